	.target	sm_90a

	.elftype	@"ET_EXEC"


//--------------------- .note.nv.tkinfo           --------------------------
	.section	.note.nv.tkinfo,"",@"SHT_NOTE"
	.sectionflags	@"SHF_NOTE_NV_TKINFO"
	.tkinfo
        /*0018*/ 	.word	0x00000002
        /*0030*/ 	.string	""
        /*0030*/ 	.string	"ptxas"
        /*0030*/ 	.string	"Cuda compilation tools, release 13.0, V13.0.88"
        /*0030*/ 	.string	"Build cuda_13.0.r13.0/compiler.36424714_0"
        /*0030*/ 	.string	"-arch sm_90a -m 64 "



//--------------------- .note.nv.cuinfo           --------------------------
	.section	.note.nv.cuinfo,"",@"SHT_NOTE"
	.sectionflags	@"SHF_NOTE_NV_CUINFO"
        /*0018*/ 	.short	0x0002
        /*001a*/ 	.short	0x005a
        /*001c*/ 	.short	0x0082
	.zero		2


//--------------------- .nv.info                  --------------------------
	.section	.nv.info,"",@"SHT_CUDA_INFO"
	.align	4


	//----- nvinfo : EIATTR_REGCOUNT
	.align		4
        /*0000*/ 	.byte	0x04, 0x2f
        /*0002*/ 	.short	(.L_21 - .L_20)
	.align		4
.L_20:
        /*0004*/ 	.word	index@(_ZN7cutlass13device_kernelIN5flash11enable_sm90INS1_16FlashAttnFwdSm90INS1_25CollectiveMainloopFwdSm90ILi2EN4cute5tupleIJNS5_1CILi1EEES8_S8_EEENS6_IJNS7_ILi128EEENS7_ILi160EEENS7_ILi192EEEEEELi192ENS_12float_e4m3_tEfNS_4arch4Sm90ELb1ELb0ELb0ELb1ELb0ELb1ELb0ELb1ELb1ELb0ELb0ELb0EEENS1_21CollectiveEpilogueFwdINS6_IJSA_SC_SB_EEES9_NS_10bfloat16_tESG_Li256ELb1ELb0ELb0ELb1EEENS1_36VarlenDynamicPersistentTileSchedulerILi128ELi160ELi256ELi128ELb0ELb0ELb1ELb1ELb1ELb1EEEEEEEEEvNT_6ParamsE)
        /*0008*/ 	.word	0x000000a8


	//----- nvinfo : EIATTR_FRAME_SIZE
	.align		4
.L_21:
        /*000c*/ 	.byte	0x04, 0x11
        /*000e*/ 	.short	(.L_23 - .L_22)
	.align		4
.L_22:
        /*0010*/ 	.word	index@(_ZN7cutlass13device_kernelIN5flash11enable_sm90INS1_16FlashAttnFwdSm90INS1_25CollectiveMainloopFwdSm90ILi2EN4cute5tupleIJNS5_1CILi1EEES8_S8_EEENS6_IJNS7_ILi128EEENS7_ILi160EEENS7_ILi192EEEEEELi192ENS_12float_e4m3_tEfNS_4arch4Sm90ELb1ELb0ELb0ELb1ELb0ELb1ELb0ELb1ELb1ELb0ELb0ELb0EEENS1_21CollectiveEpilogueFwdINS6_IJSA_SC_SB_EEES9_NS_10bfloat16_tESG_Li256ELb1ELb0ELb0ELb1EEENS1_36VarlenDynamicPersistentTileSchedulerILi128ELi160ELi256ELi128ELb0ELb0ELb1ELb1ELb1ELb1EEEEEEEEEvNT_6ParamsE)
        /*0014*/ 	.word	0x00000048


	//----- nvinfo : EIATTR_REGCOUNT
	.align		4
.L_23:
        /*0018*/ 	.byte	0x04, 0x2f
        /*001a*/ 	.short	(.L_25 - .L_24)
	.align		4
.L_24:
        /*001c*/ 	.word	index@(_ZN7cutlass13device_kernelIN5flash11enable_sm90INS1_16FlashAttnFwdSm90INS1_25CollectiveMainloopFwdSm90ILi2EN4cute5tupleIJNS5_1CILi1EEES8_S8_EEENS6_IJNS7_ILi128EEENS7_ILi160EEENS7_ILi192EEEEEELi192ENS_12float_e4m3_tEfNS_4arch4Sm90ELb1ELb0ELb0ELb1ELb0ELb0ELb0ELb1ELb1ELb0ELb0ELb0EEENS1_21CollectiveEpilogueFwdINS6_IJSA_SC_SB_EEES9_NS_10bfloat16_tESG_Li256ELb1ELb0ELb0ELb1EEENS1_36VarlenDynamicPersistentTileSchedulerILi128ELi160ELi256ELi128ELb0ELb0ELb1ELb1ELb1ELb1EEEEEEEEEvNT_6ParamsE)
        /*0020*/ 	.word	0x000000a8


	//----- nvinfo : EIATTR_FRAME_SIZE
	.align		4
.L_25:
        /*0024*/ 	.byte	0x04, 0x11
        /*0026*/ 	.short	(.L_27 - .L_26)
	.align		4
.L_26:
        /*0028*/ 	.word	index@(_ZN7cutlass13device_kernelIN5flash11enable_sm90INS1_16FlashAttnFwdSm90INS1_25CollectiveMainloopFwdSm90ILi2EN4cute5tupleIJNS5_1CILi1EEES8_S8_EEENS6_IJNS7_ILi128EEENS7_ILi160EEENS7_ILi192EEEEEELi192ENS_12float_e4m3_tEfNS_4arch4Sm90ELb1ELb0ELb0ELb1ELb0ELb0ELb0ELb1ELb1ELb0ELb0ELb0EEENS1_21CollectiveEpilogueFwdINS6_IJSA_SC_SB_EEES9_NS_10bfloat16_tESG_Li256ELb1ELb0ELb0ELb1EEENS1_36VarlenDynamicPersistentTileSchedulerILi128ELi160ELi256ELi128ELb0ELb0ELb1ELb1ELb1ELb1EEEEEEEEEvNT_6ParamsE)
        /*002c*/ 	.word	0x00000028


	//----- nvinfo : EIATTR_REGCOUNT
	.align		4
.L_27:
        /*0030*/ 	.byte	0x04, 0x2f
        /*0032*/ 	.short	(.L_29 - .L_28)
	.align		4
.L_28:
        /*0034*/ 	.word	index@(_ZN7cutlass13device_kernelIN5flash11enable_sm90INS1_16FlashAttnFwdSm90INS1_25CollectiveMainloopFwdSm90ILi2EN4cute5tupleIJNS5_1CILi1EEES8_S8_EEENS6_IJNS7_ILi128EEENS7_ILi160EEENS7_ILi192EEEEEELi192ENS_12float_e4m3_tEfNS_4arch4Sm90ELb1ELb0ELb0ELb0ELb0ELb0ELb0ELb1ELb1ELb0ELb0ELb0EEENS1_21CollectiveEpilogueFwdINS6_IJSA_SC_SB_EEES9_NS_10bfloat16_tESG_Li256ELb0ELb0ELb0ELb1EEENS1_30DynamicPersistentTileSchedulerILi256ELi128ELb0ELb0ELb1EEEEEEEEEvNT_6ParamsE)
        /*0038*/ 	.word	0x000000a8


	//----- nvinfo : EIATTR_FRAME_SIZE
	.align		4
.L_29:
        /*003c*/ 	.byte	0x04, 0x11
        /*003e*/ 	.short	(.L_31 - .L_30)
	.align		4
.L_30:
        /*0040*/ 	.word	index@(_ZN7cutlass13device_kernelIN5flash11enable_sm90INS1_16FlashAttnFwdSm90INS1_25CollectiveMainloopFwdSm90ILi2EN4cute5tupleIJNS5_1CILi1EEES8_S8_EEENS6_IJNS7_ILi128EEENS7_ILi160EEENS7_ILi192EEEEEELi192ENS_12float_e4m3_tEfNS_4arch4Sm90ELb1ELb0ELb0ELb0ELb0ELb0ELb0ELb1ELb1ELb0ELb0ELb0EEENS1_21CollectiveEpilogueFwdINS6_IJSA_SC_SB_EEES9_NS_10bfloat16_tESG_Li256ELb0ELb0ELb0ELb1EEENS1_30DynamicPersistentTileSchedulerILi256ELi128ELb0ELb0ELb1EEEEEEEEEvNT_6ParamsE)
        /*0044*/ 	.word	0x00000020


	//----- nvinfo : EIATTR_REGCOUNT
	.align		4
.L_31:
        /*0048*/ 	.byte	0x04, 0x2f
        /*004a*/ 	.short	(.L_33 - .L_32)
	.align		4
.L_32:
        /*004c*/ 	.word	index@(_ZN7cutlass13device_kernelIN5flash11enable_sm90INS1_16FlashAttnFwdSm90INS1_25CollectiveMainloopFwdSm90ILi2EN4cute5tupleIJNS5_1CILi1EEES8_S8_EEENS6_IJNS7_ILi128EEENS7_ILi160EEENS7_ILi192EEEEEELi192ENS_12float_e4m3_tEfNS_4arch4Sm90ELb0ELb1ELb0ELb1ELb0ELb1ELb0ELb1ELb1ELb0ELb0ELb0EEENS1_21CollectiveEpilogueFwdINS6_IJSA_SC_SB_EEES9_NS_10bfloat16_tESG_Li256ELb1ELb0ELb0ELb1EEENS1_36VarlenDynamicPersistentTileSchedulerILi128ELi160ELi256ELi128ELb0ELb0ELb1ELb1ELb0ELb1EEEEEEEEEvNT_6ParamsE)
        /*0050*/ 	.word	0x000000a8


	//----- nvinfo : EIATTR_FRAME_SIZE
	.align		4
.L_33:
        /*0054*/ 	.byte	0x04, 0x11
        /*0056*/ 	.short	(.L_35 - .L_34)
	.align		4
.L_34:
        /*0058*/ 	.word	index@($_ZN7cutlass13device_kernelIN5flash11enable_sm90INS1_16FlashAttnFwdSm90INS1_25CollectiveMainloopFwdSm90ILi2EN4cute5tupleIJNS5_1CILi1EEES8_S8_EEENS6_IJNS7_ILi128EEENS7_ILi160EEENS7_ILi192EEEEEELi192ENS_12float_e4m3_tEfNS_4arch4Sm90ELb0ELb1ELb0ELb1ELb0ELb1ELb0ELb1ELb1ELb0ELb0ELb0EEENS1_21CollectiveEpilogueFwdINS6_IJSA_SC_SB_EEES9_NS_10bfloat16_tESG_Li256ELb1ELb0ELb0ELb1EEENS1_36VarlenDynamicPersistentTileSchedulerILi128ELi160ELi256ELi128ELb0ELb0ELb1ELb1ELb0ELb1EEEEEEEEEvNT_6ParamsE$_ZZN5flash25CollectiveMainloopFwdSm90ILi2EN4cute5tupleIJNS1_1CILi1EEES4_S4_EEENS2_IJNS3_ILi128EEENS3_ILi160EEENS3_ILi192EEEEEELi192EN7cutlass12float_e4m3_tEfNSA_4arch4Sm90ELb0ELb1ELb0ELb1ELb0ELb1ELb0ELb1ELb1ELb0ELb0ELb0EE12store_kv_newINS_16FlashAttnFwdSm90ISE_NS_21CollectiveEpilogueFwdINS2_IJS6_S8_S7_EEES5_NSA_10bfloat16_tESD_Li256ELb1ELb0ELb0ELb1EEENS_36VarlenDynamicPersistentTileSchedulerILi128ELi160ELi256ELi128ELb0ELb0ELb1ELb1ELb0ELb1EEEE13SharedStorageEEEbRKNSE_6ParamsENSA_25PipelineTmaAsyncNoClusterILi2ENSA_16PipelineTmaAsyncILi2EEEEESV_RNSA_13PipelineStateILj2EEEiRT_RKNS_16SeqlenInfoQKNewKILb1ELb1EEENS2_IJiiiiEEEENKUliRKT_E_clISX_EEDaiS18_)
        /*005c*/ 	.word	0x00000310


	//----- nvinfo : EIATTR_FRAME_SIZE
	.align		4
.L_35:
        /*0060*/ 	.byte	0x04, 0x11
        /*0062*/ 	.short	(.L_37 - .L_36)
	.align		4
.L_36:
        /*0064*/ 	.word	index@(_ZN7cutlass13device_kernelIN5flash11enable_sm90INS1_16FlashAttnFwdSm90INS1_25CollectiveMainloopFwdSm90ILi2EN4cute5tupleIJNS5_1CILi1EEES8_S8_EEENS6_IJNS7_ILi128EEENS7_ILi160EEENS7_ILi192EEEEEELi192ENS_12float_e4m3_tEfNS_4arch4Sm90ELb0ELb1ELb0ELb1ELb0ELb1ELb0ELb1ELb1ELb0ELb0ELb0EEENS1_21CollectiveEpilogueFwdINS6_IJSA_SC_SB_EEES9_NS_10bfloat16_tESG_Li256ELb1ELb0ELb0ELb1EEENS1_36VarlenDynamicPersistentTileSchedulerILi128ELi160ELi256ELi128ELb0ELb0ELb1ELb1ELb0ELb1EEEEEEEEEvNT_6ParamsE)
        /*0068*/ 	.word	0x00000310


	//----- nvinfo : EIATTR_REGCOUNT
	.align		4
.L_37:
        /*006c*/ 	.byte	0x04, 0x2f
        /*006e*/ 	.short	(.L_39 - .L_38)
	.align		4
.L_38:
        /*0070*/ 	.word	index@(_ZN7cutlass13device_kernelIN5flash11enable_sm90INS1_16FlashAttnFwdSm90INS1_25CollectiveMainloopFwdSm90ILi2EN4cute5tupleIJNS5_1CILi1EEES8_S8_EEENS6_IJNS7_ILi128EEENS7_ILi160EEENS7_ILi192EEEEEELi192ENS_12float_e4m3_tEfNS_4arch4Sm90ELb0ELb1ELb0ELb1ELb0ELb0ELb0ELb1ELb1ELb0ELb0ELb0EEENS1_21CollectiveEpilogueFwdINS6_IJSA_SC_SB_EEES9_NS_10bfloat16_tESG_Li256ELb1ELb0ELb0ELb1EEENS1_36VarlenDynamicPersistentTileSchedulerILi128ELi160ELi256ELi128ELb0ELb0ELb1ELb1ELb0ELb1EEEEEEEEEvNT_6ParamsE)
        /*0074*/ 	.word	0x000000a8


	//----- nvinfo : EIATTR_FRAME_SIZE
	.align		4
.L_39:
        /*0078*/ 	.byte	0x04, 0x11
        /*007a*/ 	.short	(.L_41 - .L_40)
	.align		4
.L_40:
        /*007c*/ 	.word	index@(_ZN7cutlass13device_kernelIN5flash11enable_sm90INS1_16FlashAttnFwdSm90INS1_25CollectiveMainloopFwdSm90ILi2EN4cute5tupleIJNS5_1CILi1EEES8_S8_EEENS6_IJNS7_ILi128EEENS7_ILi160EEENS7_ILi192EEEEEELi192ENS_12float_e4m3_tEfNS_4arch4Sm90ELb0ELb1ELb0ELb1ELb0ELb0ELb0ELb1ELb1ELb0ELb0ELb0EEENS1_21CollectiveEpilogueFwdINS6_IJSA_SC_SB_EEES9_NS_10bfloat16_tESG_Li256ELb1ELb0ELb0ELb1EEENS1_36VarlenDynamicPersistentTileSchedulerILi128ELi160ELi256ELi128ELb0ELb0ELb1ELb1ELb0ELb1EEEEEEEEEvNT_6ParamsE)
        /*0080*/ 	.word	0x00000028


	//----- nvinfo : EIATTR_REGCOUNT
	.align		4
.L_41:
        /*0084*/ 	.byte	0x04, 0x2f
        /*0086*/ 	.short	(.L_43 - .L_42)
	.align		4
.L_42:
        /*0088*/ 	.word	index@(_ZN7cutlass13device_kernelIN5flash11enable_sm90INS1_16FlashAttnFwdSm90INS1_25CollectiveMainloopFwdSm90ILi2EN4cute5tupleIJNS5_1CILi1EEES8_S8_EEENS6_IJNS7_ILi128EEENS7_ILi160EEENS7_ILi192EEEEEELi192ENS_12float_e4m3_tEfNS_4arch4Sm90ELb0ELb1ELb0ELb0ELb0ELb0ELb0ELb1ELb1ELb0ELb0ELb0EEENS1_21CollectiveEpilogueFwdINS6_IJSA_SC_SB_EEES9_NS_10bfloat16_tESG_Li256ELb0ELb0ELb0ELb1EEENS1_30DynamicPersistentTileSchedulerILi256ELi128ELb0ELb0ELb1EEEEEEEEEvNT_6ParamsE)
        /*008c*/ 	.word	0x000000a8


	//----- nvinfo : EIATTR_FRAME_SIZE
	.align		4
.L_43:
        /*0090*/ 	.byte	0x04, 0x11
        /*0092*/ 	.short	(.L_45 - .L_44)
	.align		4
.L_44:
        /*0094*/ 	.word	index@(_ZN7cutlass13device_kernelIN5flash11enable_sm90INS1_16FlashAttnFwdSm90INS1_25CollectiveMainloopFwdSm90ILi2EN4cute5tupleIJNS5_1CILi1EEES8_S8_EEENS6_IJNS7_ILi128EEENS7_ILi160EEENS7_ILi192EEEEEELi192ENS_12float_e4m3_tEfNS_4arch4Sm90ELb0ELb1ELb0ELb0ELb0ELb0ELb0ELb1ELb1ELb0ELb0ELb0EEENS1_21CollectiveEpilogueFwdINS6_IJSA_SC_SB_EEES9_NS_10bfloat16_tESG_Li256ELb0ELb0ELb0ELb1EEENS1_30DynamicPersistentTileSchedulerILi256ELi128ELb0ELb0ELb1EEEEEEEEEvNT_6ParamsE)
        /*0098*/ 	.word	0x00000018


	//----- nvinfo : EIATTR_REGCOUNT
	.align		4
.L_45:
        /*009c*/ 	.byte	0x04, 0x2f
        /*009e*/ 	.short	(.L_47 - .L_46)
	.align		4
.L_46:
        /*00a0*/ 	.word	index@(_ZN7cutlass13device_kernelIN5flash11enable_sm90INS1_16FlashAttnFwdSm90INS1_25CollectiveMainloopFwdSm90ILi2EN4cute5tupleIJNS5_1CILi1EEES8_S8_EEENS6_IJNS7_ILi128EEENS7_ILi160EEENS7_ILi192EEEEEELi192ENS_12float_e4m3_tEfNS_4arch4Sm90ELb0ELb0ELb0ELb1ELb0ELb1ELb0ELb1ELb1ELb0ELb0ELb0EEENS1_21CollectiveEpilogueFwdINS6_IJSA_SC_SB_EEES9_NS_10bfloat16_tESG_Li256ELb1ELb0ELb0ELb1EEENS1_36VarlenDynamicPersistentTileSchedulerILi128ELi160ELi256ELi128ELb0ELb0ELb1ELb0ELb1ELb1EEEEEEEEEvNT_6ParamsE)
        /*00a4*/ 	.word	0x000000a8


	//----- nvinfo : EIATTR_FRAME_SIZE
	.align		4
.L_47:
        /*00a8*/ 	.byte	0x04, 0x11
        /*00aa*/ 	.short	(.L_49 - .L_48)
	.align		4
.L_48:
        /*00ac*/ 	.word	index@(_ZN7cutlass13device_kernelIN5flash11enable_sm90INS1_16FlashAttnFwdSm90INS1_25CollectiveMainloopFwdSm90ILi2EN4cute5tupleIJNS5_1CILi1EEES8_S8_EEENS6_IJNS7_ILi128EEENS7_ILi160EEENS7_ILi192EEEEEELi192ENS_12float_e4m3_tEfNS_4arch4Sm90ELb0ELb0ELb0ELb1ELb0ELb1ELb0ELb1ELb1ELb0ELb0ELb0EEENS1_21CollectiveEpilogueFwdINS6_IJSA_SC_SB_EEES9_NS_10bfloat16_tESG_Li256ELb1ELb0ELb0ELb1EEENS1_36VarlenDynamicPersistentTileSchedulerILi128ELi160ELi256ELi128ELb0ELb0ELb1ELb0ELb1ELb1EEEEEEEEEvNT_6ParamsE)
        /*00b0*/ 	.word	0x00000050


	//----- nvinfo : EIATTR_REGCOUNT
	.align		4
.L_49:
        /*00b4*/ 	.byte	0x04, 0x2f
        /*00b6*/ 	.short	(.L_51 - .L_50)
	.align		4
.L_50:
        /*00b8*/ 	.word	index@(_ZN7cutlass13device_kernelIN5flash11enable_sm90INS1_16FlashAttnFwdSm90INS1_25CollectiveMainloopFwdSm90ILi2EN4cute5tupleIJNS5_1CILi1EEES8_S8_EEENS6_IJNS7_ILi128EEENS7_ILi160EEENS7_ILi192EEEEEELi192ENS_12float_e4m3_tEfNS_4arch4Sm90ELb0ELb0ELb0ELb1ELb0ELb0ELb0ELb1ELb1ELb0ELb0ELb0EEENS1_21CollectiveEpilogueFwdINS6_IJSA_SC_SB_EEES9_NS_10bfloat16_tESG_Li256ELb1ELb0ELb0ELb1EEENS1_36VarlenDynamicPersistentTileSchedulerILi128ELi160ELi256ELi128ELb0ELb0ELb1ELb0ELb1ELb1EEEEEEEEEvNT_6ParamsE)
        /*00bc*/ 	.word	0x000000a8


	//----- nvinfo : EIATTR_FRAME_SIZE
	.align		4
.L_51:
        /*00c0*/ 	.byte	0x04, 0x11
        /*00c2*/ 	.short	(.L_53 - .L_52)
	.align		4
.L_52:
        /*00c4*/ 	.word	index@(_ZN7cutlass13device_kernelIN5flash11enable_sm90INS1_16FlashAttnFwdSm90INS1_25CollectiveMainloopFwdSm90ILi2EN4cute5tupleIJNS5_1CILi1EEES8_S8_EEENS6_IJNS7_ILi128EEENS7_ILi160EEENS7_ILi192EEEEEELi192ENS_12float_e4m3_tEfNS_4arch4Sm90ELb0ELb0ELb0ELb1ELb0ELb0ELb0ELb1ELb1ELb0ELb0ELb0EEENS1_21CollectiveEpilogueFwdINS6_IJSA_SC_SB_EEES9_NS_10bfloat16_tESG_Li256ELb1ELb0ELb0ELb1EEENS1_36VarlenDynamicPersistentTileSchedulerILi128ELi160ELi256ELi128ELb0ELb0ELb1ELb0ELb1ELb1EEEEEEEEEvNT_6ParamsE)
        /*00c8*/ 	.word	0x00000020


	//----- nvinfo : EIATTR_REGCOUNT
	.align		4
.L_53:
        /*00cc*/ 	.byte	0x04, 0x2f
        /*00ce*/ 	.short	(.L_55 - .L_54)
	.align		4
.L_54:
        /*00d0*/ 	.word	index@(_ZN7cutlass13device_kernelIN5flash11enable_sm90INS1_16FlashAttnFwdSm90INS1_25CollectiveMainloopFwdSm90ILi2EN4cute5tupleIJNS5_1CILi2EEENS7_ILi1EEES9_EEENS6_IJNS7_ILi128EEENS7_ILi160EEENS7_ILi192EEEEEELi192ENS_12float_e4m3_tEfNS_4arch4Sm90ELb0ELb0ELb0ELb0ELb0ELb0ELb0ELb1ELb1ELb0ELb0ELb0EEENS1_21CollectiveEpilogueFwdINS6_IJSB_SD_SC_EEESA_NS_10bfloat16_tESH_Li256ELb0ELb0ELb0ELb1EEENS1_29StaticPersistentTileSchedulerILb0EEEEEEEEEvNT_6ParamsE)
        /*00d4*/ 	.word	0x000000a8


	//----- nvinfo : EIATTR_FRAME_SIZE
	.align		4
.L_55:
        /*00d8*/ 	.byte	0x04, 0x11
        /*00da*/ 	.short	(.L_57 - .L_56)
	.align		4
.L_56:
        /*00dc*/ 	.word	index@(_ZN7cutlass13device_kernelIN5flash11enable_sm90INS1_16FlashAttnFwdSm90INS1_25CollectiveMainloopFwdSm90ILi2EN4cute5tupleIJNS5_1CILi2EEENS7_ILi1EEES9_EEENS6_IJNS7_ILi128EEENS7_ILi160EEENS7_ILi192EEEEEELi192ENS_12float_e4m3_tEfNS_4arch4Sm90ELb0ELb0ELb0ELb0ELb0ELb0ELb0ELb1ELb1ELb0ELb0ELb0EEENS1_21CollectiveEpilogueFwdINS6_IJSB_SD_SC_EEESA_NS_10bfloat16_tESH_Li256ELb0ELb0ELb0ELb1EEENS1_29StaticPersistentTileSchedulerILb0EEEEEEEEEvNT_6ParamsE)
        /*00e0*/ 	.word	0x00000018


	//----- nvinfo : EIATTR_REGCOUNT
	.align		4
.L_57:
        /*00e4*/ 	.byte	0x04, 0x2f
        /*00e6*/ 	.short	(.L_59 - .L_58)
	.align		4
.L_58:
        /*00e8*/ 	.word	index@(_ZN7cutlass13device_kernelIN5flash11enable_sm90INS1_16FlashAttnFwdSm90INS1_25CollectiveMainloopFwdSm90ILi2EN4cute5tupleIJNS5_1CILi1EEES8_S8_EEENS6_IJNS7_ILi128EEENS7_ILi160EEENS7_ILi192EEEEEELi192ENS_12float_e4m3_tEfNS_4arch4Sm90ELb0ELb0ELb0ELb0ELb0ELb0ELb0ELb1ELb1ELb0ELb0ELb0EEENS1_21CollectiveEpilogueFwdINS6_IJSA_SC_SB_EEES9_NS_10bfloat16_tESG_Li256ELb0ELb0ELb0ELb1EEENS1_29StaticPersistentTileSchedulerILb0EEEEEEEEEvNT_6ParamsE)
        /*00ec*/ 	.word	0x000000a8


	//----- nvinfo : EIATTR_FRAME_SIZE
	.align		4
.L_59:
        /*00f0*/ 	.byte	0x04, 0x11
        /*00f2*/ 	.short	(.L_61 - .L_60)
	.align		4
.L_60:
        /*00f4*/ 	.word	index@(_ZN7cutlass13device_kernelIN5flash11enable_sm90INS1_16FlashAttnFwdSm90INS1_25CollectiveMainloopFwdSm90ILi2EN4cute5tupleIJNS5_1CILi1EEES8_S8_EEENS6_IJNS7_ILi128EEENS7_ILi160EEENS7_ILi192EEEEEELi192ENS_12float_e4m3_tEfNS_4arch4Sm90ELb0ELb0ELb0ELb0ELb0ELb0ELb0ELb1ELb1ELb0ELb0ELb0EEENS1_21CollectiveEpilogueFwdINS6_IJSA_SC_SB_EEES9_NS_10bfloat16_tESG_Li256ELb0ELb0ELb0ELb1EEENS1_29StaticPersistentTileSchedulerILb0EEEEEEEEEvNT_6ParamsE)
        /*00f8*/ 	.word	0x00000008


	//----- nvinfo : EIATTR_MIN_STACK_SIZE
	.align		4
.L_61:
        /*00fc*/ 	.byte	0x04, 0x12
        /*00fe*/ 	.short	(.L_63 - .L_62)
	.align		4
.L_62:
        /*0100*/ 	.word	index@(_ZN7cutlass13device_kernelIN5flash11enable_sm90INS1_16FlashAttnFwdSm90INS1_25CollectiveMainloopFwdSm90ILi2EN4cute5tupleIJNS5_1CILi1EEES8_S8_EEENS6_IJNS7_ILi128EEENS7_ILi160EEENS7_ILi192EEEEEELi192ENS_12float_e4m3_tEfNS_4arch4Sm90ELb0ELb0ELb0ELb0ELb0ELb0ELb0ELb1ELb1ELb0ELb0ELb0EEENS1_21CollectiveEpilogueFwdINS6_IJSA_SC_SB_EEES9_NS_10bfloat16_tESG_Li256ELb0ELb0ELb0ELb1EEENS1_29StaticPersistentTileSchedulerILb0EEEEEEEEEvNT_6ParamsE)
        /*0104*/ 	.word	0x00000008


	//----- nvinfo : EIATTR_MIN_STACK_SIZE
	.align		4
.L_63:
        /*0108*/ 	.byte	0x04, 0x12
        /*010a*/ 	.short	(.L_65 - .L_64)
	.align		4
.L_64:
        /*010c*/ 	.word	index@(_ZN7cutlass13device_kernelIN5flash11enable_sm90INS1_16FlashAttnFwdSm90INS1_25CollectiveMainloopFwdSm90ILi2EN4cute5tupleIJNS5_1CILi2EEENS7_ILi1EEES9_EEENS6_IJNS7_ILi128EEENS7_ILi160EEENS7_ILi192EEEEEELi192ENS_12float_e4m3_tEfNS_4arch4Sm90ELb0ELb0ELb0ELb0ELb0ELb0ELb0ELb1ELb1ELb0ELb0ELb0EEENS1_21CollectiveEpilogueFwdINS6_IJSB_SD_SC_EEESA_NS_10bfloat16_tESH_Li256ELb0ELb0ELb0ELb1EEENS1_29StaticPersistentTileSchedulerILb0EEEEEEEEEvNT_6ParamsE)
        /*0110*/ 	.word	0x00000018


	//----- nvinfo : EIATTR_MIN_STACK_SIZE
	.align		4
.L_65:
        /*0114*/ 	.byte	0x04, 0x12
        /*0116*/ 	.short	(.L_67 - .L_66)
	.align		4
.L_66:
        /*0118*/ 	.word	index@(_ZN7cutlass13device_kernelIN5flash11enable_sm90INS1_16FlashAttnFwdSm90INS1_25CollectiveMainloopFwdSm90ILi2EN4cute5tupleIJNS5_1CILi1EEES8_S8_EEENS6_IJNS7_ILi128EEENS7_ILi160EEENS7_ILi192EEEEEELi192ENS_12float_e4m3_tEfNS_4arch4Sm90ELb0ELb0ELb0ELb1ELb0ELb0ELb0ELb1ELb1ELb0ELb0ELb0EEENS1_21CollectiveEpilogueFwdINS6_IJSA_SC_SB_EEES9_NS_10bfloat16_tESG_Li256ELb1ELb0ELb0ELb1EEENS1_36VarlenDynamicPersistentTileSchedulerILi128ELi160ELi256ELi128ELb0ELb0ELb1ELb0ELb1ELb1EEEEEEEEEvNT_6ParamsE)
        /*011c*/ 	.word	0x00000020


	//----- nvinfo : EIATTR_MIN_STACK_SIZE
	.align		4
.L_67:
        /*0120*/ 	.byte	0x04, 0x12
        /*0122*/ 	.short	(.L_69 - .L_68)
	.align		4
.L_68:
        /*0124*/ 	.word	index@(_ZN7cutlass13device_kernelIN5flash11enable_sm90INS1_16FlashAttnFwdSm90INS1_25CollectiveMainloopFwdSm90ILi2EN4cute5tupleIJNS5_1CILi1EEES8_S8_EEENS6_IJNS7_ILi128EEENS7_ILi160EEENS7_ILi192EEEEEELi192ENS_12float_e4m3_tEfNS_4arch4Sm90ELb0ELb0ELb0ELb1ELb0ELb1ELb0ELb1ELb1ELb0ELb0ELb0EEENS1_21CollectiveEpilogueFwdINS6_IJSA_SC_SB_EEES9_NS_10bfloat16_tESG_Li256ELb1ELb0ELb0ELb1EEENS1_36VarlenDynamicPersistentTileSchedulerILi128ELi160ELi256ELi128ELb0ELb0ELb1ELb0ELb1ELb1EEEEEEEEEvNT_6ParamsE)
        /*0128*/ 	.word	0x00000050


	//----- nvinfo : EIATTR_MIN_STACK_SIZE
	.align		4
.L_69:
        /*012c*/ 	.byte	0x04, 0x12
        /*012e*/ 	.short	(.L_71 - .L_70)
	.align		4
.L_70:
        /*0130*/ 	.word	index@(_ZN7cutlass13device_kernelIN5flash11enable_sm90INS1_16FlashAttnFwdSm90INS1_25CollectiveMainloopFwdSm90ILi2EN4cute5tupleIJNS5_1CILi1EEES8_S8_EEENS6_IJNS7_ILi128EEENS7_ILi160EEENS7_ILi192EEEEEELi192ENS_12float_e4m3_tEfNS_4arch4Sm90ELb0ELb1ELb0ELb0ELb0ELb0ELb0ELb1ELb1ELb0ELb0ELb0EEENS1_21CollectiveEpilogueFwdINS6_IJSA_SC_SB_EEES9_NS_10bfloat16_tESG_Li256ELb0ELb0ELb0ELb1EEENS1_30DynamicPersistentTileSchedulerILi256ELi128ELb0ELb0ELb1EEEEEEEEEvNT_6ParamsE)
        /*0134*/ 	.word	0x00000018


	//----- nvinfo : EIATTR_MIN_STACK_SIZE
	.align		4
.L_71:
        /*0138*/ 	.byte	0x04, 0x12
        /*013a*/ 	.short	(.L_73 - .L_72)
	.align		4
.L_72:
        /*013c*/ 	.word	index@(_ZN7cutlass13device_kernelIN5flash11enable_sm90INS1_16FlashAttnFwdSm90INS1_25CollectiveMainloopFwdSm90ILi2EN4cute5tupleIJNS5_1CILi1EEES8_S8_EEENS6_IJNS7_ILi128EEENS7_ILi160EEENS7_ILi192EEEEEELi192ENS_12float_e4m3_tEfNS_4arch4Sm90ELb0ELb1ELb0ELb1ELb0ELb0ELb0ELb1ELb1ELb0ELb0ELb0EEENS1_21CollectiveEpilogueFwdINS6_IJSA_SC_SB_EEES9_NS_10bfloat16_tESG_Li256ELb1ELb0ELb0ELb1EEENS1_36VarlenDynamicPersistentTileSchedulerILi128ELi160ELi256ELi128ELb0ELb0ELb1ELb1ELb0ELb1EEEEEEEEEvNT_6ParamsE)
        /*0140*/ 	.word	0x00000028


	//----- nvinfo : EIATTR_MIN_STACK_SIZE
	.align		4
.L_73:
        /*0144*/ 	.byte	0x04, 0x12
        /*0146*/ 	.short	(.L_75 - .L_74)
	.align		4
.L_74:
        /*0148*/ 	.word	index@(_ZN7cutlass13device_kernelIN5flash11enable_sm90INS1_16FlashAttnFwdSm90INS1_25CollectiveMainloopFwdSm90ILi2EN4cute5tupleIJNS5_1CILi1EEES8_S8_EEENS6_IJNS7_ILi128EEENS7_ILi160EEENS7_ILi192EEEEEELi192ENS_12float_e4m3_tEfNS_4arch4Sm90ELb0ELb1ELb0ELb1ELb0ELb1ELb0ELb1ELb1ELb0ELb0ELb0EEENS1_21CollectiveEpilogueFwdINS6_IJSA_SC_SB_EEES9_NS_10bfloat16_tESG_Li256ELb1ELb0ELb0ELb1EEENS1_36VarlenDynamicPersistentTileSchedulerILi128ELi160ELi256ELi128ELb0ELb0ELb1ELb1ELb0ELb1EEEEEEEEEvNT_6ParamsE)
        /*014c*/ 	.word	0x00000310


	//----- nvinfo : EIATTR_MIN_STACK_SIZE
	.align		4
.L_75:
        /*0150*/ 	.byte	0x04, 0x12
        /*0152*/ 	.short	(.L_77 - .L_76)
	.align		4
.L_76:
        /*0154*/ 	.word	index@(_ZN7cutlass13device_kernelIN5flash11enable_sm90INS1_16FlashAttnFwdSm90INS1_25CollectiveMainloopFwdSm90ILi2EN4cute5tupleIJNS5_1CILi1EEES8_S8_EEENS6_IJNS7_ILi128EEENS7_ILi160EEENS7_ILi192EEEEEELi192ENS_12float_e4m3_tEfNS_4arch4Sm90ELb1ELb0ELb0ELb0ELb0ELb0ELb0ELb1ELb1ELb0ELb0ELb0EEENS1_21CollectiveEpilogueFwdINS6_IJSA_SC_SB_EEES9_NS_10bfloat16_tESG_Li256ELb0ELb0ELb0ELb1EEENS1_30DynamicPersistentTileSchedulerILi256ELi128ELb0ELb0ELb1EEEEEEEEEvNT_6ParamsE)
        /*0158*/ 	.word	0x00000020


	//----- nvinfo : EIATTR_MIN_STACK_SIZE
	.align		4
.L_77:
        /*015c*/ 	.byte	0x04, 0x12
        /*015e*/ 	.short	(.L_79 - .L_78)
	.align		4
.L_78:
        /*0160*/ 	.word	index@(_ZN7cutlass13device_kernelIN5flash11enable_sm90INS1_16FlashAttnFwdSm90INS1_25CollectiveMainloopFwdSm90ILi2EN4cute5tupleIJNS5_1CILi1EEES8_S8_EEENS6_IJNS7_ILi128EEENS7_ILi160EEENS7_ILi192EEEEEELi192ENS_12float_e4m3_tEfNS_4arch4Sm90ELb1ELb0ELb0ELb1ELb0ELb0ELb0ELb1ELb1ELb0ELb0ELb0EEENS1_21CollectiveEpilogueFwdINS6_IJSA_SC_SB_EEES9_NS_10bfloat16_tESG_Li256ELb1ELb0ELb0ELb1EEENS1_36VarlenDynamicPersistentTileSchedulerILi128ELi160ELi256ELi128ELb0ELb0ELb1ELb1ELb1ELb1EEEEEEEEEvNT_6ParamsE)
        /*0164*/ 	.word	0x00000028


	//----- nvinfo : EIATTR_MIN_STACK_SIZE
	.align		4
.L_79:
        /*0168*/ 	.byte	0x04, 0x12
        /*016a*/ 	.short	(.L_81 - .L_80)
	.align		4
.L_80:
        /*016c*/ 	.word	index@(_ZN7cutlass13device_kernelIN5flash11enable_sm90INS1_16FlashAttnFwdSm90INS1_25CollectiveMainloopFwdSm90ILi2EN4cute5tupleIJNS5_1CILi1EEES8_S8_EEENS6_IJNS7_ILi128EEENS7_ILi160EEENS7_ILi192EEEEEELi192ENS_12float_e4m3_tEfNS_4arch4Sm90ELb1ELb0ELb0ELb1ELb0ELb1ELb0ELb1ELb1ELb0ELb0ELb0EEENS1_21CollectiveEpilogueFwdINS6_IJSA_SC_SB_EEES9_NS_10bfloat16_tESG_Li256ELb1ELb0ELb0ELb1EEENS1_36VarlenDynamicPersistentTileSchedulerILi128ELi160ELi256ELi128ELb0ELb0ELb1ELb1ELb1ELb1EEEEEEEEEvNT_6ParamsE)
        /*0170*/ 	.word	0x00000048
.L_81:


//--------------------- .nv.compat                --------------------------
	.section	.nv.compat,"",@"SHT_CUDA_COMPAT_INFO"
	.align	4
        /*0000*/ 	.byte	0x02, 0x09, 0x01, 0x00, 0x02, 0x02, 0x04, 0x00, 0x02, 0x05, 0x05, 0x00, 0x03, 0x07, 0x01, 0x01
        /*0010*/ 	.byte	0x02, 0x03, 0x01, 0x00, 0x02, 0x06, 0x01, 0x00, 0x04, 0x0b, 0x08, 0x00, 0x00, 0x00, 0x00, 0x00
        /*0020*/ 	.byte	0x00, 0x00, 0x00, 0x00


//--------------------- .nv.info._ZN7cutlass13device_kernelIN5flash11enable_sm90INS1_16FlashAttnFwdSm90INS1_25CollectiveMainloopFwdSm90ILi2EN4cute5tupleIJNS5_1CILi1EEES8_S8_EEENS6_IJNS7_ILi128EEENS7_ILi160EEENS7_ILi192EEEEEELi192ENS_12float_e4m3_tEfNS_4arch4Sm90ELb0ELb0ELb0ELb0ELb0ELb0ELb0ELb1ELb1ELb0ELb0ELb0EEENS1_21CollectiveEpilogueFwdINS6_IJSA_SC_SB_EEES9_NS_10bfloat16_tESG_Li256ELb0ELb0ELb0ELb1EEENS1_29StaticPersistentTileSchedulerILb0EEEEEEEEEvNT_6ParamsE --------------------------
	.section	.nv.info._ZN7cutlass13device_kernelIN5flash11enable_sm90INS1_16FlashAttnFwdSm90INS1_25CollectiveMainloopFwdSm90ILi2EN4cute5tupleIJNS5_1CILi1EEES8_S8_EEENS6_IJNS7_ILi128EEENS7_ILi160EEENS7_ILi192EEEEEELi192ENS_12float_e4m3_tEfNS_4arch4Sm90ELb0ELb0ELb0ELb0ELb0ELb0ELb0ELb1ELb1ELb0ELb0ELb0EEENS1_21CollectiveEpilogueFwdINS6_IJSA_SC_SB_EEES9_NS_10bfloat16_tESG_Li256ELb0ELb0ELb0ELb1EEENS1_29StaticPersistentTileSchedulerILb0EEEEEEEEEvNT_6ParamsE,"",@"SHT_CUDA_INFO"
	.sectionflags	@""
	.align	4


	//----- nvinfo : EIATTR_CUDA_API_VERSION
	.align		4
        /*0000*/ 	.byte	0x04, 0x37
        /*0002*/ 	.short	(.L_83 - .L_82)
.L_82:
        /*0004*/ 	.word	0x00000082


	//----- nvinfo : EIATTR_KPARAM_INFO
	.align		4
.L_83:
        /*0008*/ 	.byte	0x04, 0x17
        /*000a*/ 	.short	(.L_85 - .L_84)
.L_84:
        /*000c*/ 	.word	0x00000000
        /*0010*/ 	.short	0x0000
        /*0012*/ 	.short	0x0070
        /*0014*/ 	.byte	0x00, 0xf0, 0x01, 0x2e


	//----- nvinfo : EIATTR_SPARSE_MMA_MASK
	.align		4
.L_85:
        /*0018*/ 	.byte	0x03, 0x50
        /*001a*/ 	.short	0x0000


	//----- nvinfo : EIATTR_MAXREG_COUNT
	.align		4
        /*001c*/ 	.byte	0x03, 0x1b
        /*001e*/ 	.short	0x00a8


	//----- nvinfo : EIATTR_NUM_BARRIERS
	.align		4
        /*0020*/ 	.byte	0x02, 0x4c
        /*0022*/ 	.byte	0x10
	.zero		1


	//----- nvinfo : EIATTR_EXTERNS
	.align		4
        /*0024*/ 	.byte	0x04, 0x0f
        /*0026*/ 	.short	(.L_87 - .L_86)


	//   ....[0]....
	.align		4
.L_86:
        /*0028*/ 	.word	index@(__assertfail)


	//----- nvinfo : EIATTR_ANNOTATIONS
	.align		4
.L_87:
        /*002c*/ 	.byte	0x04, 0x55
        /*002e*/ 	.short	(.L_89 - .L_88)


	//   ....[0]....
.L_88:
        /*0030*/ 	.word	0x00000001
        /*0034*/ 	.byte	0x30, 0x9f, 0x00, 0x00, 0x01, 0x00, 0x00, 0x00, 0x40, 0x9f, 0x00, 0x00, 0x01, 0x00, 0x00, 0x00
        /*0044*/ 	.byte	0x80, 0xbd, 0x00, 0x00, 0x01, 0x00, 0x00, 0x00, 0x90, 0xbd, 0x00, 0x00, 0x01, 0x00, 0x00, 0x00
        /*0054*/ 	.byte	0xc0, 0xc5, 0x00, 0x00, 0x01, 0x00, 0x00, 0x00, 0xd0, 0xc5, 0x00, 0x00


	//----- nvinfo : EIATTR_MERCURY_ISA_VERSION
	.align		4
.L_89:
        /*0060*/ 	.byte	0x03, 0x5f
        /*0062*/ 	.short	0x0101


	//----- nvinfo : EIATTR_INT_WARP_WIDE_INSTR_OFFSETS
	.align		4
        /*0064*/ 	.byte	0x04, 0x31
        /*0066*/ 	.short	(.L_91 - .L_90)


	//   ....[0]....
.L_90:
        /*0068*/ 	.word	0x00000190


	//   ....[1]....
        /*006c*/ 	.word	0x000001c0


	//   ....[2]....
        /*0070*/ 	.word	0x000001d0


	//   ....[3]....
        /*0074*/ 	.word	0x0000a7a0


	//----- nvinfo : EIATTR_COOP_GROUP_MASK_REGIDS
	.align		4
.L_91:
        /*0078*/ 	.byte	0x04, 0x29
        /*007a*/ 	.short	(.L_93 - .L_92)


	//   ....[0]....
.L_92:
        /*007c*/ 	.word	0xffffffff


	//   ....[1]....
        /*0080*/ 	.word	0xffffffff


	//   ....[2]....
        /*0084*/ 	.word	0xffffffff


	//   ....[3]....
        /*0088*/ 	.word	0xffffffff


	//   ....[4]....
        /*008c*/ 	.word	0xffffffff


	//   ....[5]....
        /*0090*/ 	.word	0xffffffff


	//   ....[6]....
        /*0094*/ 	.word	0xffffffff


	//   ....[7]....
        /*0098*/ 	.word	0xffffffff


	//   ....[8]....
        /*009c*/ 	.word	0xffffffff


	//   ....[9]....
        /*00a0*/ 	.word	0xffffffff


	//   ....[10]....
        /*00a4*/ 	.word	0xffffffff


	//   ....[11]....
        /*00a8*/ 	.word	0xffffffff


	//   ....[12]....
        /*00ac*/ 	.word	0xffffffff


	//   ....[13]....
        /*00b0*/ 	.word	0xffffffff


	//   ....[14]....
        /*00b4*/ 	.word	0xffffffff


	//   ....[15]....
        /*00b8*/ 	.word	0xffffffff


	//   ....[16]....
        /*00bc*/ 	.word	0xffffffff


	//   ....[17]....
        /*00c0*/ 	.word	0xffffffff


	//   ....[18]....
        /*00c4*/ 	.word	0xffffffff


	//   ....[19]....
        /*00c8*/ 	.word	0xffffffff


	//   ....[20]....
        /*00cc*/ 	.word	0xffffffff


	//   ....[21]....
        /*00d0*/ 	.word	0xffffffff


	//   ....[22]....
        /*00d4*/ 	.word	0xffffffff


	//   ....[23]....
        /*00d8*/ 	.word	0xffffffff


	//   ....[24]....
        /*00dc*/ 	.word	0xffffffff


	//   ....[25]....
        /*00e0*/ 	.word	0xffffffff


	//   ....[26]....
        /*00e4*/ 	.word	0xffffffff


	//   ....[27]....
        /*00e8*/ 	.word	0xffffffff


	//   ....[28]....
        /*00ec*/ 	.word	0xffffffff


	//   ....[29]....
        /*00f0*/ 	.word	0xffffffff


	//   ....[30]....
        /*00f4*/ 	.word	0xffffffff


	//   ....[31]....
        /*00f8*/ 	.word	0xffffffff


	//   ....[32]....
        /*00fc*/ 	.word	0xffffffff


	//   ....[33]....
        /*0100*/ 	.word	0xffffffff


	//   ....[34]....
        /*0104*/ 	.word	0xffffffff


	//   ....[35]....
        /*0108*/ 	.word	0xffffffff


	//   ....[36]....
        /*010c*/ 	.word	0xffffffff


	//   ....[37]....
        /*0110*/ 	.word	0xffffffff


	//   ....[38]....
        /*0114*/ 	.word	0xffffffff


	//   ....[39]....
        /*0118*/ 	.word	0xffffffff


	//   ....[40]....
        /*011c*/ 	.word	0xffffffff


	//   ....[41]....
        /*0120*/ 	.word	0xffffffff


	//   ....[42]....
        /*0124*/ 	.word	0xffffffff


	//   ....[43]....
        /*0128*/ 	.word	0xffffffff


	//   ....[44]....
        /*012c*/ 	.word	0xffffffff


	//   ....[45]....
        /*0130*/ 	.word	0xffffffff


	//   ....[46]....
        /*0134*/ 	.word	0xffffffff


	//   ....[47]....
        /*0138*/ 	.word	0xffffffff


	//   ....[48]....
        /*013c*/ 	.word	0xffffffff


	//   ....[49]....
        /*0140*/ 	.word	0xffffffff


	//   ....[50]....
        /*0144*/ 	.word	0xffffffff


	//   ....[51]....
        /*0148*/ 	.word	0xffffffff


	//   ....[52]....
        /*014c*/ 	.word	0xffffffff


	//   ....[53]....
        /*0150*/ 	.word	0xffffffff


	//   ....[54]....
        /*0154*/ 	.word	0xffffffff


	//   ....[55]....
        /*0158*/ 	.word	0xffffffff


	//   ....[56]....
        /*015c*/ 	.word	0xffffffff


	//   ....[57]....
        /*0160*/ 	.word	0xffffffff


	//   ....[58]....
        /*0164*/ 	.word	0xffffffff


	//   ....[59]....
        /*0168*/ 	.word	0xffffffff


	//   ....[60]....
        /*016c*/ 	.word	0xffffffff


	//   ....[61]....
        /*0170*/ 	.word	0xffffffff


	//   ....[62]....
        /*0174*/ 	.word	0xffffffff


	//   ....[63]....
        /*0178*/ 	.word	0xffffffff


	//   ....[64]....
        /*017c*/ 	.word	0xffffffff


	//   ....[65]....
        /*0180*/ 	.word	0xffffffff


	//   ....[66]....
        /*0184*/ 	.word	0xffffffff


	//   ....[67]....
        /*0188*/ 	.word	0xffffffff


	//   ....[68]....
        /*018c*/ 	.word	0xffffffff


	//   ....[69]....
        /*0190*/ 	.word	0xffffffff


	//   ....[70]....
        /*0194*/ 	.word	0xffffffff


	//   ....[71]....
        /*0198*/ 	.word	0x0500000f


	//----- nvinfo : EIATTR_COOP_GROUP_INSTR_OFFSETS
	.align		4
.L_93:
        /*019c*/ 	.byte	0x04, 0x28
        /*019e*/ 	.short	(.L_95 - .L_94)


	//   ....[0]....
.L_94:
        /*01a0*/ 	.word	0x00000070


	//   ....[1]....
        /*01a4*/ 	.word	0x000001a0


	//   ....[2]....
        /*01a8*/ 	.word	0x000001f0


	//   ....[3]....
        /*01ac*/ 	.word	0x000003e0


	//   ....[4]....
        /*01b0*/ 	.word	0x00000540


	//   ....[5]....
        /*01b4*/ 	.word	0x00000660


	//   ....[6]....
        /*01b8*/ 	.word	0x000007c0


	//   ....[7]....
        /*01bc*/ 	.word	0x00000e10


	//   ....[8]....
        /*01c0*/ 	.word	0x00002d80


	//   ....[9]....
        /*01c4*/ 	.word	0x00002e50


	//   ....[10]....
        /*01c8*/ 	.word	0x00003270


	//   ....[11]....
        /*01cc*/ 	.word	0x00003410


	//   ....[12]....
        /*01d0*/ 	.word	0x00005ee0


	//   ....[13]....
        /*01d4*/ 	.word	0x00005ef0


	//   ....[14]....
        /*01d8*/ 	.word	0x00005f30


	//   ....[15]....
        /*01dc*/ 	.word	0x00005f40


	//   ....[16]....
        /*01e0*/ 	.word	0x00007dc0


	//   ....[17]....
        /*01e4*/ 	.word	0x00007dd0


	//   ....[18]....
        /*01e8*/ 	.word	0x00007e00


	//   ....[19]....
        /*01ec*/ 	.word	0x00007e10


	//   ....[20]....
        /*01f0*/ 	.word	0x00009020


	//   ....[21]....
        /*01f4*/ 	.word	0x00009050


	//   ....[22]....
        /*01f8*/ 	.word	0x00009080


	//   ....[23]....
        /*01fc*/ 	.word	0x000090c0


	//   ....[24]....
        /*0200*/ 	.word	0x00009100


	//   ....[25]....
        /*0204*/ 	.word	0x00009140


	//   ....[26]....
        /*0208*/ 	.word	0x00009170


	//   ....[27]....
        /*020c*/ 	.word	0x000091a0


	//   ....[28]....
        /*0210*/ 	.word	0x000091d0


	//   ....[29]....
        /*0214*/ 	.word	0x00009200


	//   ....[30]....
        /*0218*/ 	.word	0x00009230


	//   ....[31]....
        /*021c*/ 	.word	0x00009260


	//   ....[32]....
        /*0220*/ 	.word	0x00009290


	//   ....[33]....
        /*0224*/ 	.word	0x000092c0


	//   ....[34]....
        /*0228*/ 	.word	0x000092f0


	//   ....[35]....
        /*022c*/ 	.word	0x00009320


	//   ....[36]....
        /*0230*/ 	.word	0x00009350


	//   ....[37]....
        /*0234*/ 	.word	0x00009380


	//   ....[38]....
        /*0238*/ 	.word	0x000093c0


	//   ....[39]....
        /*023c*/ 	.word	0x00009440


	//   ....[40]....
        /*0240*/ 	.word	0x00009470


	//   ....[41]....
        /*0244*/ 	.word	0x000094b0


	//   ....[42]....
        /*0248*/ 	.word	0x000094e0


	//   ....[43]....
        /*024c*/ 	.word	0x00009510


	//   ....[44]....
        /*0250*/ 	.word	0x00009540


	//   ....[45]....
        /*0254*/ 	.word	0x00009570


	//   ....[46]....
        /*0258*/ 	.word	0x00009590


	//   ....[47]....
        /*025c*/ 	.word	0x000095a0


	//   ....[48]....
        /*0260*/ 	.word	0x000095b0


	//   ....[49]....
        /*0264*/ 	.word	0x000095c0


	//   ....[50]....
        /*0268*/ 	.word	0x000095d0


	//   ....[51]....
        /*026c*/ 	.word	0x000095e0


	//   ....[52]....
        /*0270*/ 	.word	0x000095f0


	//   ....[53]....
        /*0274*/ 	.word	0x00009600


	//   ....[54]....
        /*0278*/ 	.word	0x00009610


	//   ....[55]....
        /*027c*/ 	.word	0x00009620


	//   ....[56]....
        /*0280*/ 	.word	0x00009630


	//   ....[57]....
        /*0284*/ 	.word	0x00009640


	//   ....[58]....
        /*0288*/ 	.word	0x00009650


	//   ....[59]....
        /*028c*/ 	.word	0x00009660


	//   ....[60]....
        /*0290*/ 	.word	0x00009670


	//   ....[61]....
        /*0294*/ 	.word	0x00009680


	//   ....[62]....
        /*0298*/ 	.word	0x00009690


	//   ....[63]....
        /*029c*/ 	.word	0x000096a0


	//   ....[64]....
        /*02a0*/ 	.word	0x000096b0


	//   ....[65]....
        /*02a4*/ 	.word	0x000096c0


	//   ....[66]....
        /*02a8*/ 	.word	0x000096d0


	//   ....[67]....
        /*02ac*/ 	.word	0x000096e0


	//   ....[68]....
        /*02b0*/ 	.word	0x00009a20


	//   ....[69]....
        /*02b4*/ 	.word	0x0000a8f0


	//   ....[70]....
        /*02b8*/ 	.word	0x0000cdf0


	//   ....[71]....
        /*02bc*/ 	.word	0x0000d2e0


	//----- nvinfo : EIATTR_REG_RECONFIG
	.align		4
.L_95:
        /*02c0*/ 	.byte	0x01, 0x54
	.zero		2


	//----- nvinfo : EIATTR_SYSCALL_OFFSETS
	.align		4
        /*02c4*/ 	.byte	0x04, 0x46
        /*02c6*/ 	.short	(.L_97 - .L_96)


	//   ....[0]....
.L_96:
        /*02c8*/ 	.word	0x000014a0


	//   ....[1]....
        /*02cc*/ 	.word	0x0000a250


	//   ....[2]....
        /*02d0*/ 	.word	0x0000a390


	//   ....[3]....
        /*02d4*/ 	.word	0x0000a4d0


	//   ....[4]....
        /*02d8*/ 	.word	0x0000a5f0


	//----- nvinfo : EIATTR_MBARRIER_INSTR_OFFSETS
	.align		4
.L_97:
        /*02dc*/ 	.byte	0x04, 0x39
        /*02de*/ 	.short	(.L_99 - .L_98)


	//   ....[0]....
.L_98:
        /*02e0*/ 	.word	0x00000290
        /*02e4*/ 	.word	0x000000ff
        /*02e8*/ 	.word	0x00033400
        /*02ec*/ 	.short	0x0100
        /*02ee*/ 	.byte	0x06
	.zero		1


	//   ....[1]....
        /*02f0*/ 	.word	0x000002a0
        /*02f4*/ 	.word	0x000000ff
        /*02f8*/ 	.word	0x00033420
        /*02fc*/ 	.short	0x0100
        /*02fe*/ 	.byte	0x06
	.zero		1


	//   ....[2]....
        /*0300*/ 	.word	0x00000390
        /*0304*/ 	.word	0x000000ff
        /*0308*/ 	.word	0x00033430
        /*030c*/ 	.short	0x0100
        /*030e*/ 	.byte	0x08
	.zero		1


	//   ....[3]....
        /*0310*/ 	.word	0x000003a0
        /*0314*/ 	.word	0x000000ff
        /*0318*/ 	.word	0x00033440
        /*031c*/ 	.short	0x0100
        /*031e*/ 	.byte	0x08
	.zero		1


	//   ....[4]....
        /*0320*/ 	.word	0x000003b0
        /*0324*/ 	.word	0x000000ff
        /*0328*/ 	.word	0x00033438
        /*032c*/ 	.short	0x0100
        /*032e*/ 	.byte	0x08
	.zero		1


	//   ....[5]....
        /*0330*/ 	.word	0x000003c0
        /*0334*/ 	.word	0x000000ff
        /*0338*/ 	.word	0x00033448
        /*033c*/ 	.short	0x0100
        /*033e*/ 	.byte	0x08
	.zero		1


	//   ....[6]....
        /*0340*/ 	.word	0x000004f0
        /*0344*/ 	.word	0x000000ff
        /*0348*/ 	.word	0x00033450
        /*034c*/ 	.short	0x0100
        /*034e*/ 	.byte	0x08
	.zero		1


	//   ....[7]....
        /*0350*/ 	.word	0x00000500
        /*0354*/ 	.word	0x000000ff
        /*0358*/ 	.word	0x00033460
        /*035c*/ 	.short	0x0100
        /*035e*/ 	.byte	0x08
	.zero		1


	//   ....[8]....
        /*0360*/ 	.word	0x00000510
        /*0364*/ 	.word	0x000000ff
        /*0368*/ 	.word	0x00033458
        /*036c*/ 	.short	0x0100
        /*036e*/ 	.byte	0x08
	.zero		1


	//   ....[9]....
        /*0370*/ 	.word	0x00000520
        /*0374*/ 	.word	0x000000ff
        /*0378*/ 	.word	0x00033468
        /*037c*/ 	.short	0x0100
        /*037e*/ 	.byte	0x08
	.zero		1


	//   ....[10]....
        /*0380*/ 	.word	0x00000610
        /*0384*/ 	.word	0x000000ff
        /*0388*/ 	.word	0x00033470
        /*038c*/ 	.short	0x0100
        /*038e*/ 	.byte	0x06
	.zero		1


	//   ....[11]....
        /*0390*/ 	.word	0x00000620
        /*0394*/ 	.word	0x000000ff
        /*0398*/ 	.word	0x00033480
        /*039c*/ 	.short	0x0100
        /*039e*/ 	.byte	0x06
	.zero		1


	//   ....[12]....
        /*03a0*/ 	.word	0x00000630
        /*03a4*/ 	.word	0x000000ff
        /*03a8*/ 	.word	0x00033478
        /*03ac*/ 	.short	0x0100
        /*03ae*/ 	.byte	0x06
	.zero		1


	//   ....[13]....
        /*03b0*/ 	.word	0x00000640
        /*03b4*/ 	.word	0x000000ff
        /*03b8*/ 	.word	0x00033488
        /*03bc*/ 	.short	0x0100
        /*03be*/ 	.byte	0x06
	.zero		1


	//   ....[14]....
        /*03c0*/ 	.word	0x00000770
        /*03c4*/ 	.word	0x000000ff
        /*03c8*/ 	.word	0x00033490
        /*03cc*/ 	.short	0x0100
        /*03ce*/ 	.byte	0x08
	.zero		1


	//   ....[15]....
        /*03d0*/ 	.word	0x00000780
        /*03d4*/ 	.word	0x000000ff
        /*03d8*/ 	.word	0x000334a0
        /*03dc*/ 	.short	0x0100
        /*03de*/ 	.byte	0x08
	.zero		1


	//   ....[16]....
        /*03e0*/ 	.word	0x00000790
        /*03e4*/ 	.word	0x000000ff
        /*03e8*/ 	.word	0x00033498
        /*03ec*/ 	.short	0x0100
        /*03ee*/ 	.byte	0x08
	.zero		1


	//   ....[17]....
        /*03f0*/ 	.word	0x000007a0
        /*03f4*/ 	.word	0x000000ff
        /*03f8*/ 	.word	0x000334a8
        /*03fc*/ 	.short	0x0100
        /*03fe*/ 	.byte	0x08
	.zero		1


	//   ....[18]....
        /*0400*/ 	.word	0x000008d0
        /*0404*/ 	.word	0x000000ff
        /*0408*/ 	.word	0x000334b0
        /*040c*/ 	.short	0x0100
        /*040e*/ 	.byte	0x08
	.zero		1


	//   ....[19]....
        /*0410*/ 	.word	0x000008e0
        /*0414*/ 	.word	0x000000ff
        /*0418*/ 	.word	0x000334c0
        /*041c*/ 	.short	0x0100
        /*041e*/ 	.byte	0x08
	.zero		1


	//   ....[20]....
        /*0420*/ 	.word	0x000008f0
        /*0424*/ 	.word	0x000000ff
        /*0428*/ 	.word	0x000334b8
        /*042c*/ 	.short	0x0100
        /*042e*/ 	.byte	0x08
	.zero		1


	//   ....[21]....
        /*0430*/ 	.word	0x00000900
        /*0434*/ 	.word	0x000000ff
        /*0438*/ 	.word	0x000334c8
        /*043c*/ 	.short	0x0100
        /*043e*/ 	.byte	0x08
	.zero		1


	//   ....[22]....
        /*0440*/ 	.word	0x00001500
        /*0444*/ 	.word	0x000000ff
        /*0448*/ 	.word	0x00033400
        /*044c*/ 	.short	0x010a
        /*044e*/ 	.byte	0x26
	.zero		1


	//   ....[23]....
        /*0450*/ 	.word	0x00001580
        /*0454*/ 	.word	0x00000003
        /*0458*/ 	.word	0x00033430
        /*045c*/ 	.short	0x010a
        /*045e*/ 	.byte	0x3f
	.zero		1


	//   ....[24]....
        /*0460*/ 	.word	0x000015f0
        /*0464*/ 	.word	0x00000003
        /*0468*/ 	.word	0x00033430
        /*046c*/ 	.short	0x010a
        /*046e*/ 	.byte	0x3f
	.zero		1


	//   ....[25]....
        /*0470*/ 	.word	0x000032e0
        /*0474*/ 	.word	0x00000003
        /*0478*/ 	.word	0x00000000
        /*047c*/ 	.short	0x0101
        /*047e*/ 	.byte	0x3f
	.zero		1


	//   ....[26]....
        /*0480*/ 	.word	0x00004c50
        /*0484*/ 	.word	0x000000ff
        /*0488*/ 	.word	0x00033430
        /*048c*/ 	.short	0x010a
        /*048e*/ 	.byte	0x06
	.zero		1


	//   ....[27]....
        /*0490*/ 	.word	0x00004c90
        /*0494*/ 	.word	0x000000ff
        /*0498*/ 	.word	0x00033430
        /*049c*/ 	.short	0x010a
        /*049e*/ 	.byte	0x06
	.zero		1


	//   ....[28]....
        /*04a0*/ 	.word	0x000058b0
        /*04a4*/ 	.word	0x000000ff
        /*04a8*/ 	.word	0x00033450
        /*04ac*/ 	.short	0x010a
        /*04ae*/ 	.byte	0x06
	.zero		1


	//   ....[29]....
        /*04b0*/ 	.word	0x000058f0
        /*04b4*/ 	.word	0x000000ff
        /*04b8*/ 	.word	0x00033450
        /*04bc*/ 	.short	0x010a
        /*04be*/ 	.byte	0x06
	.zero		1


	//   ....[30]....
        /*04c0*/ 	.word	0x00007000
        /*04c4*/ 	.word	0x00000003
        /*04c8*/ 	.word	0x00000000
        /*04cc*/ 	.short	0x0101
        /*04ce*/ 	.byte	0x3f
	.zero		1


	//   ....[31]....
        /*04d0*/ 	.word	0x000071e0
        /*04d4*/ 	.word	0x000000ff
        /*04d8*/ 	.word	0x00000000
        /*04dc*/ 	.short	0x0101
        /*04de*/ 	.byte	0x06
	.zero		1


	//   ....[32]....
        /*04e0*/ 	.word	0x00007a60
        /*04e4*/ 	.word	0x000000ff
        /*04e8*/ 	.word	0x00033450
        /*04ec*/ 	.short	0x010a
        /*04ee*/ 	.byte	0x08
	.zero		1


	//   ....[33]....
        /*04f0*/ 	.word	0x00007aa0
        /*04f4*/ 	.word	0x000000ff
        /*04f8*/ 	.word	0x00033450
        /*04fc*/ 	.short	0x010a
        /*04fe*/ 	.byte	0x08
	.zero		1


	//   ....[34]....
        /*0500*/ 	.word	0x00008a40
        /*0504*/ 	.word	0x000000ff
        /*0508*/ 	.word	0x00000000
        /*050c*/ 	.short	0x0101
        /*050e*/ 	.byte	0x08
	.zero		1


	//   ....[35]....
        /*0510*/ 	.word	0x00009c30
        /*0514*/ 	.word	0x000000ff
        /*0518*/ 	.word	0x00000000
        /*051c*/ 	.short	0x0101
        /*051e*/ 	.byte	0x06
	.zero		1


	//   ....[36]....
        /*0520*/ 	.word	0x0000aaf0
        /*0524*/ 	.word	0x00000005
        /*0528*/ 	.word	0x00033480
        /*052c*/ 	.short	0x010a
        /*052e*/ 	.byte	0x3f
	.zero		1


	//   ....[37]....
        /*0530*/ 	.word	0x0000ad30
        /*0534*/ 	.word	0x00000005
        /*0538*/ 	.word	0x00033440
        /*053c*/ 	.short	0x010a
        /*053e*/ 	.byte	0x3f
	.zero		1


	//   ....[38]....
        /*0540*/ 	.word	0x0000b170
        /*0544*/ 	.word	0x000000ff
        /*0548*/ 	.word	0x00033420
        /*054c*/ 	.short	0x010a
        /*054e*/ 	.byte	0x28
	.zero		1


	//   ....[39]....
        /*0550*/ 	.word	0x0000b410
        /*0554*/ 	.word	0x00000006
        /*0558*/ 	.word	0x00033480
        /*055c*/ 	.short	0x010a
        /*055e*/ 	.byte	0x3f
	.zero		1


	//   ....[40]....
        /*0560*/ 	.word	0x0000b840
        /*0564*/ 	.word	0x00000006
        /*0568*/ 	.word	0x00033440
        /*056c*/ 	.short	0x010a
        /*056e*/ 	.byte	0x3f
	.zero		1


	//   ....[41]....
        /*0570*/ 	.word	0x0000bcf0
        /*0574*/ 	.word	0x0000000d
        /*0578*/ 	.word	0x00033470
        /*057c*/ 	.short	0x010a
        /*057e*/ 	.byte	0x3f
	.zero		1


	//   ....[42]....
        /*0580*/ 	.word	0x0000bd60
        /*0584*/ 	.word	0x0000000d
        /*0588*/ 	.word	0x00033460
        /*058c*/ 	.short	0x010a
        /*058e*/ 	.byte	0x3f
	.zero		1


	//   ....[43]....
        /*0590*/ 	.word	0x0000c400
        /*0594*/ 	.word	0x0000000d
        /*0598*/ 	.word	0x00033450
        /*059c*/ 	.short	0x0101
        /*059e*/ 	.byte	0x3f
	.zero		1


	//   ....[44]....
        /*05a0*/ 	.word	0x0000c470
        /*05a4*/ 	.word	0x00000002
        /*05a8*/ 	.word	0x00000000
        /*05ac*/ 	.short	0x0101
        /*05ae*/ 	.byte	0x3f
	.zero		1


	//   ....[45]....
        /*05b0*/ 	.word	0x0000c540
        /*05b4*/ 	.word	0x00000003
        /*05b8*/ 	.word	0x00033470
        /*05bc*/ 	.short	0x010a
        /*05be*/ 	.byte	0x3f
	.zero		1


	//   ....[46]....
        /*05c0*/ 	.word	0x0000c5a0
        /*05c4*/ 	.word	0x00000003
        /*05c8*/ 	.word	0x00033460
        /*05cc*/ 	.short	0x010a
        /*05ce*/ 	.byte	0x3f
	.zero		1


	//   ....[47]....
        /*05d0*/ 	.word	0x0000ccb0
        /*05d4*/ 	.word	0x00000003
        /*05d8*/ 	.word	0x00033450
        /*05dc*/ 	.short	0x0101
        /*05de*/ 	.byte	0x3f
	.zero		1


	//   ....[48]....
        /*05e0*/ 	.word	0x0000cd20
        /*05e4*/ 	.word	0x00000000
        /*05e8*/ 	.word	0x00000000
        /*05ec*/ 	.short	0x0101
        /*05ee*/ 	.byte	0x3f
	.zero		1


	//   ....[49]....
        /*05f0*/ 	.word	0x0000cda0
        /*05f4*/ 	.word	0x00000006
        /*05f8*/ 	.word	0x00033420
        /*05fc*/ 	.short	0x010a
        /*05fe*/ 	.byte	0x3f
	.zero		1


	//   ....[50]....
        /*0600*/ 	.word	0x0000cef0
        /*0604*/ 	.word	0x00000005
        /*0608*/ 	.word	0x00000000
        /*060c*/ 	.short	0x010a
        /*060e*/ 	.byte	0x3f
	.zero		1


	//   ....[51]....
        /*0610*/ 	.word	0x0000cf60
        /*0614*/ 	.word	0x00000007
        /*0618*/ 	.word	0x00000000
        /*061c*/ 	.short	0x010a
        /*061e*/ 	.byte	0x3f
	.zero		1


	//   ....[52]....
        /*0620*/ 	.word	0x0000cfb0
        /*0624*/ 	.word	0x00000011
        /*0628*/ 	.word	0x00033460
        /*062c*/ 	.short	0x010a
        /*062e*/ 	.byte	0x3f
	.zero		1


	//   ....[53]....
        /*0630*/ 	.word	0x0000d000
        /*0634*/ 	.word	0x00000003
        /*0638*/ 	.word	0x00033460
        /*063c*/ 	.short	0x010a
        /*063e*/ 	.byte	0x3f
	.zero		1


	//   ....[54]....
        /*0640*/ 	.word	0x0000d040
        /*0644*/ 	.word	0x00000011
        /*0648*/ 	.word	0x00033480
        /*064c*/ 	.short	0x010a
        /*064e*/ 	.byte	0x3f
	.zero		1


	//   ....[55]....
        /*0650*/ 	.word	0x0000d060
        /*0654*/ 	.word	0x00000003
        /*0658*/ 	.word	0x00033480
        /*065c*/ 	.short	0x010a
        /*065e*/ 	.byte	0x3f
	.zero		1


	//   ....[56]....
        /*0660*/ 	.word	0x0000d0d0
        /*0664*/ 	.word	0x00000003
        /*0668*/ 	.word	0x00033400
        /*066c*/ 	.short	0x010a
        /*066e*/ 	.byte	0x3f
	.zero		1


	//   ....[57]....
        /*0670*/ 	.word	0x0000d120
        /*0674*/ 	.word	0x00000003
        /*0678*/ 	.word	0x00033430
        /*067c*/ 	.short	0x010a
        /*067e*/ 	.byte	0x3f
	.zero		1


	//   ....[58]....
        /*0680*/ 	.word	0x0000d180
        /*0684*/ 	.word	0x00000005
        /*0688*/ 	.word	0x00033430
        /*068c*/ 	.short	0x010a
        /*068e*/ 	.byte	0x3f
	.zero		1


	//   ....[59]....
        /*0690*/ 	.word	0x0000d1e0
        /*0694*/ 	.word	0x00000005
        /*0698*/ 	.word	0x00033450
        /*069c*/ 	.short	0x010a
        /*069e*/ 	.byte	0x3f
	.zero		1


	//   ....[60]....
        /*06a0*/ 	.word	0x0000d240
        /*06a4*/ 	.word	0x00000007
        /*06a8*/ 	.word	0x00033450
        /*06ac*/ 	.short	0x010a
        /*06ae*/ 	.byte	0x3f
	.zero		1


	//   ....[61]....
        /*06b0*/ 	.word	0x0000d390
        /*06b4*/ 	.word	0x00000005
        /*06b8*/ 	.word	0x00033480
        /*06bc*/ 	.short	0x010a
        /*06be*/ 	.byte	0x3f
	.zero		1


	//   ....[62]....
        /*06c0*/ 	.word	0x0000d3e0
        /*06c4*/ 	.word	0x00000005
        /*06c8*/ 	.word	0x00033440
        /*06cc*/ 	.short	0x010a
        /*06ce*/ 	.byte	0x3f
	.zero		1


	//   ....[63]....
        /*06d0*/ 	.word	0x0000d440
        /*06d4*/ 	.word	0x00000003
        /*06d8*/ 	.word	0x00033420
        /*06dc*/ 	.short	0x010a
        /*06de*/ 	.byte	0x3f
	.zero		1


	//   ....[64]....
        /*06e0*/ 	.word	0x0000d490
        /*06e4*/ 	.word	0x00000006
        /*06e8*/ 	.word	0x00033480
        /*06ec*/ 	.short	0x010a
        /*06ee*/ 	.byte	0x3f
	.zero		1


	//   ....[65]....
        /*06f0*/ 	.word	0x0000d4e0
        /*06f4*/ 	.word	0x00000006
        /*06f8*/ 	.word	0x00033440
        /*06fc*/ 	.short	0x010a
        /*06fe*/ 	.byte	0x3f
	.zero		1


	//   ....[66]....
        /*0700*/ 	.word	0x0000d530
        /*0704*/ 	.word	0x0000000d
        /*0708*/ 	.word	0x00033470
        /*070c*/ 	.short	0x010a
        /*070e*/ 	.byte	0x3f
	.zero		1


	//   ....[67]....
        /*0710*/ 	.word	0x0000d580
        /*0714*/ 	.word	0x0000000d
        /*0718*/ 	.word	0x00033460
        /*071c*/ 	.short	0x010a
        /*071e*/ 	.byte	0x3f
	.zero		1


	//   ....[68]....
        /*0720*/ 	.word	0x0000d5d0
        /*0724*/ 	.word	0x00000003
        /*0728*/ 	.word	0x00033470
        /*072c*/ 	.short	0x010a
        /*072e*/ 	.byte	0x3f
	.zero		1


	//   ....[69]....
        /*0730*/ 	.word	0x0000d620
        /*0734*/ 	.word	0x00000003
        /*0738*/ 	.word	0x00033460
        /*073c*/ 	.short	0x010a
        /*073e*/ 	.byte	0x3f
	.zero		1


	//   ....[70]....
        /*0740*/ 	.word	0x0000d670
        /*0744*/ 	.word	0x00000006
        /*0748*/ 	.word	0x00033420
        /*074c*/ 	.short	0x010a
        /*074e*/ 	.byte	0x3f
	.zero		1


	//   ....[71]....
        /*0750*/ 	.word	0x0000d6c0
        /*0754*/ 	.word	0x00000005
        /*0758*/ 	.word	0x00000000
        /*075c*/ 	.short	0x010a
        /*075e*/ 	.byte	0x3f
	.zero		1


	//   ....[72]....
        /*0760*/ 	.word	0x0000d710
        /*0764*/ 	.word	0x00000007
        /*0768*/ 	.word	0x00000000
        /*076c*/ 	.short	0x010a
        /*076e*/ 	.byte	0x3f
	.zero		1


	//   ....[73]....
        /*0770*/ 	.word	0x0000d760
        /*0774*/ 	.word	0x00000011
        /*0778*/ 	.word	0x00033460
        /*077c*/ 	.short	0x010a
        /*077e*/ 	.byte	0x3f
	.zero		1


	//   ....[74]....
        /*0780*/ 	.word	0x0000d7b0
        /*0784*/ 	.word	0x00000003
        /*0788*/ 	.word	0x00033460
        /*078c*/ 	.short	0x010a
        /*078e*/ 	.byte	0x3f
	.zero		1


	//   ....[75]....
        /*0790*/ 	.word	0x0000d800
        /*0794*/ 	.word	0x00000011
        /*0798*/ 	.word	0x00033480
        /*079c*/ 	.short	0x010a
        /*079e*/ 	.byte	0x3f
	.zero		1


	//----- nvinfo : EIATTR_NUM_MBARRIERS
	.align		4
.L_99:
        /*07a0*/ 	.byte	0x03, 0x38
        /*07a2*/ 	.short	0x0016


	//----- nvinfo : EIATTR_EXIT_INSTR_OFFSETS
	.align		4
        /*07a4*/ 	.byte	0x04, 0x1c
        /*07a6*/ 	.short	(.L_101 - .L_100)


	//   ....[0]....
.L_100:
        /*07a8*/ 	.word	0x00000a50


	//   ....[1]....
        /*07ac*/ 	.word	0x00009ce0


	//   ....[2]....
        /*07b0*/ 	.word	0x0000ce10


	//   ....[3]....
        /*07b4*/ 	.word	0x0000d0b0


	//----- nvinfo : EIATTR_MAX_THREADS
	.align		4
.L_101:
        /*07b8*/ 	.byte	0x04, 0x05
        /*07ba*/ 	.short	(.L_103 - .L_102)
.L_102:
        /*07bc*/ 	.word	0x00000180
        /*07c0*/ 	.word	0x00000001
        /*07c4*/ 	.word	0x00000001


	//----- nvinfo : EIATTR_CRS_STACK_SIZE
	.align		4
.L_103:
        /*07c8*/ 	.byte	0x04, 0x1e
        /*07ca*/ 	.short	(.L_105 - .L_104)
.L_104:
        /*07cc*/ 	.word	0x00000000


	//----- nvinfo : EIATTR_CBANK_PARAM_SIZE
	.align		4
.L_105:
        /*07d0*/ 	.byte	0x03, 0x19
        /*07d2*/ 	.short	0x0bf0


	//----- nvinfo : EIATTR_PARAM_CBANK
	.align		4
        /*07d4*/ 	.byte	0x04, 0x0a
        /*07d6*/ 	.short	(.L_107 - .L_106)
	.align		4
.L_106:
        /*07d8*/ 	.word	index@(.nv.constant0._ZN7cutlass13device_kernelIN5flash11enable_sm90INS1_16FlashAttnFwdSm90INS1_25CollectiveMainloopFwdSm90ILi2EN4cute5tupleIJNS5_1CILi1EEES8_S8_EEENS6_IJNS7_ILi128EEENS7_ILi160EEENS7_ILi192EEEEEELi192ENS_12float_e4m3_tEfNS_4arch4Sm90ELb0ELb0ELb0ELb0ELb0ELb0ELb0ELb1ELb1ELb0ELb0ELb0EEENS1_21CollectiveEpilogueFwdINS6_IJSA_SC_SB_EEES9_NS_10bfloat16_tESG_Li256ELb0ELb0ELb0ELb1EEENS1_29StaticPersistentTileSchedulerILb0EEEEEEEEEvNT_6ParamsE)
        /*07dc*/ 	.short	0x0210
        /*07de*/ 	.short	0x0bf0


	//----- nvinfo : EIATTR_SW_WAR
	.align		4
.L_107:
        /*07e0*/ 	.byte	0x04, 0x36
        /*07e2*/ 	.short	(.L_109 - .L_108)
.L_108:
        /*07e4*/ 	.word	0x00000008
.L_109:


//--------------------- .nv.info._ZN7cutlass13device_kernelIN5flash11enable_sm90INS1_16FlashAttnFwdSm90INS1_25CollectiveMainloopFwdSm90ILi2EN4cute5tupleIJNS5_1CILi2EEENS7_ILi1EEES9_EEENS6_IJNS7_ILi128EEENS7_ILi160EEENS7_ILi192EEEEEELi192ENS_12float_e4m3_tEfNS_4arch4Sm90ELb0ELb0ELb0ELb0ELb0ELb0ELb0ELb1ELb1ELb0ELb0ELb0EEENS1_21CollectiveEpilogueFwdINS6_IJSB_SD_SC_EEESA_NS_10bfloat16_tESH_Li256ELb0ELb0ELb0ELb1EEENS1_29StaticPersistentTileSchedulerILb0EEEEEEEEEvNT_6ParamsE --------------------------
	.section	.nv.info._ZN7cutlass13device_kernelIN5flash11enable_sm90INS1_16FlashAttnFwdSm90INS1_25CollectiveMainloopFwdSm90ILi2EN4cute5tupleIJNS5_1CILi2EEENS7_ILi1EEES9_EEENS6_IJNS7_ILi128EEENS7_ILi160EEENS7_ILi192EEEEEELi192ENS_12float_e4m3_tEfNS_4arch4Sm90ELb0ELb0ELb0ELb0ELb0ELb0ELb0ELb1ELb1ELb0ELb0ELb0EEENS1_21CollectiveEpilogueFwdINS6_IJSB_SD_SC_EEESA_NS_10bfloat16_tESH_Li256ELb0ELb0ELb0ELb1EEENS1_29StaticPersistentTileSchedulerILb0EEEEEEEEEvNT_6ParamsE,"",@"SHT_CUDA_INFO"
	.sectionflags	@""
	.align	4


	//----- nvinfo : EIATTR_CUDA_API_VERSION
	.align		4
        /*0000*/ 	.byte	0x04, 0x37
        /*0002*/ 	.short	(.L_111 - .L_110)
.L_110:
        /*0004*/ 	.word	0x00000082


	//----- nvinfo : EIATTR_KPARAM_INFO
	.align		4
.L_111:
        /*0008*/ 	.byte	0x04, 0x17
        /*000a*/ 	.short	(.L_113 - .L_112)
.L_112:
        /*000c*/ 	.word	0x00000000
        /*0010*/ 	.short	0x0000
        /*0012*/ 	.short	0x0070
        /*0014*/ 	.byte	0x00, 0xf0, 0x01, 0x2e


	//----- nvinfo : EIATTR_SPARSE_MMA_MASK
	.align		4
.L_113:
        /*0018*/ 	.byte	0x03, 0x50
        /*001a*/ 	.short	0x0000


	//----- nvinfo : EIATTR_MAXREG_COUNT
	.align		4
        /*001c*/ 	.byte	0x03, 0x1b
        /*001e*/ 	.short	0x00a8


	//----- nvinfo : EIATTR_NUM_BARRIERS
	.align		4
        /*0020*/ 	.byte	0x02, 0x4c
        /*0022*/ 	.byte	0x10
	.zero		1


	//----- nvinfo : EIATTR_EXTERNS
	.align		4
        /*0024*/ 	.byte	0x04, 0x0f
        /*0026*/ 	.short	(.L_115 - .L_114)


	//   ....[0]....
	.align		4
.L_114:
        /*0028*/ 	.word	index@(__assertfail)


	//----- nvinfo : EIATTR_ANNOTATIONS
	.align		4
.L_115:
        /*002c*/ 	.byte	0x04, 0x55
        /*002e*/ 	.short	(.L_117 - .L_116)


	//   ....[0]....
.L_116:
        /*0030*/ 	.word	0x00000001
        /*0034*/ 	.byte	0xa0, 0x0b, 0x00, 0x00, 0x01, 0x00, 0x00, 0x00, 0x00, 0x0e, 0x00, 0x00, 0x01, 0x00, 0x00, 0x00
        /* <DEDUP_REMOVED lines=8> */
        /*00c4*/ 	.byte	0xe0, 0xcf, 0x00, 0x00, 0x01, 0x00, 0x00, 0x00, 0xf0, 0xcf, 0x00, 0x00


	//----- nvinfo : EIATTR_MERCURY_ISA_VERSION
	.align		4
.L_117:
        /*00d0*/ 	.byte	0x03, 0x5f
        /*00d2*/ 	.short	0x0101


	//----- nvinfo : EIATTR_INT_WARP_WIDE_INSTR_OFFSETS
	.align		4
        /*00d4*/ 	.byte	0x04, 0x31
        /*00d6*/ 	.short	(.L_119 - .L_118)


	//   ....[0]....
.L_118:
        /*00d8*/ 	.word	0x00000190


	//   ....[1]....
        /*00dc*/ 	.word	0x000001d0


	//   ....[2]....
        /*00e0*/ 	.word	0x00000240


	//   ....[3]....
        /*00e4*/ 	.word	0x0000a8e0


	//----- nvinfo : EIATTR_COOP_GROUP_MASK_REGIDS
	.align		4
.L_119:
        /*00e8*/ 	.byte	0x04, 0x29
        /*00ea*/ 	.short	(.L_121 - .L_120)


	//   ....[0]....
.L_120:
        /*00ec*/ 	.word	0xffffffff


	//   ....[1]....
        /*00f0*/ 	.word	0xffffffff


	//   ....[2]....
        /*00f4*/ 	.word	0xffffffff


	//   ....[3]....
        /*00f8*/ 	.word	0xffffffff


	//   ....[4]....
        /*00fc*/ 	.word	0xffffffff


	//   ....[5]....
        /*0100*/ 	.word	0xffffffff


	//   ....[6]....
        /*0104*/ 	.word	0xffffffff


	//   ....[7]....
        /*0108*/ 	.word	0xffffffff


	//   ....[8]....
        /*010c*/ 	.word	0xffffffff


	//   ....[9]....
        /*0110*/ 	.word	0xffffffff


	//   ....[10]....
        /*0114*/ 	.word	0xffffffff


	//   ....[11]....
        /*0118*/ 	.word	0xffffffff


	//   ....[12]....
        /*011c*/ 	.word	0xffffffff


	//   ....[13]....
        /*0120*/ 	.word	0xffffffff


	//   ....[14]....
        /*0124*/ 	.word	0xffffffff


	//   ....[15]....
        /*0128*/ 	.word	0xffffffff


	//   ....[16]....
        /*012c*/ 	.word	0xffffffff


	//   ....[17]....
        /*0130*/ 	.word	0xffffffff


	//   ....[18]....
        /*0134*/ 	.word	0xffffffff


	//   ....[19]....
        /*0138*/ 	.word	0xffffffff


	//   ....[20]....
        /*013c*/ 	.word	0xffffffff


	//   ....[21]....
        /*0140*/ 	.word	0xffffffff


	//   ....[22]....
        /*0144*/ 	.word	0xffffffff


	//   ....[23]....
        /*0148*/ 	.word	0xffffffff


	//   ....[24]....
        /*014c*/ 	.word	0xffffffff


	//   ....[25]....
        /*0150*/ 	.word	0xffffffff


	//   ....[26]....
        /*0154*/ 	.word	0xffffffff


	//   ....[27]....
        /*0158*/ 	.word	0xffffffff


	//   ....[28]....
        /*015c*/ 	.word	0xffffffff


	//   ....[29]....
        /*0160*/ 	.word	0xffffffff


	//   ....[30]....
        /*0164*/ 	.word	0xffffffff


	//   ....[31]....
        /*0168*/ 	.word	0xffffffff


	//   ....[32]....
        /*016c*/ 	.word	0xffffffff


	//   ....[33]....
        /*0170*/ 	.word	0xffffffff


	//   ....[34]....
        /*0174*/ 	.word	0xffffffff


	//   ....[35]....
        /*0178*/ 	.word	0xffffffff


	//   ....[36]....
        /*017c*/ 	.word	0xffffffff


	//   ....[37]....
        /*0180*/ 	.word	0xffffffff


	//   ....[38]....
        /*0184*/ 	.word	0xffffffff


	//   ....[39]....
        /*0188*/ 	.word	0xffffffff


	//   ....[40]....
        /*018c*/ 	.word	0xffffffff


	//   ....[41]....
        /*0190*/ 	.word	0xffffffff


	//   ....[42]....
        /*0194*/ 	.word	0xffffffff


	//   ....[43]....
        /*0198*/ 	.word	0xffffffff


	//   ....[44]....
        /*019c*/ 	.word	0xffffffff


	//   ....[45]....
        /*01a0*/ 	.word	0xffffffff


	//   ....[46]....
        /*01a4*/ 	.word	0xffffffff


	//   ....[47]....
        /*01a8*/ 	.word	0xffffffff


	//   ....[48]....
        /*01ac*/ 	.word	0xffffffff


	//   ....[49]....
        /*01b0*/ 	.word	0xffffffff


	//   ....[50]....
        /*01b4*/ 	.word	0xffffffff


	//   ....[51]....
        /*01b8*/ 	.word	0xffffffff


	//   ....[52]....
        /*01bc*/ 	.word	0xffffffff


	//   ....[53]....
        /*01c0*/ 	.word	0xffffffff


	//   ....[54]....
        /*01c4*/ 	.word	0xffffffff


	//   ....[55]....
        /*01c8*/ 	.word	0xffffffff


	//   ....[56]....
        /*01cc*/ 	.word	0xffffffff


	//   ....[57]....
        /*01d0*/ 	.word	0xffffffff


	//   ....[58]....
        /*01d4*/ 	.word	0xffffffff


	//   ....[59]....
        /*01d8*/ 	.word	0xffffffff


	//   ....[60]....
        /*01dc*/ 	.word	0xffffffff


	//   ....[61]....
        /*01e0*/ 	.word	0xffffffff


	//   ....[62]....
        /*01e4*/ 	.word	0xffffffff


	//   ....[63]....
        /*01e8*/ 	.word	0xffffffff


	//   ....[64]....
        /*01ec*/ 	.word	0xffffffff


	//   ....[65]....
        /*01f0*/ 	.word	0xffffffff


	//   ....[66]....
        /*01f4*/ 	.word	0xffffffff


	//   ....[67]....
        /*01f8*/ 	.word	0xffffffff


	//   ....[68]....
        /*01fc*/ 	.word	0xffffffff


	//   ....[69]....
        /*0200*/ 	.word	0xffffffff


	//   ....[70]....
        /*0204*/ 	.word	0xffffffff


	//   ....[71]....
        /*0208*/ 	.word	0xffffffff


	//   ....[72]....
        /*020c*/ 	.word	0x0500000f


	//----- nvinfo : EIATTR_COOP_GROUP_INSTR_OFFSETS
	.align		4
.L_121:
        /*0210*/ 	.byte	0x04, 0x28
        /*0212*/ 	.short	(.L_123 - .L_122)


	//   ....[0]....
.L_122:
        /*0214*/ 	.word	0x00000070


	//   ....[1]....
        /*0218*/ 	.word	0x000001a0


	//   ....[2]....
        /*021c*/ 	.word	0x000001f0


	//   ....[3]....
        /*0220*/ 	.word	0x00000430


	//   ....[4]....
        /*0224*/ 	.word	0x00000650


	//   ....[5]....
        /*0228*/ 	.word	0x00000880


	//   ....[6]....
        /*022c*/ 	.word	0x00000b00


	//   ....[7]....
        /*0230*/ 	.word	0x00000e40


	//   ....[8]....
        /*0234*/ 	.word	0x00001370


	//   ....[9]....
        /*0238*/ 	.word	0x00003320


	//   ....[10]....
        /*023c*/ 	.word	0x000033f0


	//   ....[11]....
        /*0240*/ 	.word	0x00003850


	//   ....[12]....
        /*0244*/ 	.word	0x00003990


	//   ....[13]....
        /*0248*/ 	.word	0x00006060


	//   ....[14]....
        /*024c*/ 	.word	0x00006070


	//   ....[15]....
        /*0250*/ 	.word	0x000060a0


	//   ....[16]....
        /*0254*/ 	.word	0x000060b0


	//   ....[17]....
        /*0258*/ 	.word	0x00007de0


	//   ....[18]....
        /*025c*/ 	.word	0x00007df0


	//   ....[19]....
        /*0260*/ 	.word	0x00007e20


	//   ....[20]....
        /*0264*/ 	.word	0x00007e30


	//   ....[21]....
        /*0268*/ 	.word	0x00009150


	//   ....[22]....
        /*026c*/ 	.word	0x00009180


	//   ....[23]....
        /*0270*/ 	.word	0x000091b0


	//   ....[24]....
        /*0274*/ 	.word	0x000091e0


	//   ....[25]....
        /*0278*/ 	.word	0x00009210


	//   ....[26]....
        /*027c*/ 	.word	0x00009240


	//   ....[27]....
        /*0280*/ 	.word	0x00009280


	//   ....[28]....
        /*0284*/ 	.word	0x000092b0


	//   ....[29]....
        /*0288*/ 	.word	0x000092e0


	//   ....[30]....
        /*028c*/ 	.word	0x00009310


	//   ....[31]....
        /*0290*/ 	.word	0x00009340


	//   ....[32]....
        /*0294*/ 	.word	0x00009370


	//   ....[33]....
        /*0298*/ 	.word	0x000093f0


	//   ....[34]....
        /*029c*/ 	.word	0x00009420


	//   ....[35]....
        /*02a0*/ 	.word	0x00009450


	//   ....[36]....
        /*02a4*/ 	.word	0x00009480


	//   ....[37]....
        /*02a8*/ 	.word	0x000094b0


	//   ....[38]....
        /*02ac*/ 	.word	0x000094c0


	//   ....[39]....
        /*02b0*/ 	.word	0x000094d0


	//   ....[40]....
        /*02b4*/ 	.word	0x000094e0


	//   ....[41]....
        /*02b8*/ 	.word	0x000094f0


	//   ....[42]....
        /*02bc*/ 	.word	0x00009520


	//   ....[43]....
        /*02c0*/ 	.word	0x00009550


	//   ....[44]....
        /*02c4*/ 	.word	0x00009560


	//   ....[45]....
        /*02c8*/ 	.word	0x00009570


	//   ....[46]....
        /*02cc*/ 	.word	0x00009590


	//   ....[47]....
        /*02d0*/ 	.word	0x000095b0


	//   ....[48]....
        /*02d4*/ 	.word	0x000095c0


	//   ....[49]....
        /*02d8*/ 	.word	0x000095d0


	//   ....[50]....
        /*02dc*/ 	.word	0x000095e0


	//   ....[51]....
        /*02e0*/ 	.word	0x000095f0


	//   ....[52]....
        /*02e4*/ 	.word	0x00009600


	//   ....[53]....
        /*02e8*/ 	.word	0x00009610


	//   ....[54]....
        /*02ec*/ 	.word	0x00009620


	//   ....[55]....
        /*02f0*/ 	.word	0x00009630


	//   ....[56]....
        /*02f4*/ 	.word	0x00009640


	//   ....[57]....
        /*02f8*/ 	.word	0x00009650


	//   ....[58]....
        /*02fc*/ 	.word	0x00009660


	//   ....[59]....
        /*0300*/ 	.word	0x00009670


	//   ....[60]....
        /*0304*/ 	.word	0x00009680


	//   ....[61]....
        /*0308*/ 	.word	0x00009690


	//   ....[62]....
        /*030c*/ 	.word	0x000096a0


	//   ....[63]....
        /*0310*/ 	.word	0x000096b0


	//   ....[64]....
        /*0314*/ 	.word	0x000096c0


	//   ....[65]....
        /*0318*/ 	.word	0x000096d0


	//   ....[66]....
        /*031c*/ 	.word	0x000096e0


	//   ....[67]....
        /*0320*/ 	.word	0x000096f0


	//   ....[68]....
        /*0324*/ 	.word	0x00009700


	//   ....[69]....
        /*0328*/ 	.word	0x00009a40


	//   ....[70]....
        /*032c*/ 	.word	0x0000aa40


	//   ....[71]....
        /*0330*/ 	.word	0x0000d1a0


	//   ....[72]....
        /*0334*/ 	.word	0x0000d690


	//----- nvinfo : EIATTR_REG_RECONFIG
	.align		4
.L_123:
        /*0338*/ 	.byte	0x01, 0x54
	.zero		2


	//----- nvinfo : EIATTR_SYSCALL_OFFSETS
	.align		4
        /*033c*/ 	.byte	0x04, 0x46
        /*033e*/ 	.short	(.L_125 - .L_124)


	//   ....[0]....
.L_124:
        /*0340*/ 	.word	0x00001a00


	//   ....[1]....
        /*0344*/ 	.word	0x0000a310


	//   ....[2]....
        /*0348*/ 	.word	0x0000a490


	//   ....[3]....
        /*034c*/ 	.word	0x0000a5d0


	//   ....[4]....
        /*0350*/ 	.word	0x0000a6f0


	//----- nvinfo : EIATTR_MBARRIER_INSTR_OFFSETS
	.align		4
.L_125:
        /*0354*/ 	.byte	0x04, 0x39
        /*0356*/ 	.short	(.L_127 - .L_126)


	//   ....[0]....
.L_126:
        /*0358*/ 	.word	0x000002d0
        /*035c*/ 	.word	0x000000ff
        /*0360*/ 	.word	0x00033400
        /*0364*/ 	.short	0x0100
        /*0366*/ 	.byte	0x08
	.zero		1


	//   ....[1]....
        /*0368*/ 	.word	0x000002e0
        /*036c*/ 	.word	0x000000ff
        /*0370*/ 	.word	0x00033420
        /*0374*/ 	.short	0x0100
        /*0376*/ 	.byte	0x08
	.zero		1


	//   ....[2]....
        /*0378*/ 	.word	0x000003d0
        /*037c*/ 	.word	0x000000ff
        /*0380*/ 	.word	0x00033430
        /*0384*/ 	.short	0x0100
        /*0386*/ 	.byte	0x08
	.zero		1


	//   ....[3]....
        /*0388*/ 	.word	0x000003e0
        /*038c*/ 	.word	0x000000ff
        /*0390*/ 	.word	0x00033440
        /*0394*/ 	.short	0x0100
        /*0396*/ 	.byte	0x08
	.zero		1


	//   ....[4]....
        /*0398*/ 	.word	0x000003f0
        /*039c*/ 	.word	0x000000ff
        /*03a0*/ 	.word	0x00033438
        /*03a4*/ 	.short	0x0100
        /*03a6*/ 	.byte	0x08
	.zero		1


	//   ....[5]....
        /*03a8*/ 	.word	0x00000400
        /*03ac*/ 	.word	0x000000ff
        /*03b0*/ 	.word	0x00033448
        /*03b4*/ 	.short	0x0100
        /*03b6*/ 	.byte	0x08
	.zero		1


	//   ....[6]....
        /*03b8*/ 	.word	0x00000600
        /*03bc*/ 	.word	0x000000ff
        /*03c0*/ 	.word	0x00033450
        /*03c4*/ 	.short	0x0100
        /*03c6*/ 	.byte	0x08
	.zero		1


	//   ....[7]....
        /*03c8*/ 	.word	0x00000610
        /*03cc*/ 	.word	0x000000ff
        /*03d0*/ 	.word	0x00033460
        /*03d4*/ 	.short	0x0100
        /*03d6*/ 	.byte	0x08
	.zero		1


	//   ....[8]....
        /*03d8*/ 	.word	0x00000620
        /*03dc*/ 	.word	0x000000ff
        /*03e0*/ 	.word	0x00033458
        /*03e4*/ 	.short	0x0100
        /*03e6*/ 	.byte	0x08
	.zero		1


	//   ....[9]....
        /*03e8*/ 	.word	0x00000630
        /*03ec*/ 	.word	0x000000ff
        /*03f0*/ 	.word	0x00033468
        /*03f4*/ 	.short	0x0100
        /*03f6*/ 	.byte	0x08
	.zero		1


	//   ....[10]....
        /*03f8*/ 	.word	0x00000830
        /*03fc*/ 	.word	0x000000ff
        /*0400*/ 	.word	0x00033470
        /*0404*/ 	.short	0x0100
        /*0406*/ 	.byte	0x08
	.zero		1


	//   ....[11]....
        /*0408*/ 	.word	0x00000840
        /*040c*/ 	.word	0x000000ff
        /*0410*/ 	.word	0x00033480
        /*0414*/ 	.short	0x0100
        /*0416*/ 	.byte	0x08
	.zero		1


	//   ....[12]....
        /*0418*/ 	.word	0x00000850
        /*041c*/ 	.word	0x000000ff
        /*0420*/ 	.word	0x00033478
        /*0424*/ 	.short	0x0100
        /*0426*/ 	.byte	0x08
	.zero		1


	//   ....[13]....
        /*0428*/ 	.word	0x00000860
        /*042c*/ 	.word	0x000000ff
        /*0430*/ 	.word	0x00033488
        /*0434*/ 	.short	0x0100
        /*0436*/ 	.byte	0x08
	.zero		1


	//   ....[14]....
        /*0438*/ 	.word	0x00000ab0
        /*043c*/ 	.word	0x000000ff
        /*0440*/ 	.word	0x00033490
        /*0444*/ 	.short	0x0100
        /*0446*/ 	.byte	0x08
	.zero		1


	//   ....[15]....
        /*0448*/ 	.word	0x00000ac0
        /*044c*/ 	.word	0x000000ff
        /*0450*/ 	.word	0x000334a0
        /*0454*/ 	.short	0x0100
        /*0456*/ 	.byte	0x08
	.zero		1


	//   ....[16]....
        /*0458*/ 	.word	0x00000ad0
        /*045c*/ 	.word	0x000000ff
        /*0460*/ 	.word	0x00033498
        /*0464*/ 	.short	0x0100
        /*0466*/ 	.byte	0x08
	.zero		1


	//   ....[17]....
        /*0468*/ 	.word	0x00000ae0
        /*046c*/ 	.word	0x000000ff
        /*0470*/ 	.word	0x000334a8
        /*0474*/ 	.short	0x0100
        /*0476*/ 	.byte	0x08
	.zero		1


	//   ....[18]....
        /*0478*/ 	.word	0x00000d90
        /*047c*/ 	.word	0x000000ff
        /*0480*/ 	.word	0x000334b0
        /*0484*/ 	.short	0x0100
        /*0486*/ 	.byte	0x08
	.zero		1


	//   ....[19]....
        /*0488*/ 	.word	0x00000da0
        /*048c*/ 	.word	0x000000ff
        /*0490*/ 	.word	0x000334c0
        /*0494*/ 	.short	0x0100
        /*0496*/ 	.byte	0x08
	.zero		1


	//   ....[20]....
        /*0498*/ 	.word	0x00000db0
        /*049c*/ 	.word	0x000000ff
        /*04a0*/ 	.word	0x000334b8
        /*04a4*/ 	.short	0x0100
        /*04a6*/ 	.byte	0x08
	.zero		1


	//   ....[21]....
        /*04a8*/ 	.word	0x00000dc0
        /*04ac*/ 	.word	0x000000ff
        /*04b0*/ 	.word	0x000334c8
        /*04b4*/ 	.short	0x0100
        /*04b6*/ 	.byte	0x08
	.zero		1


	//   ....[22]....
        /*04b8*/ 	.word	0x00001a60
        /*04bc*/ 	.word	0x000000ff
        /*04c0*/ 	.word	0x00033400
        /*04c4*/ 	.short	0x010a
        /*04c6*/ 	.byte	0x26
	.zero		1


	//   ....[23]....
        /*04c8*/ 	.word	0x00001ae0
        /*04cc*/ 	.word	0x00000003
        /*04d0*/ 	.word	0x00033430
        /*04d4*/ 	.short	0x010a
        /*04d6*/ 	.byte	0x3f
	.zero		1


	//   ....[24]....
        /*04d8*/ 	.word	0x00001b20
        /*04dc*/ 	.word	0x00000003
        /*04e0*/ 	.word	0x00033430
        /*04e4*/ 	.short	0x010a
        /*04e6*/ 	.byte	0x3f
	.zero		1


	//   ....[25]....
        /*04e8*/ 	.word	0x00003be0
        /*04ec*/ 	.word	0x00000003
        /*04f0*/ 	.word	0x00000000
        /*04f4*/ 	.short	0x0101
        /*04f6*/ 	.byte	0x3f
	.zero		1


	//   ....[26]....
        /*04f8*/ 	.word	0x00004c60
        /*04fc*/ 	.word	0x000000ff
        /*0500*/ 	.word	0x00033430
        /*0504*/ 	.short	0x010a
        /*0506*/ 	.byte	0x06
	.zero		1


	//   ....[27]....
        /*0508*/ 	.word	0x00004ca0
        /*050c*/ 	.word	0x000000ff
        /*0510*/ 	.word	0x00033430
        /*0514*/ 	.short	0x010a
        /*0516*/ 	.byte	0x06
	.zero		1


	//   ....[28]....
        /*0518*/ 	.word	0x000058c0
        /*051c*/ 	.word	0x000000ff
        /*0520*/ 	.word	0x00033450
        /*0524*/ 	.short	0x010a
        /*0526*/ 	.byte	0x06
	.zero		1


	//   ....[29]....
        /*0528*/ 	.word	0x00005900
        /*052c*/ 	.word	0x000000ff
        /*0530*/ 	.word	0x00033450
        /*0534*/ 	.short	0x010a
        /*0536*/ 	.byte	0x06
	.zero		1


	//   ....[30]....
        /*0538*/ 	.word	0x00006f10
        /*053c*/ 	.word	0x00000003
        /*0540*/ 	.word	0x00000000
        /*0544*/ 	.short	0x0101
        /*0546*/ 	.byte	0x3f
	.zero		1


	//   ....[31]....
        /*0548*/ 	.word	0x00007200
        /*054c*/ 	.word	0x000000ff
        /*0550*/ 	.word	0x00000000
        /*0554*/ 	.short	0x0101
        /*0556*/ 	.byte	0x06
	.zero		1


	//   ....[32]....
        /*0558*/ 	.word	0x00007a80
        /*055c*/ 	.word	0x000000ff
        /*0560*/ 	.word	0x00033450
        /*0564*/ 	.short	0x010a
        /*0566*/ 	.byte	0x08
	.zero		1


	//   ....[33]....
        /*0568*/ 	.word	0x00007ac0
        /*056c*/ 	.word	0x000000ff
        /*0570*/ 	.word	0x00033450
        /*0574*/ 	.short	0x010a
        /*0576*/ 	.byte	0x08
	.zero		1


	//   ....[34]....
        /*0578*/ 	.word	0x00008a50
        /*057c*/ 	.word	0x000000ff
        /*0580*/ 	.word	0x00000000
        /*0584*/ 	.short	0x0101
        /*0586*/ 	.byte	0x08
	.zero		1


	//   ....[35]....
        /*0588*/ 	.word	0x00009c70
        /*058c*/ 	.word	0x000000ff
        /*0590*/ 	.word	0x00000000
        /*0594*/ 	.short	0x0101
        /*0596*/ 	.byte	0x07
	.zero		1


	//   ....[36]....
        /*0598*/ 	.word	0x00009c80
        /*059c*/ 	.word	0x000000ff
        /*05a0*/ 	.word	0x00000000
        /*05a4*/ 	.short	0x0101
        /*05a6*/ 	.byte	0x06
	.zero		1


	//   ....[37]....
        /*05a8*/ 	.word	0x0000ac20
        /*05ac*/ 	.word	0x00000000
        /*05b0*/ 	.word	0x00033480
        /*05b4*/ 	.short	0x010a
        /*05b6*/ 	.byte	0x3f
	.zero		1


	//   ....[38]....
        /*05b8*/ 	.word	0x0000af00
        /*05bc*/ 	.word	0x00000000
        /*05c0*/ 	.word	0x00033440
        /*05c4*/ 	.short	0x010a
        /*05c6*/ 	.byte	0x3f
	.zero		1


	//   ....[39]....
        /*05c8*/ 	.word	0x0000b390
        /*05cc*/ 	.word	0x000000ff
        /*05d0*/ 	.word	0x00033420
        /*05d4*/ 	.short	0x010a
        /*05d6*/ 	.byte	0x28
	.zero		1


	//   ....[40]....
        /*05d8*/ 	.word	0x0000b600
        /*05dc*/ 	.word	0x00000006
        /*05e0*/ 	.word	0x00033480
        /*05e4*/ 	.short	0x010a
        /*05e6*/ 	.byte	0x3f
	.zero		1


	//   ....[41]....
        /*05e8*/ 	.word	0x0000baf0
        /*05ec*/ 	.word	0x00000006
        /*05f0*/ 	.word	0x00033440
        /*05f4*/ 	.short	0x010a
        /*05f6*/ 	.byte	0x3f
	.zero		1


	//   ....[42]....
        /*05f8*/ 	.word	0x0000bfe0
        /*05fc*/ 	.word	0x0000000d
        /*0600*/ 	.word	0x00033470
        /*0604*/ 	.short	0x010a
        /*0606*/ 	.byte	0x3f
	.zero		1


	//   ....[43]....
        /*0608*/ 	.word	0x0000c050
        /*060c*/ 	.word	0x0000000d
        /*0610*/ 	.word	0x00033460
        /*0614*/ 	.short	0x010a
        /*0616*/ 	.byte	0x3f
	.zero		1


	//   ....[44]....
        /*0618*/ 	.word	0x0000c6f0
        /*061c*/ 	.word	0x0000000d
        /*0620*/ 	.word	0x00033450
        /*0624*/ 	.short	0x0101
        /*0626*/ 	.byte	0x3f
	.zero		1


	//   ....[45]....
        /*0628*/ 	.word	0x0000c780
        /*062c*/ 	.word	0x0000000d
        /*0630*/ 	.word	0x00000000
        /*0634*/ 	.short	0x0101
        /*0636*/ 	.byte	0x3f
	.zero		1


	//   ....[46]....
        /*0638*/ 	.word	0x0000c890
        /*063c*/ 	.word	0x00000003
        /*0640*/ 	.word	0x00033470
        /*0644*/ 	.short	0x010a
        /*0646*/ 	.byte	0x3f
	.zero		1


	//   ....[47]....
        /*0648*/ 	.word	0x0000c8f0
        /*064c*/ 	.word	0x00000003
        /*0650*/ 	.word	0x00033460
        /*0654*/ 	.short	0x010a
        /*0656*/ 	.byte	0x3f
	.zero		1


	//   ....[48]....
        /*0658*/ 	.word	0x0000cfa0
        /*065c*/ 	.word	0x00000003
        /*0660*/ 	.word	0x00033450
        /*0664*/ 	.short	0x0101
        /*0666*/ 	.byte	0x3f
	.zero		1


	//   ....[49]....
        /*0668*/ 	.word	0x0000d030
        /*066c*/ 	.word	0x00000003
        /*0670*/ 	.word	0x00000000
        /*0674*/ 	.short	0x0101
        /*0676*/ 	.byte	0x3f
	.zero		1


	//   ....[50]....
        /*0678*/ 	.word	0x0000d150
        /*067c*/ 	.word	0x00000006
        /*0680*/ 	.word	0x00033420
        /*0684*/ 	.short	0x010a
        /*0686*/ 	.byte	0x3f
	.zero		1


	//   ....[51]....
        /*0688*/ 	.word	0x0000d2a0
        /*068c*/ 	.word	0x00000005
        /*0690*/ 	.word	0x00000000
        /*0694*/ 	.short	0x010a
        /*0696*/ 	.byte	0x3f
	.zero		1


	//   ....[52]....
        /*0698*/ 	.word	0x0000d310
        /*069c*/ 	.word	0x00000007
        /*06a0*/ 	.word	0x00000000
        /*06a4*/ 	.short	0x010a
        /*06a6*/ 	.byte	0x3f
	.zero		1


	//   ....[53]....
        /*06a8*/ 	.word	0x0000d360
        /*06ac*/ 	.word	0x00000011
        /*06b0*/ 	.word	0x00033460
        /*06b4*/ 	.short	0x010a
        /*06b6*/ 	.byte	0x3f
	.zero		1


	//   ....[54]....
        /*06b8*/ 	.word	0x0000d3b0
        /*06bc*/ 	.word	0x00000003
        /*06c0*/ 	.word	0x00033460
        /*06c4*/ 	.short	0x010a
        /*06c6*/ 	.byte	0x3f
	.zero		1


	//   ....[55]....
        /*06c8*/ 	.word	0x0000d3f0
        /*06cc*/ 	.word	0x00000011
        /*06d0*/ 	.word	0x00033480
        /*06d4*/ 	.short	0x010a
        /*06d6*/ 	.byte	0x3f
	.zero		1


	//   ....[56]....
        /*06d8*/ 	.word	0x0000d410
        /*06dc*/ 	.word	0x00000003
        /*06e0*/ 	.word	0x00033480
        /*06e4*/ 	.short	0x010a
        /*06e6*/ 	.byte	0x3f
	.zero		1


	//   ....[57]....
        /*06e8*/ 	.word	0x0000d480
        /*06ec*/ 	.word	0x00000003
        /*06f0*/ 	.word	0x00033400
        /*06f4*/ 	.short	0x010a
        /*06f6*/ 	.byte	0x3f
	.zero		1


	//   ....[58]....
        /*06f8*/ 	.word	0x0000d4d0
        /*06fc*/ 	.word	0x00000003
        /*0700*/ 	.word	0x00033430
        /*0704*/ 	.short	0x010a
        /*0706*/ 	.byte	0x3f
	.zero		1


	//   ....[59]....
        /*0708*/ 	.word	0x0000d530
        /*070c*/ 	.word	0x00000005
        /*0710*/ 	.word	0x00033430
        /*0714*/ 	.short	0x010a
        /*0716*/ 	.byte	0x3f
	.zero		1


	//   ....[60]....
        /*0718*/ 	.word	0x0000d590
        /*071c*/ 	.word	0x00000005
        /*0720*/ 	.word	0x00033450
        /*0724*/ 	.short	0x010a
        /*0726*/ 	.byte	0x3f
	.zero		1


	//   ....[61]....
        /*0728*/ 	.word	0x0000d5f0
        /*072c*/ 	.word	0x00000007
        /*0730*/ 	.word	0x00033450
        /*0734*/ 	.short	0x010a
        /*0736*/ 	.byte	0x3f
	.zero		1


	//   ....[62]....
        /*0738*/ 	.word	0x0000d740
        /*073c*/ 	.word	0x00000000
        /*0740*/ 	.word	0x00033480
        /*0744*/ 	.short	0x010a
        /*0746*/ 	.byte	0x3f
	.zero		1


	//   ....[63]....
        /*0748*/ 	.word	0x0000d790
        /*074c*/ 	.word	0x00000000
        /*0750*/ 	.word	0x00033440
        /*0754*/ 	.short	0x010a
        /*0756*/ 	.byte	0x3f
	.zero		1


	//   ....[64]....
        /*0758*/ 	.word	0x0000d7f0
        /*075c*/ 	.word	0x00000003
        /*0760*/ 	.word	0x00033420
        /*0764*/ 	.short	0x010a
        /*0766*/ 	.byte	0x3f
	.zero		1


	//   ....[65]....
        /*0768*/ 	.word	0x0000d840
        /*076c*/ 	.word	0x00000006
        /*0770*/ 	.word	0x00033480
        /*0774*/ 	.short	0x010a
        /*0776*/ 	.byte	0x3f
	.zero		1


	//   ....[66]....
        /*0778*/ 	.word	0x0000d890
        /*077c*/ 	.word	0x00000006
        /*0780*/ 	.word	0x00033440
        /*0784*/ 	.short	0x010a
        /*0786*/ 	.byte	0x3f
	.zero		1


	//   ....[67]....
        /*0788*/ 	.word	0x0000d8e0
        /*078c*/ 	.word	0x0000000d
        /*0790*/ 	.word	0x00033470
        /*0794*/ 	.short	0x010a
        /*0796*/ 	.byte	0x3f
	.zero		1


	//   ....[68]....
        /*0798*/ 	.word	0x0000d930
        /*079c*/ 	.word	0x0000000d
        /*07a0*/ 	.word	0x00033460
        /*07a4*/ 	.short	0x010a
        /*07a6*/ 	.byte	0x3f
	.zero		1


	//   ....[69]....
        /*07a8*/ 	.word	0x0000d980
        /*07ac*/ 	.word	0x00000003
        /*07b0*/ 	.word	0x00033470
        /*07b4*/ 	.short	0x010a
        /*07b6*/ 	.byte	0x3f
	.zero		1


	//   ....[70]....
        /*07b8*/ 	.word	0x0000d9d0
        /*07bc*/ 	.word	0x00000003
        /*07c0*/ 	.word	0x00033460
        /*07c4*/ 	.short	0x010a
        /*07c6*/ 	.byte	0x3f
	.zero		1


	//   ....[71]....
        /*07c8*/ 	.word	0x0000da20
        /*07cc*/ 	.word	0x00000006
        /*07d0*/ 	.word	0x00033420
        /*07d4*/ 	.short	0x010a
        /*07d6*/ 	.byte	0x3f
	.zero		1


	//   ....[72]....
        /*07d8*/ 	.word	0x0000da70
        /*07dc*/ 	.word	0x00000005
        /*07e0*/ 	.word	0x00000000
        /*07e4*/ 	.short	0x010a
        /*07e6*/ 	.byte	0x3f
	.zero		1


	//   ....[73]....
        /*07e8*/ 	.word	0x0000dac0
        /*07ec*/ 	.word	0x00000007
        /*07f0*/ 	.word	0x00000000
        /*07f4*/ 	.short	0x010a
        /*07f6*/ 	.byte	0x3f
	.zero		1


	//   ....[74]....
        /*07f8*/ 	.word	0x0000db10
        /*07fc*/ 	.word	0x00000011
        /*0800*/ 	.word	0x00033460
        /*0804*/ 	.short	0x010a
        /*0806*/ 	.byte	0x3f
	.zero		1


	//   ....[75]....
        /*0808*/ 	.word	0x0000db60
        /*080c*/ 	.word	0x00000003
        /*0810*/ 	.word	0x00033460
        /*0814*/ 	.short	0x010a
        /*0816*/ 	.byte	0x3f
	.zero		1


	//   ....[76]....
        /*0818*/ 	.word	0x0000dbb0
        /*081c*/ 	.word	0x00000011
        /*0820*/ 	.word	0x00033480
        /*0824*/ 	.short	0x010a
        /*0826*/ 	.byte	0x3f
	.zero		1


	//----- nvinfo : EIATTR_NUM_MBARRIERS
	.align		4
.L_127:
        /*0828*/ 	.byte	0x03, 0x38
        /*082a*/ 	.short	0x0016


	//----- nvinfo : EIATTR_EXIT_INSTR_OFFSETS
	.align		4
        /*082c*/ 	.byte	0x04, 0x1c
        /*082e*/ 	.short	(.L_129 - .L_128)


	//   ....[0]....
.L_128:
        /*0830*/ 	.word	0x00000fb0


	//   ....[1]....
        /*0834*/ 	.word	0x00009d30


	//   ....[2]....
        /*0838*/ 	.word	0x0000d1c0


	//   ....[3]....
        /*083c*/ 	.word	0x0000d460


	//----- nvinfo : EIATTR_MAX_THREADS
	.align		4
.L_129:
        /*0840*/ 	.byte	0x04, 0x05
        /*0842*/ 	.short	(.L_131 - .L_130)
.L_130:
        /*0844*/ 	.word	0x00000180
        /*0848*/ 	.word	0x00000001
        /*084c*/ 	.word	0x00000001


	//----- nvinfo : EIATTR_CRS_STACK_SIZE
	.align		4
.L_131:
        /*0850*/ 	.byte	0x04, 0x1e
        /*0852*/ 	.short	(.L_133 - .L_132)
.L_132:
        /*0854*/ 	.word	0x00000000


	//----- nvinfo : EIATTR_CBANK_PARAM_SIZE
	.align		4
.L_133:
        /*0858*/ 	.byte	0x03, 0x19
        /*085a*/ 	.short	0x0bf0


	//----- nvinfo : EIATTR_PARAM_CBANK
	.align		4
        /*085c*/ 	.byte	0x04, 0x0a
        /*085e*/ 	.short	(.L_135 - .L_134)
	.align		4
.L_134:
        /*0860*/ 	.word	index@(.nv.constant0._ZN7cutlass13device_kernelIN5flash11enable_sm90INS1_16FlashAttnFwdSm90INS1_25CollectiveMainloopFwdSm90ILi2EN4cute5tupleIJNS5_1CILi2EEENS7_ILi1EEES9_EEENS6_IJNS7_ILi128EEENS7_ILi160EEENS7_ILi192EEEEEELi192ENS_12float_e4m3_tEfNS_4arch4Sm90ELb0ELb0ELb0ELb0ELb0ELb0ELb0ELb1ELb1ELb0ELb0ELb0EEENS1_21CollectiveEpilogueFwdINS6_IJSB_SD_SC_EEESA_NS_10bfloat16_tESH_Li256ELb0ELb0ELb0ELb1EEENS1_29StaticPersistentTileSchedulerILb0EEEEEEEEEvNT_6ParamsE)
        /*0864*/ 	.short	0x0210
        /*0866*/ 	.short	0x0bf0


	//----- nvinfo : EIATTR_SW_WAR
	.align		4
.L_135:
        /*0868*/ 	.byte	0x04, 0x36
        /*086a*/ 	.short	(.L_137 - .L_136)
.L_136:
        /*086c*/ 	.word	0x00000008
.L_137:


//--------------------- .nv.info._ZN7cutlass13device_kernelIN5flash11enable_sm90INS1_16FlashAttnFwdSm90INS1_25CollectiveMainloopFwdSm90ILi2EN4cute5tupleIJNS5_1CILi1EEES8_S8_EEENS6_IJNS7_ILi128EEENS7_ILi160EEENS7_ILi192EEEEEELi192ENS_12float_e4m3_tEfNS_4arch4Sm90ELb0ELb0ELb0ELb1ELb0ELb0ELb0ELb1ELb1ELb0ELb0ELb0EEENS1_21CollectiveEpilogueFwdINS6_IJSA_SC_SB_EEES9_NS_10bfloat16_tESG_Li256ELb1ELb0ELb0ELb1EEENS1_36VarlenDynamicPersistentTileSchedulerILi128ELi160ELi256ELi128ELb0ELb0ELb1ELb0ELb1ELb1EEEEEEEEEvNT_6ParamsE --------------------------
	.section	.nv.info._ZN7cutlass13device_kernelIN5flash11enable_sm90INS1_16FlashAttnFwdSm90INS1_25CollectiveMainloopFwdSm90ILi2EN4cute5tupleIJNS5_1CILi1EEES8_S8_EEENS6_IJNS7_ILi128EEENS7_ILi160EEENS7_ILi192EEEEEELi192ENS_12float_e4m3_tEfNS_4arch4Sm90ELb0ELb0ELb0ELb1ELb0ELb0ELb0ELb1ELb1ELb0ELb0ELb0EEENS1_21CollectiveEpilogueFwdINS6_IJSA_SC_SB_EEES9_NS_10bfloat16_tESG_Li256ELb1ELb0ELb0ELb1EEENS1_36VarlenDynamicPersistentTileSchedulerILi128ELi160ELi256ELi128ELb0ELb0ELb1ELb0ELb1ELb1EEEEEEEEEvNT_6ParamsE,"",@"SHT_CUDA_INFO"
	.sectionflags	@""
	.align	4


	//----- nvinfo : EIATTR_CUDA_API_VERSION
	.align		4
        /*0000*/ 	.byte	0x04, 0x37
        /*0002*/ 	.short	(.L_139 - .L_138)
.L_138:
        /*0004*/ 	.word	0x00000082


	//----- nvinfo : EIATTR_KPARAM_INFO
	.align		4
.L_139:
        /*0008*/ 	.byte	0x04, 0x17
        /*000a*/ 	.short	(.L_141 - .L_140)
.L_140:
        /*000c*/ 	.word	0x00000000
        /*0010*/ 	.short	0x0000
        /*0012*/ 	.short	0x0070
        /*0014*/ 	.byte	0x00, 0xf0, 0x01, 0x28


	//----- nvinfo : EIATTR_SPARSE_MMA_MASK
	.align		4
.L_141:
        /*0018*/ 	.byte	0x03, 0x50
        /*001a*/ 	.short	0x0000


	//----- nvinfo : EIATTR_MAXREG_COUNT
	.align		4
        /*001c*/ 	.byte	0x03, 0x1b
        /*001e*/ 	.short	0x00a8


	//----- nvinfo : EIATTR_NUM_BARRIERS
	.align		4
        /*0020*/ 	.byte	0x02, 0x4c
        /*0022*/ 	.byte	0x10
	.zero		1


	//----- nvinfo : EIATTR_EXTERNS
	.align		4
        /*0024*/ 	.byte	0x04, 0x0f
        /*0026*/ 	.short	(.L_143 - .L_142)


	//   ....[0]....
	.align		4
.L_142:
        /*0028*/ 	.word	index@(__assertfail)


	//----- nvinfo : EIATTR_ANNOTATIONS
	.align		4
.L_143:
        /*002c*/ 	.byte	0x04, 0x55
        /*002e*/ 	.short	(.L_145 - .L_144)


	//   ....[0]....
.L_144:
        /* <DEDUP_REMOVED lines=21> */


	//----- nvinfo : EIATTR_MERCURY_ISA_VERSION
	.align		4
.L_145:
        /*0170*/ 	.byte	0x03, 0x5f
        /*0172*/ 	.short	0x0101


	//----- nvinfo : EIATTR_UNUSED_LOAD_BYTE_OFFSET
	.align		4
        /*0174*/ 	.byte	0x04, 0x44
        /*0176*/ 	.short	(.L_147 - .L_146)


	//   ....[0]....
.L_146:
        /*0178*/ 	.word	0x00000a70
        /*017c*/ 	.word	0x0000fff0


	//   ....[1]....
        /*0180*/ 	.word	0x00008e70
        /*0184*/ 	.word	0x0000fff0


	//----- nvinfo : EIATTR_INT_WARP_WIDE_INSTR_OFFSETS
	.align		4
.L_147:
        /*0188*/ 	.byte	0x04, 0x31
        /*018a*/ 	.short	(.L_149 - .L_148)


	//   ....[0]....
.L_148:
        /*018c*/ 	.word	0x00000160


	//   ....[1]....
        /*0190*/ 	.word	0x000001a0


	//   ....[2]....
        /*0194*/ 	.word	0x00000210


	//   ....[3]....
        /*0198*/ 	.word	0x0000cdd0


	//   ....[4]....
        /*019c*/ 	.word	0x0000ce60


	//   ....[5]....
        /*01a0*/ 	.word	0x0000d5c0


	//   ....[6]....
        /*01a4*/ 	.word	0x0000f3f0


	//   ....[7]....
        /*01a8*/ 	.word	0x0000f480


	//----- nvinfo : EIATTR_COOP_GROUP_MASK_REGIDS
	.align		4
.L_149:
        /*01ac*/ 	.byte	0x04, 0x29
        /*01ae*/ 	.short	(.L_151 - .L_150)


	//   ....[0]....
.L_150:
        /*01b0*/ 	.word	0xffffffff


	//   ....[1]....
        /*01b4*/ 	.word	0xffffffff


	//   ....[2]....
        /*01b8*/ 	.word	0xffffffff


	//   ....[3]....
        /*01bc*/ 	.word	0xffffffff


	//   ....[4]....
        /*01c0*/ 	.word	0xffffffff


	//   ....[5]....
        /*01c4*/ 	.word	0xffffffff


	//   ....[6]....
        /*01c8*/ 	.word	0xffffffff


	//   ....[7]....
        /*01cc*/ 	.word	0xffffffff


	//   ....[8]....
        /*01d0*/ 	.word	0xffffffff


	//   ....[9]....
        /*01d4*/ 	.word	0xffffffff


	//   ....[10]....
        /*01d8*/ 	.word	0xffffffff


	//   ....[11]....
        /*01dc*/ 	.word	0xffffffff


	//   ....[12]....
        /*01e0*/ 	.word	0xffffffff


	//   ....[13]....
        /*01e4*/ 	.word	0xffffffff


	//   ....[14]....
        /*01e8*/ 	.word	0xffffffff


	//   ....[15]....
        /*01ec*/ 	.word	0xffffffff


	//   ....[16]....
        /*01f0*/ 	.word	0xffffffff


	//   ....[17]....
        /*01f4*/ 	.word	0xffffffff


	//   ....[18]....
        /*01f8*/ 	.word	0xffffffff


	//   ....[19]....
        /*01fc*/ 	.word	0xffffffff


	//   ....[20]....
        /*0200*/ 	.word	0xffffffff


	//   ....[21]....
        /*0204*/ 	.word	0xffffffff


	//   ....[22]....
        /*0208*/ 	.word	0xffffffff


	//   ....[23]....
        /*020c*/ 	.word	0xffffffff


	//   ....[24]....
        /*0210*/ 	.word	0xffffffff


	//   ....[25]....
        /*0214*/ 	.word	0xffffffff


	//   ....[26]....
        /*0218*/ 	.word	0xffffffff


	//   ....[27]....
        /*021c*/ 	.word	0xffffffff


	//   ....[28]....
        /*0220*/ 	.word	0xffffffff


	//   ....[29]....
        /*0224*/ 	.word	0xffffffff


	//   ....[30]....
        /*0228*/ 	.word	0xffffffff


	//   ....[31]....
        /*022c*/ 	.word	0xffffffff


	//   ....[32]....
        /*0230*/ 	.word	0xffffffff


	//   ....[33]....
        /*0234*/ 	.word	0xffffffff


	//   ....[34]....
        /*0238*/ 	.word	0xffffffff


	//   ....[35]....
        /*023c*/ 	.word	0xffffffff


	//   ....[36]....
        /*0240*/ 	.word	0xffffffff


	//   ....[37]....
        /*0244*/ 	.word	0xffffffff


	//   ....[38]....
        /*0248*/ 	.word	0xffffffff


	//   ....[39]....
        /*024c*/ 	.word	0xffffffff


	//   ....[40]....
        /*0250*/ 	.word	0xffffffff


	//   ....[41]....
        /*0254*/ 	.word	0xffffffff


	//   ....[42]....
        /*0258*/ 	.word	0xffffffff


	//   ....[43]....
        /*025c*/ 	.word	0xffffffff


	//   ....[44]....
        /*0260*/ 	.word	0xffffffff


	//   ....[45]....
        /*0264*/ 	.word	0xffffffff


	//   ....[46]....
        /*0268*/ 	.word	0xffffffff


	//   ....[47]....
        /*026c*/ 	.word	0xffffffff


	//   ....[48]....
        /*0270*/ 	.word	0xffffffff


	//   ....[49]....
        /*0274*/ 	.word	0xffffffff


	//   ....[50]....
        /*0278*/ 	.word	0xffffffff


	//   ....[51]....
        /*027c*/ 	.word	0xffffffff


	//   ....[52]....
        /*0280*/ 	.word	0xffffffff


	//   ....[53]....
        /*0284*/ 	.word	0xffffffff


	//   ....[54]....
        /*0288*/ 	.word	0xffffffff


	//   ....[55]....
        /*028c*/ 	.word	0xffffffff


	//   ....[56]....
        /*0290*/ 	.word	0xffffffff


	//   ....[57]....
        /*0294*/ 	.word	0xffffffff


	//   ....[58]....
        /*0298*/ 	.word	0xffffffff


	//   ....[59]....
        /*029c*/ 	.word	0xffffffff


	//   ....[60]....
        /*02a0*/ 	.word	0xffffffff


	//   ....[61]....
        /*02a4*/ 	.word	0xffffffff


	//   ....[62]....
        /*02a8*/ 	.word	0xffffffff


	//   ....[63]....
        /*02ac*/ 	.word	0xffffffff


	//   ....[64]....
        /*02b0*/ 	.word	0xffffffff


	//   ....[65]....
        /*02b4*/ 	.word	0xffffffff


	//   ....[66]....
        /*02b8*/ 	.word	0xffffffff


	//   ....[67]....
        /*02bc*/ 	.word	0xffffffff


	//   ....[68]....
        /*02c0*/ 	.word	0xffffffff


	//   ....[69]....
        /*02c4*/ 	.word	0xffffffff


	//   ....[70]....
        /*02c8*/ 	.word	0xffffffff


	//   ....[71]....
        /*02cc*/ 	.word	0xffffffff


	//   ....[72]....
        /*02d0*/ 	.word	0xffffffff


	//   ....[73]....
        /*02d4*/ 	.word	0xffffffff


	//   ....[74]....
        /*02d8*/ 	.word	0xffffffff


	//   ....[75]....
        /*02dc*/ 	.word	0xffffffff


	//   ....[76]....
        /*02e0*/ 	.word	0xffffffff


	//   ....[77]....
        /*02e4*/ 	.word	0xffffffff


	//   ....[78]....
        /*02e8*/ 	.word	0xffffffff


	//   ....[79]....
        /*02ec*/ 	.word	0xffffffff


	//   ....[80]....
        /*02f0*/ 	.word	0xffffffff


	//   ....[81]....
        /*02f4*/ 	.word	0xffffffff


	//   ....[82]....
        /*02f8*/ 	.word	0xffffffff


	//   ....[83]....
        /*02fc*/ 	.word	0xffffffff


	//   ....[84]....
        /*0300*/ 	.word	0xffffffff


	//   ....[85]....
        /*0304*/ 	.word	0xffffffff


	//   ....[86]....
        /*0308*/ 	.word	0xffffffff


	//   ....[87]....
        /*030c*/ 	.word	0xffffffff


	//   ....[88]....
        /*0310*/ 	.word	0xffffffff


	//   ....[89]....
        /*0314*/ 	.word	0xffffffff


	//   ....[90]....
        /*0318*/ 	.word	0xffffffff


	//   ....[91]....
        /*031c*/ 	.word	0xffffffff


	//   ....[92]....
        /*0320*/ 	.word	0xffffffff


	//   ....[93]....
        /*0324*/ 	.word	0xffffffff


	//   ....[94]....
        /*0328*/ 	.word	0xffffffff


	//   ....[95]....
        /*032c*/ 	.word	0xffffffff


	//   ....[96]....
        /*0330*/ 	.word	0xffffffff


	//   ....[97]....
        /*0334*/ 	.word	0xffffffff


	//   ....[98]....
        /*0338*/ 	.word	0xffffffff


	//   ....[99]....
        /*033c*/ 	.word	0xffffffff


	//   ....[100]....
        /*0340*/ 	.word	0xffffffff


	//   ....[101]....
        /*0344*/ 	.word	0xffffffff


	//   ....[102]....
        /*0348*/ 	.word	0xffffffff


	//   ....[103]....
        /*034c*/ 	.word	0x0500000f


	//   ....[104]....
        /*0350*/ 	.word	0x0500000f


	//----- nvinfo : EIATTR_COOP_GROUP_INSTR_OFFSETS
	.align		4
.L_151:
        /*0354*/ 	.byte	0x04, 0x28
        /*0356*/ 	.short	(.L_153 - .L_152)


	//   ....[0]....
.L_152:
        /*0358*/ 	.word	0x00000070


	//   ....[1]....
        /*035c*/ 	.word	0x00000170


	//   ....[2]....
        /*0360*/ 	.word	0x000001c0


	//   ....[3]....
        /*0364*/ 	.word	0x000003f0


	//   ....[4]....
        /*0368*/ 	.word	0x00000550


	//   ....[5]....
        /*036c*/ 	.word	0x00000670


	//   ....[6]....
        /*0370*/ 	.word	0x000007d0


	//   ....[7]....
        /*0374*/ 	.word	0x00001830


	//   ....[8]....
        /*0378*/ 	.word	0x00003280


	//   ....[9]....
        /*037c*/ 	.word	0x00003370


	//   ....[10]....
        /*0380*/ 	.word	0x00003a80


	//   ....[11]....
        /*0384*/ 	.word	0x00003b40


	//   ....[12]....
        /*0388*/ 	.word	0x00006570


	//   ....[13]....
        /*038c*/ 	.word	0x00006580


	//   ....[14]....
        /*0390*/ 	.word	0x000065c0


	//   ....[15]....
        /*0394*/ 	.word	0x000065d0


	//   ....[16]....
        /*0398*/ 	.word	0x00008520


	//   ....[17]....
        /*039c*/ 	.word	0x00008530


	//   ....[18]....
        /*03a0*/ 	.word	0x00008560


	//   ....[19]....
        /*03a4*/ 	.word	0x00008570


	//   ....[20]....
        /*03a8*/ 	.word	0x00009a00


	//   ....[21]....
        /*03ac*/ 	.word	0x00009a30


	//   ....[22]....
        /*03b0*/ 	.word	0x00009a60


	//   ....[23]....
        /*03b4*/ 	.word	0x00009a90


	//   ....[24]....
        /*03b8*/ 	.word	0x00009ab0


	//   ....[25]....
        /*03bc*/ 	.word	0x00009ac0


	//   ....[26]....
        /*03c0*/ 	.word	0x00009ad0


	//   ....[27]....
        /*03c4*/ 	.word	0x00009ae0


	//   ....[28]....
        /*03c8*/ 	.word	0x00009af0


	//   ....[29]....
        /*03cc*/ 	.word	0x00009b20


	//   ....[30]....
        /*03d0*/ 	.word	0x00009b30


	//   ....[31]....
        /*03d4*/ 	.word	0x00009b60


	//   ....[32]....
        /*03d8*/ 	.word	0x00009b90


	//   ....[33]....
        /*03dc*/ 	.word	0x00009ba0


	//   ....[34]....
        /*03e0*/ 	.word	0x00009bd0


	//   ....[35]....
        /*03e4*/ 	.word	0x00009be0


	//   ....[36]....
        /*03e8*/ 	.word	0x00009bf0


	//   ....[37]....
        /*03ec*/ 	.word	0x00009c20


	//   ....[38]....
        /*03f0*/ 	.word	0x00009c50


	//   ....[39]....
        /*03f4*/ 	.word	0x00009c60


	//   ....[40]....
        /*03f8*/ 	.word	0x00009c70


	//   ....[41]....
        /*03fc*/ 	.word	0x00009c80


	//   ....[42]....
        /*0400*/ 	.word	0x00009cb0


	//   ....[43]....
        /*0404*/ 	.word	0x00009ce0


	//   ....[44]....
        /*0408*/ 	.word	0x00009d10


	//   ....[45]....
        /*040c*/ 	.word	0x00009d20


	//   ....[46]....
        /*0410*/ 	.word	0x00009d30


	//   ....[47]....
        /*0414*/ 	.word	0x00009d50


	//   ....[48]....
        /*0418*/ 	.word	0x00009d90


	//   ....[49]....
        /*041c*/ 	.word	0x00009db0


	//   ....[50]....
        /*0420*/ 	.word	0x00009dc0


	//   ....[51]....
        /*0424*/ 	.word	0x00009dd0


	//   ....[52]....
        /*0428*/ 	.word	0x00009de0


	//   ....[53]....
        /*042c*/ 	.word	0x00009df0


	//   ....[54]....
        /*0430*/ 	.word	0x00009e00


	//   ....[55]....
        /*0434*/ 	.word	0x00009e10


	//   ....[56]....
        /*0438*/ 	.word	0x00009e20


	//   ....[57]....
        /*043c*/ 	.word	0x00009e30


	//   ....[58]....
        /*0440*/ 	.word	0x00009e40


	//   ....[59]....
        /*0444*/ 	.word	0x00009e50


	//   ....[60]....
        /*0448*/ 	.word	0x00009e60


	//   ....[61]....
        /*044c*/ 	.word	0x00009e70


	//   ....[62]....
        /*0450*/ 	.word	0x00009e90


	//   ....[63]....
        /*0454*/ 	.word	0x00009ec0


	//   ....[64]....
        /*0458*/ 	.word	0x00009ed0


	//   ....[65]....
        /*045c*/ 	.word	0x00009ef0


	//   ....[66]....
        /*0460*/ 	.word	0x00009f20


	//   ....[67]....
        /*0464*/ 	.word	0x00009f30


	//   ....[68]....
        /*0468*/ 	.word	0x0000bcf0


	//   ....[69]....
        /*046c*/ 	.word	0x0000bf00


	//   ....[70]....
        /*0470*/ 	.word	0x0000bf30


	//   ....[71]....
        /*0474*/ 	.word	0x0000bf60


	//   ....[72]....
        /*0478*/ 	.word	0x0000bfa0


	//   ....[73]....
        /*047c*/ 	.word	0x0000bfd0


	//   ....[74]....
        /*0480*/ 	.word	0x0000c000


	//   ....[75]....
        /*0484*/ 	.word	0x0000c190


	//   ....[76]....
        /*0488*/ 	.word	0x0000c1c0


	//   ....[77]....
        /*048c*/ 	.word	0x0000c1f0


	//   ....[78]....
        /*0490*/ 	.word	0x0000c220


	//   ....[79]....
        /*0494*/ 	.word	0x0000c250


	//   ....[80]....
        /*0498*/ 	.word	0x0000c290


	//   ....[81]....
        /*049c*/ 	.word	0x0000c320


	//   ....[82]....
        /*04a0*/ 	.word	0x0000c360


	//   ....[83]....
        /*04a4*/ 	.word	0x0000c3f0


	//   ....[84]....
        /*04a8*/ 	.word	0x0000d750


	//   ....[85]....
        /*04ac*/ 	.word	0x0000ff30


	//   ....[86]....
        /*04b0*/ 	.word	0x0000ff60


	//   ....[87]....
        /*04b4*/ 	.word	0x0000ff90


	//   ....[88]....
        /*04b8*/ 	.word	0x0000ffc0


	//   ....[89]....
        /*04bc*/ 	.word	0x0000fff0


	//   ....[90]....
        /*04c0*/ 	.word	0x00010000


	//   ....[91]....
        /*04c4*/ 	.word	0x00010040


	//   ....[92]....
        /*04c8*/ 	.word	0x00010050


	//   ....[93]....
        /*04cc*/ 	.word	0x00010190


	//   ....[94]....
        /*04d0*/ 	.word	0x000101c0


	//   ....[95]....
        /*04d4*/ 	.word	0x000101f0


	//   ....[96]....
        /*04d8*/ 	.word	0x00010220


	//   ....[97]....
        /*04dc*/ 	.word	0x00010250


	//   ....[98]....
        /*04e0*/ 	.word	0x00010290


	//   ....[99]....
        /*04e4*/ 	.word	0x00010320


	//   ....[100]....
        /*04e8*/ 	.word	0x00010360


	//   ....[101]....
        /*04ec*/ 	.word	0x000103f0


	//   ....[102]....
        /*04f0*/ 	.word	0x00010860


	//   ....[103]....
        /*04f4*/ 	.word	0x00010d50


	//   ....[104]....
        /*04f8*/ 	.word	0x000111c0


	//----- nvinfo : EIATTR_REG_RECONFIG
	.align		4
.L_153:
        /*04fc*/ 	.byte	0x01, 0x54
	.zero		2


	//----- nvinfo : EIATTR_SYSCALL_OFFSETS
	.align		4
        /*0500*/ 	.byte	0x04, 0x46
        /*0502*/ 	.short	(.L_155 - .L_154)


	//   ....[0]....
.L_154:
        /*0504*/ 	.word	0x00001a10


	//   ....[1]....
        /*0508*/ 	.word	0x0000d000


	//   ....[2]....
        /*050c*/ 	.word	0x0000d180


	//   ....[3]....
        /*0510*/ 	.word	0x0000d2c0


	//   ....[4]....
        /*0514*/ 	.word	0x0000d3e0


	//----- nvinfo : EIATTR_MBARRIER_INSTR_OFFSETS
	.align		4
.L_155:
        /*0518*/ 	.byte	0x04, 0x39
        /*051a*/ 	.short	(.L_157 - .L_156)


	//   ....[0]....
.L_156:
        /*051c*/ 	.word	0x000002a0
        /*0520*/ 	.word	0x000000ff
        /*0524*/ 	.word	0x00033400
        /*0528*/ 	.short	0x0100
        /*052a*/ 	.byte	0x08
	.zero		1


	//   ....[1]....
        /*052c*/ 	.word	0x000002b0
        /*0530*/ 	.word	0x000000ff
        /*0534*/ 	.word	0x00033420
        /*0538*/ 	.short	0x0100
        /*053a*/ 	.byte	0x08
	.zero		1


	//   ....[2]....
        /*053c*/ 	.word	0x000003a0
        /*0540*/ 	.word	0x000000ff
        /*0544*/ 	.word	0x00033430
        /*0548*/ 	.short	0x0100
        /*054a*/ 	.byte	0x08
	.zero		1


	//   ....[3]....
        /*054c*/ 	.word	0x000003b0
        /*0550*/ 	.word	0x000000ff
        /*0554*/ 	.word	0x00033440
        /*0558*/ 	.short	0x0100
        /*055a*/ 	.byte	0x08
	.zero		1


	//   ....[4]....
        /*055c*/ 	.word	0x000003c0
        /*0560*/ 	.word	0x000000ff
        /*0564*/ 	.word	0x00033438
        /*0568*/ 	.short	0x0100
        /*056a*/ 	.byte	0x08
	.zero		1


	//   ....[5]....
        /*056c*/ 	.word	0x000003d0
        /*0570*/ 	.word	0x000000ff
        /*0574*/ 	.word	0x00033448
        /*0578*/ 	.short	0x0100
        /*057a*/ 	.byte	0x08
	.zero		1


	//   ....[6]....
        /*057c*/ 	.word	0x00000500
        /*0580*/ 	.word	0x000000ff
        /*0584*/ 	.word	0x00033450
        /*0588*/ 	.short	0x0100
        /*058a*/ 	.byte	0x08
	.zero		1


	//   ....[7]....
        /*058c*/ 	.word	0x00000510
        /*0590*/ 	.word	0x000000ff
        /*0594*/ 	.word	0x00033460
        /*0598*/ 	.short	0x0100
        /*059a*/ 	.byte	0x08
	.zero		1


	//   ....[8]....
        /*059c*/ 	.word	0x00000520
        /*05a0*/ 	.word	0x000000ff
        /*05a4*/ 	.word	0x00033458
        /*05a8*/ 	.short	0x0100
        /*05aa*/ 	.byte	0x08
	.zero		1


	//   ....[9]....
        /*05ac*/ 	.word	0x00000530
        /*05b0*/ 	.word	0x000000ff
        /*05b4*/ 	.word	0x00033468
        /*05b8*/ 	.short	0x0100
        /*05ba*/ 	.byte	0x08
	.zero		1


	//   ....[10]....
        /*05bc*/ 	.word	0x00000620
        /*05c0*/ 	.word	0x000000ff
        /*05c4*/ 	.word	0x00033470
        /*05c8*/ 	.short	0x0100
        /*05ca*/ 	.byte	0x06
	.zero		1


	//   ....[11]....
        /*05cc*/ 	.word	0x00000630
        /*05d0*/ 	.word	0x000000ff
        /*05d4*/ 	.word	0x00033480
        /*05d8*/ 	.short	0x0100
        /*05da*/ 	.byte	0x06
	.zero		1


	//   ....[12]....
        /*05dc*/ 	.word	0x00000640
        /*05e0*/ 	.word	0x000000ff
        /*05e4*/ 	.word	0x00033478
        /*05e8*/ 	.short	0x0100
        /*05ea*/ 	.byte	0x06
	.zero		1


	//   ....[13]....
        /*05ec*/ 	.word	0x00000650
        /*05f0*/ 	.word	0x000000ff
        /*05f4*/ 	.word	0x00033488
        /*05f8*/ 	.short	0x0100
        /*05fa*/ 	.byte	0x06
	.zero		1


	//   ....[14]....
        /*05fc*/ 	.word	0x00000780
        /*0600*/ 	.word	0x000000ff
        /*0604*/ 	.word	0x00033490
        /*0608*/ 	.short	0x0100
        /*060a*/ 	.byte	0x08
	.zero		1


	//   ....[15]....
        /*060c*/ 	.word	0x00000790
        /*0610*/ 	.word	0x000000ff
        /*0614*/ 	.word	0x000334a0
        /*0618*/ 	.short	0x0100
        /*061a*/ 	.byte	0x08
	.zero		1


	//   ....[16]....
        /*061c*/ 	.word	0x000007a0
        /*0620*/ 	.word	0x000000ff
        /*0624*/ 	.word	0x00033498
        /*0628*/ 	.short	0x0100
        /*062a*/ 	.byte	0x08
	.zero		1


	//   ....[17]....
        /*062c*/ 	.word	0x000007b0
        /*0630*/ 	.word	0x000000ff
        /*0634*/ 	.word	0x000334a8
        /*0638*/ 	.short	0x0100
        /*063a*/ 	.byte	0x08
	.zero		1


	//   ....[18]....
        /*063c*/ 	.word	0x000008e0
        /*0640*/ 	.word	0x000000ff
        /*0644*/ 	.word	0x000334b0
        /*0648*/ 	.short	0x0100
        /*064a*/ 	.byte	0x08
	.zero		1


	//   ....[19]....
        /*064c*/ 	.word	0x000008f0
        /*0650*/ 	.word	0x000000ff
        /*0654*/ 	.word	0x000334c0
        /*0658*/ 	.short	0x0100
        /*065a*/ 	.byte	0x08
	.zero		1


	//   ....[20]....
        /*065c*/ 	.word	0x00000900
        /*0660*/ 	.word	0x000000ff
        /*0664*/ 	.word	0x000334b8
        /*0668*/ 	.short	0x0100
        /*066a*/ 	.byte	0x08
	.zero		1


	//   ....[21]....
        /*066c*/ 	.word	0x00000910
        /*0670*/ 	.word	0x000000ff
        /*0674*/ 	.word	0x000334c8
        /*0678*/ 	.short	0x0100
        /*067a*/ 	.byte	0x08
	.zero		1


	//   ....[22]....
        /*067c*/ 	.word	0x00001ac0
        /*0680*/ 	.word	0x00000000
        /*0684*/ 	.word	0x00033400
        /*0688*/ 	.short	0x010a
        /*068a*/ 	.byte	0x3f
	.zero		1


	//   ....[23]....
        /*068c*/ 	.word	0x00001b50
        /*0690*/ 	.word	0x00000004
        /*0694*/ 	.word	0x00033430
        /*0698*/ 	.short	0x010a
        /*069a*/ 	.byte	0x3f
	.zero		1


	//   ....[24]....
        /*069c*/ 	.word	0x00001bc0
        /*06a0*/ 	.word	0x00000004
        /*06a4*/ 	.word	0x00033430
        /*06a8*/ 	.short	0x010a
        /*06aa*/ 	.byte	0x3f
	.zero		1


	//   ....[25]....
        /*06ac*/ 	.word	0x00003ad0
        /*06b0*/ 	.word	0x00000004
        /*06b4*/ 	.word	0x00000000
        /*06b8*/ 	.short	0x0101
        /*06ba*/ 	.byte	0x3f
	.zero		1


	//   ....[26]....
        /*06bc*/ 	.word	0x00005260
        /*06c0*/ 	.word	0x000000ff
        /*06c4*/ 	.word	0x00033430
        /*06c8*/ 	.short	0x010a
        /*06ca*/ 	.byte	0x06
	.zero		1


	//   ....[27]....
        /*06cc*/ 	.word	0x000052a0
        /*06d0*/ 	.word	0x000000ff
        /*06d4*/ 	.word	0x00033430
        /*06d8*/ 	.short	0x010a
        /*06da*/ 	.byte	0x06
	.zero		1


	//   ....[28]....
        /*06dc*/ 	.word	0x00005ef0
        /*06e0*/ 	.word	0x000000ff
        /*06e4*/ 	.word	0x00033450
        /*06e8*/ 	.short	0x010a
        /*06ea*/ 	.byte	0x06
	.zero		1


	//   ....[29]....
        /*06ec*/ 	.word	0x00005f30
        /*06f0*/ 	.word	0x000000ff
        /*06f4*/ 	.word	0x00033450
        /*06f8*/ 	.short	0x010a
        /*06fa*/ 	.byte	0x06
	.zero		1


	//   ....[30]....
        /*06fc*/ 	.word	0x000076a0
        /*0700*/ 	.word	0x00000004
        /*0704*/ 	.word	0x00000000
        /*0708*/ 	.short	0x0101
        /*070a*/ 	.byte	0x3f
	.zero		1


	//   ....[31]....
        /*070c*/ 	.word	0x00007880
        /*0710*/ 	.word	0x00000009
        /*0714*/ 	.word	0x00000000
        /*0718*/ 	.short	0x0101
        /*071a*/ 	.byte	0x3f
	.zero		1


	//   ....[32]....
        /*071c*/ 	.word	0x00008110
        /*0720*/ 	.word	0x0000000e
        /*0724*/ 	.word	0x00033450
        /*0728*/ 	.short	0x010a
        /*072a*/ 	.byte	0x3f
	.zero		1


	//   ....[33]....
        /*072c*/ 	.word	0x000081a0
        /*0730*/ 	.word	0x0000000e
        /*0734*/ 	.word	0x00033450
        /*0738*/ 	.short	0x010a
        /*073a*/ 	.byte	0x3f
	.zero		1


	//   ....[34]....
        /*073c*/ 	.word	0x00008810
        /*0740*/ 	.word	0x00000003
        /*0744*/ 	.word	0x00000000
        /*0748*/ 	.short	0x0101
        /*074a*/ 	.byte	0x3f
	.zero		1


	//   ....[35]....
        /*074c*/ 	.word	0x0000aaf0
        /*0750*/ 	.word	0x00000002
        /*0754*/ 	.word	0x00000000
        /*0758*/ 	.short	0x0101
        /*075a*/ 	.byte	0x3f
	.zero		1


	//   ....[36]....
        /*075c*/ 	.word	0x0000d960
        /*0760*/ 	.word	0x00000004
        /*0764*/ 	.word	0x00033480
        /*0768*/ 	.short	0x010a
        /*076a*/ 	.byte	0x3f
	.zero		1


	//   ....[37]....
        /*076c*/ 	.word	0x0000dbb0
        /*0770*/ 	.word	0x00000004
        /*0774*/ 	.word	0x00033440
        /*0778*/ 	.short	0x010a
        /*077a*/ 	.byte	0x3f
	.zero		1


	//   ....[38]....
        /*077c*/ 	.word	0x0000e040
        /*0780*/ 	.word	0x000000ff
        /*0784*/ 	.word	0x00033420
        /*0788*/ 	.short	0x010a
        /*078a*/ 	.byte	0x29
	.zero		1


	//   ....[39]....
        /*078c*/ 	.word	0x0000e300
        /*0790*/ 	.word	0x00000006
        /*0794*/ 	.word	0x00033480
        /*0798*/ 	.short	0x010a
        /*079a*/ 	.byte	0x3f
	.zero		1


	//   ....[40]....
        /*079c*/ 	.word	0x0000e760
        /*07a0*/ 	.word	0x00000006
        /*07a4*/ 	.word	0x00033440
        /*07a8*/ 	.short	0x010a
        /*07aa*/ 	.byte	0x3f
	.zero		1


	//   ....[41]....
        /*07ac*/ 	.word	0x0000ec10
        /*07b0*/ 	.word	0x0000000d
        /*07b4*/ 	.word	0x00033470
        /*07b8*/ 	.short	0x010a
        /*07ba*/ 	.byte	0x3f
	.zero		1


	//   ....[42]....
        /*07bc*/ 	.word	0x0000ec80
        /*07c0*/ 	.word	0x0000000d
        /*07c4*/ 	.word	0x00033460
        /*07c8*/ 	.short	0x010a
        /*07ca*/ 	.byte	0x3f
	.zero		1


	//   ....[43]....
        /*07cc*/ 	.word	0x0000f320
        /*07d0*/ 	.word	0x0000000d
        /*07d4*/ 	.word	0x00033450
        /*07d8*/ 	.short	0x0101
        /*07da*/ 	.byte	0x3f
	.zero		1


	//   ....[44]....
        /*07dc*/ 	.word	0x0000f390
        /*07e0*/ 	.word	0x00000002
        /*07e4*/ 	.word	0x00000000
        /*07e8*/ 	.short	0x0101
        /*07ea*/ 	.byte	0x3f
	.zero		1


	//   ....[45]....
        /*07ec*/ 	.word	0x0000f560
        /*07f0*/ 	.word	0x00000003
        /*07f4*/ 	.word	0x00033470
        /*07f8*/ 	.short	0x010a
        /*07fa*/ 	.byte	0x3f
	.zero		1


	//   ....[46]....
        /*07fc*/ 	.word	0x0000f5c0
        /*0800*/ 	.word	0x00000003
        /*0804*/ 	.word	0x00033460
        /*0808*/ 	.short	0x010a
        /*080a*/ 	.byte	0x3f
	.zero		1


	//   ....[47]....
        /*080c*/ 	.word	0x0000fc70
        /*0810*/ 	.word	0x00000003
        /*0814*/ 	.word	0x00033450
        /*0818*/ 	.short	0x0101
        /*081a*/ 	.byte	0x3f
	.zero		1


	//   ....[48]....
        /*081c*/ 	.word	0x0000fd00
        /*0820*/ 	.word	0x00000000
        /*0824*/ 	.word	0x00000000
        /*0828*/ 	.short	0x0101
        /*082a*/ 	.byte	0x3f
	.zero		1


	//   ....[49]....
        /*082c*/ 	.word	0x000107e0
        /*0830*/ 	.word	0x00000000
        /*0834*/ 	.word	0x00033420
        /*0838*/ 	.short	0x010a
        /*083a*/ 	.byte	0x3f
	.zero		1


	//   ....[50]....
        /*083c*/ 	.word	0x00010980
        /*0840*/ 	.word	0x00000007
        /*0844*/ 	.word	0x00000000
        /*0848*/ 	.short	0x010a
        /*084a*/ 	.byte	0x3f
	.zero		1


	//   ....[51]....
        /*084c*/ 	.word	0x000109f0
        /*0850*/ 	.word	0x00000009
        /*0854*/ 	.word	0x00000000
        /*0858*/ 	.short	0x010a
        /*085a*/ 	.byte	0x3f
	.zero		1


	//   ....[52]....
        /*085c*/ 	.word	0x00010a40
        /*0860*/ 	.word	0x00000011
        /*0864*/ 	.word	0x00033460
        /*0868*/ 	.short	0x010a
        /*086a*/ 	.byte	0x3f
	.zero		1


	//   ....[53]....
        /*086c*/ 	.word	0x00010a90
        /*0870*/ 	.word	0x00000003
        /*0874*/ 	.word	0x00033460
        /*0878*/ 	.short	0x010a
        /*087a*/ 	.byte	0x3f
	.zero		1


	//   ....[54]....
        /*087c*/ 	.word	0x00010ad0
        /*0880*/ 	.word	0x00000011
        /*0884*/ 	.word	0x00033480
        /*0888*/ 	.short	0x010a
        /*088a*/ 	.byte	0x3f
	.zero		1


	//   ....[55]....
        /*088c*/ 	.word	0x00010af0
        /*0890*/ 	.word	0x00000003
        /*0894*/ 	.word	0x00033480
        /*0898*/ 	.short	0x010a
        /*089a*/ 	.byte	0x3f
	.zero		1


	//   ....[56]....
        /*089c*/ 	.word	0x00010b50
        /*08a0*/ 	.word	0x00000000
        /*08a4*/ 	.word	0x00033400
        /*08a8*/ 	.short	0x010a
        /*08aa*/ 	.byte	0x3f
	.zero		1


	//   ....[57]....
        /*08ac*/ 	.word	0x00010ba0
        /*08b0*/ 	.word	0x00000004
        /*08b4*/ 	.word	0x00033430
        /*08b8*/ 	.short	0x010a
        /*08ba*/ 	.byte	0x3f
	.zero		1


	//   ....[58]....
        /*08bc*/ 	.word	0x00010c00
        /*08c0*/ 	.word	0x00000003
        /*08c4*/ 	.word	0x00033430
        /*08c8*/ 	.short	0x010a
        /*08ca*/ 	.byte	0x3f
	.zero		1


	//   ....[59]....
        /*08cc*/ 	.word	0x00010c60
        /*08d0*/ 	.word	0x00000003
        /*08d4*/ 	.word	0x00033450
        /*08d8*/ 	.short	0x010a
        /*08da*/ 	.byte	0x3f
	.zero		1


	//   ....[60]....
        /*08dc*/ 	.word	0x00010cb0
        /*08e0*/ 	.word	0x0000000e
        /*08e4*/ 	.word	0x00033450
        /*08e8*/ 	.short	0x010a
        /*08ea*/ 	.byte	0x3f
	.zero		1


	//   ....[61]....
        /*08ec*/ 	.word	0x00010e00
        /*08f0*/ 	.word	0x00000004
        /*08f4*/ 	.word	0x00033480
        /*08f8*/ 	.short	0x010a
        /*08fa*/ 	.byte	0x3f
	.zero		1


	//   ....[62]....
        /*08fc*/ 	.word	0x00010e50
        /*0900*/ 	.word	0x00000004
        /*0904*/ 	.word	0x00033440
        /*0908*/ 	.short	0x010a
        /*090a*/ 	.byte	0x3f
	.zero		1


	//   ....[63]....
        /*090c*/ 	.word	0x00010eb0
        /*0910*/ 	.word	0x00000003
        /*0914*/ 	.word	0x00033420
        /*0918*/ 	.short	0x010a
        /*091a*/ 	.byte	0x3f
	.zero		1


	//   ....[64]....
        /*091c*/ 	.word	0x00010f00
        /*0920*/ 	.word	0x00000006
        /*0924*/ 	.word	0x00033480
        /*0928*/ 	.short	0x010a
        /*092a*/ 	.byte	0x3f
	.zero		1


	//   ....[65]....
        /*092c*/ 	.word	0x00010f50
        /*0930*/ 	.word	0x00000006
        /*0934*/ 	.word	0x00033440
        /*0938*/ 	.short	0x010a
        /*093a*/ 	.byte	0x3f
	.zero		1


	//   ....[66]....
        /*093c*/ 	.word	0x00010fa0
        /*0940*/ 	.word	0x0000000d
        /*0944*/ 	.word	0x00033470
        /*0948*/ 	.short	0x010a
        /*094a*/ 	.byte	0x3f
	.zero		1


	//   ....[67]....
        /*094c*/ 	.word	0x00010ff0
        /*0950*/ 	.word	0x0000000d
        /*0954*/ 	.word	0x00033460
        /*0958*/ 	.short	0x010a
        /*095a*/ 	.byte	0x3f
	.zero		1


	//   ....[68]....
        /*095c*/ 	.word	0x00011040
        /*0960*/ 	.word	0x00000003
        /*0964*/ 	.word	0x00033470
        /*0968*/ 	.short	0x010a
        /*096a*/ 	.byte	0x3f
	.zero		1


	//   ....[69]....
        /*096c*/ 	.word	0x00011090
        /*0970*/ 	.word	0x00000003
        /*0974*/ 	.word	0x00033460
        /*0978*/ 	.short	0x010a
        /*097a*/ 	.byte	0x3f
	.zero		1


	//   ....[70]....
        /*097c*/ 	.word	0x000110e0
        /*0980*/ 	.word	0x00000000
        /*0984*/ 	.word	0x00033420
        /*0988*/ 	.short	0x010a
        /*098a*/ 	.byte	0x3f
	.zero		1


	//   ....[71]....
        /*098c*/ 	.word	0x00011280
        /*0990*/ 	.word	0x00000007
        /*0994*/ 	.word	0x00000000
        /*0998*/ 	.short	0x010a
        /*099a*/ 	.byte	0x3f
	.zero		1


	//   ....[72]....
        /*099c*/ 	.word	0x000112d0
        /*09a0*/ 	.word	0x00000009
        /*09a4*/ 	.word	0x00000000
        /*09a8*/ 	.short	0x010a
        /*09aa*/ 	.byte	0x3f
	.zero		1


	//   ....[73]....
        /*09ac*/ 	.word	0x00011320
        /*09b0*/ 	.word	0x00000011
        /*09b4*/ 	.word	0x00033460
        /*09b8*/ 	.short	0x010a
        /*09ba*/ 	.byte	0x3f
	.zero		1


	//   ....[74]....
        /*09bc*/ 	.word	0x00011370
        /*09c0*/ 	.word	0x00000003
        /*09c4*/ 	.word	0x00033460
        /*09c8*/ 	.short	0x010a
        /*09ca*/ 	.byte	0x3f
	.zero		1


	//   ....[75]....
        /*09cc*/ 	.word	0x000113c0
        /*09d0*/ 	.word	0x00000011
        /*09d4*/ 	.word	0x00033480
        /*09d8*/ 	.short	0x010a
        /*09da*/ 	.byte	0x3f
	.zero		1


	//----- nvinfo : EIATTR_NUM_MBARRIERS
	.align		4
.L_157:
        /*09dc*/ 	.byte	0x03, 0x38
        /*09de*/ 	.short	0x0016


	//----- nvinfo : EIATTR_EXIT_INSTR_OFFSETS
	.align		4
        /*09e0*/ 	.byte	0x04, 0x1c
        /*09e2*/ 	.short	(.L_159 - .L_158)


	//   ....[0]....
.L_158:
        /*09e4*/ 	.word	0x00000ab0


	//   ....[1]....
        /*09e8*/ 	.word	0x0000bca0


	//   ....[2]....
        /*09ec*/ 	.word	0x00010b40


	//----- nvinfo : EIATTR_MAX_THREADS
	.align		4
.L_159:
        /*09f0*/ 	.byte	0x04, 0x05
        /*09f2*/ 	.short	(.L_161 - .L_160)
.L_160:
        /*09f4*/ 	.word	0x00000180
        /*09f8*/ 	.word	0x00000001
        /*09fc*/ 	.word	0x00000001


	//----- nvinfo : EIATTR_CRS_STACK_SIZE
	.align		4
.L_161:
        /*0a00*/ 	.byte	0x04, 0x1e
        /*0a02*/ 	.short	(.L_163 - .L_162)
.L_162:
        /*0a04*/ 	.word	0x00000000


	//----- nvinfo : EIATTR_CBANK_PARAM_SIZE
	.align		4
.L_163:
        /*0a08*/ 	.byte	0x03, 0x19
        /*0a0a*/ 	.short	0x0a70


	//----- nvinfo : EIATTR_PARAM_CBANK
	.align		4
        /*0a0c*/ 	.byte	0x04, 0x0a
        /*0a0e*/ 	.short	(.L_165 - .L_164)
	.align		4
.L_164:
        /*0a10*/ 	.word	index@(.nv.constant0._ZN7cutlass13device_kernelIN5flash11enable_sm90INS1_16FlashAttnFwdSm90INS1_25CollectiveMainloopFwdSm90ILi2EN4cute5tupleIJNS5_1CILi1EEES8_S8_EEENS6_IJNS7_ILi128EEENS7_ILi160EEENS7_ILi192EEEEEELi192ENS_12float_e4m3_tEfNS_4arch4Sm90ELb0ELb0ELb0ELb1ELb0ELb0ELb0ELb1ELb1ELb0ELb0ELb0EEENS1_21CollectiveEpilogueFwdINS6_IJSA_SC_SB_EEES9_NS_10bfloat16_tESG_Li256ELb1ELb0ELb0ELb1EEENS1_36VarlenDynamicPersistentTileSchedulerILi128ELi160ELi256ELi128ELb0ELb0ELb1ELb0ELb1ELb1EEEEEEEEEvNT_6ParamsE)
        /*0a14*/ 	.short	0x0210
        /*0a16*/ 	.short	0x0a70


	//----- nvinfo : EIATTR_SW_WAR
	.align		4
.L_165:
        /*0a18*/ 	.byte	0x04, 0x36
        /*0a1a*/ 	.short	(.L_167 - .L_166)
.L_166:
        /*0a1c*/ 	.word	0x00000008
.L_167:


//--------------------- .nv.info._ZN7cutlass13device_kernelIN5flash11enable_sm90INS1_16FlashAttnFwdSm90INS1_25CollectiveMainloopFwdSm90ILi2EN4cute5tupleIJNS5_1CILi1EEES8_S8_EEENS6_IJNS7_ILi128EEENS7_ILi160EEENS7_ILi192EEEEEELi192ENS_12float_e4m3_tEfNS_4arch4Sm90ELb0ELb0ELb0ELb1ELb0ELb1ELb0ELb1ELb1ELb0ELb0ELb0EEENS1_21CollectiveEpilogueFwdINS6_IJSA_SC_SB_EEES9_NS_10bfloat16_tESG_Li256ELb1ELb0ELb0ELb1EEENS1_36VarlenDynamicPersistentTileSchedulerILi128ELi160ELi256ELi128ELb0ELb0ELb1ELb0ELb1ELb1EEEEEEEEEvNT_6ParamsE --------------------------
	.section	.nv.info._ZN7cutlass13device_kernelIN5flash11enable_sm90INS1_16FlashAttnFwdSm90INS1_25CollectiveMainloopFwdSm90ILi2EN4cute5tupleIJNS5_1CILi1EEES8_S8_EEENS6_IJNS7_ILi128EEENS7_ILi160EEENS7_ILi192EEEEEELi192ENS_12float_e4m3_tEfNS_4arch4Sm90ELb0ELb0ELb0ELb1ELb0ELb1ELb0ELb1ELb1ELb0ELb0ELb0EEENS1_21CollectiveEpilogueFwdINS6_IJSA_SC_SB_EEES9_NS_10bfloat16_tESG_Li256ELb1ELb0ELb0ELb1EEENS1_36VarlenDynamicPersistentTileSchedulerILi128ELi160ELi256ELi128ELb0ELb0ELb1ELb0ELb1ELb1EEEEEEEEEvNT_6ParamsE,"",@"SHT_CUDA_INFO"
	.sectionflags	@""
	.align	4


	//----- nvinfo : EIATTR_CUDA_API_VERSION
	.align		4
        /*0000*/ 	.byte	0x04, 0x37
        /*0002*/ 	.short	(.L_169 - .L_168)
.L_168:
        /*0004*/ 	.word	0x00000082


	//----- nvinfo : EIATTR_KPARAM_INFO
	.align		4
.L_169:
        /*0008*/ 	.byte	0x04, 0x17
        /*000a*/ 	.short	(.L_171 - .L_170)
.L_170:
        /*000c*/ 	.word	0x00000000
        /*0010*/ 	.short	0x0000
        /*0012*/ 	.short	0x0070
        /*0014*/ 	.byte	0x00, 0xf0, 0x01, 0x28


	//----- nvinfo : EIATTR_SPARSE_MMA_MASK
	.align		4
.L_171:
        /*0018*/ 	.byte	0x03, 0x50
        /*001a*/ 	.short	0x0000


	//----- nvinfo : EIATTR_MAXREG_COUNT
	.align		4
        /*001c*/ 	.byte	0x03, 0x1b
        /*001e*/ 	.short	0x00a8


	//----- nvinfo : EIATTR_NUM_BARRIERS
	.align		4
        /*0020*/ 	.byte	0x02, 0x4c
        /*0022*/ 	.byte	0x10
	.zero		1


	//----- nvinfo : EIATTR_EXTERNS
	.align		4
        /*0024*/ 	.byte	0x04, 0x0f
        /*0026*/ 	.short	(.L_173 - .L_172)


	//   ....[0]....
	.align		4
.L_172:
        /*0028*/ 	.word	index@(__assertfail)


	//----- nvinfo : EIATTR_ANNOTATIONS
	.align		4
.L_173:
        /*002c*/ 	.byte	0x04, 0x55
        /*002e*/ 	.short	(.L_175 - .L_174)


	//   ....[0]....
.L_174:
        /* <DEDUP_REMOVED lines=61> */


	//----- nvinfo : EIATTR_MERCURY_ISA_VERSION
	.align		4
.L_175:
        /*03f0*/ 	.byte	0x03, 0x5f
        /*03f2*/ 	.short	0x0101


	//----- nvinfo : EIATTR_UNUSED_LOAD_BYTE_OFFSET
	.align		4
        /*03f4*/ 	.byte	0x04, 0x44
        /*03f6*/ 	.short	(.L_177 - .L_176)


	//   ....[0]....
.L_176:
        /*03f8*/ 	.word	0x00000b10
        /*03fc*/ 	.word	0x0000fff0


	//   ....[1]....
        /*0400*/ 	.word	0x0001ec50
        /*0404*/ 	.word	0x0000fff0


	//----- nvinfo : EIATTR_INT_WARP_WIDE_INSTR_OFFSETS
	.align		4
.L_177:
        /*0408*/ 	.byte	0x04, 0x31
        /*040a*/ 	.short	(.L_179 - .L_178)


	//   ....[0]....
.L_178:
        /*040c*/ 	.word	0x000001c0


	//   ....[1]....
        /*0410*/ 	.word	0x00000200


	//   ....[2]....
        /*0414*/ 	.word	0x00000270


	//   ....[3]....
        /*0418*/ 	.word	0x000241f0


	//   ....[4]....
        /*041c*/ 	.word	0x00024280


	//   ....[5]....
        /*0420*/ 	.word	0x00024960


	//   ....[6]....
        /*0424*/ 	.word	0x00024990


	//   ....[7]....
        /*0428*/ 	.word	0x00024ae0


	//   ....[8]....
        /*042c*/ 	.word	0x00024ba0


	//   ....[9]....
        /*0430*/ 	.word	0x00026be0


	//   ....[10]....
        /*0434*/ 	.word	0x00026c70


	//----- nvinfo : EIATTR_COOP_GROUP_MASK_REGIDS
	.align		4
.L_179:
        /*0438*/ 	.byte	0x04, 0x29
        /*043a*/ 	.short	(.L_181 - .L_180)


	//   ....[0]....
.L_180:
        /*043c*/ 	.word	0xffffffff


	//   ....[1]....
        /*0440*/ 	.word	0xffffffff


	//   ....[2]....
        /*0444*/ 	.word	0xffffffff


	//   ....[3]....
        /*0448*/ 	.word	0xffffffff


	//   ....[4]....
        /*044c*/ 	.word	0xffffffff


	//   ....[5]....
        /*0450*/ 	.word	0xffffffff


	//   ....[6]....
        /*0454*/ 	.word	0xffffffff


	//   ....[7]....
        /*0458*/ 	.word	0xffffffff


	//   ....[8]....
        /*045c*/ 	.word	0xffffffff


	//   ....[9]....
        /*0460*/ 	.word	0xffffffff


	//   ....[10]....
        /*0464*/ 	.word	0xffffffff


	//   ....[11]....
        /*0468*/ 	.word	0xffffffff


	//   ....[12]....
        /*046c*/ 	.word	0xffffffff


	//   ....[13]....
        /*0470*/ 	.word	0xffffffff


	//   ....[14]....
        /*0474*/ 	.word	0xffffffff


	//   ....[15]....
        /*0478*/ 	.word	0xffffffff


	//   ....[16]....
        /*047c*/ 	.word	0xffffffff


	//   ....[17]....
        /*0480*/ 	.word	0xffffffff


	//   ....[18]....
        /*0484*/ 	.word	0xffffffff


	//   ....[19]....
        /*0488*/ 	.word	0xffffffff


	//   ....[20]....
        /*048c*/ 	.word	0xffffffff


	//   ....[21]....
        /*0490*/ 	.word	0xffffffff


	//   ....[22]....
        /*0494*/ 	.word	0xffffffff


	//   ....[23]....
        /*0498*/ 	.word	0xffffffff


	//   ....[24]....
        /*049c*/ 	.word	0xffffffff


	//   ....[25]....
        /*04a0*/ 	.word	0xffffffff


	//   ....[26]....
        /*04a4*/ 	.word	0xffffffff


	//   ....[27]....
        /*04a8*/ 	.word	0xffffffff


	//   ....[28]....
        /*04ac*/ 	.word	0xffffffff


	//   ....[29]....
        /*04b0*/ 	.word	0xffffffff


	//   ....[30]....
        /*04b4*/ 	.word	0xffffffff


	//   ....[31]....
        /*04b8*/ 	.word	0xffffffff


	//   ....[32]....
        /*04bc*/ 	.word	0xffffffff


	//   ....[33]....
        /*04c0*/ 	.word	0xffffffff


	//   ....[34]....
        /*04c4*/ 	.word	0xffffffff


	//   ....[35]....
        /*04c8*/ 	.word	0xffffffff


	//   ....[36]....
        /*04cc*/ 	.word	0xffffffff


	//   ....[37]....
        /*04d0*/ 	.word	0xffffffff


	//   ....[38]....
        /*04d4*/ 	.word	0xffffffff


	//   ....[39]....
        /*04d8*/ 	.word	0xffffffff


	//   ....[40]....
        /*04dc*/ 	.word	0xffffffff


	//   ....[41]....
        /*04e0*/ 	.word	0xffffffff


	//   ....[42]....
        /*04e4*/ 	.word	0xffffffff


	//   ....[43]....
        /*04e8*/ 	.word	0xffffffff


	//   ....[44]....
        /*04ec*/ 	.word	0xffffffff


	//   ....[45]....
        /*04f0*/ 	.word	0xffffffff


	//   ....[46]....
        /*04f4*/ 	.word	0xffffffff


	//   ....[47]....
        /*04f8*/ 	.word	0xffffffff


	//   ....[48]....
        /*04fc*/ 	.word	0xffffffff


	//   ....[49]....
        /*0500*/ 	.word	0xffffffff


	//   ....[50]....
        /*0504*/ 	.word	0xffffffff


	//   ....[51]....
        /*0508*/ 	.word	0xffffffff


	//   ....[52]....
        /*050c*/ 	.word	0xffffffff


	//   ....[53]....
        /*0510*/ 	.word	0xffffffff


	//   ....[54]....
        /*0514*/ 	.word	0xffffffff


	//   ....[55]....
        /*0518*/ 	.word	0xffffffff


	//   ....[56]....
        /*051c*/ 	.word	0xffffffff


	//   ....[57]....
        /*0520*/ 	.word	0xffffffff


	//   ....[58]....
        /*0524*/ 	.word	0xffffffff


	//   ....[59]....
        /*0528*/ 	.word	0xffffffff


	//   ....[60]....
        /*052c*/ 	.word	0xffffffff


	//   ....[61]....
        /*0530*/ 	.word	0xffffffff


	//   ....[62]....
        /*0534*/ 	.word	0xffffffff


	//   ....[63]....
        /*0538*/ 	.word	0xffffffff


	//   ....[64]....
        /*053c*/ 	.word	0xffffffff


	//   ....[65]....
        /*0540*/ 	.word	0xffffffff


	//   ....[66]....
        /*0544*/ 	.word	0xffffffff


	//   ....[67]....
        /*0548*/ 	.word	0xffffffff


	//   ....[68]....
        /*054c*/ 	.word	0xffffffff


	//   ....[69]....
        /*0550*/ 	.word	0xffffffff


	//   ....[70]....
        /*0554*/ 	.word	0xffffffff


	//   ....[71]....
        /*0558*/ 	.word	0xffffffff


	//   ....[72]....
        /*055c*/ 	.word	0xffffffff


	//   ....[73]....
        /*0560*/ 	.word	0xffffffff


	//   ....[74]....
        /*0564*/ 	.word	0xffffffff


	//   ....[75]....
        /*0568*/ 	.word	0xffffffff


	//   ....[76]....
        /*056c*/ 	.word	0xffffffff


	//   ....[77]....
        /*0570*/ 	.word	0xffffffff


	//   ....[78]....
        /*0574*/ 	.word	0xffffffff


	//   ....[79]....
        /*0578*/ 	.word	0xffffffff


	//   ....[80]....
        /*057c*/ 	.word	0xffffffff


	//   ....[81]....
        /*0580*/ 	.word	0xffffffff


	//   ....[82]....
        /*0584*/ 	.word	0xffffffff


	//   ....[83]....
        /*0588*/ 	.word	0xffffffff


	//   ....[84]....
        /*058c*/ 	.word	0xffffffff


	//   ....[85]....
        /*0590*/ 	.word	0xffffffff


	//   ....[86]....
        /*0594*/ 	.word	0xffffffff


	//   ....[87]....
        /*0598*/ 	.word	0xffffffff


	//   ....[88]....
        /*059c*/ 	.word	0xffffffff


	//   ....[89]....
        /*05a0*/ 	.word	0xffffffff


	//   ....[90]....
        /*05a4*/ 	.word	0xffffffff


	//   ....[91]....
        /*05a8*/ 	.word	0xffffffff


	//   ....[92]....
        /*05ac*/ 	.word	0xffffffff


	//   ....[93]....
        /*05b0*/ 	.word	0xffffffff


	//   ....[94]....
        /*05b4*/ 	.word	0xffffffff


	//   ....[95]....
        /*05b8*/ 	.word	0xffffffff


	//   ....[96]....
        /*05bc*/ 	.word	0xffffffff


	//   ....[97]....
        /*05c0*/ 	.word	0xffffffff


	//   ....[98]....
        /*05c4*/ 	.word	0xffffffff


	//   ....[99]....
        /*05c8*/ 	.word	0xffffffff


	//   ....[100]....
        /*05cc*/ 	.word	0xffffffff


	//   ....[101]....
        /*05d0*/ 	.word	0xffffffff


	//   ....[102]....
        /*05d4*/ 	.word	0xffffffff


	//   ....[103]....
        /*05d8*/ 	.word	0xffffffff


	//   ....[104]....
        /*05dc*/ 	.word	0x0500000f


	//   ....[105]....
        /*05e0*/ 	.word	0x0500000f


	//   ....[106]....
        /*05e4*/ 	.word	0x0500000f


	//   ....[107]....
        /*05e8*/ 	.word	0x0500000f


	//   ....[108]....
        /*05ec*/ 	.word	0x0500000f


	//   ....[109]....
        /*05f0*/ 	.word	0x0500000f


	//   ....[110]....
        /*05f4*/ 	.word	0x0500000f


	//   ....[111]....
        /*05f8*/ 	.word	0x0500000f


	//   ....[112]....
        /*05fc*/ 	.word	0x0500000f


	//   ....[113]....
        /*0600*/ 	.word	0x0500000f


	//   ....[114]....
        /*0604*/ 	.word	0x0500000f


	//   ....[115]....
        /*0608*/ 	.word	0x0500000f


	//   ....[116]....
        /*060c*/ 	.word	0x0500000f


	//   ....[117]....
        /*0610*/ 	.word	0x0500000f


	//   ....[118]....
        /*0614*/ 	.word	0x0500000f


	//   ....[119]....
        /*0618*/ 	.word	0x0500000f


	//   ....[120]....
        /*061c*/ 	.word	0x0500000f


	//   ....[121]....
        /*0620*/ 	.word	0x0500000f


	//   ....[122]....
        /*0624*/ 	.word	0x0500000f


	//   ....[123]....
        /*0628*/ 	.word	0x0500000f


	//   ....[124]....
        /*062c*/ 	.word	0x0500000f


	//   ....[125]....
        /*0630*/ 	.word	0x0500000f


	//   ....[126]....
        /*0634*/ 	.word	0x0500000f


	//   ....[127]....
        /*0638*/ 	.word	0x0500000f


	//   ....[128]....
        /*063c*/ 	.word	0x0500000f


	//   ....[129]....
        /*0640*/ 	.word	0x0500000f


	//   ....[130]....
        /*0644*/ 	.word	0x0500000f


	//   ....[131]....
        /*0648*/ 	.word	0x0500000f


	//   ....[132]....
        /*064c*/ 	.word	0x0500000f


	//   ....[133]....
        /*0650*/ 	.word	0x0500000f


	//   ....[134]....
        /*0654*/ 	.word	0x0500000f


	//   ....[135]....
        /*0658*/ 	.word	0x0500000f


	//   ....[136]....
        /*065c*/ 	.word	0x0500000f


	//   ....[137]....
        /*0660*/ 	.word	0x0500000f


	//   ....[138]....
        /*0664*/ 	.word	0x0500000f


	//   ....[139]....
        /*0668*/ 	.word	0x0500000f


	//   ....[140]....
        /*066c*/ 	.word	0x0500000f


	//   ....[141]....
        /*0670*/ 	.word	0x0500000f


	//   ....[142]....
        /*0674*/ 	.word	0x0500000f


	//   ....[143]....
        /*0678*/ 	.word	0x0500000f


	//   ....[144]....
        /*067c*/ 	.word	0x0500000f


	//   ....[145]....
        /*0680*/ 	.word	0x0500000f


	//   ....[146]....
        /*0684*/ 	.word	0x0500000f


	//   ....[147]....
        /*0688*/ 	.word	0x0500000f


	//   ....[148]....
        /*068c*/ 	.word	0x0500000f


	//   ....[149]....
        /*0690*/ 	.word	0x0500000f


	//   ....[150]....
        /*0694*/ 	.word	0x0500000f


	//   ....[151]....
        /*0698*/ 	.word	0x0500000f


	//   ....[152]....
        /*069c*/ 	.word	0x0500000f


	//   ....[153]....
        /*06a0*/ 	.word	0x0500000f


	//   ....[154]....
        /*06a4*/ 	.word	0x0500000f


	//   ....[155]....
        /*06a8*/ 	.word	0x0500000f


	//   ....[156]....
        /*06ac*/ 	.word	0x0500000f


	//   ....[157]....
        /*06b0*/ 	.word	0x0500000f


	//   ....[158]....
        /*06b4*/ 	.word	0x0500000f


	//   ....[159]....
        /*06b8*/ 	.word	0x0500000f


	//   ....[160]....
        /*06bc*/ 	.word	0x0500000f


	//   ....[161]....
        /*06c0*/ 	.word	0x0500000f


	//   ....[162]....
        /*06c4*/ 	.word	0x0500000f


	//   ....[163]....
        /*06c8*/ 	.word	0x0500000f


	//   ....[164]....
        /*06cc*/ 	.word	0x0500000f


	//   ....[165]....
        /*06d0*/ 	.word	0x0500000f


	//   ....[166]....
        /*06d4*/ 	.word	0x0500000f


	//   ....[167]....
        /*06d8*/ 	.word	0x0500000f


	//   ....[168]....
        /*06dc*/ 	.word	0x0500000f


	//   ....[169]....
        /*06e0*/ 	.word	0x0500000f


	//   ....[170]....
        /*06e4*/ 	.word	0x0500000f


	//   ....[171]....
        /*06e8*/ 	.word	0x0500000f


	//   ....[172]....
        /*06ec*/ 	.word	0x0500000f


	//   ....[173]....
        /*06f0*/ 	.word	0x0500000f


	//   ....[174]....
        /*06f4*/ 	.word	0x0500000f


	//   ....[175]....
        /*06f8*/ 	.word	0x0500000f


	//   ....[176]....
        /*06fc*/ 	.word	0x0500000f


	//   ....[177]....
        /*0700*/ 	.word	0x0500000f


	//   ....[178]....
        /*0704*/ 	.word	0x0500000f


	//   ....[179]....
        /*0708*/ 	.word	0x0500000f


	//   ....[180]....
        /*070c*/ 	.word	0x0500000f


	//----- nvinfo : EIATTR_COOP_GROUP_INSTR_OFFSETS
	.align		4
.L_181:
        /*0710*/ 	.byte	0x04, 0x28
        /*0712*/ 	.short	(.L_183 - .L_182)


	//   ....[0]....
.L_182:
        /*0714*/ 	.word	0x00000070


	//   ....[1]....
        /*0718*/ 	.word	0x000001d0


	//   ....[2]....
        /*071c*/ 	.word	0x00000220


	//   ....[3]....
        /*0720*/ 	.word	0x00000450


	//   ....[4]....
        /*0724*/ 	.word	0x000005b0


	//   ....[5]....
        /*0728*/ 	.word	0x000006d0


	//   ....[6]....
        /*072c*/ 	.word	0x00000830


	//   ....[7]....
        /*0730*/ 	.word	0x00010280


	//   ....[8]....
        /*0734*/ 	.word	0x00018c80


	//   ....[9]....
        /*0738*/ 	.word	0x00018cb0


	//   ....[10]....
        /*073c*/ 	.word	0x000193a0


	//   ....[11]....
        /*0740*/ 	.word	0x00019420


	//   ....[12]....
        /*0744*/ 	.word	0x0001c0a0


	//   ....[13]....
        /*0748*/ 	.word	0x0001c470


	//   ....[14]....
        /*074c*/ 	.word	0x0001c4d0


	//   ....[15]....
        /*0750*/ 	.word	0x0001c4f0


	//   ....[16]....
        /*0754*/ 	.word	0x0001e2a0


	//   ....[17]....
        /*0758*/ 	.word	0x0001e300


	//   ....[18]....
        /*075c*/ 	.word	0x0001e320


	//   ....[19]....
        /*0760*/ 	.word	0x0001e340


	//   ....[20]....
        /*0764*/ 	.word	0x0001f520


	//   ....[21]....
        /*0768*/ 	.word	0x0001f5a0


	//   ....[22]....
        /*076c*/ 	.word	0x0001f5d0


	//   ....[23]....
        /*0770*/ 	.word	0x0001f600


	//   ....[24]....
        /*0774*/ 	.word	0x0001f630


	//   ....[25]....
        /*0778*/ 	.word	0x0001f660


	//   ....[26]....
        /*077c*/ 	.word	0x0001f690


	//   ....[27]....
        /*0780*/ 	.word	0x0001f6c0


	//   ....[28]....
        /*0784*/ 	.word	0x0001f6f0


	//   ....[29]....
        /*0788*/ 	.word	0x0001f720


	//   ....[30]....
        /*078c*/ 	.word	0x0001f750


	//   ....[31]....
        /*0790*/ 	.word	0x0001f780


	//   ....[32]....
        /*0794*/ 	.word	0x0001f7b0


	//   ....[33]....
        /*0798*/ 	.word	0x0001f7e0


	//   ....[34]....
        /*079c*/ 	.word	0x0001f810


	//   ....[35]....
        /*07a0*/ 	.word	0x0001f840


	//   ....[36]....
        /*07a4*/ 	.word	0x0001f870


	//   ....[37]....
        /*07a8*/ 	.word	0x0001f8a0


	//   ....[38]....
        /*07ac*/ 	.word	0x0001f8d0


	//   ....[39]....
        /*07b0*/ 	.word	0x0001f900


	//   ....[40]....
        /*07b4*/ 	.word	0x0001f930


	//   ....[41]....
        /*07b8*/ 	.word	0x0001f960


	//   ....[42]....
        /*07bc*/ 	.word	0x0001f990


	//   ....[43]....
        /*07c0*/ 	.word	0x0001f9c0


	//   ....[44]....
        /*07c4*/ 	.word	0x0001f9f0


	//   ....[45]....
        /*07c8*/ 	.word	0x0001fa20


	//   ....[46]....
        /*07cc*/ 	.word	0x0001fa50


	//   ....[47]....
        /*07d0*/ 	.word	0x0001fa80


	//   ....[48]....
        /*07d4*/ 	.word	0x0001fab0


	//   ....[49]....
        /*07d8*/ 	.word	0x0001fac0


	//   ....[50]....
        /*07dc*/ 	.word	0x0001fad0


	//   ....[51]....
        /*07e0*/ 	.word	0x0001faf0


	//   ....[52]....
        /*07e4*/ 	.word	0x0001fb10


	//   ....[53]....
        /*07e8*/ 	.word	0x0001fb20


	//   ....[54]....
        /*07ec*/ 	.word	0x0001fb50


	//   ....[55]....
        /*07f0*/ 	.word	0x0001fb70


	//   ....[56]....
        /*07f4*/ 	.word	0x0001fba0


	//   ....[57]....
        /*07f8*/ 	.word	0x0001fbc0


	//   ....[58]....
        /*07fc*/ 	.word	0x0001fbe0


	//   ....[59]....
        /*0800*/ 	.word	0x0001fc10


	//   ....[60]....
        /*0804*/ 	.word	0x0001fc40


	//   ....[61]....
        /*0808*/ 	.word	0x0001fc60


	//   ....[62]....
        /*080c*/ 	.word	0x0001fc90


	//   ....[63]....
        /*0810*/ 	.word	0x0001fcc0


	//   ....[64]....
        /*0814*/ 	.word	0x0001fcf0


	//   ....[65]....
        /*0818*/ 	.word	0x0001fd20


	//   ....[66]....
        /*081c*/ 	.word	0x0001fd50


	//   ....[67]....
        /*0820*/ 	.word	0x0001fd60


	//   ....[68]....
        /*0824*/ 	.word	0x00021aa0


	//   ....[69]....
        /*0828*/ 	.word	0x00021c90


	//   ....[70]....
        /*082c*/ 	.word	0x00021cc0


	//   ....[71]....
        /*0830*/ 	.word	0x00021cf0


	//   ....[72]....
        /*0834*/ 	.word	0x00021d20


	//   ....[73]....
        /*0838*/ 	.word	0x00021d50


	//   ....[74]....
        /*083c*/ 	.word	0x00021d80


	//   ....[75]....
        /*0840*/ 	.word	0x00021ef0


	//   ....[76]....
        /*0844*/ 	.word	0x00021f20


	//   ....[77]....
        /*0848*/ 	.word	0x00021f50


	//   ....[78]....
        /*084c*/ 	.word	0x00021f80


	//   ....[79]....
        /*0850*/ 	.word	0x00021fb0


	//   ....[80]....
        /*0854*/ 	.word	0x00021fe0


	//   ....[81]....
        /*0858*/ 	.word	0x00022080


	//   ....[82]....
        /*085c*/ 	.word	0x000220b0


	//   ....[83]....
        /*0860*/ 	.word	0x00022140


	//   ....[84]....
        /*0864*/ 	.word	0x00022c50


	//   ....[85]....
        /*0868*/ 	.word	0x00024d00


	//   ....[86]....
        /*086c*/ 	.word	0x00027770


	//   ....[87]....
        /*0870*/ 	.word	0x000277a0


	//   ....[88]....
        /*0874*/ 	.word	0x000277e0


	//   ....[89]....
        /*0878*/ 	.word	0x00027810


	//   ....[90]....
        /*087c*/ 	.word	0x00027840


	//   ....[91]....
        /*0880*/ 	.word	0x00027870


	//   ....[92]....
        /*0884*/ 	.word	0x000278a0


	//   ....[93]....
        /*0888*/ 	.word	0x000278d0


	//   ....[94]....
        /*088c*/ 	.word	0x00027a50


	//   ....[95]....
        /*0890*/ 	.word	0x00027a80


	//   ....[96]....
        /*0894*/ 	.word	0x00027ab0


	//   ....[97]....
        /*0898*/ 	.word	0x00027ae0


	//   ....[98]....
        /*089c*/ 	.word	0x00027b10


	//   ....[99]....
        /*08a0*/ 	.word	0x00027b40


	//   ....[100]....
        /*08a4*/ 	.word	0x00027c00


	//   ....[101]....
        /*08a8*/ 	.word	0x00027c20


	//   ....[102]....
        /*08ac*/ 	.word	0x00027c90


	//   ....[103]....
        /*08b0*/ 	.word	0x00028100


	//   ....[104]....
        /*08b4*/ 	.word	0x00028600


	//   ....[105]....
        /*08b8*/ 	.word	0x000286b0


	//   ....[106]....
        /*08bc*/ 	.word	0x00028750


	//   ....[107]....
        /*08c0*/ 	.word	0x000287f0


	//   ....[108]....
        /*08c4*/ 	.word	0x00028890


	//   ....[109]....
        /*08c8*/ 	.word	0x00028980


	//   ....[110]....
        /*08cc*/ 	.word	0x00028a20


	//   ....[111]....
        /*08d0*/ 	.word	0x00028ac0


	//   ....[112]....
        /*08d4*/ 	.word	0x00028b60


	//   ....[113]....
        /*08d8*/ 	.word	0x00028df0


	//   ....[114]....
        /*08dc*/ 	.word	0x00028f10


	//   ....[115]....
        /*08e0*/ 	.word	0x00029040


	//   ....[116]....
        /*08e4*/ 	.word	0x00029160


	//   ....[117]....
        /*08e8*/ 	.word	0x000291f0


	//   ....[118]....
        /*08ec*/ 	.word	0x00029270


	//   ....[119]....
        /*08f0*/ 	.word	0x000292d0


	//   ....[120]....
        /*08f4*/ 	.word	0x00029350


	//   ....[121]....
        /*08f8*/ 	.word	0x000293b0


	//   ....[122]....
        /*08fc*/ 	.word	0x00029430


	//   ....[123]....
        /*0900*/ 	.word	0x00029490


	//   ....[124]....
        /*0904*/ 	.word	0x00029510


	//   ....[125]....
        /*0908*/ 	.word	0x00029570


	//   ....[126]....
        /*090c*/ 	.word	0x000295f0


	//   ....[127]....
        /*0910*/ 	.word	0x00029650


	//   ....[128]....
        /*0914*/ 	.word	0x000296b0


	//   ....[129]....
        /*0918*/ 	.word	0x00029710


	//   ....[130]....
        /*091c*/ 	.word	0x00029770


	//   ....[131]....
        /*0920*/ 	.word	0x000297d0


	//   ....[132]....
        /*0924*/ 	.word	0x00029830


	//   ....[133]....
        /*0928*/ 	.word	0x00029890


	//   ....[134]....
        /*092c*/ 	.word	0x00029900


	//   ....[135]....
        /*0930*/ 	.word	0x00029960


	//   ....[136]....
        /*0934*/ 	.word	0x000299f0


	//   ....[137]....
        /*0938*/ 	.word	0x00029a50


	//   ....[138]....
        /*093c*/ 	.word	0x00029ab0


	//   ....[139]....
        /*0940*/ 	.word	0x00029b10


	//   ....[140]....
        /*0944*/ 	.word	0x00029bb0


	//   ....[141]....
        /*0948*/ 	.word	0x00029c10


	//   ....[142]....
        /*094c*/ 	.word	0x00029ca0


	//   ....[143]....
        /*0950*/ 	.word	0x00029d00


	//   ....[144]....
        /*0954*/ 	.word	0x00029d80


	//   ....[145]....
        /*0958*/ 	.word	0x00029de0


	//   ....[146]....
        /*095c*/ 	.word	0x00029e40


	//   ....[147]....
        /*0960*/ 	.word	0x00029ea0


	//   ....[148]....
        /*0964*/ 	.word	0x00029f20


	//   ....[149]....
        /*0968*/ 	.word	0x00029f80


	//   ....[150]....
        /*096c*/ 	.word	0x0002a000


	//   ....[151]....
        /*0970*/ 	.word	0x0002a060


	//   ....[152]....
        /*0974*/ 	.word	0x0002a0c0


	//   ....[153]....
        /*0978*/ 	.word	0x0002a120


	//   ....[154]....
        /*097c*/ 	.word	0x0002a190


	//   ....[155]....
        /*0980*/ 	.word	0x0002a1f0


	//   ....[156]....
        /*0984*/ 	.word	0x0002a270


	//   ....[157]....
        /*0988*/ 	.word	0x0002a2d0


	//   ....[158]....
        /*098c*/ 	.word	0x0002a340


	//   ....[159]....
        /*0990*/ 	.word	0x0002a3b0


	//   ....[160]....
        /*0994*/ 	.word	0x0002a420


	//   ....[161]....
        /*0998*/ 	.word	0x0002a5b0


	//   ....[162]....
        /*099c*/ 	.word	0x0002a890


	//   ....[163]....
        /*09a0*/ 	.word	0x0002acb0


	//   ....[164]....
        /*09a4*/ 	.word	0x0002ad50


	//   ....[165]....
        /*09a8*/ 	.word	0x0002ae70


	//   ....[166]....
        /*09ac*/ 	.word	0x0002aee0


	//   ....[167]....
        /*09b0*/ 	.word	0x0002af50


	//   ....[168]....
        /*09b4*/ 	.word	0x0002afc0


	//   ....[169]....
        /*09b8*/ 	.word	0x0002b030


	//   ....[170]....
        /*09bc*/ 	.word	0x0002b0b0


	//   ....[171]....
        /*09c0*/ 	.word	0x0002b140


	//   ....[172]....
        /*09c4*/ 	.word	0x0002b1d0


	//   ....[173]....
        /*09c8*/ 	.word	0x0002b240


	//   ....[174]....
        /*09cc*/ 	.word	0x0002b2b0


	//   ....[175]....
        /*09d0*/ 	.word	0x0002b320


	//   ....[176]....
        /*09d4*/ 	.word	0x0002b3a0


	//   ....[177]....
        /*09d8*/ 	.word	0x0002b410


	//   ....[178]....
        /*09dc*/ 	.word	0x0002b4b0


	//   ....[179]....
        /*09e0*/ 	.word	0x0002b540


	//   ....[180]....
        /*09e4*/ 	.word	0x0002b660


	//----- nvinfo : EIATTR_REG_RECONFIG
	.align		4
.L_183:
        /*09e8*/ 	.byte	0x01, 0x54
	.zero		2


	//----- nvinfo : EIATTR_SYSCALL_OFFSETS
	.align		4
        /*09ec*/ 	.byte	0x04, 0x46
        /*09ee*/ 	.short	(.L_185 - .L_184)


	//   ....[0]....
.L_184:
        /*09f0*/ 	.word	0x00001a80


	//   ....[1]....
        /*09f4*/ 	.word	0x00001bd0


	//   ....[2]....
        /*09f8*/ 	.word	0x00010410


	//   ....[3]....
        /*09fc*/ 	.word	0x00010860


	//   ....[4]....
        /*0a00*/ 	.word	0x00024410


	//   ....[5]....
        /*0a04*/ 	.word	0x000245c0


	//   ....[6]....
        /*0a08*/ 	.word	0x00024700


	//   ....[7]....
        /*0a0c*/ 	.word	0x00024830


	//----- nvinfo : EIATTR_MBARRIER_INSTR_OFFSETS
	.align		4
.L_185:
        /*0a10*/ 	.byte	0x04, 0x39
        /*0a12*/ 	.short	(.L_187 - .L_186)


	//   ....[0]....
.L_186:
        /*0a14*/ 	.word	0x00000300
        /*0a18*/ 	.word	0x000000ff
        /*0a1c*/ 	.word	0x00033400
        /*0a20*/ 	.short	0x0100
        /*0a22*/ 	.byte	0x08
	.zero		1


	//   ....[1]....
        /*0a24*/ 	.word	0x00000310
        /*0a28*/ 	.word	0x000000ff
        /*0a2c*/ 	.word	0x00033420
        /*0a30*/ 	.short	0x0100
        /*0a32*/ 	.byte	0x08
	.zero		1


	//   ....[2]....
        /*0a34*/ 	.word	0x00000400
        /*0a38*/ 	.word	0x000000ff
        /*0a3c*/ 	.word	0x00033430
        /*0a40*/ 	.short	0x0100
        /*0a42*/ 	.byte	0x08
	.zero		1


	//   ....[3]....
        /*0a44*/ 	.word	0x00000410
        /*0a48*/ 	.word	0x000000ff
        /*0a4c*/ 	.word	0x00033440
        /*0a50*/ 	.short	0x0100
        /*0a52*/ 	.byte	0x08
	.zero		1


	//   ....[4]....
        /*0a54*/ 	.word	0x00000420
        /*0a58*/ 	.word	0x000000ff
        /*0a5c*/ 	.word	0x00033438
        /*0a60*/ 	.short	0x0100
        /*0a62*/ 	.byte	0x08
	.zero		1


	//   ....[5]....
        /*0a64*/ 	.word	0x00000430
        /*0a68*/ 	.word	0x000000ff
        /*0a6c*/ 	.word	0x00033448
        /*0a70*/ 	.short	0x0100
        /*0a72*/ 	.byte	0x08
	.zero		1


	//   ....[6]....
        /*0a74*/ 	.word	0x00000560
        /*0a78*/ 	.word	0x000000ff
        /*0a7c*/ 	.word	0x00033450
        /*0a80*/ 	.short	0x0100
        /*0a82*/ 	.byte	0x08
	.zero		1


	//   ....[7]....
        /*0a84*/ 	.word	0x00000570
        /*0a88*/ 	.word	0x000000ff
        /*0a8c*/ 	.word	0x00033460
        /*0a90*/ 	.short	0x0100
        /*0a92*/ 	.byte	0x08
	.zero		1


	//   ....[8]....
        /*0a94*/ 	.word	0x00000580
        /*0a98*/ 	.word	0x000000ff
        /*0a9c*/ 	.word	0x00033458
        /*0aa0*/ 	.short	0x0100
        /*0aa2*/ 	.byte	0x08
	.zero		1


	//   ....[9]....
        /*0aa4*/ 	.word	0x00000590
        /*0aa8*/ 	.word	0x000000ff
        /*0aac*/ 	.word	0x00033468
        /*0ab0*/ 	.short	0x0100
        /*0ab2*/ 	.byte	0x08
	.zero		1


	//   ....[10]....
        /*0ab4*/ 	.word	0x00000680
        /*0ab8*/ 	.word	0x000000ff
        /*0abc*/ 	.word	0x00033470
        /*0ac0*/ 	.short	0x0100
        /*0ac2*/ 	.byte	0x06
	.zero		1


	//   ....[11]....
        /*0ac4*/ 	.word	0x00000690
        /*0ac8*/ 	.word	0x000000ff
        /*0acc*/ 	.word	0x00033480
        /*0ad0*/ 	.short	0x0100
        /*0ad2*/ 	.byte	0x06
	.zero		1


	//   ....[12]....
        /*0ad4*/ 	.word	0x000006a0
        /*0ad8*/ 	.word	0x000000ff
        /*0adc*/ 	.word	0x00033478
        /*0ae0*/ 	.short	0x0100
        /*0ae2*/ 	.byte	0x06
	.zero		1


	//   ....[13]....
        /*0ae4*/ 	.word	0x000006b0
        /*0ae8*/ 	.word	0x000000ff
        /*0aec*/ 	.word	0x00033488
        /*0af0*/ 	.short	0x0100
        /*0af2*/ 	.byte	0x06
	.zero		1


	//   ....[14]....
        /*0af4*/ 	.word	0x000007e0
        /*0af8*/ 	.word	0x000000ff
        /*0afc*/ 	.word	0x00033490
        /*0b00*/ 	.short	0x0100
        /*0b02*/ 	.byte	0x08
	.zero		1


	//   ....[15]....
        /*0b04*/ 	.word	0x000007f0
        /*0b08*/ 	.word	0x000000ff
        /*0b0c*/ 	.word	0x000334a0
        /*0b10*/ 	.short	0x0100
        /*0b12*/ 	.byte	0x08
	.zero		1


	//   ....[16]....
        /*0b14*/ 	.word	0x00000800
        /*0b18*/ 	.word	0x000000ff
        /*0b1c*/ 	.word	0x00033498
        /*0b20*/ 	.short	0x0100
        /*0b22*/ 	.byte	0x08
	.zero		1


	//   ....[17]....
        /*0b24*/ 	.word	0x00000810
        /*0b28*/ 	.word	0x000000ff
        /*0b2c*/ 	.word	0x000334a8
        /*0b30*/ 	.short	0x0100
        /*0b32*/ 	.byte	0x08
	.zero		1


	//   ....[18]....
        /*0b34*/ 	.word	0x00000940
        /*0b38*/ 	.word	0x000000ff
        /*0b3c*/ 	.word	0x000334b0
        /*0b40*/ 	.short	0x0100
        /*0b42*/ 	.byte	0x08
	.zero		1


	//   ....[19]....
        /*0b44*/ 	.word	0x00000950
        /*0b48*/ 	.word	0x000000ff
        /*0b4c*/ 	.word	0x000334c0
        /*0b50*/ 	.short	0x0100
        /*0b52*/ 	.byte	0x08
	.zero		1


	//   ....[20]....
        /*0b54*/ 	.word	0x00000960
        /*0b58*/ 	.word	0x000000ff
        /*0b5c*/ 	.word	0x000334b8
        /*0b60*/ 	.short	0x0100
        /*0b62*/ 	.byte	0x08
	.zero		1


	//   ....[21]....
        /*0b64*/ 	.word	0x00000970
        /*0b68*/ 	.word	0x000000ff
        /*0b6c*/ 	.word	0x000334c8
        /*0b70*/ 	.short	0x0100
        /*0b72*/ 	.byte	0x08
	.zero		1


	//   ....[22]....
        /*0b74*/ 	.word	0x00003470
        /*0b78*/ 	.word	0x0000002b
        /*0b7c*/ 	.word	0x00033490
        /*0b80*/ 	.short	0x010a
        /*0b82*/ 	.byte	0x3f
	.zero		1


	//   ....[23]....
        /*0b84*/ 	.word	0x00009250
        /*0b88*/ 	.word	0x0000002b
        /*0b8c*/ 	.word	0x00033490
        /*0b90*/ 	.short	0x010a
        /*0b92*/ 	.byte	0x3f
	.zero		1


	//   ....[24]....
        /*0b94*/ 	.word	0x0000f130
        /*0b98*/ 	.word	0x0000002b
        /*0b9c*/ 	.word	0x00033490
        /*0ba0*/ 	.short	0x010a
        /*0ba2*/ 	.byte	0x3f
	.zero		1


	//   ....[25]....
        /*0ba4*/ 	.word	0x0000f510
        /*0ba8*/ 	.word	0x0000002c
        /*0bac*/ 	.word	0x00000000
        /*0bb0*/ 	.short	0x0101
        /*0bb2*/ 	.byte	0x3f
	.zero		1


	//   ....[26]....
        /*0bb4*/ 	.word	0x0000f550
        /*0bb8*/ 	.word	0x0000002b
        /*0bbc*/ 	.word	0x000334b0
        /*0bc0*/ 	.short	0x010a
        /*0bc2*/ 	.byte	0x3f
	.zero		1


	//   ....[27]....
        /*0bc4*/ 	.word	0x0000fa70
        /*0bc8*/ 	.word	0x0000002b
        /*0bcc*/ 	.word	0x00000000
        /*0bd0*/ 	.short	0x0101
        /*0bd2*/ 	.byte	0x3f
	.zero		1


	//   ....[28]....
        /*0bd4*/ 	.word	0x000104a0
        /*0bd8*/ 	.word	0x00000012
        /*0bdc*/ 	.word	0x00033400
        /*0be0*/ 	.short	0x010a
        /*0be2*/ 	.byte	0x3f
	.zero		1


	//   ....[29]....
        /*0be4*/ 	.word	0x000104f0
        /*0be8*/ 	.word	0x00000012
        /*0bec*/ 	.word	0x00033400
        /*0bf0*/ 	.short	0x010a
        /*0bf2*/ 	.byte	0x3f
	.zero		1


	//   ....[30]....
        /*0bf4*/ 	.word	0x00010cf0
        /*0bf8*/ 	.word	0x00000012
        /*0bfc*/ 	.word	0x00033400
        /*0c00*/ 	.short	0x010a
        /*0c02*/ 	.byte	0x3f
	.zero		1


	//   ....[31]....
        /*0c04*/ 	.word	0x00013f80
        /*0c08*/ 	.word	0x00000012
        /*0c0c*/ 	.word	0x00033400
        /*0c10*/ 	.short	0x010a
        /*0c12*/ 	.byte	0x3f
	.zero		1


	//   ....[32]....
        /*0c14*/ 	.word	0x000170a0
        /*0c18*/ 	.word	0x00000000
        /*0c1c*/ 	.word	0x00033430
        /*0c20*/ 	.short	0x010a
        /*0c22*/ 	.byte	0x3f
	.zero		1


	//   ....[33]....
        /*0c24*/ 	.word	0x00017120
        /*0c28*/ 	.word	0x00000000
        /*0c2c*/ 	.word	0x00033430
        /*0c30*/ 	.short	0x010a
        /*0c32*/ 	.byte	0x3f
	.zero		1


	//   ....[34]....
        /*0c34*/ 	.word	0x000196e0
        /*0c38*/ 	.word	0x00000015
        /*0c3c*/ 	.word	0x00000000
        /*0c40*/ 	.short	0x0101
        /*0c42*/ 	.byte	0x3f
	.zero		1


	//   ....[35]....
        /*0c44*/ 	.word	0x0001ab60
        /*0c48*/ 	.word	0x00000009
        /*0c4c*/ 	.word	0x00033430
        /*0c50*/ 	.short	0x010a
        /*0c52*/ 	.byte	0x3f
	.zero		1


	//   ....[36]....
        /*0c54*/ 	.word	0x0001abb0
        /*0c58*/ 	.word	0x00000009
        /*0c5c*/ 	.word	0x00033430
        /*0c60*/ 	.short	0x010a
        /*0c62*/ 	.byte	0x3f
	.zero		1


	//   ....[37]....
        /*0c64*/ 	.word	0x0001bcb0
        /*0c68*/ 	.word	0x0000000a
        /*0c6c*/ 	.word	0x00033450
        /*0c70*/ 	.short	0x010a
        /*0c72*/ 	.byte	0x3f
	.zero		1


	//   ....[38]....
        /*0c74*/ 	.word	0x0001bcf0
        /*0c78*/ 	.word	0x0000000a
        /*0c7c*/ 	.word	0x00033450
        /*0c80*/ 	.short	0x010a
        /*0c82*/ 	.byte	0x3f
	.zero		1


	//   ....[39]....
        /*0c84*/ 	.word	0x0001d330
        /*0c88*/ 	.word	0x00000003
        /*0c8c*/ 	.word	0x00000000
        /*0c90*/ 	.short	0x0101
        /*0c92*/ 	.byte	0x3f
	.zero		1


	//   ....[40]....
        /*0c94*/ 	.word	0x0001d690
        /*0c98*/ 	.word	0x00000007
        /*0c9c*/ 	.word	0x00000000
        /*0ca0*/ 	.short	0x0101
        /*0ca2*/ 	.byte	0x3f
	.zero		1


	//   ....[41]....
        /*0ca4*/ 	.word	0x0001df10
        /*0ca8*/ 	.word	0x0000000f
        /*0cac*/ 	.word	0x00033450
        /*0cb0*/ 	.short	0x010a
        /*0cb2*/ 	.byte	0x3f
	.zero		1


	//   ....[42]....
        /*0cb4*/ 	.word	0x0001df90
        /*0cb8*/ 	.word	0x0000000f
        /*0cbc*/ 	.word	0x00033450
        /*0cc0*/ 	.short	0x010a
        /*0cc2*/ 	.byte	0x3f
	.zero		1


	//   ....[43]....
        /*0cc4*/ 	.word	0x0001e5e0
        /*0cc8*/ 	.word	0x00000002
        /*0ccc*/ 	.word	0x00000000
        /*0cd0*/ 	.short	0x0101
        /*0cd2*/ 	.byte	0x3f
	.zero		1


	//   ....[44]....
        /*0cd4*/ 	.word	0x00020900
        /*0cd8*/ 	.word	0x00000000
        /*0cdc*/ 	.word	0x00000000
        /*0ce0*/ 	.short	0x0101
        /*0ce2*/ 	.byte	0x3f
	.zero		1


	//   ....[45]....
        /*0ce4*/ 	.word	0x00022d60
        /*0ce8*/ 	.word	0x0000000b
        /*0cec*/ 	.word	0x00033420
        /*0cf0*/ 	.short	0x010a
        /*0cf2*/ 	.byte	0x3f
	.zero		1


	//   ....[46]....
        /*0cf4*/ 	.word	0x00022e30
        /*0cf8*/ 	.word	0x00000007
        /*0cfc*/ 	.word	0x000334a0
        /*0d00*/ 	.short	0x010a
        /*0d02*/ 	.byte	0x3f
	.zero		1


	//   ....[47]....
        /*0d04*/ 	.word	0x00023270
        /*0d08*/ 	.word	0x00000007
        /*0d0c*/ 	.word	0x000334c0
        /*0d10*/ 	.short	0x010a
        /*0d12*/ 	.byte	0x3f
	.zero		1


	//   ....[48]....
        /*0d14*/ 	.word	0x00023830
        /*0d18*/ 	.word	0x00000007
        /*0d1c*/ 	.word	0x000334a0
        /*0d20*/ 	.short	0x010a
        /*0d22*/ 	.byte	0x3f
	.zero		1


	//   ....[49]....
        /*0d24*/ 	.word	0x00023c50
        /*0d28*/ 	.word	0x00000007
        /*0d2c*/ 	.word	0x000334c0
        /*0d30*/ 	.short	0x010a
        /*0d32*/ 	.byte	0x3f
	.zero		1


	//   ....[50]....
        /*0d34*/ 	.word	0x00024f90
        /*0d38*/ 	.word	0x00000004
        /*0d3c*/ 	.word	0x00033480
        /*0d40*/ 	.short	0x010a
        /*0d42*/ 	.byte	0x3f
	.zero		1


	//   ....[51]....
        /*0d44*/ 	.word	0x00025210
        /*0d48*/ 	.word	0x00000004
        /*0d4c*/ 	.word	0x00033440
        /*0d50*/ 	.short	0x010a
        /*0d52*/ 	.byte	0x3f
	.zero		1


	//   ....[52]....
        /*0d54*/ 	.word	0x00025740
        /*0d58*/ 	.word	0x00000004
        /*0d5c*/ 	.word	0x00033420
        /*0d60*/ 	.short	0x010a
        /*0d62*/ 	.byte	0x3f
	.zero		1


	//   ....[53]....
        /*0d64*/ 	.word	0x00025a70
        /*0d68*/ 	.word	0x00000005
        /*0d6c*/ 	.word	0x00033480
        /*0d70*/ 	.short	0x010a
        /*0d72*/ 	.byte	0x3f
	.zero		1


	//   ....[54]....
        /*0d74*/ 	.word	0x00025ee0
        /*0d78*/ 	.word	0x00000005
        /*0d7c*/ 	.word	0x00033440
        /*0d80*/ 	.short	0x010a
        /*0d82*/ 	.byte	0x3f
	.zero		1


	//   ....[55]....
        /*0d84*/ 	.word	0x000263c0
        /*0d88*/ 	.word	0x0000000e
        /*0d8c*/ 	.word	0x00033470
        /*0d90*/ 	.short	0x010a
        /*0d92*/ 	.byte	0x3f
	.zero		1


	//   ....[56]....
        /*0d94*/ 	.word	0x00026430
        /*0d98*/ 	.word	0x0000000e
        /*0d9c*/ 	.word	0x00033460
        /*0da0*/ 	.short	0x010a
        /*0da2*/ 	.byte	0x3f
	.zero		1


	//   ....[57]....
        /*0da4*/ 	.word	0x00026b20
        /*0da8*/ 	.word	0x0000000e
        /*0dac*/ 	.word	0x00033450
        /*0db0*/ 	.short	0x0101
        /*0db2*/ 	.byte	0x3f
	.zero		1


	//   ....[58]....
        /*0db4*/ 	.word	0x00026b90
        /*0db8*/ 	.word	0x0000000e
        /*0dbc*/ 	.word	0x00000000
        /*0dc0*/ 	.short	0x0101
        /*0dc2*/ 	.byte	0x3f
	.zero		1


	//   ....[59]....
        /*0dc4*/ 	.word	0x00026d70
        /*0dc8*/ 	.word	0x00000003
        /*0dcc*/ 	.word	0x00033470
        /*0dd0*/ 	.short	0x010a
        /*0dd2*/ 	.byte	0x3f
	.zero		1


	//   ....[60]....
        /*0dd4*/ 	.word	0x00026e50
        /*0dd8*/ 	.word	0x00000003
        /*0ddc*/ 	.word	0x00033460
        /*0de0*/ 	.short	0x010a
        /*0de2*/ 	.byte	0x3f
	.zero		1


	//   ....[61]....
        /*0de4*/ 	.word	0x00027510
        /*0de8*/ 	.word	0x00000003
        /*0dec*/ 	.word	0x00033450
        /*0df0*/ 	.short	0x0101
        /*0df2*/ 	.byte	0x3f
	.zero		1


	//   ....[62]....
        /*0df4*/ 	.word	0x00027560
        /*0df8*/ 	.word	0x00000000
        /*0dfc*/ 	.word	0x00000000
        /*0e00*/ 	.short	0x0101
        /*0e02*/ 	.byte	0x3f
	.zero		1


	//   ....[63]....
        /*0e04*/ 	.word	0x00028080
        /*0e08*/ 	.word	0x00000000
        /*0e0c*/ 	.word	0x00033420
        /*0e10*/ 	.short	0x010a
        /*0e12*/ 	.byte	0x3f
	.zero		1


	//   ....[64]....
        /*0e14*/ 	.word	0x00028230
        /*0e18*/ 	.word	0x00000006
        /*0e1c*/ 	.word	0x00000000
        /*0e20*/ 	.short	0x010a
        /*0e22*/ 	.byte	0x3f
	.zero		1


	//   ....[65]....
        /*0e24*/ 	.word	0x000282a0
        /*0e28*/ 	.word	0x00000007
        /*0e2c*/ 	.word	0x00000000
        /*0e30*/ 	.short	0x010a
        /*0e32*/ 	.byte	0x3f
	.zero		1


	//   ....[66]....
        /*0e34*/ 	.word	0x00028300
        /*0e38*/ 	.word	0x00000004
        /*0e3c*/ 	.word	0x00033460
        /*0e40*/ 	.short	0x010a
        /*0e42*/ 	.byte	0x3f
	.zero		1


	//   ....[67]....
        /*0e44*/ 	.word	0x00028350
        /*0e48*/ 	.word	0x00000003
        /*0e4c*/ 	.word	0x00033460
        /*0e50*/ 	.short	0x010a
        /*0e52*/ 	.byte	0x3f
	.zero		1


	//   ....[68]....
        /*0e54*/ 	.word	0x00028390
        /*0e58*/ 	.word	0x00000004
        /*0e5c*/ 	.word	0x00033480
        /*0e60*/ 	.short	0x010a
        /*0e62*/ 	.byte	0x3f
	.zero		1


	//   ....[69]....
        /*0e64*/ 	.word	0x000283b0
        /*0e68*/ 	.word	0x00000003
        /*0e6c*/ 	.word	0x00033480
        /*0e70*/ 	.short	0x010a
        /*0e72*/ 	.byte	0x3f
	.zero		1


	//   ....[70]....
        /*0e74*/ 	.word	0x00028410
        /*0e78*/ 	.word	0x0000002b
        /*0e7c*/ 	.word	0x00033490
        /*0e80*/ 	.short	0x010a
        /*0e82*/ 	.byte	0x3f
	.zero		1


	//   ....[71]....
        /*0e84*/ 	.word	0x00028460
        /*0e88*/ 	.word	0x0000002b
        /*0e8c*/ 	.word	0x00033490
        /*0e90*/ 	.short	0x010a
        /*0e92*/ 	.byte	0x3f
	.zero		1


	//   ....[72]....
        /*0e94*/ 	.word	0x000284b0
        /*0e98*/ 	.word	0x0000002b
        /*0e9c*/ 	.word	0x00033490
        /*0ea0*/ 	.short	0x010a
        /*0ea2*/ 	.byte	0x3f
	.zero		1


	//   ....[73]....
        /*0ea4*/ 	.word	0x00028500
        /*0ea8*/ 	.word	0x0000002b
        /*0eac*/ 	.word	0x000334b0
        /*0eb0*/ 	.short	0x010a
        /*0eb2*/ 	.byte	0x3f
	.zero		1


	//   ....[74]....
        /*0eb4*/ 	.word	0x000288d0
        /*0eb8*/ 	.word	0x00000012
        /*0ebc*/ 	.word	0x00033400
        /*0ec0*/ 	.short	0x010a
        /*0ec2*/ 	.byte	0x3f
	.zero		1


	//   ....[75]....
        /*0ec4*/ 	.word	0x00028ba0
        /*0ec8*/ 	.word	0x00000012
        /*0ecc*/ 	.word	0x00033400
        /*0ed0*/ 	.short	0x010a
        /*0ed2*/ 	.byte	0x3f
	.zero		1


	//   ....[76]....
        /*0ed4*/ 	.word	0x00028bf0
        /*0ed8*/ 	.word	0x00000000
        /*0edc*/ 	.word	0x00033430
        /*0ee0*/ 	.short	0x010a
        /*0ee2*/ 	.byte	0x3f
	.zero		1


	//   ....[77]....
        /*0ee4*/ 	.word	0x00028c40
        /*0ee8*/ 	.word	0x00000009
        /*0eec*/ 	.word	0x00033430
        /*0ef0*/ 	.short	0x010a
        /*0ef2*/ 	.byte	0x3f
	.zero		1


	//   ....[78]....
        /*0ef4*/ 	.word	0x00028c90
        /*0ef8*/ 	.word	0x0000000a
        /*0efc*/ 	.word	0x00033450
        /*0f00*/ 	.short	0x010a
        /*0f02*/ 	.byte	0x3f
	.zero		1


	//   ....[79]....
        /*0f04*/ 	.word	0x00028ce0
        /*0f08*/ 	.word	0x0000000f
        /*0f0c*/ 	.word	0x00033450
        /*0f10*/ 	.short	0x010a
        /*0f12*/ 	.byte	0x3f
	.zero		1


	//   ....[80]....
        /*0f14*/ 	.word	0x0002a670
        /*0f18*/ 	.word	0x0000000b
        /*0f1c*/ 	.word	0x00033420
        /*0f20*/ 	.short	0x010a
        /*0f22*/ 	.byte	0x3f
	.zero		1


	//   ....[81]....
        /*0f24*/ 	.word	0x0002a6c0
        /*0f28*/ 	.word	0x00000007
        /*0f2c*/ 	.word	0x000334a0
        /*0f30*/ 	.short	0x010a
        /*0f32*/ 	.byte	0x3f
	.zero		1


	//   ....[82]....
        /*0f34*/ 	.word	0x0002a710
        /*0f38*/ 	.word	0x00000007
        /*0f3c*/ 	.word	0x000334c0
        /*0f40*/ 	.short	0x010a
        /*0f42*/ 	.byte	0x3f
	.zero		1


	//   ....[83]....
        /*0f44*/ 	.word	0x0002a760
        /*0f48*/ 	.word	0x00000007
        /*0f4c*/ 	.word	0x000334a0
        /*0f50*/ 	.short	0x010a
        /*0f52*/ 	.byte	0x3f
	.zero		1


	//   ....[84]....
        /*0f54*/ 	.word	0x0002a7b0
        /*0f58*/ 	.word	0x00000007
        /*0f5c*/ 	.word	0x000334c0
        /*0f60*/ 	.short	0x010a
        /*0f62*/ 	.byte	0x3f
	.zero		1


	//   ....[85]....
        /*0f64*/ 	.word	0x0002a950
        /*0f68*/ 	.word	0x00000004
        /*0f6c*/ 	.word	0x00033480
        /*0f70*/ 	.short	0x010a
        /*0f72*/ 	.byte	0x3f
	.zero		1


	//   ....[86]....
        /*0f74*/ 	.word	0x0002a9a0
        /*0f78*/ 	.word	0x00000004
        /*0f7c*/ 	.word	0x00033440
        /*0f80*/ 	.short	0x010a
        /*0f82*/ 	.byte	0x3f
	.zero		1


	//   ....[87]....
        /*0f84*/ 	.word	0x0002aa20
        /*0f88*/ 	.word	0x00000004
        /*0f8c*/ 	.word	0x00033420
        /*0f90*/ 	.short	0x010a
        /*0f92*/ 	.byte	0x3f
	.zero		1


	//   ....[88]....
        /*0f94*/ 	.word	0x0002aa70
        /*0f98*/ 	.word	0x00000005
        /*0f9c*/ 	.word	0x00033480
        /*0fa0*/ 	.short	0x010a
        /*0fa2*/ 	.byte	0x3f
	.zero		1


	//   ....[89]....
        /*0fa4*/ 	.word	0x0002aac0
        /*0fa8*/ 	.word	0x00000005
        /*0fac*/ 	.word	0x00033440
        /*0fb0*/ 	.short	0x010a
        /*0fb2*/ 	.byte	0x3f
	.zero		1


	//   ....[90]....
        /*0fb4*/ 	.word	0x0002ab10
        /*0fb8*/ 	.word	0x0000000e
        /*0fbc*/ 	.word	0x00033470
        /*0fc0*/ 	.short	0x010a
        /*0fc2*/ 	.byte	0x3f
	.zero		1


	//   ....[91]....
        /*0fc4*/ 	.word	0x0002ab60
        /*0fc8*/ 	.word	0x0000000e
        /*0fcc*/ 	.word	0x00033460
        /*0fd0*/ 	.short	0x010a
        /*0fd2*/ 	.byte	0x3f
	.zero		1


	//   ....[92]....
        /*0fd4*/ 	.word	0x0002abb0
        /*0fd8*/ 	.word	0x00000003
        /*0fdc*/ 	.word	0x00033470
        /*0fe0*/ 	.short	0x010a
        /*0fe2*/ 	.byte	0x3f
	.zero		1


	//   ....[93]....
        /*0fe4*/ 	.word	0x0002ac00
        /*0fe8*/ 	.word	0x00000003
        /*0fec*/ 	.word	0x00033460
        /*0ff0*/ 	.short	0x010a
        /*0ff2*/ 	.byte	0x3f
	.zero		1


	//   ....[94]....
        /*0ff4*/ 	.word	0x0002b580
        /*0ff8*/ 	.word	0x00000000
        /*0ffc*/ 	.word	0x00033420
        /*1000*/ 	.short	0x010a
        /*1002*/ 	.byte	0x3f
	.zero		1


	//   ....[95]....
        /*1004*/ 	.word	0x0002b720
        /*1008*/ 	.word	0x00000006
        /*100c*/ 	.word	0x00000000
        /*1010*/ 	.short	0x010a
        /*1012*/ 	.byte	0x3f
	.zero		1


	//   ....[96]....
        /*1014*/ 	.word	0x0002b770
        /*1018*/ 	.word	0x00000007
        /*101c*/ 	.word	0x00000000
        /*1020*/ 	.short	0x010a
        /*1022*/ 	.byte	0x3f
	.zero		1


	//   ....[97]....
        /*1024*/ 	.word	0x0002b7c0
        /*1028*/ 	.word	0x00000004
        /*102c*/ 	.word	0x00033460
        /*1030*/ 	.short	0x010a
        /*1032*/ 	.byte	0x3f
	.zero		1


	//   ....[98]....
        /*1034*/ 	.word	0x0002b810
        /*1038*/ 	.word	0x00000003
        /*103c*/ 	.word	0x00033460
        /*1040*/ 	.short	0x010a
        /*1042*/ 	.byte	0x3f
	.zero		1


	//   ....[99]....
        /*1044*/ 	.word	0x0002b860
        /*1048*/ 	.word	0x00000004
        /*104c*/ 	.word	0x00033480
        /*1050*/ 	.short	0x010a
        /*1052*/ 	.byte	0x3f
	.zero		1


	//----- nvinfo : EIATTR_NUM_MBARRIERS
	.align		4
.L_187:
        /*1054*/ 	.byte	0x03, 0x38
        /*1056*/ 	.short	0x0016


	//----- nvinfo : EIATTR_EXIT_INSTR_OFFSETS
	.align		4
        /*1058*/ 	.byte	0x04, 0x1c
        /*105a*/ 	.short	(.L_189 - .L_188)


	//   ....[0]....
.L_188:
        /*105c*/ 	.word	0x00028400


	//----- nvinfo : EIATTR_MAX_THREADS
	.align		4
.L_189:
        /*1060*/ 	.byte	0x04, 0x05
        /*1062*/ 	.short	(.L_191 - .L_190)
.L_190:
        /*1064*/ 	.word	0x00000180
        /*1068*/ 	.word	0x00000001
        /*106c*/ 	.word	0x00000001


	//----- nvinfo : EIATTR_CRS_STACK_SIZE
	.align		4
.L_191:
        /*1070*/ 	.byte	0x04, 0x1e
        /*1072*/ 	.short	(.L_193 - .L_192)
.L_192:
        /*1074*/ 	.word	0x00000000


	//----- nvinfo : EIATTR_CBANK_PARAM_SIZE
	.align		4
.L_193:
        /*1078*/ 	.byte	0x03, 0x19
        /*107a*/ 	.short	0x0a70


	//----- nvinfo : EIATTR_PARAM_CBANK
	.align		4
        /*107c*/ 	.byte	0x04, 0x0a
        /*107e*/ 	.short	(.L_195 - .L_194)
	.align		4
.L_194:
        /*1080*/ 	.word	index@(.nv.constant0._ZN7cutlass13device_kernelIN5flash11enable_sm90INS1_16FlashAttnFwdSm90INS1_25CollectiveMainloopFwdSm90ILi2EN4cute5tupleIJNS5_1CILi1EEES8_S8_EEENS6_IJNS7_ILi128EEENS7_ILi160EEENS7_ILi192EEEEEELi192ENS_12float_e4m3_tEfNS_4arch4Sm90ELb0ELb0ELb0ELb1ELb0ELb1ELb0ELb1ELb1ELb0ELb0ELb0EEENS1_21CollectiveEpilogueFwdINS6_IJSA_SC_SB_EEES9_NS_10bfloat16_tESG_Li256ELb1ELb0ELb0ELb1EEENS1_36VarlenDynamicPersistentTileSchedulerILi128ELi160ELi256ELi128ELb0ELb0ELb1ELb0ELb1ELb1EEEEEEEEEvNT_6ParamsE)
        /*1084*/ 	.short	0x0210
        /*1086*/ 	.short	0x0a70


	//----- nvinfo : EIATTR_SW_WAR
	.align		4
.L_195:
        /*1088*/ 	.byte	0x04, 0x36
        /*108a*/ 	.short	(.L_197 - .L_196)
.L_196:
        /*108c*/ 	.word	0x00000008
.L_197:


//--------------------- .nv.info._ZN7cutlass13device_kernelIN5flash11enable_sm90INS1_16FlashAttnFwdSm90INS1_25CollectiveMainloopFwdSm90ILi2EN4cute5tupleIJNS5_1CILi1EEES8_S8_EEENS6_IJNS7_ILi128EEENS7_ILi160EEENS7_ILi192EEEEEELi192ENS_12float_e4m3_tEfNS_4arch4Sm90ELb0ELb1ELb0ELb0ELb0ELb0ELb0ELb1ELb1ELb0ELb0ELb0EEENS1_21CollectiveEpilogueFwdINS6_IJSA_SC_SB_EEES9_NS_10bfloat16_tESG_Li256ELb0ELb0ELb0ELb1EEENS1_30DynamicPersistentTileSchedulerILi256ELi128ELb0ELb0ELb1EEEEEEEEEvNT_6ParamsE --------------------------
	.section	.nv.info._ZN7cutlass13device_kernelIN5flash11enable_sm90INS1_16FlashAttnFwdSm90INS1_25CollectiveMainloopFwdSm90ILi2EN4cute5tupleIJNS5_1CILi1EEES8_S8_EEENS6_IJNS7_ILi128EEENS7_ILi160EEENS7_ILi192EEEEEELi192ENS_12float_e4m3_tEfNS_4arch4Sm90ELb0ELb1ELb0ELb0ELb0ELb0ELb0ELb1ELb1ELb0ELb0ELb0EEENS1_21CollectiveEpilogueFwdINS6_IJSA_SC_SB_EEES9_NS_10bfloat16_tESG_Li256ELb0ELb0ELb0ELb1EEENS1_30DynamicPersistentTileSchedulerILi256ELi128ELb0ELb0ELb1EEEEEEEEEvNT_6ParamsE,"",@"SHT_CUDA_INFO"
	.sectionflags	@""
	.align	4


	//----- nvinfo : EIATTR_CUDA_API_VERSION
	.align		4
        /*0000*/ 	.byte	0x04, 0x37
        /*0002*/ 	.short	(.L_199 - .L_198)
.L_198:
        /*0004*/ 	.word	0x00000082


	//----- nvinfo : EIATTR_KPARAM_INFO
	.align		4
.L_199:
        /*0008*/ 	.byte	0x04, 0x17
        /*000a*/ 	.short	(.L_201 - .L_200)
.L_200:
        /*000c*/ 	.word	0x00000000
        /*0010*/ 	.short	0x0000
        /*0012*/ 	.short	0x0070
        /*0014*/ 	.byte	0x00, 0xf0, 0x01, 0x2e


	//----- nvinfo : EIATTR_SPARSE_MMA_MASK
	.align		4
.L_201:
        /*0018*/ 	.byte	0x03, 0x50
        /*001a*/ 	.short	0x0000


	//----- nvinfo : EIATTR_MAXREG_COUNT
	.align		4
        /*001c*/ 	.byte	0x03, 0x1b
        /*001e*/ 	.short	0x00a8


	//----- nvinfo : EIATTR_NUM_BARRIERS
	.align		4
        /*0020*/ 	.byte	0x02, 0x4c
        /*0022*/ 	.byte	0x10
	.zero		1


	//----- nvinfo : EIATTR_EXTERNS
	.align		4
        /*0024*/ 	.byte	0x04, 0x0f
        /*0026*/ 	.short	(.L_203 - .L_202)


	//   ....[0]....
	.align		4
.L_202:
        /*0028*/ 	.word	index@(__assertfail)


	//----- nvinfo : EIATTR_ANNOTATIONS
	.align		4
.L_203:
        /*002c*/ 	.byte	0x04, 0x55
        /*002e*/ 	.short	(.L_205 - .L_204)


	//   ....[0]....
.L_204:
        /* <DEDUP_REMOVED lines=12> */


	//----- nvinfo : EIATTR_MERCURY_ISA_VERSION
	.align		4
.L_205:
        /*00e0*/ 	.byte	0x03, 0x5f
        /*00e2*/ 	.short	0x0101


	//----- nvinfo : EIATTR_INT_WARP_WIDE_INSTR_OFFSETS
	.align		4
        /*00e4*/ 	.byte	0x04, 0x31
        /*00e6*/ 	.short	(.L_207 - .L_206)


	//   ....[0]....
.L_206:
        /*00e8*/ 	.word	0x00000190


	//   ....[1]....
        /*00ec*/ 	.word	0x000001c0


	//   ....[2]....
        /*00f0*/ 	.word	0x000001d0


	//   ....[3]....
        /*00f4*/ 	.word	0x00016220


	//   ....[4]....
        /*00f8*/ 	.word	0x000162b0


	//   ....[5]....
        /*00fc*/ 	.word	0x000169c0


	//   ....[6]....
        /*0100*/ 	.word	0x00018700


	//   ....[7]....
        /*0104*/ 	.word	0x00018790


	//----- nvinfo : EIATTR_COOP_GROUP_MASK_REGIDS
	.align		4
.L_207:
        /*0108*/ 	.byte	0x04, 0x29
        /*010a*/ 	.short	(.L_209 - .L_208)


	//   ....[0]....
.L_208:
        /*010c*/ 	.word	0xffffffff


	//   ....[1]....
        /*0110*/ 	.word	0xffffffff


	//   ....[2]....
        /*0114*/ 	.word	0xffffffff


	//   ....[3]....
        /*0118*/ 	.word	0xffffffff


	//   ....[4]....
        /*011c*/ 	.word	0xffffffff


	//   ....[5]....
        /*0120*/ 	.word	0xffffffff


	//   ....[6]....
        /*0124*/ 	.word	0xffffffff


	//   ....[7]....
        /*0128*/ 	.word	0xffffffff


	//   ....[8]....
        /*012c*/ 	.word	0xffffffff


	//   ....[9]....
        /*0130*/ 	.word	0xffffffff


	//   ....[10]....
        /*0134*/ 	.word	0xffffffff


	//   ....[11]....
        /*0138*/ 	.word	0xffffffff


	//   ....[12]....
        /*013c*/ 	.word	0xffffffff


	//   ....[13]....
        /*0140*/ 	.word	0xffffffff


	//   ....[14]....
        /*0144*/ 	.word	0xffffffff


	//   ....[15]....
        /*0148*/ 	.word	0xffffffff


	//   ....[16]....
        /*014c*/ 	.word	0xffffffff


	//   ....[17]....
        /*0150*/ 	.word	0xffffffff


	//   ....[18]....
        /*0154*/ 	.word	0xffffffff


	//   ....[19]....
        /*0158*/ 	.word	0xffffffff


	//   ....[20]....
        /*015c*/ 	.word	0xffffffff


	//   ....[21]....
        /*0160*/ 	.word	0xffffffff


	//   ....[22]....
        /*0164*/ 	.word	0xffffffff


	//   ....[23]....
        /*0168*/ 	.word	0xffffffff


	//   ....[24]....
        /*016c*/ 	.word	0xffffffff


	//   ....[25]....
        /*0170*/ 	.word	0xffffffff


	//   ....[26]....
        /*0174*/ 	.word	0xffffffff


	//   ....[27]....
        /*0178*/ 	.word	0xffffffff


	//   ....[28]....
        /*017c*/ 	.word	0xffffffff


	//   ....[29]....
        /*0180*/ 	.word	0xffffffff


	//   ....[30]....
        /*0184*/ 	.word	0xffffffff


	//   ....[31]....
        /*0188*/ 	.word	0xffffffff


	//   ....[32]....
        /*018c*/ 	.word	0xffffffff


	//   ....[33]....
        /*0190*/ 	.word	0xffffffff


	//   ....[34]....
        /*0194*/ 	.word	0xffffffff


	//   ....[35]....
        /*0198*/ 	.word	0xffffffff


	//   ....[36]....
        /*019c*/ 	.word	0xffffffff


	//   ....[37]....
        /*01a0*/ 	.word	0xffffffff


	//   ....[38]....
        /*01a4*/ 	.word	0xffffffff


	//   ....[39]....
        /*01a8*/ 	.word	0xffffffff


	//   ....[40]....
        /*01ac*/ 	.word	0xffffffff


	//   ....[41]....
        /*01b0*/ 	.word	0xffffffff


	//   ....[42]....
        /*01b4*/ 	.word	0xffffffff


	//   ....[43]....
        /*01b8*/ 	.word	0xffffffff


	//   ....[44]....
        /*01bc*/ 	.word	0xffffffff


	//   ....[45]....
        /*01c0*/ 	.word	0xffffffff


	//   ....[46]....
        /*01c4*/ 	.word	0xffffffff


	//   ....[47]....
        /*01c8*/ 	.word	0xffffffff


	//   ....[48]....
        /*01cc*/ 	.word	0xffffffff


	//   ....[49]....
        /*01d0*/ 	.word	0xffffffff


	//   ....[50]....
        /*01d4*/ 	.word	0xffffffff


	//   ....[51]....
        /*01d8*/ 	.word	0xffffffff


	//   ....[52]....
        /*01dc*/ 	.word	0xffffffff


	//   ....[53]....
        /*01e0*/ 	.word	0xffffffff


	//   ....[54]....
        /*01e4*/ 	.word	0xffffffff


	//   ....[55]....
        /*01e8*/ 	.word	0xffffffff


	//   ....[56]....
        /*01ec*/ 	.word	0xffffffff


	//   ....[57]....
        /*01f0*/ 	.word	0xffffffff


	//   ....[58]....
        /*01f4*/ 	.word	0xffffffff


	//   ....[59]....
        /*01f8*/ 	.word	0xffffffff


	//   ....[60]....
        /*01fc*/ 	.word	0xffffffff


	//   ....[61]....
        /*0200*/ 	.word	0xffffffff


	//   ....[62]....
        /*0204*/ 	.word	0xffffffff


	//   ....[63]....
        /*0208*/ 	.word	0xffffffff


	//   ....[64]....
        /*020c*/ 	.word	0xffffffff


	//   ....[65]....
        /*0210*/ 	.word	0xffffffff


	//   ....[66]....
        /*0214*/ 	.word	0xffffffff


	//   ....[67]....
        /*0218*/ 	.word	0xffffffff


	//   ....[68]....
        /*021c*/ 	.word	0xffffffff


	//   ....[69]....
        /*0220*/ 	.word	0xffffffff


	//   ....[70]....
        /*0224*/ 	.word	0xffffffff


	//   ....[71]....
        /*0228*/ 	.word	0xffffffff


	//   ....[72]....
        /*022c*/ 	.word	0xffffffff


	//   ....[73]....
        /*0230*/ 	.word	0xffffffff


	//   ....[74]....
        /*0234*/ 	.word	0xffffffff


	//   ....[75]....
        /*0238*/ 	.word	0xffffffff


	//   ....[76]....
        /*023c*/ 	.word	0xffffffff


	//   ....[77]....
        /*0240*/ 	.word	0xffffffff


	//   ....[78]....
        /*0244*/ 	.word	0xffffffff


	//   ....[79]....
        /*0248*/ 	.word	0xffffffff


	//   ....[80]....
        /*024c*/ 	.word	0xffffffff


	//   ....[81]....
        /*0250*/ 	.word	0x0500000f


	//   ....[82]....
        /*0254*/ 	.word	0x0500000f


	//----- nvinfo : EIATTR_COOP_GROUP_INSTR_OFFSETS
	.align		4
.L_209:
        /*0258*/ 	.byte	0x04, 0x28
        /*025a*/ 	.short	(.L_211 - .L_210)


	//   ....[0]....
.L_210:
        /*025c*/ 	.word	0x00000070


	//   ....[1]....
        /*0260*/ 	.word	0x000001a0


	//   ....[2]....
        /*0264*/ 	.word	0x000001f0


	//   ....[3]....
        /*0268*/ 	.word	0x000003e0


	//   ....[4]....
        /*026c*/ 	.word	0x00000540


	//   ....[5]....
        /*0270*/ 	.word	0x00000660


	//   ....[6]....
        /*0274*/ 	.word	0x000007c0


	//   ....[7]....
        /*0278*/ 	.word	0x00001c00


	//   ....[8]....
        /*027c*/ 	.word	0x000043a0


	//   ....[9]....
        /*0280*/ 	.word	0x000044b0


	//   ....[10]....
        /*0284*/ 	.word	0x00004f50


	//   ....[11]....
        /*0288*/ 	.word	0x00004fa0


	//   ....[12]....
        /*028c*/ 	.word	0x00008b50


	//   ....[13]....
        /*0290*/ 	.word	0x00008c60


	//   ....[14]....
        /*0294*/ 	.word	0x000097b0


	//   ....[15]....
        /*0298*/ 	.word	0x00009820


	//   ....[16]....
        /*029c*/ 	.word	0x0000c380


	//   ....[17]....
        /*02a0*/ 	.word	0x0000c390


	//   ....[18]....
        /*02a4*/ 	.word	0x0000c3d0


	//   ....[19]....
        /*02a8*/ 	.word	0x0000c3e0


	//   ....[20]....
        /*02ac*/ 	.word	0x00010800


	//   ....[21]....
        /*02b0*/ 	.word	0x00010910


	//   ....[22]....
        /*02b4*/ 	.word	0x00011440


	//   ....[23]....
        /*02b8*/ 	.word	0x000114d0


	//   ....[24]....
        /*02bc*/ 	.word	0x00012e40


	//   ....[25]....
        /*02c0*/ 	.word	0x00012e50


	//   ....[26]....
        /*02c4*/ 	.word	0x00012e80


	//   ....[27]....
        /*02c8*/ 	.word	0x00012e90


	//   ....[28]....
        /*02cc*/ 	.word	0x00014350


	//   ....[29]....
        /*02d0*/ 	.word	0x00014380


	//   ....[30]....
        /*02d4*/ 	.word	0x000143c0


	//   ....[31]....
        /*02d8*/ 	.word	0x000143f0


	//   ....[32]....
        /*02dc*/ 	.word	0x00014420


	//   ....[33]....
        /*02e0*/ 	.word	0x00014450


	//   ....[34]....
        /*02e4*/ 	.word	0x00014480


	//   ....[35]....
        /*02e8*/ 	.word	0x000144b0


	//   ....[36]....
        /*02ec*/ 	.word	0x000144c0


	//   ....[37]....
        /*02f0*/ 	.word	0x000144f0


	//   ....[38]....
        /*02f4*/ 	.word	0x00014520


	//   ....[39]....
        /*02f8*/ 	.word	0x00014570


	//   ....[40]....
        /*02fc*/ 	.word	0x000145a0


	//   ....[41]....
        /*0300*/ 	.word	0x000145b0


	//   ....[42]....
        /*0304*/ 	.word	0x000145d0


	//   ....[43]....
        /*0308*/ 	.word	0x00014600


	//   ....[44]....
        /*030c*/ 	.word	0x00014610


	//   ....[45]....
        /*0310*/ 	.word	0x00014620


	//   ....[46]....
        /*0314*/ 	.word	0x00014650


	//   ....[47]....
        /*0318*/ 	.word	0x00014660


	//   ....[48]....
        /*031c*/ 	.word	0x00014670


	//   ....[49]....
        /*0320*/ 	.word	0x000146a0


	//   ....[50]....
        /*0324*/ 	.word	0x000146d0


	//   ....[51]....
        /*0328*/ 	.word	0x000146e0


	//   ....[52]....
        /*032c*/ 	.word	0x000146f0


	//   ....[53]....
        /*0330*/ 	.word	0x00014700


	//   ....[54]....
        /*0334*/ 	.word	0x00014720


	//   ....[55]....
        /*0338*/ 	.word	0x00014730


	//   ....[56]....
        /*033c*/ 	.word	0x00014740


	//   ....[57]....
        /*0340*/ 	.word	0x00014750


	//   ....[58]....
        /*0344*/ 	.word	0x00014760


	//   ....[59]....
        /*0348*/ 	.word	0x00014770


	//   ....[60]....
        /*034c*/ 	.word	0x00014780


	//   ....[61]....
        /*0350*/ 	.word	0x000147a0


	//   ....[62]....
        /*0354*/ 	.word	0x000147b0


	//   ....[63]....
        /*0358*/ 	.word	0x000147c0


	//   ....[64]....
        /*035c*/ 	.word	0x000147d0


	//   ....[65]....
        /*0360*/ 	.word	0x000147e0


	//   ....[66]....
        /*0364*/ 	.word	0x000147f0


	//   ....[67]....
        /*0368*/ 	.word	0x00014800


	//   ....[68]....
        /*036c*/ 	.word	0x00014810


	//   ....[69]....
        /*0370*/ 	.word	0x00014830


	//   ....[70]....
        /*0374*/ 	.word	0x00014840


	//   ....[71]....
        /*0378*/ 	.word	0x00014850


	//   ....[72]....
        /*037c*/ 	.word	0x00014860


	//   ....[73]....
        /*0380*/ 	.word	0x00014870


	//   ....[74]....
        /*0384*/ 	.word	0x00014880


	//   ....[75]....
        /*0388*/ 	.word	0x00014890


	//   ....[76]....
        /*038c*/ 	.word	0x00014bd0


	//   ....[77]....
        /*0390*/ 	.word	0x00015830


	//   ....[78]....
        /*0394*/ 	.word	0x00016ac0


	//   ....[79]....
        /*0398*/ 	.word	0x00019150


	//   ....[80]....
        /*039c*/ 	.word	0x000192f0


	//   ....[81]....
        /*03a0*/ 	.word	0x00019980


	//   ....[82]....
        /*03a4*/ 	.word	0x00019df0


	//----- nvinfo : EIATTR_REG_RECONFIG
	.align		4
.L_211:
        /*03a8*/ 	.byte	0x01, 0x54
	.zero		2


	//----- nvinfo : EIATTR_SYSCALL_OFFSETS
	.align		4
        /*03ac*/ 	.byte	0x04, 0x46
        /*03ae*/ 	.short	(.L_213 - .L_212)


	//   ....[0]....
.L_212:
        /*03b0*/ 	.word	0x00001d80


	//   ....[1]....
        /*03b4*/ 	.word	0x00016450


	//   ....[2]....
        /*03b8*/ 	.word	0x000165b0


	//   ....[3]....
        /*03bc*/ 	.word	0x000166f0


	//   ....[4]....
        /*03c0*/ 	.word	0x00016810


	//----- nvinfo : EIATTR_MBARRIER_INSTR_OFFSETS
	.align		4
.L_213:
        /*03c4*/ 	.byte	0x04, 0x39
        /*03c6*/ 	.short	(.L_215 - .L_214)


	//   ....[0]....
.L_214:
        /*03c8*/ 	.word	0x00000290
        /*03cc*/ 	.word	0x000000ff
        /*03d0*/ 	.word	0x00033400
        /*03d4*/ 	.short	0x0100
        /*03d6*/ 	.byte	0x06
	.zero		1


	//   ....[1]....
        /*03d8*/ 	.word	0x000002a0
        /*03dc*/ 	.word	0x000000ff
        /*03e0*/ 	.word	0x00033420
        /*03e4*/ 	.short	0x0100
        /*03e6*/ 	.byte	0x06
	.zero		1


	//   ....[2]....
        /*03e8*/ 	.word	0x00000390
        /*03ec*/ 	.word	0x000000ff
        /*03f0*/ 	.word	0x00033430
        /*03f4*/ 	.short	0x0100
        /*03f6*/ 	.byte	0x08
	.zero		1


	//   ....[3]....
        /*03f8*/ 	.word	0x000003a0
        /*03fc*/ 	.word	0x000000ff
        /*0400*/ 	.word	0x00033440
        /*0404*/ 	.short	0x0100
        /*0406*/ 	.byte	0x08
	.zero		1


	//   ....[4]....
        /*0408*/ 	.word	0x000003b0
        /*040c*/ 	.word	0x000000ff
        /*0410*/ 	.word	0x00033438
        /*0414*/ 	.short	0x0100
        /*0416*/ 	.byte	0x08
	.zero		1


	//   ....[5]....
        /*0418*/ 	.word	0x000003c0
        /*041c*/ 	.word	0x000000ff
        /*0420*/ 	.word	0x00033448
        /*0424*/ 	.short	0x0100
        /*0426*/ 	.byte	0x08
	.zero		1


	//   ....[6]....
        /*0428*/ 	.word	0x000004f0
        /*042c*/ 	.word	0x000000ff
        /*0430*/ 	.word	0x00033450
        /*0434*/ 	.short	0x0100
        /*0436*/ 	.byte	0x08
	.zero		1


	//   ....[7]....
        /*0438*/ 	.word	0x00000500
        /*043c*/ 	.word	0x000000ff
        /*0440*/ 	.word	0x00033460
        /*0444*/ 	.short	0x0100
        /*0446*/ 	.byte	0x08
	.zero		1


	//   ....[8]....
        /*0448*/ 	.word	0x00000510
        /*044c*/ 	.word	0x000000ff
        /*0450*/ 	.word	0x00033458
        /*0454*/ 	.short	0x0100
        /*0456*/ 	.byte	0x08
	.zero		1


	//   ....[9]....
        /*0458*/ 	.word	0x00000520
        /*045c*/ 	.word	0x000000ff
        /*0460*/ 	.word	0x00033468
        /*0464*/ 	.short	0x0100
        /*0466*/ 	.byte	0x08
	.zero		1


	//   ....[10]....
        /*0468*/ 	.word	0x00000610
        /*046c*/ 	.word	0x000000ff
        /*0470*/ 	.word	0x00033470
        /*0474*/ 	.short	0x0100
        /*0476*/ 	.byte	0x06
	.zero		1


	//   ....[11]....
        /*0478*/ 	.word	0x00000620
        /*047c*/ 	.word	0x000000ff
        /*0480*/ 	.word	0x00033480
        /*0484*/ 	.short	0x0100
        /*0486*/ 	.byte	0x06
	.zero		1


	//   ....[12]....
        /*0488*/ 	.word	0x00000630
        /*048c*/ 	.word	0x000000ff
        /*0490*/ 	.word	0x00033478
        /*0494*/ 	.short	0x0100
        /*0496*/ 	.byte	0x06
	.zero		1


	//   ....[13]....
        /*0498*/ 	.word	0x00000640
        /*049c*/ 	.word	0x000000ff
        /*04a0*/ 	.word	0x00033488
        /*04a4*/ 	.short	0x0100
        /*04a6*/ 	.byte	0x06
	.zero		1


	//   ....[14]....
        /*04a8*/ 	.word	0x00000770
        /*04ac*/ 	.word	0x000000ff
        /*04b0*/ 	.word	0x00033490
        /*04b4*/ 	.short	0x0100
        /*04b6*/ 	.byte	0x08
	.zero		1


	//   ....[15]....
        /*04b8*/ 	.word	0x00000780
        /*04bc*/ 	.word	0x000000ff
        /*04c0*/ 	.word	0x000334a0
        /*04c4*/ 	.short	0x0100
        /*04c6*/ 	.byte	0x08
	.zero		1


	//   ....[16]....
        /*04c8*/ 	.word	0x00000790
        /*04cc*/ 	.word	0x000000ff
        /*04d0*/ 	.word	0x00033498
        /*04d4*/ 	.short	0x0100
        /*04d6*/ 	.byte	0x08
	.zero		1


	//   ....[17]....
        /*04d8*/ 	.word	0x000007a0
        /*04dc*/ 	.word	0x000000ff
        /*04e0*/ 	.word	0x000334a8
        /*04e4*/ 	.short	0x0100
        /*04e6*/ 	.byte	0x08
	.zero		1


	//   ....[18]....
        /*04e8*/ 	.word	0x000008d0
        /*04ec*/ 	.word	0x000000ff
        /*04f0*/ 	.word	0x000334b0
        /*04f4*/ 	.short	0x0100
        /*04f6*/ 	.byte	0x08
	.zero		1


	//   ....[19]....
        /*04f8*/ 	.word	0x000008e0
        /*04fc*/ 	.word	0x000000ff
        /*0500*/ 	.word	0x000334c0
        /*0504*/ 	.short	0x0100
        /*0506*/ 	.byte	0x08
	.zero		1


	//   ....[20]....
        /*0508*/ 	.word	0x000008f0
        /*050c*/ 	.word	0x000000ff
        /*0510*/ 	.word	0x000334b8
        /*0514*/ 	.short	0x0100
        /*0516*/ 	.byte	0x08
	.zero		1


	//   ....[21]....
        /*0518*/ 	.word	0x00000900
        /*051c*/ 	.word	0x000000ff
        /*0520*/ 	.word	0x000334c8
        /*0524*/ 	.short	0x0100
        /*0526*/ 	.byte	0x08
	.zero		1


	//   ....[22]....
        /*0528*/ 	.word	0x00001e00
        /*052c*/ 	.word	0x000000ff
        /*0530*/ 	.word	0x00033400
        /*0534*/ 	.short	0x010a
        /*0536*/ 	.byte	0x26
	.zero		1


	//   ....[23]....
        /*0538*/ 	.word	0x00001e80
        /*053c*/ 	.word	0x00000003
        /*0540*/ 	.word	0x00033430
        /*0544*/ 	.short	0x010a
        /*0546*/ 	.byte	0x3f
	.zero		1


	//   ....[24]....
        /*0548*/ 	.word	0x00001f00
        /*054c*/ 	.word	0x00000003
        /*0550*/ 	.word	0x00033430
        /*0554*/ 	.short	0x010a
        /*0556*/ 	.byte	0x3f
	.zero		1


	//   ....[25]....
        /*0558*/ 	.word	0x00002cb0
        /*055c*/ 	.word	0x00000000
        /*0560*/ 	.word	0x00000000
        /*0564*/ 	.short	0x0101
        /*0566*/ 	.byte	0x3f
	.zero		1


	//   ....[26]....
        /*0568*/ 	.word	0x000063b0
        /*056c*/ 	.word	0x000000ff
        /*0570*/ 	.word	0x00033430
        /*0574*/ 	.short	0x010a
        /*0576*/ 	.byte	0x06
	.zero		1


	//   ....[27]....
        /*0578*/ 	.word	0x000063f0
        /*057c*/ 	.word	0x000000ff
        /*0580*/ 	.word	0x00033430
        /*0584*/ 	.short	0x010a
        /*0586*/ 	.byte	0x06
	.zero		1


	//   ....[28]....
        /*0588*/ 	.word	0x00007000
        /*058c*/ 	.word	0x000000ff
        /*0590*/ 	.word	0x00033450
        /*0594*/ 	.short	0x010a
        /*0596*/ 	.byte	0x06
	.zero		1


	//   ....[29]....
        /*0598*/ 	.word	0x00007040
        /*059c*/ 	.word	0x000000ff
        /*05a0*/ 	.word	0x00033450
        /*05a4*/ 	.short	0x010a
        /*05a6*/ 	.byte	0x06
	.zero		1


	//   ....[30]....
        /*05a8*/ 	.word	0x00007360
        /*05ac*/ 	.word	0x0000000b
        /*05b0*/ 	.word	0x00000000
        /*05b4*/ 	.short	0x0101
        /*05b6*/ 	.byte	0x3f
	.zero		1


	//   ....[31]....
        /*05b8*/ 	.word	0x0000a570
        /*05bc*/ 	.word	0x000000ff
        /*05c0*/ 	.word	0x00000000
        /*05c4*/ 	.short	0x0101
        /*05c6*/ 	.byte	0x06
	.zero		1


	//   ....[32]....
        /*05c8*/ 	.word	0x0000b0d0
        /*05cc*/ 	.word	0x000000ff
        /*05d0*/ 	.word	0x00033430
        /*05d4*/ 	.short	0x010a
        /*05d6*/ 	.byte	0x06
	.zero		1


	//   ....[33]....
        /*05d8*/ 	.word	0x0000b110
        /*05dc*/ 	.word	0x000000ff
        /*05e0*/ 	.word	0x00033430
        /*05e4*/ 	.short	0x010a
        /*05e6*/ 	.byte	0x06
	.zero		1


	//   ....[34]....
        /*05e8*/ 	.word	0x0000bd50
        /*05ec*/ 	.word	0x000000ff
        /*05f0*/ 	.word	0x00033450
        /*05f4*/ 	.short	0x010a
        /*05f6*/ 	.byte	0x06
	.zero		1


	//   ....[35]....
        /*05f8*/ 	.word	0x0000bd90
        /*05fc*/ 	.word	0x000000ff
        /*0600*/ 	.word	0x00033450
        /*0604*/ 	.short	0x010a
        /*0606*/ 	.byte	0x06
	.zero		1


	//   ....[36]....
        /*0608*/ 	.word	0x0000d4c0
        /*060c*/ 	.word	0x00000005
        /*0610*/ 	.word	0x00000000
        /*0614*/ 	.short	0x0101
        /*0616*/ 	.byte	0x3f
	.zero		1


	//   ....[37]....
        /*0618*/ 	.word	0x0000d6a0
        /*061c*/ 	.word	0x000000ff
        /*0620*/ 	.word	0x00000000
        /*0624*/ 	.short	0x0101
        /*0626*/ 	.byte	0x06
	.zero		1


	//   ....[38]....
        /*0628*/ 	.word	0x0000e030
        /*062c*/ 	.word	0x000000ff
        /*0630*/ 	.word	0x00033430
        /*0634*/ 	.short	0x010a
        /*0636*/ 	.byte	0x06
	.zero		1


	//   ....[39]....
        /*0638*/ 	.word	0x0000e070
        /*063c*/ 	.word	0x000000ff
        /*0640*/ 	.word	0x00033430
        /*0644*/ 	.short	0x010a
        /*0646*/ 	.byte	0x06
	.zero		1


	//   ....[40]....
        /*0648*/ 	.word	0x0000ecb0
        /*064c*/ 	.word	0x000000ff
        /*0650*/ 	.word	0x00033450
        /*0654*/ 	.short	0x010a
        /*0656*/ 	.byte	0x06
	.zero		1


	//   ....[41]....
        /*0658*/ 	.word	0x0000ecf0
        /*065c*/ 	.word	0x000000ff
        /*0660*/ 	.word	0x00033450
        /*0664*/ 	.short	0x010a
        /*0666*/ 	.byte	0x06
	.zero		1


	//   ....[42]....
        /*0668*/ 	.word	0x0000efc0
        /*066c*/ 	.word	0x00000000
        /*0670*/ 	.word	0x00000000
        /*0674*/ 	.short	0x0101
        /*0676*/ 	.byte	0x3f
	.zero		1


	//   ....[43]....
        /*0678*/ 	.word	0x00012220
        /*067c*/ 	.word	0x000000ff
        /*0680*/ 	.word	0x00000000
        /*0684*/ 	.short	0x0101
        /*0686*/ 	.byte	0x06
	.zero		1


	//   ....[44]....
        /*0688*/ 	.word	0x00012aa0
        /*068c*/ 	.word	0x000000ff
        /*0690*/ 	.word	0x00033450
        /*0694*/ 	.short	0x010a
        /*0696*/ 	.byte	0x09
	.zero		1


	//   ....[45]....
        /*0698*/ 	.word	0x00012ae0
        /*069c*/ 	.word	0x000000ff
        /*06a0*/ 	.word	0x00033450
        /*06a4*/ 	.short	0x010a
        /*06a6*/ 	.byte	0x09
	.zero		1


	//   ....[46]....
        /*06a8*/ 	.word	0x00013260
        /*06ac*/ 	.word	0x000000ff
        /*06b0*/ 	.word	0x00000000
        /*06b4*/ 	.short	0x0101
        /*06b6*/ 	.byte	0x04
	.zero		1


	//   ....[47]....
        /*06b8*/ 	.word	0x00014dc0
        /*06bc*/ 	.word	0x000000ff
        /*06c0*/ 	.word	0x00000000
        /*06c4*/ 	.short	0x0101
        /*06c6*/ 	.byte	0x05
	.zero		1


	//   ....[48]....
        /*06c8*/ 	.word	0x00016cc0
        /*06cc*/ 	.word	0x00000002
        /*06d0*/ 	.word	0x00033480
        /*06d4*/ 	.short	0x010a
        /*06d6*/ 	.byte	0x3f
	.zero		1


	//   ....[49]....
        /*06d8*/ 	.word	0x00016f00
        /*06dc*/ 	.word	0x00000002
        /*06e0*/ 	.word	0x00033440
        /*06e4*/ 	.short	0x010a
        /*06e6*/ 	.byte	0x3f
	.zero		1


	//   ....[50]....
        /*06e8*/ 	.word	0x000173c0
        /*06ec*/ 	.word	0x000000ff
        /*06f0*/ 	.word	0x00033420
        /*06f4*/ 	.short	0x010a
        /*06f6*/ 	.byte	0x28
	.zero		1


	//   ....[51]....
        /*06f8*/ 	.word	0x00017640
        /*06fc*/ 	.word	0x00000006
        /*0700*/ 	.word	0x00033480
        /*0704*/ 	.short	0x010a
        /*0706*/ 	.byte	0x3f
	.zero		1


	//   ....[52]....
        /*0708*/ 	.word	0x00017a70
        /*070c*/ 	.word	0x00000006
        /*0710*/ 	.word	0x00033440
        /*0714*/ 	.short	0x010a
        /*0716*/ 	.byte	0x3f
	.zero		1


	//   ....[53]....
        /*0718*/ 	.word	0x00017f20
        /*071c*/ 	.word	0x0000000d
        /*0720*/ 	.word	0x00033470
        /*0724*/ 	.short	0x010a
        /*0726*/ 	.byte	0x3f
	.zero		1


	//   ....[54]....
        /*0728*/ 	.word	0x00017f90
        /*072c*/ 	.word	0x0000000d
        /*0730*/ 	.word	0x00033460
        /*0734*/ 	.short	0x010a
        /*0736*/ 	.byte	0x3f
	.zero		1


	//   ....[55]....
        /*0738*/ 	.word	0x00018630
        /*073c*/ 	.word	0x0000000d
        /*0740*/ 	.word	0x00033450
        /*0744*/ 	.short	0x0101
        /*0746*/ 	.byte	0x3f
	.zero		1


	//   ....[56]....
        /*0748*/ 	.word	0x000186a0
        /*074c*/ 	.word	0x00000002
        /*0750*/ 	.word	0x00000000
        /*0754*/ 	.short	0x0101
        /*0756*/ 	.byte	0x3f
	.zero		1


	//   ....[57]....
        /*0758*/ 	.word	0x00018870
        /*075c*/ 	.word	0x00000003
        /*0760*/ 	.word	0x00033470
        /*0764*/ 	.short	0x010a
        /*0766*/ 	.byte	0x3f
	.zero		1


	//   ....[58]....
        /*0768*/ 	.word	0x000188d0
        /*076c*/ 	.word	0x00000003
        /*0770*/ 	.word	0x00033460
        /*0774*/ 	.short	0x010a
        /*0776*/ 	.byte	0x3f
	.zero		1


	//   ....[59]....
        /*0778*/ 	.word	0x00018f80
        /*077c*/ 	.word	0x00000003
        /*0780*/ 	.word	0x00033450
        /*0784*/ 	.short	0x0101
        /*0786*/ 	.byte	0x3f
	.zero		1


	//   ....[60]....
        /*0788*/ 	.word	0x00018ff0
        /*078c*/ 	.word	0x00000000
        /*0790*/ 	.word	0x00000000
        /*0794*/ 	.short	0x0101
        /*0796*/ 	.byte	0x3f
	.zero		1


	//   ....[61]....
        /*0798*/ 	.word	0x00019270
        /*079c*/ 	.word	0x00000003
        /*07a0*/ 	.word	0x00033420
        /*07a4*/ 	.short	0x010a
        /*07a6*/ 	.byte	0x3f
	.zero		1


	//   ....[62]....
        /*07a8*/ 	.word	0x00019410
        /*07ac*/ 	.word	0x00000007
        /*07b0*/ 	.word	0x00000000
        /*07b4*/ 	.short	0x010a
        /*07b6*/ 	.byte	0x3f
	.zero		1


	//   ....[63]....
        /*07b8*/ 	.word	0x00019480
        /*07bc*/ 	.word	0x00000005
        /*07c0*/ 	.word	0x00000000
        /*07c4*/ 	.short	0x010a
        /*07c6*/ 	.byte	0x3f
	.zero		1


	//   ....[64]....
        /*07c8*/ 	.word	0x000194d0
        /*07cc*/ 	.word	0x00000005
        /*07d0*/ 	.word	0x00033460
        /*07d4*/ 	.short	0x010a
        /*07d6*/ 	.byte	0x3f
	.zero		1


	//   ....[65]....
        /*07d8*/ 	.word	0x00019520
        /*07dc*/ 	.word	0x00000003
        /*07e0*/ 	.word	0x00033460
        /*07e4*/ 	.short	0x010a
        /*07e6*/ 	.byte	0x3f
	.zero		1


	//   ....[66]....
        /*07e8*/ 	.word	0x00019560
        /*07ec*/ 	.word	0x00000005
        /*07f0*/ 	.word	0x00033480
        /*07f4*/ 	.short	0x010a
        /*07f6*/ 	.byte	0x3f
	.zero		1


	//   ....[67]....
        /*07f8*/ 	.word	0x00019580
        /*07fc*/ 	.word	0x00000003
        /*0800*/ 	.word	0x00033480
        /*0804*/ 	.short	0x010a
        /*0806*/ 	.byte	0x3f
	.zero		1


	//   ....[68]....
        /*0808*/ 	.word	0x000195f0
        /*080c*/ 	.word	0x00000003
        /*0810*/ 	.word	0x00033400
        /*0814*/ 	.short	0x010a
        /*0816*/ 	.byte	0x3f
	.zero		1


	//   ....[69]....
        /*0818*/ 	.word	0x00019640
        /*081c*/ 	.word	0x00000003
        /*0820*/ 	.word	0x00033430
        /*0824*/ 	.short	0x010a
        /*0826*/ 	.byte	0x3f
	.zero		1


	//   ....[70]....
        /*0828*/ 	.word	0x000196a0
        /*082c*/ 	.word	0x0000000b
        /*0830*/ 	.word	0x00033430
        /*0834*/ 	.short	0x010a
        /*0836*/ 	.byte	0x3f
	.zero		1


	//   ....[71]....
        /*0838*/ 	.word	0x00019700
        /*083c*/ 	.word	0x0000000b
        /*0840*/ 	.word	0x00033450
        /*0844*/ 	.short	0x010a
        /*0846*/ 	.byte	0x3f
	.zero		1


	//   ....[72]....
        /*0848*/ 	.word	0x00019760
        /*084c*/ 	.word	0x00000003
        /*0850*/ 	.word	0x00033430
        /*0854*/ 	.short	0x010a
        /*0856*/ 	.byte	0x3f
	.zero		1


	//   ....[73]....
        /*0858*/ 	.word	0x000197c0
        /*085c*/ 	.word	0x00000003
        /*0860*/ 	.word	0x00033450
        /*0864*/ 	.short	0x010a
        /*0866*/ 	.byte	0x3f
	.zero		1


	//   ....[74]....
        /*0868*/ 	.word	0x00019820
        /*086c*/ 	.word	0x00000003
        /*0870*/ 	.word	0x00033430
        /*0874*/ 	.short	0x010a
        /*0876*/ 	.byte	0x3f
	.zero		1


	//   ....[75]....
        /*0878*/ 	.word	0x00019880
        /*087c*/ 	.word	0x00000003
        /*0880*/ 	.word	0x00033450
        /*0884*/ 	.short	0x010a
        /*0886*/ 	.byte	0x3f
	.zero		1


	//   ....[76]....
        /*0888*/ 	.word	0x000198e0
        /*088c*/ 	.word	0x00000007
        /*0890*/ 	.word	0x00033450
        /*0894*/ 	.short	0x010a
        /*0896*/ 	.byte	0x3f
	.zero		1


	//   ....[77]....
        /*0898*/ 	.word	0x00019a30
        /*089c*/ 	.word	0x00000002
        /*08a0*/ 	.word	0x00033480
        /*08a4*/ 	.short	0x010a
        /*08a6*/ 	.byte	0x3f
	.zero		1


	//   ....[78]....
        /*08a8*/ 	.word	0x00019a80
        /*08ac*/ 	.word	0x00000002
        /*08b0*/ 	.word	0x00033440
        /*08b4*/ 	.short	0x010a
        /*08b6*/ 	.byte	0x3f
	.zero		1


	//   ....[79]....
        /*08b8*/ 	.word	0x00019ae0
        /*08bc*/ 	.word	0x00000005
        /*08c0*/ 	.word	0x00033420
        /*08c4*/ 	.short	0x010a
        /*08c6*/ 	.byte	0x3f
	.zero		1


	//   ....[80]....
        /*08c8*/ 	.word	0x00019b30
        /*08cc*/ 	.word	0x00000006
        /*08d0*/ 	.word	0x00033480
        /*08d4*/ 	.short	0x010a
        /*08d6*/ 	.byte	0x3f
	.zero		1


	//   ....[81]....
        /*08d8*/ 	.word	0x00019b80
        /*08dc*/ 	.word	0x00000006
        /*08e0*/ 	.word	0x00033440
        /*08e4*/ 	.short	0x010a
        /*08e6*/ 	.byte	0x3f
	.zero		1


	//   ....[82]....
        /*08e8*/ 	.word	0x00019bd0
        /*08ec*/ 	.word	0x0000000d
        /*08f0*/ 	.word	0x00033470
        /*08f4*/ 	.short	0x010a
        /*08f6*/ 	.byte	0x3f
	.zero		1


	//   ....[83]....
        /*08f8*/ 	.word	0x00019c20
        /*08fc*/ 	.word	0x0000000d
        /*0900*/ 	.word	0x00033460
        /*0904*/ 	.short	0x010a
        /*0906*/ 	.byte	0x3f
	.zero		1


	//   ....[84]....
        /*0908*/ 	.word	0x00019c70
        /*090c*/ 	.word	0x00000003
        /*0910*/ 	.word	0x00033470
        /*0914*/ 	.short	0x010a
        /*0916*/ 	.byte	0x3f
	.zero		1


	//   ....[85]....
        /*0918*/ 	.word	0x00019cc0
        /*091c*/ 	.word	0x00000003
        /*0920*/ 	.word	0x00033460
        /*0924*/ 	.short	0x010a
        /*0926*/ 	.byte	0x3f
	.zero		1


	//   ....[86]....
        /*0928*/ 	.word	0x00019d10
        /*092c*/ 	.word	0x00000003
        /*0930*/ 	.word	0x00033420
        /*0934*/ 	.short	0x010a
        /*0936*/ 	.byte	0x3f
	.zero		1


	//   ....[87]....
        /*0938*/ 	.word	0x00019eb0
        /*093c*/ 	.word	0x00000007
        /*0940*/ 	.word	0x00000000
        /*0944*/ 	.short	0x010a
        /*0946*/ 	.byte	0x3f
	.zero		1


	//   ....[88]....
        /*0948*/ 	.word	0x00019f00
        /*094c*/ 	.word	0x00000005
        /*0950*/ 	.word	0x00000000
        /*0954*/ 	.short	0x010a
        /*0956*/ 	.byte	0x3f
	.zero		1


	//   ....[89]....
        /*0958*/ 	.word	0x00019f50
        /*095c*/ 	.word	0x00000005
        /*0960*/ 	.word	0x00033460
        /*0964*/ 	.short	0x010a
        /*0966*/ 	.byte	0x3f
	.zero		1


	//   ....[90]....
        /*0968*/ 	.word	0x00019fa0
        /*096c*/ 	.word	0x00000003
        /*0970*/ 	.word	0x00033460
        /*0974*/ 	.short	0x010a
        /*0976*/ 	.byte	0x3f
	.zero		1


	//   ....[91]....
        /*0978*/ 	.word	0x00019ff0
        /*097c*/ 	.word	0x00000005
        /*0980*/ 	.word	0x00033480
        /*0984*/ 	.short	0x010a
        /*0986*/ 	.byte	0x3f
	.zero		1


	//----- nvinfo : EIATTR_NUM_MBARRIERS
	.align		4
.L_215:
        /*0988*/ 	.byte	0x03, 0x38
        /*098a*/ 	.short	0x0016


	//----- nvinfo : EIATTR_EXIT_INSTR_OFFSETS
	.align		4
        /*098c*/ 	.byte	0x04, 0x1c
        /*098e*/ 	.short	(.L_217 - .L_216)


	//   ....[0]....
.L_216:
        /*0990*/ 	.word	0x00000a60


	//   ....[1]....
        /*0994*/ 	.word	0x000157a0


	//   ....[2]....
        /*0998*/ 	.word	0x000195d0


	//----- nvinfo : EIATTR_MAX_THREADS
	.align		4
.L_217:
        /*099c*/ 	.byte	0x04, 0x05
        /*099e*/ 	.short	(.L_219 - .L_218)
.L_218:
        /*09a0*/ 	.word	0x00000180
        /*09a4*/ 	.word	0x00000001
        /*09a8*/ 	.word	0x00000001


	//----- nvinfo : EIATTR_CRS_STACK_SIZE
	.align		4
.L_219:
        /*09ac*/ 	.byte	0x04, 0x1e
        /*09ae*/ 	.short	(.L_221 - .L_220)
.L_220:
        /*09b0*/ 	.word	0x00000000


	//----- nvinfo : EIATTR_CBANK_PARAM_SIZE
	.align		4
.L_221:
        /*09b4*/ 	.byte	0x03, 0x19
        /*09b6*/ 	.short	0x0bf0


	//----- nvinfo : EIATTR_PARAM_CBANK
	.align		4
        /*09b8*/ 	.byte	0x04, 0x0a
        /*09ba*/ 	.short	(.L_223 - .L_222)
	.align		4
.L_222:
        /*09bc*/ 	.word	index@(.nv.constant0._ZN7cutlass13device_kernelIN5flash11enable_sm90INS1_16FlashAttnFwdSm90INS1_25CollectiveMainloopFwdSm90ILi2EN4cute5tupleIJNS5_1CILi1EEES8_S8_EEENS6_IJNS7_ILi128EEENS7_ILi160EEENS7_ILi192EEEEEELi192ENS_12float_e4m3_tEfNS_4arch4Sm90ELb0ELb1ELb0ELb0ELb0ELb0ELb0ELb1ELb1ELb0ELb0ELb0EEENS1_21CollectiveEpilogueFwdINS6_IJSA_SC_SB_EEES9_NS_10bfloat16_tESG_Li256ELb0ELb0ELb0ELb1EEENS1_30DynamicPersistentTileSchedulerILi256ELi128ELb0ELb0ELb1EEEEEEEEEvNT_6ParamsE)
        /*09c0*/ 	.short	0x0210
        /*09c2*/ 	.short	0x0bf0


	//----- nvinfo : EIATTR_SW_WAR
	.align		4
.L_223:
        /*09c4*/ 	.byte	0x04, 0x36
        /*09c6*/ 	.short	(.L_225 - .L_224)
.L_224:
        /*09c8*/ 	.word	0x00000008
.L_225:


//--------------------- .nv.info._ZN7cutlass13device_kernelIN5flash11enable_sm90INS1_16FlashAttnFwdSm90INS1_25CollectiveMainloopFwdSm90ILi2EN4cute5tupleIJNS5_1CILi1EEES8_S8_EEENS6_IJNS7_ILi128EEENS7_ILi160EEENS7_ILi192EEEEEELi192ENS_12float_e4m3_tEfNS_4arch4Sm90ELb0ELb1ELb0ELb1ELb0ELb0ELb0ELb1ELb1ELb0ELb0ELb0EEENS1_21CollectiveEpilogueFwdINS6_IJSA_SC_SB_EEES9_NS_10bfloat16_tESG_Li256ELb1ELb0ELb0ELb1EEENS1_36VarlenDynamicPersistentTileSchedulerILi128ELi160ELi256ELi128ELb0ELb0ELb1ELb1ELb0ELb1EEEEEEEEEvNT_6ParamsE --------------------------
	.section	.nv.info._ZN7cutlass13device_kernelIN5flash11enable_sm90INS1_16FlashAttnFwdSm90INS1_25CollectiveMainloopFwdSm90ILi2EN4cute5tupleIJNS5_1CILi1EEES8_S8_EEENS6_IJNS7_ILi128EEENS7_ILi160EEENS7_ILi192EEEEEELi192ENS_12float_e4m3_tEfNS_4arch4Sm90ELb0ELb1ELb0ELb1ELb0ELb0ELb0ELb1ELb1ELb0ELb0ELb0EEENS1_21CollectiveEpilogueFwdINS6_IJSA_SC_SB_EEES9_NS_10bfloat16_tESG_Li256ELb1ELb0ELb0ELb1EEENS1_36VarlenDynamicPersistentTileSchedulerILi128ELi160ELi256ELi128ELb0ELb0ELb1ELb1ELb0ELb1EEEEEEEEEvNT_6ParamsE,"",@"SHT_CUDA_INFO"
	.sectionflags	@""
	.align	4


	//----- nvinfo : EIATTR_CUDA_API_VERSION
	.align		4
        /*0000*/ 	.byte	0x04, 0x37
        /*0002*/ 	.short	(.L_227 - .L_226)
.L_226:
        /*0004*/ 	.word	0x00000082


	//----- nvinfo : EIATTR_KPARAM_INFO
	.align		4
.L_227:
        /*0008*/ 	.byte	0x04, 0x17
        /*000a*/ 	.short	(.L_229 - .L_228)
.L_228:
        /*000c*/ 	.word	0x00000000
        /*0010*/ 	.short	0x0000
        /*0012*/ 	.short	0x0070
        /*0014*/ 	.byte	0x00, 0xf0, 0x01, 0x28


	//----- nvinfo : EIATTR_SPARSE_MMA_MASK
	.align		4
.L_229:
        /*0018*/ 	.byte	0x03, 0x50
        /*001a*/ 	.short	0x0000


	//----- nvinfo : EIATTR_MAXREG_COUNT
	.align		4
        /*001c*/ 	.byte	0x03, 0x1b
        /*001e*/ 	.short	0x00a8


	//----- nvinfo : EIATTR_NUM_BARRIERS
	.align		4
        /*0020*/ 	.byte	0x02, 0x4c
        /*0022*/ 	.byte	0x10
	.zero		1


	//----- nvinfo : EIATTR_EXTERNS
	.align		4
        /*0024*/ 	.byte	0x04, 0x0f
        /*0026*/ 	.short	(.L_231 - .L_230)


	//   ....[0]....
	.align		4
.L_230:
        /*0028*/ 	.word	index@(__assertfail)


	//----- nvinfo : EIATTR_ANNOTATIONS
	.align		4
.L_231:
        /*002c*/ 	.byte	0x04, 0x55
        /*002e*/ 	.short	(.L_233 - .L_232)


	//   ....[0]....
.L_232:
        /* <DEDUP_REMOVED lines=22> */


	//----- nvinfo : EIATTR_MERCURY_ISA_VERSION
	.align		4
.L_233:
        /*0180*/ 	.byte	0x03, 0x5f
        /*0182*/ 	.short	0x0101


	//----- nvinfo : EIATTR_UNUSED_LOAD_BYTE_OFFSET
	.align		4
        /*0184*/ 	.byte	0x04, 0x44
        /*0186*/ 	.short	(.L_235 - .L_234)


	//   ....[0]....
.L_234:
        /*0188*/ 	.word	0x00000a70
        /*018c*/ 	.word	0x0000fff0


	//   ....[1]....
        /*0190*/ 	.word	0x00013840
        /*0194*/ 	.word	0x0000fff0


	//----- nvinfo : EIATTR_INT_WARP_WIDE_INSTR_OFFSETS
	.align		4
.L_235:
        /*0198*/ 	.byte	0x04, 0x31
        /*019a*/ 	.short	(.L_237 - .L_236)


	//   ....[0]....
.L_236:
        /*019c*/ 	.word	0x00000160


	//   ....[1]....
        /*01a0*/ 	.word	0x000001a0


	//   ....[2]....
        /*01a4*/ 	.word	0x00000210


	//   ....[3]....
        /*01a8*/ 	.word	0x00017e20


	//   ....[4]....
        /*01ac*/ 	.word	0x00017eb0


	//   ....[5]....
        /*01b0*/ 	.word	0x00018650


	//   ....[6]....
        /*01b4*/ 	.word	0x0001a440


	//   ....[7]....
        /*01b8*/ 	.word	0x0001a4d0


	//----- nvinfo : EIATTR_COOP_GROUP_MASK_REGIDS
	.align		4
.L_237:
        /*01bc*/ 	.byte	0x04, 0x29
        /*01be*/ 	.short	(.L_239 - .L_238)


	//   ....[0]....
.L_238:
        /*01c0*/ 	.word	0xffffffff


	//   ....[1]....
        /*01c4*/ 	.word	0xffffffff


	//   ....[2]....
        /*01c8*/ 	.word	0xffffffff


	//   ....[3]....
        /*01cc*/ 	.word	0xffffffff


	//   ....[4]....
        /*01d0*/ 	.word	0xffffffff


	//   ....[5]....
        /*01d4*/ 	.word	0xffffffff


	//   ....[6]....
        /*01d8*/ 	.word	0xffffffff


	//   ....[7]....
        /*01dc*/ 	.word	0xffffffff


	//   ....[8]....
        /*01e0*/ 	.word	0xffffffff


	//   ....[9]....
        /*01e4*/ 	.word	0xffffffff


	//   ....[10]....
        /*01e8*/ 	.word	0xffffffff


	//   ....[11]....
        /*01ec*/ 	.word	0xffffffff


	//   ....[12]....
        /*01f0*/ 	.word	0xffffffff


	//   ....[13]....
        /*01f4*/ 	.word	0xffffffff


	//   ....[14]....
        /*01f8*/ 	.word	0xffffffff


	//   ....[15]....
        /*01fc*/ 	.word	0xffffffff


	//   ....[16]....
        /*0200*/ 	.word	0xffffffff


	//   ....[17]....
        /*0204*/ 	.word	0xffffffff


	//   ....[18]....
        /*0208*/ 	.word	0xffffffff


	//   ....[19]....
        /*020c*/ 	.word	0xffffffff


	//   ....[20]....
        /*0210*/ 	.word	0xffffffff


	//   ....[21]....
        /*0214*/ 	.word	0xffffffff


	//   ....[22]....
        /*0218*/ 	.word	0xffffffff


	//   ....[23]....
        /*021c*/ 	.word	0xffffffff


	//   ....[24]....
        /*0220*/ 	.word	0xffffffff


	//   ....[25]....
        /*0224*/ 	.word	0xffffffff


	//   ....[26]....
        /*0228*/ 	.word	0xffffffff


	//   ....[27]....
        /*022c*/ 	.word	0xffffffff


	//   ....[28]....
        /*0230*/ 	.word	0xffffffff


	//   ....[29]....
        /*0234*/ 	.word	0xffffffff


	//   ....[30]....
        /*0238*/ 	.word	0xffffffff


	//   ....[31]....
        /*023c*/ 	.word	0xffffffff


	//   ....[32]....
        /*0240*/ 	.word	0xffffffff


	//   ....[33]....
        /*0244*/ 	.word	0xffffffff


	//   ....[34]....
        /*0248*/ 	.word	0xffffffff


	//   ....[35]....
        /*024c*/ 	.word	0xffffffff


	//   ....[36]....
        /*0250*/ 	.word	0xffffffff


	//   ....[37]....
        /*0254*/ 	.word	0xffffffff


	//   ....[38]....
        /*0258*/ 	.word	0xffffffff


	//   ....[39]....
        /*025c*/ 	.word	0xffffffff


	//   ....[40]....
        /*0260*/ 	.word	0xffffffff


	//   ....[41]....
        /*0264*/ 	.word	0xffffffff


	//   ....[42]....
        /*0268*/ 	.word	0xffffffff


	//   ....[43]....
        /*026c*/ 	.word	0xffffffff


	//   ....[44]....
        /*0270*/ 	.word	0xffffffff


	//   ....[45]....
        /*0274*/ 	.word	0xffffffff


	//   ....[46]....
        /*0278*/ 	.word	0xffffffff


	//   ....[47]....
        /*027c*/ 	.word	0xffffffff


	//   ....[48]....
        /*0280*/ 	.word	0xffffffff


	//   ....[49]....
        /*0284*/ 	.word	0xffffffff


	//   ....[50]....
        /*0288*/ 	.word	0xffffffff


	//   ....[51]....
        /*028c*/ 	.word	0xffffffff


	//   ....[52]....
        /*0290*/ 	.word	0xffffffff


	//   ....[53]....
        /*0294*/ 	.word	0xffffffff


	//   ....[54]....
        /*0298*/ 	.word	0xffffffff


	//   ....[55]....
        /*029c*/ 	.word	0xffffffff


	//   ....[56]....
        /*02a0*/ 	.word	0xffffffff


	//   ....[57]....
        /*02a4*/ 	.word	0xffffffff


	//   ....[58]....
        /*02a8*/ 	.word	0xffffffff


	//   ....[59]....
        /*02ac*/ 	.word	0xffffffff


	//   ....[60]....
        /*02b0*/ 	.word	0xffffffff


	//   ....[61]....
        /*02b4*/ 	.word	0xffffffff


	//   ....[62]....
        /*02b8*/ 	.word	0xffffffff


	//   ....[63]....
        /*02bc*/ 	.word	0xffffffff


	//   ....[64]....
        /*02c0*/ 	.word	0xffffffff


	//   ....[65]....
        /*02c4*/ 	.word	0xffffffff


	//   ....[66]....
        /*02c8*/ 	.word	0xffffffff


	//   ....[67]....
        /*02cc*/ 	.word	0xffffffff


	//   ....[68]....
        /*02d0*/ 	.word	0xffffffff


	//   ....[69]....
        /*02d4*/ 	.word	0xffffffff


	//   ....[70]....
        /*02d8*/ 	.word	0xffffffff


	//   ....[71]....
        /*02dc*/ 	.word	0xffffffff


	//   ....[72]....
        /*02e0*/ 	.word	0xffffffff


	//   ....[73]....
        /*02e4*/ 	.word	0xffffffff


	//   ....[74]....
        /*02e8*/ 	.word	0xffffffff


	//   ....[75]....
        /*02ec*/ 	.word	0xffffffff


	//   ....[76]....
        /*02f0*/ 	.word	0xffffffff


	//   ....[77]....
        /*02f4*/ 	.word	0xffffffff


	//   ....[78]....
        /*02f8*/ 	.word	0xffffffff


	//   ....[79]....
        /*02fc*/ 	.word	0xffffffff


	//   ....[80]....
        /*0300*/ 	.word	0xffffffff


	//   ....[81]....
        /*0304*/ 	.word	0xffffffff


	//   ....[82]....
        /*0308*/ 	.word	0xffffffff


	//   ....[83]....
        /*030c*/ 	.word	0xffffffff


	//   ....[84]....
        /*0310*/ 	.word	0xffffffff


	//   ....[85]....
        /*0314*/ 	.word	0xffffffff


	//   ....[86]....
        /*0318*/ 	.word	0xffffffff


	//   ....[87]....
        /*031c*/ 	.word	0xffffffff


	//   ....[88]....
        /*0320*/ 	.word	0xffffffff


	//   ....[89]....
        /*0324*/ 	.word	0xffffffff


	//   ....[90]....
        /*0328*/ 	.word	0xffffffff


	//   ....[91]....
        /*032c*/ 	.word	0xffffffff


	//   ....[92]....
        /*0330*/ 	.word	0xffffffff


	//   ....[93]....
        /*0334*/ 	.word	0xffffffff


	//   ....[94]....
        /*0338*/ 	.word	0xffffffff


	//   ....[95]....
        /*033c*/ 	.word	0xffffffff


	//   ....[96]....
        /*0340*/ 	.word	0xffffffff


	//   ....[97]....
        /*0344*/ 	.word	0xffffffff


	//   ....[98]....
        /*0348*/ 	.word	0xffffffff


	//   ....[99]....
        /*034c*/ 	.word	0xffffffff


	//   ....[100]....
        /*0350*/ 	.word	0xffffffff


	//   ....[101]....
        /*0354*/ 	.word	0xffffffff


	//   ....[102]....
        /*0358*/ 	.word	0xffffffff


	//   ....[103]....
        /*035c*/ 	.word	0xffffffff


	//   ....[104]....
        /*0360*/ 	.word	0xffffffff


	//   ....[105]....
        /*0364*/ 	.word	0xffffffff


	//   ....[106]....
        /*0368*/ 	.word	0xffffffff


	//   ....[107]....
        /*036c*/ 	.word	0xffffffff


	//   ....[108]....
        /*0370*/ 	.word	0xffffffff


	//   ....[109]....
        /*0374*/ 	.word	0xffffffff


	//   ....[110]....
        /*0378*/ 	.word	0xffffffff


	//   ....[111]....
        /*037c*/ 	.word	0x0500000f


	//   ....[112]....
        /*0380*/ 	.word	0x0500000f


	//----- nvinfo : EIATTR_COOP_GROUP_INSTR_OFFSETS
	.align		4
.L_239:
        /*0384*/ 	.byte	0x04, 0x28
        /*0386*/ 	.short	(.L_241 - .L_240)


	//   ....[0]....
.L_240:
        /*0388*/ 	.word	0x00000070


	//   ....[1]....
        /*038c*/ 	.word	0x00000170


	//   ....[2]....
        /*0390*/ 	.word	0x000001c0


	//   ....[3]....
        /*0394*/ 	.word	0x000003f0


	//   ....[4]....
        /*0398*/ 	.word	0x00000550


	//   ....[5]....
        /*039c*/ 	.word	0x00000670


	//   ....[6]....
        /*03a0*/ 	.word	0x000007d0


	//   ....[7]....
        /*03a4*/ 	.word	0x00001cc0


	//   ....[8]....
        /*03a8*/ 	.word	0x00004420


	//   ....[9]....
        /*03ac*/ 	.word	0x00004530


	//   ....[10]....
        /*03b0*/ 	.word	0x00005000


	//   ....[11]....
        /*03b4*/ 	.word	0x00005050


	//   ....[12]....
        /*03b8*/ 	.word	0x00008be0


	//   ....[13]....
        /*03bc*/ 	.word	0x00008cf0


	//   ....[14]....
        /*03c0*/ 	.word	0x00009840


	//   ....[15]....
        /*03c4*/ 	.word	0x000098c0


	//   ....[16]....
        /*03c8*/ 	.word	0x0000c410


	//   ....[17]....
        /*03cc*/ 	.word	0x0000c420


	//   ....[18]....
        /*03d0*/ 	.word	0x0000c460


	//   ....[19]....
        /*03d4*/ 	.word	0x0000c470


	//   ....[20]....
        /*03d8*/ 	.word	0x000108a0


	//   ....[21]....
        /*03dc*/ 	.word	0x000109b0


	//   ....[22]....
        /*03e0*/ 	.word	0x00011500


	//   ....[23]....
        /*03e4*/ 	.word	0x00011580


	//   ....[24]....
        /*03e8*/ 	.word	0x00012ee0


	//   ....[25]....
        /*03ec*/ 	.word	0x00012ef0


	//   ....[26]....
        /*03f0*/ 	.word	0x00012f20


	//   ....[27]....
        /*03f4*/ 	.word	0x00012f30


	//   ....[28]....
        /*03f8*/ 	.word	0x00014400


	//   ....[29]....
        /*03fc*/ 	.word	0x00014430


	//   ....[30]....
        /*0400*/ 	.word	0x00014460


	//   ....[31]....
        /*0404*/ 	.word	0x00014490


	//   ....[32]....
        /*0408*/ 	.word	0x000144c0


	//   ....[33]....
        /*040c*/ 	.word	0x000144e0


	//   ....[34]....
        /*0410*/ 	.word	0x000144f0


	//   ....[35]....
        /*0414*/ 	.word	0x00014500


	//   ....[36]....
        /*0418*/ 	.word	0x00014510


	//   ....[37]....
        /*041c*/ 	.word	0x00014540


	//   ....[38]....
        /*0420*/ 	.word	0x00014570


	//   ....[39]....
        /*0424*/ 	.word	0x00014580


	//   ....[40]....
        /*0428*/ 	.word	0x00014590


	//   ....[41]....
        /*042c*/ 	.word	0x000145c0


	//   ....[42]....
        /*0430*/ 	.word	0x000145f0


	//   ....[43]....
        /*0434*/ 	.word	0x00014600


	//   ....[44]....
        /*0438*/ 	.word	0x00014610


	//   ....[45]....
        /*043c*/ 	.word	0x00014640


	//   ....[46]....
        /*0440*/ 	.word	0x00014670


	//   ....[47]....
        /*0444*/ 	.word	0x00014680


	//   ....[48]....
        /*0448*/ 	.word	0x00014690


	//   ....[49]....
        /*044c*/ 	.word	0x000146c0


	//   ....[50]....
        /*0450*/ 	.word	0x000146f0


	//   ....[51]....
        /*0454*/ 	.word	0x00014700


	//   ....[52]....
        /*0458*/ 	.word	0x00014710


	//   ....[53]....
        /*045c*/ 	.word	0x00014770


	//   ....[54]....
        /*0460*/ 	.word	0x00014780


	//   ....[55]....
        /*0464*/ 	.word	0x00014790


	//   ....[56]....
        /*0468*/ 	.word	0x000147a0


	//   ....[57]....
        /*046c*/ 	.word	0x000147c0


	//   ....[58]....
        /*0470*/ 	.word	0x000147d0


	//   ....[59]....
        /*0474*/ 	.word	0x000147e0


	//   ....[60]....
        /*0478*/ 	.word	0x000147f0


	//   ....[61]....
        /*047c*/ 	.word	0x00014800


	//   ....[62]....
        /*0480*/ 	.word	0x00014810


	//   ....[63]....
        /*0484*/ 	.word	0x00014830


	//   ....[64]....
        /*0488*/ 	.word	0x00014850


	//   ....[65]....
        /*048c*/ 	.word	0x00014870


	//   ....[66]....
        /*0490*/ 	.word	0x00014880


	//   ....[67]....
        /*0494*/ 	.word	0x00014890


	//   ....[68]....
        /*0498*/ 	.word	0x000148a0


	//   ....[69]....
        /*049c*/ 	.word	0x000148b0


	//   ....[70]....
        /*04a0*/ 	.word	0x000148c0


	//   ....[71]....
        /*04a4*/ 	.word	0x000148d0


	//   ....[72]....
        /*04a8*/ 	.word	0x000148e0


	//   ....[73]....
        /*04ac*/ 	.word	0x00014910


	//   ....[74]....
        /*04b0*/ 	.word	0x00014920


	//   ....[75]....
        /*04b4*/ 	.word	0x00014930


	//   ....[76]....
        /*04b8*/ 	.word	0x00016760


	//   ....[77]....
        /*04bc*/ 	.word	0x00016930


	//   ....[78]....
        /*04c0*/ 	.word	0x00016960


	//   ....[79]....
        /*04c4*/ 	.word	0x00016990


	//   ....[80]....
        /*04c8*/ 	.word	0x000169d0


	//   ....[81]....
        /*04cc*/ 	.word	0x00016a00


	//   ....[82]....
        /*04d0*/ 	.word	0x00016a40


	//   ....[83]....
        /*04d4*/ 	.word	0x00016bd0


	//   ....[84]....
        /*04d8*/ 	.word	0x00016c00


	//   ....[85]....
        /*04dc*/ 	.word	0x00016c30


	//   ....[86]....
        /*04e0*/ 	.word	0x00016c60


	//   ....[87]....
        /*04e4*/ 	.word	0x00016c90


	//   ....[88]....
        /*04e8*/ 	.word	0x00016cd0


	//   ....[89]....
        /*04ec*/ 	.word	0x00016d70


	//   ....[90]....
        /*04f0*/ 	.word	0x00016e00


	//   ....[91]....
        /*04f4*/ 	.word	0x00016eb0


	//   ....[92]....
        /*04f8*/ 	.word	0x00018780


	//   ....[93]....
        /*04fc*/ 	.word	0x0001af70


	//   ....[94]....
        /*0500*/ 	.word	0x0001afa0


	//   ....[95]....
        /*0504*/ 	.word	0x0001afd0


	//   ....[96]....
        /*0508*/ 	.word	0x0001b000


	//   ....[97]....
        /*050c*/ 	.word	0x0001b030


	//   ....[98]....
        /*0510*/ 	.word	0x0001b040


	//   ....[99]....
        /*0514*/ 	.word	0x0001b080


	//   ....[100]....
        /*0518*/ 	.word	0x0001b090


	//   ....[101]....
        /*051c*/ 	.word	0x0001b1d0


	//   ....[102]....
        /*0520*/ 	.word	0x0001b200


	//   ....[103]....
        /*0524*/ 	.word	0x0001b230


	//   ....[104]....
        /*0528*/ 	.word	0x0001b260


	//   ....[105]....
        /*052c*/ 	.word	0x0001b290


	//   ....[106]....
        /*0530*/ 	.word	0x0001b2d0


	//   ....[107]....
        /*0534*/ 	.word	0x0001b370


	//   ....[108]....
        /*0538*/ 	.word	0x0001b400


	//   ....[109]....
        /*053c*/ 	.word	0x0001b4b0


	//   ....[110]....
        /*0540*/ 	.word	0x0001bb00


	//   ....[111]....
        /*0544*/ 	.word	0x0001c190


	//   ....[112]....
        /*0548*/ 	.word	0x0001c600


	//----- nvinfo : EIATTR_REG_RECONFIG
	.align		4
.L_241:
        /*054c*/ 	.byte	0x01, 0x54
	.zero		2


	//----- nvinfo : EIATTR_SYSCALL_OFFSETS
	.align		4
        /*0550*/ 	.byte	0x04, 0x46
        /*0552*/ 	.short	(.L_243 - .L_242)


	//   ....[0]....
.L_242:
        /*0554*/ 	.word	0x00001e40


	//   ....[1]....
        /*0558*/ 	.word	0x00018050


	//   ....[2]....
        /*055c*/ 	.word	0x000181b0


	//   ....[3]....
        /*0560*/ 	.word	0x000182f0


	//   ....[4]....
        /*0564*/ 	.word	0x00018410


	//----- nvinfo : EIATTR_MBARRIER_INSTR_OFFSETS
	.align		4
.L_243:
        /*0568*/ 	.byte	0x04, 0x39
        /*056a*/ 	.short	(.L_245 - .L_244)


	//   ....[0]....
.L_244:
        /*056c*/ 	.word	0x000002a0
        /*0570*/ 	.word	0x000000ff
        /*0574*/ 	.word	0x00033400
        /*0578*/ 	.short	0x0100
        /*057a*/ 	.byte	0x08
	.zero		1


	//   ....[1]....
        /*057c*/ 	.word	0x000002b0
        /*0580*/ 	.word	0x000000ff
        /*0584*/ 	.word	0x00033420
        /*0588*/ 	.short	0x0100
        /*058a*/ 	.byte	0x08
	.zero		1


	//   ....[2]....
        /*058c*/ 	.word	0x000003a0
        /*0590*/ 	.word	0x000000ff
        /*0594*/ 	.word	0x00033430
        /*0598*/ 	.short	0x0100
        /*059a*/ 	.byte	0x08
	.zero		1


	//   ....[3]....
        /*059c*/ 	.word	0x000003b0
        /*05a0*/ 	.word	0x000000ff
        /*05a4*/ 	.word	0x00033440
        /*05a8*/ 	.short	0x0100
        /*05aa*/ 	.byte	0x08
	.zero		1


	//   ....[4]....
        /*05ac*/ 	.word	0x000003c0
        /*05b0*/ 	.word	0x000000ff
        /*05b4*/ 	.word	0x00033438
        /*05b8*/ 	.short	0x0100
        /*05ba*/ 	.byte	0x08
	.zero		1


	//   ....[5]....
        /*05bc*/ 	.word	0x000003d0
        /*05c0*/ 	.word	0x000000ff
        /*05c4*/ 	.word	0x00033448
        /*05c8*/ 	.short	0x0100
        /*05ca*/ 	.byte	0x08
	.zero		1


	//   ....[6]....
        /*05cc*/ 	.word	0x00000500
        /*05d0*/ 	.word	0x000000ff
        /*05d4*/ 	.word	0x00033450
        /*05d8*/ 	.short	0x0100
        /*05da*/ 	.byte	0x08
	.zero		1


	//   ....[7]....
        /*05dc*/ 	.word	0x00000510
        /*05e0*/ 	.word	0x000000ff
        /*05e4*/ 	.word	0x00033460
        /*05e8*/ 	.short	0x0100
        /*05ea*/ 	.byte	0x08
	.zero		1


	//   ....[8]....
        /*05ec*/ 	.word	0x00000520
        /*05f0*/ 	.word	0x000000ff
        /*05f4*/ 	.word	0x00033458
        /*05f8*/ 	.short	0x0100
        /*05fa*/ 	.byte	0x08
	.zero		1


	//   ....[9]....
        /*05fc*/ 	.word	0x00000530
        /*0600*/ 	.word	0x000000ff
        /*0604*/ 	.word	0x00033468
        /*0608*/ 	.short	0x0100
        /*060a*/ 	.byte	0x08
	.zero		1


	//   ....[10]....
        /*060c*/ 	.word	0x00000620
        /*0610*/ 	.word	0x000000ff
        /*0614*/ 	.word	0x00033470
        /*0618*/ 	.short	0x0100
        /*061a*/ 	.byte	0x06
	.zero		1


	//   ....[11]....
        /*061c*/ 	.word	0x00000630
        /*0620*/ 	.word	0x000000ff
        /*0624*/ 	.word	0x00033480
        /*0628*/ 	.short	0x0100
        /*062a*/ 	.byte	0x06
	.zero		1


	//   ....[12]....
        /*062c*/ 	.word	0x00000640
        /*0630*/ 	.word	0x000000ff
        /*0634*/ 	.word	0x00033478
        /*0638*/ 	.short	0x0100
        /*063a*/ 	.byte	0x06
	.zero		1


	//   ....[13]....
        /*063c*/ 	.word	0x00000650
        /*0640*/ 	.word	0x000000ff
        /*0644*/ 	.word	0x00033488
        /*0648*/ 	.short	0x0100
        /*064a*/ 	.byte	0x06
	.zero		1


	//   ....[14]....
        /*064c*/ 	.word	0x00000780
        /*0650*/ 	.word	0x000000ff
        /*0654*/ 	.word	0x00033490
        /*0658*/ 	.short	0x0100
        /*065a*/ 	.byte	0x08
	.zero		1


	//   ....[15]....
        /*065c*/ 	.word	0x00000790
        /*0660*/ 	.word	0x000000ff
        /*0664*/ 	.word	0x000334a0
        /*0668*/ 	.short	0x0100
        /*066a*/ 	.byte	0x08
	.zero		1


	//   ....[16]....
        /*066c*/ 	.word	0x000007a0
        /*0670*/ 	.word	0x000000ff
        /*0674*/ 	.word	0x00033498
        /*0678*/ 	.short	0x0100
        /*067a*/ 	.byte	0x08
	.zero		1


	//   ....[17]....
        /*067c*/ 	.word	0x000007b0
        /*0680*/ 	.word	0x000000ff
        /*0684*/ 	.word	0x000334a8
        /*0688*/ 	.short	0x0100
        /*068a*/ 	.byte	0x08
	.zero		1


	//   ....[18]....
        /*068c*/ 	.word	0x000008e0
        /*0690*/ 	.word	0x000000ff
        /*0694*/ 	.word	0x000334b0
        /*0698*/ 	.short	0x0100
        /*069a*/ 	.byte	0x08
	.zero		1


	//   ....[19]....
        /*069c*/ 	.word	0x000008f0
        /*06a0*/ 	.word	0x000000ff
        /*06a4*/ 	.word	0x000334c0
        /*06a8*/ 	.short	0x0100
        /*06aa*/ 	.byte	0x08
	.zero		1


	//   ....[20]....
        /*06ac*/ 	.word	0x00000900
        /*06b0*/ 	.word	0x000000ff
        /*06b4*/ 	.word	0x000334b8
        /*06b8*/ 	.short	0x0100
        /*06ba*/ 	.byte	0x08
	.zero		1


	//   ....[21]....
        /*06bc*/ 	.word	0x00000910
        /*06c0*/ 	.word	0x000000ff
        /*06c4*/ 	.word	0x000334c8
        /*06c8*/ 	.short	0x0100
        /*06ca*/ 	.byte	0x08
	.zero		1


	//   ....[22]....
        /*06cc*/ 	.word	0x00001ec0
        /*06d0*/ 	.word	0x000000ff
        /*06d4*/ 	.word	0x00033400
        /*06d8*/ 	.short	0x010a
        /*06da*/ 	.byte	0x29
	.zero		1


	//   ....[23]....
        /*06dc*/ 	.word	0x00001f40
        /*06e0*/ 	.word	0x00000003
        /*06e4*/ 	.word	0x00033430
        /*06e8*/ 	.short	0x010a
        /*06ea*/ 	.byte	0x3f
	.zero		1


	//   ....[24]....
        /*06ec*/ 	.word	0x00001fc0
        /*06f0*/ 	.word	0x00000003
        /*06f4*/ 	.word	0x00033430
        /*06f8*/ 	.short	0x010a
        /*06fa*/ 	.byte	0x3f
	.zero		1


	//   ....[25]....
        /*06fc*/ 	.word	0x00002d60
        /*0700*/ 	.word	0x00000000
        /*0704*/ 	.word	0x00000000
        /*0708*/ 	.short	0x0101
        /*070a*/ 	.byte	0x3f
	.zero		1


	//   ....[26]....
        /*070c*/ 	.word	0x00006450
        /*0710*/ 	.word	0x000000ff
        /*0714*/ 	.word	0x00033430
        /*0718*/ 	.short	0x010a
        /*071a*/ 	.byte	0x06
	.zero		1


	//   ....[27]....
        /*071c*/ 	.word	0x00006490
        /*0720*/ 	.word	0x000000ff
        /*0724*/ 	.word	0x00033430
        /*0728*/ 	.short	0x010a
        /*072a*/ 	.byte	0x06
	.zero		1


	//   ....[28]....
        /*072c*/ 	.word	0x000070a0
        /*0730*/ 	.word	0x000000ff
        /*0734*/ 	.word	0x00033450
        /*0738*/ 	.short	0x010a
        /*073a*/ 	.byte	0x06
	.zero		1


	//   ....[29]....
        /*073c*/ 	.word	0x000070e0
        /*0740*/ 	.word	0x000000ff
        /*0744*/ 	.word	0x00033450
        /*0748*/ 	.short	0x010a
        /*074a*/ 	.byte	0x06
	.zero		1


	//   ....[30]....
        /*074c*/ 	.word	0x000073d0
        /*0750*/ 	.word	0x0000000a
        /*0754*/ 	.word	0x00000000
        /*0758*/ 	.short	0x0101
        /*075a*/ 	.byte	0x3f
	.zero		1


	//   ....[31]....
        /*075c*/ 	.word	0x0000a600
        /*0760*/ 	.word	0x000000ff
        /*0764*/ 	.word	0x00000000
        /*0768*/ 	.short	0x0101
        /*076a*/ 	.byte	0x06
	.zero		1


	//   ....[32]....
        /*076c*/ 	.word	0x0000b160
        /*0770*/ 	.word	0x000000ff
        /*0774*/ 	.word	0x00033430
        /*0778*/ 	.short	0x010a
        /*077a*/ 	.byte	0x06
	.zero		1


	//   ....[33]....
        /*077c*/ 	.word	0x0000b1a0
        /*0780*/ 	.word	0x000000ff
        /*0784*/ 	.word	0x00033430
        /*0788*/ 	.short	0x010a
        /*078a*/ 	.byte	0x06
	.zero		1


	//   ....[34]....
        /*078c*/ 	.word	0x0000bde0
        /*0790*/ 	.word	0x000000ff
        /*0794*/ 	.word	0x00033450
        /*0798*/ 	.short	0x010a
        /*079a*/ 	.byte	0x06
	.zero		1


	//   ....[35]....
        /*079c*/ 	.word	0x0000be20
        /*07a0*/ 	.word	0x000000ff
        /*07a4*/ 	.word	0x00033450
        /*07a8*/ 	.short	0x010a
        /*07aa*/ 	.byte	0x06
	.zero		1


	//   ....[36]....
        /*07ac*/ 	.word	0x0000d520
        /*07b0*/ 	.word	0x00000006
        /*07b4*/ 	.word	0x00000000
        /*07b8*/ 	.short	0x0101
        /*07ba*/ 	.byte	0x3f
	.zero		1


	//   ....[37]....
        /*07bc*/ 	.word	0x0000d730
        /*07c0*/ 	.word	0x000000ff
        /*07c4*/ 	.word	0x00000000
        /*07c8*/ 	.short	0x0101
        /*07ca*/ 	.byte	0x06
	.zero		1


	//   ....[38]....
        /*07cc*/ 	.word	0x0000e0e0
        /*07d0*/ 	.word	0x000000ff
        /*07d4*/ 	.word	0x00033430
        /*07d8*/ 	.short	0x010a
        /*07da*/ 	.byte	0x06
	.zero		1


	//   ....[39]....
        /*07dc*/ 	.word	0x0000e120
        /*07e0*/ 	.word	0x000000ff
        /*07e4*/ 	.word	0x00033430
        /*07e8*/ 	.short	0x010a
        /*07ea*/ 	.byte	0x06
	.zero		1


	//   ....[40]....
        /*07ec*/ 	.word	0x0000ed60
        /*07f0*/ 	.word	0x000000ff
        /*07f4*/ 	.word	0x00033450
        /*07f8*/ 	.short	0x010a
        /*07fa*/ 	.byte	0x06
	.zero		1


	//   ....[41]....
        /*07fc*/ 	.word	0x0000eda0
        /*0800*/ 	.word	0x000000ff
        /*0804*/ 	.word	0x00033450
        /*0808*/ 	.short	0x010a
        /*080a*/ 	.byte	0x06
	.zero		1


	//   ....[42]....
        /*080c*/ 	.word	0x0000f0c0
        /*0810*/ 	.word	0x00000000
        /*0814*/ 	.word	0x00000000
        /*0818*/ 	.short	0x0101
        /*081a*/ 	.byte	0x3f
	.zero		1


	//   ....[43]....
        /*081c*/ 	.word	0x000122c0
        /*0820*/ 	.word	0x000000ff
        /*0824*/ 	.word	0x00000000
        /*0828*/ 	.short	0x0101
        /*082a*/ 	.byte	0x06
	.zero		1


	//   ....[44]....
        /*082c*/ 	.word	0x00012b40
        /*0830*/ 	.word	0x000000ff
        /*0834*/ 	.word	0x00033450
        /*0838*/ 	.short	0x010a
        /*083a*/ 	.byte	0x09
	.zero		1


	//   ....[45]....
        /*083c*/ 	.word	0x00012b80
        /*0840*/ 	.word	0x000000ff
        /*0844*/ 	.word	0x00033450
        /*0848*/ 	.short	0x010a
        /*084a*/ 	.byte	0x09
	.zero		1


	//   ....[46]....
        /*084c*/ 	.word	0x00013310
        /*0850*/ 	.word	0x000000ff
        /*0854*/ 	.word	0x00000000
        /*0858*/ 	.short	0x0101
        /*085a*/ 	.byte	0x04
	.zero		1


	//   ....[47]....
        /*085c*/ 	.word	0x00015590
        /*0860*/ 	.word	0x00000003
        /*0864*/ 	.word	0x00000000
        /*0868*/ 	.short	0x0101
        /*086a*/ 	.byte	0x3f
	.zero		1


	//   ....[48]....
        /*086c*/ 	.word	0x000189a0
        /*0870*/ 	.word	0x00000004
        /*0874*/ 	.word	0x00033480
        /*0878*/ 	.short	0x010a
        /*087a*/ 	.byte	0x3f
	.zero		1


	//   ....[49]....
        /*087c*/ 	.word	0x00018bf0
        /*0880*/ 	.word	0x00000004
        /*0884*/ 	.word	0x00033440
        /*0888*/ 	.short	0x010a
        /*088a*/ 	.byte	0x3f
	.zero		1


	//   ....[50]....
        /*088c*/ 	.word	0x000190c0
        /*0890*/ 	.word	0x000000ff
        /*0894*/ 	.word	0x00033420
        /*0898*/ 	.short	0x010a
        /*089a*/ 	.byte	0x29
	.zero		1


	//   ....[51]....
        /*089c*/ 	.word	0x00019340
        /*08a0*/ 	.word	0x00000006
        /*08a4*/ 	.word	0x00033480
        /*08a8*/ 	.short	0x010a
        /*08aa*/ 	.byte	0x3f
	.zero		1


	//   ....[52]....
        /*08ac*/ 	.word	0x000197a0
        /*08b0*/ 	.word	0x00000006
        /*08b4*/ 	.word	0x00033440
        /*08b8*/ 	.short	0x010a
        /*08ba*/ 	.byte	0x3f
	.zero		1


	//   ....[53]....
        /*08bc*/ 	.word	0x00019c50
        /*08c0*/ 	.word	0x0000000d
        /*08c4*/ 	.word	0x00033470
        /*08c8*/ 	.short	0x010a
        /*08ca*/ 	.byte	0x3f
	.zero		1


	//   ....[54]....
        /*08cc*/ 	.word	0x00019cc0
        /*08d0*/ 	.word	0x0000000d
        /*08d4*/ 	.word	0x00033460
        /*08d8*/ 	.short	0x010a
        /*08da*/ 	.byte	0x3f
	.zero		1


	//   ....[55]....
        /*08dc*/ 	.word	0x0001a370
        /*08e0*/ 	.word	0x0000000d
        /*08e4*/ 	.word	0x00033450
        /*08e8*/ 	.short	0x0101
        /*08ea*/ 	.byte	0x3f
	.zero		1


	//   ....[56]....
        /*08ec*/ 	.word	0x0001a3c0
        /*08f0*/ 	.word	0x00000002
        /*08f4*/ 	.word	0x00000000
        /*08f8*/ 	.short	0x0101
        /*08fa*/ 	.byte	0x3f
	.zero		1


	//   ....[57]....
        /*08fc*/ 	.word	0x0001a5b0
        /*0900*/ 	.word	0x00000003
        /*0904*/ 	.word	0x00033470
        /*0908*/ 	.short	0x010a
        /*090a*/ 	.byte	0x3f
	.zero		1


	//   ....[58]....
        /*090c*/ 	.word	0x0001a610
        /*0910*/ 	.word	0x00000003
        /*0914*/ 	.word	0x00033460
        /*0918*/ 	.short	0x010a
        /*091a*/ 	.byte	0x3f
	.zero		1


	//   ....[59]....
        /*091c*/ 	.word	0x0001acc0
        /*0920*/ 	.word	0x00000003
        /*0924*/ 	.word	0x00033450
        /*0928*/ 	.short	0x0101
        /*092a*/ 	.byte	0x3f
	.zero		1


	//   ....[60]....
        /*092c*/ 	.word	0x0001ad30
        /*0930*/ 	.word	0x00000000
        /*0934*/ 	.word	0x00000000
        /*0938*/ 	.short	0x0101
        /*093a*/ 	.byte	0x3f
	.zero		1


	//   ....[61]....
        /*093c*/ 	.word	0x0001ba80
        /*0940*/ 	.word	0x00000003
        /*0944*/ 	.word	0x00033420
        /*0948*/ 	.short	0x010a
        /*094a*/ 	.byte	0x3f
	.zero		1


	//   ....[62]....
        /*094c*/ 	.word	0x0001bc20
        /*0950*/ 	.word	0x00000007
        /*0954*/ 	.word	0x00000000
        /*0958*/ 	.short	0x010a
        /*095a*/ 	.byte	0x3f
	.zero		1


	//   ....[63]....
        /*095c*/ 	.word	0x0001bc90
        /*0960*/ 	.word	0x00000005
        /*0964*/ 	.word	0x00000000
        /*0968*/ 	.short	0x010a
        /*096a*/ 	.byte	0x3f
	.zero		1


	//   ....[64]....
        /*096c*/ 	.word	0x0001bce0
        /*0970*/ 	.word	0x00000005
        /*0974*/ 	.word	0x00033460
        /*0978*/ 	.short	0x010a
        /*097a*/ 	.byte	0x3f
	.zero		1


	//   ....[65]....
        /*097c*/ 	.word	0x0001bd30
        /*0980*/ 	.word	0x00000003
        /*0984*/ 	.word	0x00033460
        /*0988*/ 	.short	0x010a
        /*098a*/ 	.byte	0x3f
	.zero		1


	//   ....[66]....
        /*098c*/ 	.word	0x0001bd70
        /*0990*/ 	.word	0x00000005
        /*0994*/ 	.word	0x00033480
        /*0998*/ 	.short	0x010a
        /*099a*/ 	.byte	0x3f
	.zero		1


	//   ....[67]....
        /*099c*/ 	.word	0x0001bd90
        /*09a0*/ 	.word	0x00000003
        /*09a4*/ 	.word	0x00033480
        /*09a8*/ 	.short	0x010a
        /*09aa*/ 	.byte	0x3f
	.zero		1


	//   ....[68]....
        /*09ac*/ 	.word	0x0001be00
        /*09b0*/ 	.word	0x00000003
        /*09b4*/ 	.word	0x00033400
        /*09b8*/ 	.short	0x010a
        /*09ba*/ 	.byte	0x3f
	.zero		1


	//   ....[69]....
        /*09bc*/ 	.word	0x0001be50
        /*09c0*/ 	.word	0x00000003
        /*09c4*/ 	.word	0x00033430
        /*09c8*/ 	.short	0x010a
        /*09ca*/ 	.byte	0x3f
	.zero		1


	//   ....[70]....
        /*09cc*/ 	.word	0x0001beb0
        /*09d0*/ 	.word	0x0000000f
        /*09d4*/ 	.word	0x00033430
        /*09d8*/ 	.short	0x010a
        /*09da*/ 	.byte	0x3f
	.zero		1


	//   ....[71]....
        /*09dc*/ 	.word	0x0001bf10
        /*09e0*/ 	.word	0x0000000f
        /*09e4*/ 	.word	0x00033450
        /*09e8*/ 	.short	0x010a
        /*09ea*/ 	.byte	0x3f
	.zero		1


	//   ....[72]....
        /*09ec*/ 	.word	0x0001bf70
        /*09f0*/ 	.word	0x00000003
        /*09f4*/ 	.word	0x00033430
        /*09f8*/ 	.short	0x010a
        /*09fa*/ 	.byte	0x3f
	.zero		1


	//   ....[73]....
        /*09fc*/ 	.word	0x0001bfd0
        /*0a00*/ 	.word	0x00000003
        /*0a04*/ 	.word	0x00033450
        /*0a08*/ 	.short	0x010a
        /*0a0a*/ 	.byte	0x3f
	.zero		1


	//   ....[74]....
        /*0a0c*/ 	.word	0x0001c030
        /*0a10*/ 	.word	0x00000003
        /*0a14*/ 	.word	0x00033430
        /*0a18*/ 	.short	0x010a
        /*0a1a*/ 	.byte	0x3f
	.zero		1


	//   ....[75]....
        /*0a1c*/ 	.word	0x0001c090
        /*0a20*/ 	.word	0x00000003
        /*0a24*/ 	.word	0x00033450
        /*0a28*/ 	.short	0x010a
        /*0a2a*/ 	.byte	0x3f
	.zero		1


	//   ....[76]....
        /*0a2c*/ 	.word	0x0001c0f0
        /*0a30*/ 	.word	0x00000005
        /*0a34*/ 	.word	0x00033450
        /*0a38*/ 	.short	0x010a
        /*0a3a*/ 	.byte	0x3f
	.zero		1


	//   ....[77]....
        /*0a3c*/ 	.word	0x0001c240
        /*0a40*/ 	.word	0x00000004
        /*0a44*/ 	.word	0x00033480
        /*0a48*/ 	.short	0x010a
        /*0a4a*/ 	.byte	0x3f
	.zero		1


	//   ....[78]....
        /*0a4c*/ 	.word	0x0001c290
        /*0a50*/ 	.word	0x00000004
        /*0a54*/ 	.word	0x00033440
        /*0a58*/ 	.short	0x010a
        /*0a5a*/ 	.byte	0x3f
	.zero		1


	//   ....[79]....
        /*0a5c*/ 	.word	0x0001c2f0
        /*0a60*/ 	.word	0x00000005
        /*0a64*/ 	.word	0x00033420
        /*0a68*/ 	.short	0x010a
        /*0a6a*/ 	.byte	0x3f
	.zero		1


	//   ....[80]....
        /*0a6c*/ 	.word	0x0001c340
        /*0a70*/ 	.word	0x00000006
        /*0a74*/ 	.word	0x00033480
        /*0a78*/ 	.short	0x010a
        /*0a7a*/ 	.byte	0x3f
	.zero		1


	//   ....[81]....
        /*0a7c*/ 	.word	0x0001c390
        /*0a80*/ 	.word	0x00000006
        /*0a84*/ 	.word	0x00033440
        /*0a88*/ 	.short	0x010a
        /*0a8a*/ 	.byte	0x3f
	.zero		1


	//   ....[82]....
        /*0a8c*/ 	.word	0x0001c3e0
        /*0a90*/ 	.word	0x0000000d
        /*0a94*/ 	.word	0x00033470
        /*0a98*/ 	.short	0x010a
        /*0a9a*/ 	.byte	0x3f
	.zero		1


	//   ....[83]....
        /*0a9c*/ 	.word	0x0001c430
        /*0aa0*/ 	.word	0x0000000d
        /*0aa4*/ 	.word	0x00033460
        /*0aa8*/ 	.short	0x010a
        /*0aaa*/ 	.byte	0x3f
	.zero		1


	//   ....[84]....
        /*0aac*/ 	.word	0x0001c480
        /*0ab0*/ 	.word	0x00000003
        /*0ab4*/ 	.word	0x00033470
        /*0ab8*/ 	.short	0x010a
        /*0aba*/ 	.byte	0x3f
	.zero		1


	//   ....[85]....
        /*0abc*/ 	.word	0x0001c4d0
        /*0ac0*/ 	.word	0x00000003
        /*0ac4*/ 	.word	0x00033460
        /*0ac8*/ 	.short	0x010a
        /*0aca*/ 	.byte	0x3f
	.zero		1


	//   ....[86]....
        /*0acc*/ 	.word	0x0001c520
        /*0ad0*/ 	.word	0x00000003
        /*0ad4*/ 	.word	0x00033420
        /*0ad8*/ 	.short	0x010a
        /*0ada*/ 	.byte	0x3f
	.zero		1


	//   ....[87]....
        /*0adc*/ 	.word	0x0001c6c0
        /*0ae0*/ 	.word	0x00000007
        /*0ae4*/ 	.word	0x00000000
        /*0ae8*/ 	.short	0x010a
        /*0aea*/ 	.byte	0x3f
	.zero		1


	//   ....[88]....
        /*0aec*/ 	.word	0x0001c710
        /*0af0*/ 	.word	0x00000005
        /*0af4*/ 	.word	0x00000000
        /*0af8*/ 	.short	0x010a
        /*0afa*/ 	.byte	0x3f
	.zero		1


	//   ....[89]....
        /*0afc*/ 	.word	0x0001c760
        /*0b00*/ 	.word	0x00000005
        /*0b04*/ 	.word	0x00033460
        /*0b08*/ 	.short	0x010a
        /*0b0a*/ 	.byte	0x3f
	.zero		1


	//   ....[90]....
        /*0b0c*/ 	.word	0x0001c7b0
        /*0b10*/ 	.word	0x00000003
        /*0b14*/ 	.word	0x00033460
        /*0b18*/ 	.short	0x010a
        /*0b1a*/ 	.byte	0x3f
	.zero		1


	//   ....[91]....
        /*0b1c*/ 	.word	0x0001c800
        /*0b20*/ 	.word	0x00000005
        /*0b24*/ 	.word	0x00033480
        /*0b28*/ 	.short	0x010a
        /*0b2a*/ 	.byte	0x3f
	.zero		1


	//----- nvinfo : EIATTR_NUM_MBARRIERS
	.align		4
.L_245:
        /*0b2c*/ 	.byte	0x03, 0x38
        /*0b2e*/ 	.short	0x0016


	//----- nvinfo : EIATTR_EXIT_INSTR_OFFSETS
	.align		4
        /*0b30*/ 	.byte	0x04, 0x1c
        /*0b32*/ 	.short	(.L_247 - .L_246)


	//   ....[0]....
.L_246:
        /*0b34*/ 	.word	0x00000ab0


	//   ....[1]....
        /*0b38*/ 	.word	0x00016700


	//   ....[2]....
        /*0b3c*/ 	.word	0x0001bde0


	//----- nvinfo : EIATTR_MAX_THREADS
	.align		4
.L_247:
        /*0b40*/ 	.byte	0x04, 0x05
        /*0b42*/ 	.short	(.L_249 - .L_248)
.L_248:
        /*0b44*/ 	.word	0x00000180
        /*0b48*/ 	.word	0x00000001
        /*0b4c*/ 	.word	0x00000001


	//----- nvinfo : EIATTR_CRS_STACK_SIZE
	.align		4
.L_249:
        /*0b50*/ 	.byte	0x04, 0x1e
        /*0b52*/ 	.short	(.L_251 - .L_250)
.L_250:
        /*0b54*/ 	.word	0x00000000


	//----- nvinfo : EIATTR_CBANK_PARAM_SIZE
	.align		4
.L_251:
        /*0b58*/ 	.byte	0x03, 0x19
        /*0b5a*/ 	.short	0x0a70


	//----- nvinfo : EIATTR_PARAM_CBANK
	.align		4
        /*0b5c*/ 	.byte	0x04, 0x0a
        /*0b5e*/ 	.short	(.L_253 - .L_252)
	.align		4
.L_252:
        /*0b60*/ 	.word	index@(.nv.constant0._ZN7cutlass13device_kernelIN5flash11enable_sm90INS1_16FlashAttnFwdSm90INS1_25CollectiveMainloopFwdSm90ILi2EN4cute5tupleIJNS5_1CILi1EEES8_S8_EEENS6_IJNS7_ILi128EEENS7_ILi160EEENS7_ILi192EEEEEELi192ENS_12float_e4m3_tEfNS_4arch4Sm90ELb0ELb1ELb0ELb1ELb0ELb0ELb0ELb1ELb1ELb0ELb0ELb0EEENS1_21CollectiveEpilogueFwdINS6_IJSA_SC_SB_EEES9_NS_10bfloat16_tESG_Li256ELb1ELb0ELb0ELb1EEENS1_36VarlenDynamicPersistentTileSchedulerILi128ELi160ELi256ELi128ELb0ELb0ELb1ELb1ELb0ELb1EEEEEEEEEvNT_6ParamsE)
        /*0b64*/ 	.short	0x0210
        /*0b66*/ 	.short	0x0a70


	//----- nvinfo : EIATTR_SW_WAR
	.align		4
.L_253:
        /*0b68*/ 	.byte	0x04, 0x36
        /*0b6a*/ 	.short	(.L_255 - .L_254)
.L_254:
        /*0b6c*/ 	.word	0x00000008
.L_255:


//--------------------- .nv.info._ZN7cutlass13device_kernelIN5flash11enable_sm90INS1_16FlashAttnFwdSm90INS1_25CollectiveMainloopFwdSm90ILi2EN4cute5tupleIJNS5_1CILi1EEES8_S8_EEENS6_IJNS7_ILi128EEENS7_ILi160EEENS7_ILi192EEEEEELi192ENS_12float_e4m3_tEfNS_4arch4Sm90ELb0ELb1ELb0ELb1ELb0ELb1ELb0ELb1ELb1ELb0ELb0ELb0EEENS1_21CollectiveEpilogueFwdINS6_IJSA_SC_SB_EEES9_NS_10bfloat16_tESG_Li256ELb1ELb0ELb0ELb1EEENS1_36VarlenDynamicPersistentTileSchedulerILi128ELi160ELi256ELi128ELb0ELb0ELb1ELb1ELb0ELb1EEEEEEEEEvNT_6ParamsE --------------------------
	.section	.nv.info._ZN7cutlass13device_kernelIN5flash11enable_sm90INS1_16FlashAttnFwdSm90INS1_25CollectiveMainloopFwdSm90ILi2EN4cute5tupleIJNS5_1CILi1EEES8_S8_EEENS6_IJNS7_ILi128EEENS7_ILi160EEENS7_ILi192EEEEEELi192ENS_12float_e4m3_tEfNS_4arch4Sm90ELb0ELb1ELb0ELb1ELb0ELb1ELb0ELb1ELb1ELb0ELb0ELb0EEENS1_21CollectiveEpilogueFwdINS6_IJSA_SC_SB_EEES9_NS_10bfloat16_tESG_Li256ELb1ELb0ELb0ELb1EEENS1_36VarlenDynamicPersistentTileSchedulerILi128ELi160ELi256ELi128ELb0ELb0ELb1ELb1ELb0ELb1EEEEEEEEEvNT_6ParamsE,"",@"SHT_CUDA_INFO"
	.sectionflags	@""
	.align	4


	//----- nvinfo : EIATTR_CUDA_API_VERSION
	.align		4
        /*0000*/ 	.byte	0x04, 0x37
        /*0002*/ 	.short	(.L_257 - .L_256)
.L_256:
        /*0004*/ 	.word	0x00000082


	//----- nvinfo : EIATTR_KPARAM_INFO
	.align		4
.L_257:
        /*0008*/ 	.byte	0x04, 0x17
        /*000a*/ 	.short	(.L_259 - .L_258)
.L_258:
        /*000c*/ 	.word	0x00000000
        /*0010*/ 	.short	0x0000
        /*0012*/ 	.short	0x0070
        /*0014*/ 	.byte	0x00, 0xf0, 0x01, 0x28


	//----- nvinfo : EIATTR_SPARSE_MMA_MASK
	.align		4
.L_259:
        /*0018*/ 	.byte	0x03, 0x50
        /*001a*/ 	.short	0x0000


	//----- nvinfo : EIATTR_MAXREG_COUNT
	.align		4
        /*001c*/ 	.byte	0x03, 0x1b
        /*001e*/ 	.short	0x00a8


	//----- nvinfo : EIATTR_NUM_BARRIERS
	.align		4
        /*0020*/ 	.byte	0x02, 0x4c
        /*0022*/ 	.byte	0x10
	.zero		1


	//----- nvinfo : EIATTR_EXTERNS
	.align		4
        /*0024*/ 	.byte	0x04, 0x0f
        /*0026*/ 	.short	(.L_261 - .L_260)


	//   ....[0]....
	.align		4
.L_260:
        /*0028*/ 	.word	index@(__assertfail)


	//----- nvinfo : EIATTR_ANNOTATIONS
	.align		4
.L_261:
        /*002c*/ 	.byte	0x04, 0x55
        /*002e*/ 	.short	(.L_263 - .L_262)


	//   ....[0]....
.L_262:
        /* <DEDUP_REMOVED lines=52> */
        /*0364*/ 	.byte	0xb0, 0x8d, 0x02, 0x00


	//----- nvinfo : EIATTR_MERCURY_ISA_VERSION
	.align		4
.L_263:
        /*0368*/ 	.byte	0x03, 0x5f
        /*036a*/ 	.short	0x0101


	//----- nvinfo : EIATTR_UNUSED_LOAD_BYTE_OFFSET
	.align		4
        /*036c*/ 	.byte	0x04, 0x44
        /*036e*/ 	.short	(.L_265 - .L_264)


	//   ....[0]....
.L_264:
        /*0370*/ 	.word	0x00000b70
        /*0374*/ 	.word	0x0000fff0


	//   ....[1]....
        /*0378*/ 	.word	0x0001d8e0
        /*037c*/ 	.word	0x0000fff0


	//----- nvinfo : EIATTR_INT_WARP_WIDE_INSTR_OFFSETS
	.align		4
.L_265:
        /*0380*/ 	.byte	0x04, 0x31
        /*0382*/ 	.short	(.L_267 - .L_266)


	//   ....[0]....
.L_266:
        /*0384*/ 	.word	0x00000210


	//   ....[1]....
        /*0388*/ 	.word	0x00000250


	//   ....[2]....
        /*038c*/ 	.word	0x000002c0


	//   ....[3]....
        /*0390*/ 	.word	0x000238a0


	//   ....[4]....
        /*0394*/ 	.word	0x00023930


	//   ....[5]....
        /*0398*/ 	.word	0x00024020


	//   ....[6]....
        /*039c*/ 	.word	0x00024090


	//   ....[7]....
        /*03a0*/ 	.word	0x00024170


	//   ....[8]....
        /*03a4*/ 	.word	0x00024240


	//   ....[9]....
        /*03a8*/ 	.word	0x00026230


	//   ....[10]....
        /*03ac*/ 	.word	0x000262c0


	//----- nvinfo : EIATTR_COOP_GROUP_MASK_REGIDS
	.align		4
.L_267:
        /*03b0*/ 	.byte	0x04, 0x29
        /*03b2*/ 	.short	(.L_269 - .L_268)


	//   ....[0]....
.L_268:
        /*03b4*/ 	.word	0xffffffff


	//   ....[1]....
        /*03b8*/ 	.word	0xffffffff


	//   ....[2]....
        /*03bc*/ 	.word	0xffffffff


	//   ....[3]....
        /*03c0*/ 	.word	0xffffffff


	//   ....[4]....
        /*03c4*/ 	.word	0xffffffff


	//   ....[5]....
        /*03c8*/ 	.word	0xffffffff


	//   ....[6]....
        /*03cc*/ 	.word	0xffffffff


	//   ....[7]....
        /*03d0*/ 	.word	0xffffffff


	//   ....[8]....
        /*03d4*/ 	.word	0xffffffff


	//   ....[9]....
        /*03d8*/ 	.word	0xffffffff


	//   ....[10]....
        /*03dc*/ 	.word	0xffffffff


	//   ....[11]....
        /*03e0*/ 	.word	0xffffffff


	//   ....[12]....
        /*03e4*/ 	.word	0xffffffff


	//   ....[13]....
        /*03e8*/ 	.word	0xffffffff


	//   ....[14]....
        /*03ec*/ 	.word	0xffffffff


	//   ....[15]....
        /*03f0*/ 	.word	0xffffffff


	//   ....[16]....
        /*03f4*/ 	.word	0xffffffff


	//   ....[17]....
        /*03f8*/ 	.word	0xffffffff


	//   ....[18]....
        /*03fc*/ 	.word	0xffffffff


	//   ....[19]....
        /*0400*/ 	.word	0xffffffff


	//   ....[20]....
        /*0404*/ 	.word	0xffffffff


	//   ....[21]....
        /*0408*/ 	.word	0xffffffff


	//   ....[22]....
        /*040c*/ 	.word	0xffffffff


	//   ....[23]....
        /*0410*/ 	.word	0xffffffff


	//   ....[24]....
        /*0414*/ 	.word	0xffffffff


	//   ....[25]....
        /*0418*/ 	.word	0xffffffff


	//   ....[26]....
        /*041c*/ 	.word	0xffffffff


	//   ....[27]....
        /*0420*/ 	.word	0xffffffff


	//   ....[28]....
        /*0424*/ 	.word	0xffffffff


	//   ....[29]....
        /*0428*/ 	.word	0xffffffff


	//   ....[30]....
        /*042c*/ 	.word	0xffffffff


	//   ....[31]....
        /*0430*/ 	.word	0xffffffff


	//   ....[32]....
        /*0434*/ 	.word	0xffffffff


	//   ....[33]....
        /*0438*/ 	.word	0xffffffff


	//   ....[34]....
        /*043c*/ 	.word	0xffffffff


	//   ....[35]....
        /*0440*/ 	.word	0xffffffff


	//   ....[36]....
        /*0444*/ 	.word	0xffffffff


	//   ....[37]....
        /*0448*/ 	.word	0xffffffff


	//   ....[38]....
        /*044c*/ 	.word	0xffffffff


	//   ....[39]....
        /*0450*/ 	.word	0xffffffff


	//   ....[40]....
        /*0454*/ 	.word	0xffffffff


	//   ....[41]....
        /*0458*/ 	.word	0xffffffff


	//   ....[42]....
        /*045c*/ 	.word	0xffffffff


	//   ....[43]....
        /*0460*/ 	.word	0xffffffff


	//   ....[44]....
        /*0464*/ 	.word	0xffffffff


	//   ....[45]....
        /*0468*/ 	.word	0xffffffff


	//   ....[46]....
        /*046c*/ 	.word	0xffffffff


	//   ....[47]....
        /*0470*/ 	.word	0xffffffff


	//   ....[48]....
        /*0474*/ 	.word	0xffffffff


	//   ....[49]....
        /*0478*/ 	.word	0xffffffff


	//   ....[50]....
        /*047c*/ 	.word	0xffffffff


	//   ....[51]....
        /*0480*/ 	.word	0xffffffff


	//   ....[52]....
        /*0484*/ 	.word	0xffffffff


	//   ....[53]....
        /*0488*/ 	.word	0xffffffff


	//   ....[54]....
        /*048c*/ 	.word	0xffffffff


	//   ....[55]....
        /*0490*/ 	.word	0xffffffff


	//   ....[56]....
        /*0494*/ 	.word	0xffffffff


	//   ....[57]....
        /*0498*/ 	.word	0xffffffff


	//   ....[58]....
        /*049c*/ 	.word	0xffffffff


	//   ....[59]....
        /*04a0*/ 	.word	0xffffffff


	//   ....[60]....
        /*04a4*/ 	.word	0xffffffff


	//   ....[61]....
        /*04a8*/ 	.word	0xffffffff


	//   ....[62]....
        /*04ac*/ 	.word	0xffffffff


	//   ....[63]....
        /*04b0*/ 	.word	0xffffffff


	//   ....[64]....
        /*04b4*/ 	.word	0xffffffff


	//   ....[65]....
        /*04b8*/ 	.word	0xffffffff


	//   ....[66]....
        /*04bc*/ 	.word	0xffffffff


	//   ....[67]....
        /*04c0*/ 	.word	0xffffffff


	//   ....[68]....
        /*04c4*/ 	.word	0xffffffff


	//   ....[69]....
        /*04c8*/ 	.word	0xffffffff


	//   ....[70]....
        /*04cc*/ 	.word	0xffffffff


	//   ....[71]....
        /*04d0*/ 	.word	0xffffffff


	//   ....[72]....
        /*04d4*/ 	.word	0xffffffff


	//   ....[73]....
        /*04d8*/ 	.word	0xffffffff


	//   ....[74]....
        /*04dc*/ 	.word	0xffffffff


	//   ....[75]....
        /*04e0*/ 	.word	0xffffffff


	//   ....[76]....
        /*04e4*/ 	.word	0xffffffff


	//   ....[77]....
        /*04e8*/ 	.word	0xffffffff


	//   ....[78]....
        /*04ec*/ 	.word	0xffffffff


	//   ....[79]....
        /*04f0*/ 	.word	0xffffffff


	//   ....[80]....
        /*04f4*/ 	.word	0xffffffff


	//   ....[81]....
        /*04f8*/ 	.word	0xffffffff


	//   ....[82]....
        /*04fc*/ 	.word	0xffffffff


	//   ....[83]....
        /*0500*/ 	.word	0xffffffff


	//   ....[84]....
        /*0504*/ 	.word	0xffffffff


	//   ....[85]....
        /*0508*/ 	.word	0xffffffff


	//   ....[86]....
        /*050c*/ 	.word	0xffffffff


	//   ....[87]....
        /*0510*/ 	.word	0xffffffff


	//   ....[88]....
        /*0514*/ 	.word	0xffffffff


	//   ....[89]....
        /*0518*/ 	.word	0xffffffff


	//   ....[90]....
        /*051c*/ 	.word	0xffffffff


	//   ....[91]....
        /*0520*/ 	.word	0xffffffff


	//   ....[92]....
        /*0524*/ 	.word	0xffffffff


	//   ....[93]....
        /*0528*/ 	.word	0xffffffff


	//   ....[94]....
        /*052c*/ 	.word	0xffffffff


	//   ....[95]....
        /*0530*/ 	.word	0xffffffff


	//   ....[96]....
        /*0534*/ 	.word	0xffffffff


	//   ....[97]....
        /*0538*/ 	.word	0xffffffff


	//   ....[98]....
        /*053c*/ 	.word	0xffffffff


	//   ....[99]....
        /*0540*/ 	.word	0xffffffff


	//   ....[100]....
        /*0544*/ 	.word	0xffffffff


	//   ....[101]....
        /*0548*/ 	.word	0xffffffff


	//   ....[102]....
        /*054c*/ 	.word	0xffffffff


	//   ....[103]....
        /*0550*/ 	.word	0xffffffff


	//   ....[104]....
        /*0554*/ 	.word	0xffffffff


	//   ....[105]....
        /*0558*/ 	.word	0xffffffff


	//   ....[106]....
        /*055c*/ 	.word	0xffffffff


	//   ....[107]....
        /*0560*/ 	.word	0xffffffff


	//   ....[108]....
        /*0564*/ 	.word	0xffffffff


	//   ....[109]....
        /*0568*/ 	.word	0xffffffff


	//   ....[110]....
        /*056c*/ 	.word	0xffffffff


	//   ....[111]....
        /*0570*/ 	.word	0xffffffff


	//   ....[112]....
        /*0574*/ 	.word	0x0500000f


	//   ....[113]....
        /*0578*/ 	.word	0x0500000f


	//   ....[114]....
        /*057c*/ 	.word	0x0500000f


	//   ....[115]....
        /*0580*/ 	.word	0x0500000f


	//   ....[116]....
        /*0584*/ 	.word	0x0500000f


	//   ....[117]....
        /*0588*/ 	.word	0x0500000f


	//   ....[118]....
        /*058c*/ 	.word	0x0500000f


	//   ....[119]....
        /*0590*/ 	.word	0x0500000f


	//   ....[120]....
        /*0594*/ 	.word	0x0500000f


	//   ....[121]....
        /*0598*/ 	.word	0x0500000f


	//   ....[122]....
        /*059c*/ 	.word	0x0500000f


	//   ....[123]....
        /*05a0*/ 	.word	0x0500000f


	//   ....[124]....
        /*05a4*/ 	.word	0x0500000f


	//   ....[125]....
        /*05a8*/ 	.word	0x0500000f


	//   ....[126]....
        /*05ac*/ 	.word	0x0500000f


	//   ....[127]....
        /*05b0*/ 	.word	0x0500000f


	//   ....[128]....
        /*05b4*/ 	.word	0x0500000f


	//   ....[129]....
        /*05b8*/ 	.word	0x0500000f


	//   ....[130]....
        /*05bc*/ 	.word	0x0500000f


	//   ....[131]....
        /*05c0*/ 	.word	0x0500000f


	//   ....[132]....
        /*05c4*/ 	.word	0x0500000f


	//   ....[133]....
        /*05c8*/ 	.word	0x0500000f


	//   ....[134]....
        /*05cc*/ 	.word	0x0500000f


	//   ....[135]....
        /*05d0*/ 	.word	0x0500000f


	//   ....[136]....
        /*05d4*/ 	.word	0x0500000f


	//   ....[137]....
        /*05d8*/ 	.word	0x0500000f


	//   ....[138]....
        /*05dc*/ 	.word	0x0500000f


	//   ....[139]....
        /*05e0*/ 	.word	0x0500000f


	//----- nvinfo : EIATTR_COOP_GROUP_INSTR_OFFSETS
	.align		4
.L_269:
        /*05e4*/ 	.byte	0x04, 0x28
        /*05e6*/ 	.short	(.L_271 - .L_270)


	//   ....[0]....
.L_270:
        /*05e8*/ 	.word	0x000000c0


	//   ....[1]....
        /*05ec*/ 	.word	0x00000220


	//   ....[2]....
        /*05f0*/ 	.word	0x00000270


	//   ....[3]....
        /*05f4*/ 	.word	0x000004a0


	//   ....[4]....
        /*05f8*/ 	.word	0x00000600


	//   ....[5]....
        /*05fc*/ 	.word	0x00000720


	//   ....[6]....
        /*0600*/ 	.word	0x00000880


	//   ....[7]....
        /*0604*/ 	.word	0x00004ca0


	//   ....[8]....
        /*0608*/ 	.word	0x0000e400


	//   ....[9]....
        /*060c*/ 	.word	0x0000e520


	//   ....[10]....
        /*0610*/ 	.word	0x0000f0a0


	//   ....[11]....
        /*0614*/ 	.word	0x0000f0f0


	//   ....[12]....
        /*0618*/ 	.word	0x00012cb0


	//   ....[13]....
        /*061c*/ 	.word	0x00012dc0


	//   ....[14]....
        /*0620*/ 	.word	0x000138d0


	//   ....[15]....
        /*0624*/ 	.word	0x00013960


	//   ....[16]....
        /*0628*/ 	.word	0x000164c0


	//   ....[17]....
        /*062c*/ 	.word	0x000164d0


	//   ....[18]....
        /*0630*/ 	.word	0x00016510


	//   ....[19]....
        /*0634*/ 	.word	0x00016520


	//   ....[20]....
        /*0638*/ 	.word	0x0001a980


	//   ....[21]....
        /*063c*/ 	.word	0x0001aa90


	//   ....[22]....
        /*0640*/ 	.word	0x0001b5b0


	//   ....[23]....
        /*0644*/ 	.word	0x0001b630


	//   ....[24]....
        /*0648*/ 	.word	0x0001cf90


	//   ....[25]....
        /*064c*/ 	.word	0x0001cfa0


	//   ....[26]....
        /*0650*/ 	.word	0x0001cfd0


	//   ....[27]....
        /*0654*/ 	.word	0x0001cfe0


	//   ....[28]....
        /*0658*/ 	.word	0x0001e400


	//   ....[29]....
        /*065c*/ 	.word	0x0001e430


	//   ....[30]....
        /*0660*/ 	.word	0x0001e460


	//   ....[31]....
        /*0664*/ 	.word	0x0001e490


	//   ....[32]....
        /*0668*/ 	.word	0x0001e4b0


	//   ....[33]....
        /*066c*/ 	.word	0x0001e4d0


	//   ....[34]....
        /*0670*/ 	.word	0x0001e4f0


	//   ....[35]....
        /*0674*/ 	.word	0x0001e510


	//   ....[36]....
        /*0678*/ 	.word	0x0001e520


	//   ....[37]....
        /*067c*/ 	.word	0x0001e530


	//   ....[38]....
        /*0680*/ 	.word	0x0001e540


	//   ....[39]....
        /*0684*/ 	.word	0x0001e550


	//   ....[40]....
        /*0688*/ 	.word	0x0001e560


	//   ....[41]....
        /*068c*/ 	.word	0x0001e570


	//   ....[42]....
        /*0690*/ 	.word	0x0001e580


	//   ....[43]....
        /*0694*/ 	.word	0x0001e590


	//   ....[44]....
        /*0698*/ 	.word	0x0001e5a0


	//   ....[45]....
        /*069c*/ 	.word	0x0001e5b0


	//   ....[46]....
        /*06a0*/ 	.word	0x0001e5c0


	//   ....[47]....
        /*06a4*/ 	.word	0x0001e5d0


	//   ....[48]....
        /*06a8*/ 	.word	0x0001e5e0


	//   ....[49]....
        /*06ac*/ 	.word	0x0001e5f0


	//   ....[50]....
        /*06b0*/ 	.word	0x0001e600


	//   ....[51]....
        /*06b4*/ 	.word	0x0001e610


	//   ....[52]....
        /*06b8*/ 	.word	0x0001e620


	//   ....[53]....
        /*06bc*/ 	.word	0x0001e630


	//   ....[54]....
        /*06c0*/ 	.word	0x0001e640


	//   ....[55]....
        /*06c4*/ 	.word	0x0001e650


	//   ....[56]....
        /*06c8*/ 	.word	0x0001e660


	//   ....[57]....
        /*06cc*/ 	.word	0x0001e670


	//   ....[58]....
        /*06d0*/ 	.word	0x0001e680


	//   ....[59]....
        /*06d4*/ 	.word	0x0001e690


	//   ....[60]....
        /*06d8*/ 	.word	0x0001e6a0


	//   ....[61]....
        /*06dc*/ 	.word	0x0001e6b0


	//   ....[62]....
        /*06e0*/ 	.word	0x0001e6c0


	//   ....[63]....
        /*06e4*/ 	.word	0x0001e6d0


	//   ....[64]....
        /*06e8*/ 	.word	0x0001e6e0


	//   ....[65]....
        /*06ec*/ 	.word	0x0001e6f0


	//   ....[66]....
        /*06f0*/ 	.word	0x0001e700


	//   ....[67]....
        /*06f4*/ 	.word	0x0001e710


	//   ....[68]....
        /*06f8*/ 	.word	0x0001e720


	//   ....[69]....
        /*06fc*/ 	.word	0x0001e730


	//   ....[70]....
        /*0700*/ 	.word	0x0001e740


	//   ....[71]....
        /*0704*/ 	.word	0x0001e750


	//   ....[72]....
        /*0708*/ 	.word	0x0001e760


	//   ....[73]....
        /*070c*/ 	.word	0x0001e770


	//   ....[74]....
        /*0710*/ 	.word	0x0001e780


	//   ....[75]....
        /*0714*/ 	.word	0x0001e790


	//   ....[76]....
        /*0718*/ 	.word	0x000207c0


	//   ....[77]....
        /*071c*/ 	.word	0x00020980


	//   ....[78]....
        /*0720*/ 	.word	0x000209b0


	//   ....[79]....
        /*0724*/ 	.word	0x000209e0


	//   ....[80]....
        /*0728*/ 	.word	0x00020a10


	//   ....[81]....
        /*072c*/ 	.word	0x00020a40


	//   ....[82]....
        /*0730*/ 	.word	0x00020a80


	//   ....[83]....
        /*0734*/ 	.word	0x00020c00


	//   ....[84]....
        /*0738*/ 	.word	0x00020c30


	//   ....[85]....
        /*073c*/ 	.word	0x00020c60


	//   ....[86]....
        /*0740*/ 	.word	0x00020c90


	//   ....[87]....
        /*0744*/ 	.word	0x00020cc0


	//   ....[88]....
        /*0748*/ 	.word	0x00020cf0


	//   ....[89]....
        /*074c*/ 	.word	0x00020d90


	//   ....[90]....
        /*0750*/ 	.word	0x00020dd0


	//   ....[91]....
        /*0754*/ 	.word	0x00020e90


	//   ....[92]....
        /*0758*/ 	.word	0x00022000


	//   ....[93]....
        /*075c*/ 	.word	0x000243b0


	//   ....[94]....
        /*0760*/ 	.word	0x00026db0


	//   ....[95]....
        /*0764*/ 	.word	0x00026dc0


	//   ....[96]....
        /*0768*/ 	.word	0x00026de0


	//   ....[97]....
        /*076c*/ 	.word	0x00026e20


	//   ....[98]....
        /*0770*/ 	.word	0x00026e50


	//   ....[99]....
        /*0774*/ 	.word	0x00026e80


	//   ....[100]....
        /*0778*/ 	.word	0x00026eb0


	//   ....[101]....
        /*077c*/ 	.word	0x00026ee0


	//   ....[102]....
        /*0780*/ 	.word	0x00027080


	//   ....[103]....
        /*0784*/ 	.word	0x000270b0


	//   ....[104]....
        /*0788*/ 	.word	0x000270e0


	//   ....[105]....
        /*078c*/ 	.word	0x00027110


	//   ....[106]....
        /*0790*/ 	.word	0x00027140


	//   ....[107]....
        /*0794*/ 	.word	0x00027170


	//   ....[108]....
        /*0798*/ 	.word	0x00027230


	//   ....[109]....
        /*079c*/ 	.word	0x00027250


	//   ....[110]....
        /*07a0*/ 	.word	0x000272c0


	//   ....[111]....
        /*07a4*/ 	.word	0x00027a50


	//   ....[112]....
        /*07a8*/ 	.word	0x00027dd0


	//   ....[113]....
        /*07ac*/ 	.word	0x00027e60


	//   ....[114]....
        /*07b0*/ 	.word	0x00027f00


	//   ....[115]....
        /*07b4*/ 	.word	0x00027fa0


	//   ....[116]....
        /*07b8*/ 	.word	0x00028080


	//   ....[117]....
        /*07bc*/ 	.word	0x00028110


	//   ....[118]....
        /*07c0*/ 	.word	0x000281b0


	//   ....[119]....
        /*07c4*/ 	.word	0x00028250


	//   ....[120]....
        /*07c8*/ 	.word	0x00028670


	//   ....[121]....
        /*07cc*/ 	.word	0x00028950


	//   ....[122]....
        /*07d0*/ 	.word	0x00028d80


	//   ....[123]....
        /*07d4*/ 	.word	0x00028e20


	//   ....[124]....
        /*07d8*/ 	.word	0x00028f50


	//   ....[125]....
        /*07dc*/ 	.word	0x00028fc0


	//   ....[126]....
        /*07e0*/ 	.word	0x00029030


	//   ....[127]....
        /*07e4*/ 	.word	0x000290a0


	//   ....[128]....
        /*07e8*/ 	.word	0x00029110


	//   ....[129]....
        /*07ec*/ 	.word	0x00029190


	//   ....[130]....
        /*07f0*/ 	.word	0x00029220


	//   ....[131]....
        /*07f4*/ 	.word	0x000292b0


	//   ....[132]....
        /*07f8*/ 	.word	0x00029320


	//   ....[133]....
        /*07fc*/ 	.word	0x00029390


	//   ....[134]....
        /*0800*/ 	.word	0x00029400


	//   ....[135]....
        /*0804*/ 	.word	0x00029480


	//   ....[136]....
        /*0808*/ 	.word	0x000294f0


	//   ....[137]....
        /*080c*/ 	.word	0x00029590


	//   ....[138]....
        /*0810*/ 	.word	0x00029620


	//   ....[139]....
        /*0814*/ 	.word	0x00029750


	//----- nvinfo : EIATTR_REG_RECONFIG
	.align		4
.L_271:
        /*0818*/ 	.byte	0x01, 0x54
	.zero		2


	//----- nvinfo : EIATTR_SYSCALL_OFFSETS
	.align		4
        /*081c*/ 	.byte	0x04, 0x46
        /*081e*/ 	.short	(.L_273 - .L_272)


	//   ....[0]....
.L_272:
        /*0820*/ 	.word	0x00001fc0


	//   ....[1]....
        /*0824*/ 	.word	0x000021b0


	//   ....[2]....
        /*0828*/ 	.word	0x00004e20


	//   ....[3]....
        /*082c*/ 	.word	0x00005160


	//   ....[4]....
        /*0830*/ 	.word	0x00023ad0


	//   ....[5]....
        /*0834*/ 	.word	0x00023c40


	//   ....[6]....
        /*0838*/ 	.word	0x00023d80


	//   ....[7]....
        /*083c*/ 	.word	0x00023eb0


	//----- nvinfo : EIATTR_MBARRIER_INSTR_OFFSETS
	.align		4
.L_273:
        /*0840*/ 	.byte	0x04, 0x39
        /*0842*/ 	.short	(.L_275 - .L_274)


	//   ....[0]....
.L_274:
        /*0844*/ 	.word	0x00000350
        /*0848*/ 	.word	0x000000ff
        /*084c*/ 	.word	0x00033400
        /*0850*/ 	.short	0x0100
        /*0852*/ 	.byte	0x08
	.zero		1


	//   ....[1]....
        /*0854*/ 	.word	0x00000360
        /*0858*/ 	.word	0x000000ff
        /*085c*/ 	.word	0x00033420
        /*0860*/ 	.short	0x0100
        /*0862*/ 	.byte	0x08
	.zero		1


	//   ....[2]....
        /*0864*/ 	.word	0x00000450
        /*0868*/ 	.word	0x000000ff
        /*086c*/ 	.word	0x00033430
        /*0870*/ 	.short	0x0100
        /*0872*/ 	.byte	0x08
	.zero		1


	//   ....[3]....
        /*0874*/ 	.word	0x00000460
        /*0878*/ 	.word	0x000000ff
        /*087c*/ 	.word	0x00033440
        /*0880*/ 	.short	0x0100
        /*0882*/ 	.byte	0x08
	.zero		1


	//   ....[4]....
        /*0884*/ 	.word	0x00000470
        /*0888*/ 	.word	0x000000ff
        /*088c*/ 	.word	0x00033438
        /*0890*/ 	.short	0x0100
        /*0892*/ 	.byte	0x08
	.zero		1


	//   ....[5]....
        /*0894*/ 	.word	0x00000480
        /*0898*/ 	.word	0x000000ff
        /*089c*/ 	.word	0x00033448
        /*08a0*/ 	.short	0x0100
        /*08a2*/ 	.byte	0x08
	.zero		1


	//   ....[6]....
        /*08a4*/ 	.word	0x000005b0
        /*08a8*/ 	.word	0x000000ff
        /*08ac*/ 	.word	0x00033450
        /*08b0*/ 	.short	0x0100
        /*08b2*/ 	.byte	0x08
	.zero		1


	//   ....[7]....
        /*08b4*/ 	.word	0x000005c0
        /*08b8*/ 	.word	0x000000ff
        /*08bc*/ 	.word	0x00033460
        /*08c0*/ 	.short	0x0100
        /*08c2*/ 	.byte	0x08
	.zero		1


	//   ....[8]....
        /*08c4*/ 	.word	0x000005d0
        /*08c8*/ 	.word	0x000000ff
        /*08cc*/ 	.word	0x00033458
        /*08d0*/ 	.short	0x0100
        /*08d2*/ 	.byte	0x08
	.zero		1


	//   ....[9]....
        /*08d4*/ 	.word	0x000005e0
        /*08d8*/ 	.word	0x000000ff
        /*08dc*/ 	.word	0x00033468
        /*08e0*/ 	.short	0x0100
        /*08e2*/ 	.byte	0x08
	.zero		1


	//   ....[10]....
        /*08e4*/ 	.word	0x000006d0
        /*08e8*/ 	.word	0x000000ff
        /*08ec*/ 	.word	0x00033470
        /*08f0*/ 	.short	0x0100
        /*08f2*/ 	.byte	0x06
	.zero		1


	//   ....[11]....
        /*08f4*/ 	.word	0x000006e0
        /*08f8*/ 	.word	0x000000ff
        /*08fc*/ 	.word	0x00033480
        /*0900*/ 	.short	0x0100
        /*0902*/ 	.byte	0x06
	.zero		1


	//   ....[12]....
        /*0904*/ 	.word	0x000006f0
        /*0908*/ 	.word	0x000000ff
        /*090c*/ 	.word	0x00033478
        /*0910*/ 	.short	0x0100
        /*0912*/ 	.byte	0x06
	.zero		1


	//   ....[13]....
        /*0914*/ 	.word	0x00000700
        /*0918*/ 	.word	0x000000ff
        /*091c*/ 	.word	0x00033488
        /*0920*/ 	.short	0x0100
        /*0922*/ 	.byte	0x06
	.zero		1


	//   ....[14]....
        /*0924*/ 	.word	0x00000830
        /*0928*/ 	.word	0x000000ff
        /*092c*/ 	.word	0x00033490
        /*0930*/ 	.short	0x0100
        /*0932*/ 	.byte	0x08
	.zero		1


	//   ....[15]....
        /*0934*/ 	.word	0x00000840
        /*0938*/ 	.word	0x000000ff
        /*093c*/ 	.word	0x000334a0
        /*0940*/ 	.short	0x0100
        /*0942*/ 	.byte	0x08
	.zero		1


	//   ....[16]....
        /*0944*/ 	.word	0x00000850
        /*0948*/ 	.word	0x000000ff
        /*094c*/ 	.word	0x00033498
        /*0950*/ 	.short	0x0100
        /*0952*/ 	.byte	0x08
	.zero		1


	//   ....[17]....
        /*0954*/ 	.word	0x00000860
        /*0958*/ 	.word	0x000000ff
        /*095c*/ 	.word	0x000334a8
        /*0960*/ 	.short	0x0100
        /*0962*/ 	.byte	0x08
	.zero		1


	//   ....[18]....
        /*0964*/ 	.word	0x00000990
        /*0968*/ 	.word	0x000000ff
        /*096c*/ 	.word	0x000334b0
        /*0970*/ 	.short	0x0100
        /*0972*/ 	.byte	0x08
	.zero		1


	//   ....[19]....
        /*0974*/ 	.word	0x000009a0
        /*0978*/ 	.word	0x000000ff
        /*097c*/ 	.word	0x000334c0
        /*0980*/ 	.short	0x0100
        /*0982*/ 	.byte	0x08
	.zero		1


	//   ....[20]....
        /*0984*/ 	.word	0x000009b0
        /*0988*/ 	.word	0x000000ff
        /*098c*/ 	.word	0x000334b8
        /*0990*/ 	.short	0x0100
        /*0992*/ 	.byte	0x08
	.zero		1


	//   ....[21]....
        /*0994*/ 	.word	0x000009c0
        /*0998*/ 	.word	0x000000ff
        /*099c*/ 	.word	0x000334c8
        /*09a0*/ 	.short	0x0100
        /*09a2*/ 	.byte	0x08
	.zero		1


	//   ....[22]....
        /*09a4*/ 	.word	0x00003b40
        /*09a8*/ 	.word	0x0000001b
        /*09ac*/ 	.word	0x000334b0
        /*09b0*/ 	.short	0x010a
        /*09b2*/ 	.byte	0x3f
	.zero		1


	//   ....[23]....
        /*09b4*/ 	.word	0x000040e0
        /*09b8*/ 	.word	0x00000000
        /*09bc*/ 	.word	0x00000000
        /*09c0*/ 	.short	0x0101
        /*09c2*/ 	.byte	0x3f
	.zero		1


	//   ....[24]....
        /*09c4*/ 	.word	0x00004ec0
        /*09c8*/ 	.word	0x00000003
        /*09cc*/ 	.word	0x00033400
        /*09d0*/ 	.short	0x010a
        /*09d2*/ 	.byte	0x3f
	.zero		1


	//   ....[25]....
        /*09d4*/ 	.word	0x00004f10
        /*09d8*/ 	.word	0x00000003
        /*09dc*/ 	.word	0x00033400
        /*09e0*/ 	.short	0x010a
        /*09e2*/ 	.byte	0x3f
	.zero		1


	//   ....[26]....
        /*09e4*/ 	.word	0x000059a0
        /*09e8*/ 	.word	0x000000ff
        /*09ec*/ 	.word	0x00033400
        /*09f0*/ 	.short	0x010a
        /*09f2*/ 	.byte	0x26
	.zero		1


	//   ....[27]....
        /*09f4*/ 	.word	0x00008ee0
        /*09f8*/ 	.word	0x000000ff
        /*09fc*/ 	.word	0x00033400
        /*0a00*/ 	.short	0x010a
        /*0a02*/ 	.byte	0x26
	.zero		1


	//   ....[28]....
        /*0a04*/ 	.word	0x0000bfe0
        /*0a08*/ 	.word	0x00000003
        /*0a0c*/ 	.word	0x00033430
        /*0a10*/ 	.short	0x010a
        /*0a12*/ 	.byte	0x3f
	.zero		1


	//   ....[29]....
        /*0a14*/ 	.word	0x0000c050
        /*0a18*/ 	.word	0x00000003
        /*0a1c*/ 	.word	0x00033430
        /*0a20*/ 	.short	0x010a
        /*0a22*/ 	.byte	0x3f
	.zero		1


	//   ....[30]....
        /*0a24*/ 	.word	0x0000cde0
        /*0a28*/ 	.word	0x00000000
        /*0a2c*/ 	.word	0x00000000
        /*0a30*/ 	.short	0x0101
        /*0a32*/ 	.byte	0x3f
	.zero		1


	//   ....[31]....
        /*0a34*/ 	.word	0x000104d0
        /*0a38*/ 	.word	0x000000ff
        /*0a3c*/ 	.word	0x00033430
        /*0a40*/ 	.short	0x010a
        /*0a42*/ 	.byte	0x06
	.zero		1


	//   ....[32]....
        /*0a44*/ 	.word	0x00010510
        /*0a48*/ 	.word	0x000000ff
        /*0a4c*/ 	.word	0x00033430
        /*0a50*/ 	.short	0x010a
        /*0a52*/ 	.byte	0x06
	.zero		1


	//   ....[33]....
        /*0a54*/ 	.word	0x00011120
        /*0a58*/ 	.word	0x000000ff
        /*0a5c*/ 	.word	0x00033450
        /*0a60*/ 	.short	0x010a
        /*0a62*/ 	.byte	0x06
	.zero		1


	//   ....[34]....
        /*0a64*/ 	.word	0x00011160
        /*0a68*/ 	.word	0x000000ff
        /*0a6c*/ 	.word	0x00033450
        /*0a70*/ 	.short	0x010a
        /*0a72*/ 	.byte	0x06
	.zero		1


	//   ....[35]....
        /*0a74*/ 	.word	0x00011430
        /*0a78*/ 	.word	0x00000009
        /*0a7c*/ 	.word	0x00000000
        /*0a80*/ 	.short	0x0101
        /*0a82*/ 	.byte	0x3f
	.zero		1


	//   ....[36]....
        /*0a84*/ 	.word	0x000146b0
        /*0a88*/ 	.word	0x000000ff
        /*0a8c*/ 	.word	0x00000000
        /*0a90*/ 	.short	0x0101
        /*0a92*/ 	.byte	0x06
	.zero		1


	//   ....[37]....
        /*0a94*/ 	.word	0x00015210
        /*0a98*/ 	.word	0x000000ff
        /*0a9c*/ 	.word	0x00033430
        /*0aa0*/ 	.short	0x010a
        /*0aa2*/ 	.byte	0x06
	.zero		1


	//   ....[38]....
        /*0aa4*/ 	.word	0x00015250
        /*0aa8*/ 	.word	0x000000ff
        /*0aac*/ 	.word	0x00033430
        /*0ab0*/ 	.short	0x010a
        /*0ab2*/ 	.byte	0x06
	.zero		1


	//   ....[39]....
        /*0ab4*/ 	.word	0x00015e90
        /*0ab8*/ 	.word	0x000000ff
        /*0abc*/ 	.word	0x00033450
        /*0ac0*/ 	.short	0x010a
        /*0ac2*/ 	.byte	0x06
	.zero		1


	//   ....[40]....
        /*0ac4*/ 	.word	0x00015ed0
        /*0ac8*/ 	.word	0x000000ff
        /*0acc*/ 	.word	0x00033450
        /*0ad0*/ 	.short	0x010a
        /*0ad2*/ 	.byte	0x06
	.zero		1


	//   ....[41]....
        /*0ad4*/ 	.word	0x00017620
        /*0ad8*/ 	.word	0x00000006
        /*0adc*/ 	.word	0x00000000
        /*0ae0*/ 	.short	0x0101
        /*0ae2*/ 	.byte	0x3f
	.zero		1


	//   ....[42]....
        /*0ae4*/ 	.word	0x000177c0
        /*0ae8*/ 	.word	0x000000ff
        /*0aec*/ 	.word	0x00000000
        /*0af0*/ 	.short	0x0101
        /*0af2*/ 	.byte	0x06
	.zero		1


	//   ....[43]....
        /*0af4*/ 	.word	0x00018160
        /*0af8*/ 	.word	0x000000ff
        /*0afc*/ 	.word	0x00033430
        /*0b00*/ 	.short	0x010a
        /*0b02*/ 	.byte	0x06
	.zero		1


	//   ....[44]....
        /*0b04*/ 	.word	0x000181a0
        /*0b08*/ 	.word	0x000000ff
        /*0b0c*/ 	.word	0x00033430
        /*0b10*/ 	.short	0x010a
        /*0b12*/ 	.byte	0x06
	.zero		1


	//   ....[45]....
        /*0b14*/ 	.word	0x00018de0
        /*0b18*/ 	.word	0x000000ff
        /*0b1c*/ 	.word	0x00033450
        /*0b20*/ 	.short	0x010a
        /*0b22*/ 	.byte	0x06
	.zero		1


	//   ....[46]....
        /*0b24*/ 	.word	0x00018e20
        /*0b28*/ 	.word	0x000000ff
        /*0b2c*/ 	.word	0x00033450
        /*0b30*/ 	.short	0x010a
        /*0b32*/ 	.byte	0x06
	.zero		1


	//   ....[47]....
        /*0b34*/ 	.word	0x00019130
        /*0b38*/ 	.word	0x00000000
        /*0b3c*/ 	.word	0x00000000
        /*0b40*/ 	.short	0x0101
        /*0b42*/ 	.byte	0x3f
	.zero		1


	//   ....[48]....
        /*0b44*/ 	.word	0x0001c390
        /*0b48*/ 	.word	0x000000ff
        /*0b4c*/ 	.word	0x00000000
        /*0b50*/ 	.short	0x0101
        /*0b52*/ 	.byte	0x06
	.zero		1


	//   ....[49]....
        /*0b54*/ 	.word	0x0001cc10
        /*0b58*/ 	.word	0x000000ff
        /*0b5c*/ 	.word	0x00033450
        /*0b60*/ 	.short	0x010a
        /*0b62*/ 	.byte	0x0e
	.zero		1


	//   ....[50]....
        /*0b64*/ 	.word	0x0001cc50
        /*0b68*/ 	.word	0x000000ff
        /*0b6c*/ 	.word	0x00033450
        /*0b70*/ 	.short	0x010a
        /*0b72*/ 	.byte	0x0e
	.zero		1


	//   ....[51]....
        /*0b74*/ 	.word	0x0001d350
        /*0b78*/ 	.word	0x000000ff
        /*0b7c*/ 	.word	0x00000000
        /*0b80*/ 	.short	0x0101
        /*0b82*/ 	.byte	0x04
	.zero		1


	//   ....[52]....
        /*0b84*/ 	.word	0x0001f5e0
        /*0b88*/ 	.word	0x000000ff
        /*0b8c*/ 	.word	0x00000000
        /*0b90*/ 	.short	0x0101
        /*0b92*/ 	.byte	0x04
	.zero		1


	//   ....[53]....
        /*0b94*/ 	.word	0x00022110
        /*0b98*/ 	.word	0x0000000c
        /*0b9c*/ 	.word	0x00033420
        /*0ba0*/ 	.short	0x010a
        /*0ba2*/ 	.byte	0x3f
	.zero		1


	//   ....[54]....
        /*0ba4*/ 	.word	0x000221d0
        /*0ba8*/ 	.word	0x00000009
        /*0bac*/ 	.word	0x000334a0
        /*0bb0*/ 	.short	0x010a
        /*0bb2*/ 	.byte	0x3f
	.zero		1


	//   ....[55]....
        /*0bb4*/ 	.word	0x00022600
        /*0bb8*/ 	.word	0x00000009
        /*0bbc*/ 	.word	0x000334c0
        /*0bc0*/ 	.short	0x010a
        /*0bc2*/ 	.byte	0x3f
	.zero		1


	//   ....[56]....
        /*0bc4*/ 	.word	0x00022bb0
        /*0bc8*/ 	.word	0x00000008
        /*0bcc*/ 	.word	0x000334a0
        /*0bd0*/ 	.short	0x010a
        /*0bd2*/ 	.byte	0x3f
	.zero		1


	//   ....[57]....
        /*0bd4*/ 	.word	0x00022fc0
        /*0bd8*/ 	.word	0x00000008
        /*0bdc*/ 	.word	0x000334c0
        /*0be0*/ 	.short	0x010a
        /*0be2*/ 	.byte	0x3f
	.zero		1


	//   ....[58]....
        /*0be4*/ 	.word	0x00024620
        /*0be8*/ 	.word	0x00000006
        /*0bec*/ 	.word	0x00033480
        /*0bf0*/ 	.short	0x010a
        /*0bf2*/ 	.byte	0x3f
	.zero		1


	//   ....[59]....
        /*0bf4*/ 	.word	0x00024890
        /*0bf8*/ 	.word	0x00000006
        /*0bfc*/ 	.word	0x00033440
        /*0c00*/ 	.short	0x010a
        /*0c02*/ 	.byte	0x3f
	.zero		1


	//   ....[60]....
        /*0c04*/ 	.word	0x00024dd0
        /*0c08*/ 	.word	0x00000004
        /*0c0c*/ 	.word	0x00033420
        /*0c10*/ 	.short	0x010a
        /*0c12*/ 	.byte	0x3f
	.zero		1


	//   ....[61]....
        /*0c14*/ 	.word	0x000250e0
        /*0c18*/ 	.word	0x00000005
        /*0c1c*/ 	.word	0x00033480
        /*0c20*/ 	.short	0x010a
        /*0c22*/ 	.byte	0x3f
	.zero		1


	//   ....[62]....
        /*0c24*/ 	.word	0x00025540
        /*0c28*/ 	.word	0x00000005
        /*0c2c*/ 	.word	0x00033440
        /*0c30*/ 	.short	0x010a
        /*0c32*/ 	.byte	0x3f
	.zero		1


	//   ....[63]....
        /*0c34*/ 	.word	0x00025a20
        /*0c38*/ 	.word	0x0000000e
        /*0c3c*/ 	.word	0x00033470
        /*0c40*/ 	.short	0x010a
        /*0c42*/ 	.byte	0x3f
	.zero		1


	//   ....[64]....
        /*0c44*/ 	.word	0x00025a90
        /*0c48*/ 	.word	0x0000000e
        /*0c4c*/ 	.word	0x00033460
        /*0c50*/ 	.short	0x010a
        /*0c52*/ 	.byte	0x3f
	.zero		1


	//   ....[65]....
        /*0c54*/ 	.word	0x00026160
        /*0c58*/ 	.word	0x0000000e
        /*0c5c*/ 	.word	0x00033450
        /*0c60*/ 	.short	0x0101
        /*0c62*/ 	.byte	0x3f
	.zero		1


	//   ....[66]....
        /*0c64*/ 	.word	0x000261c0
        /*0c68*/ 	.word	0x0000000e
        /*0c6c*/ 	.word	0x00000000
        /*0c70*/ 	.short	0x0101
        /*0c72*/ 	.byte	0x3f
	.zero		1


	//   ....[67]....
        /*0c74*/ 	.word	0x000263c0
        /*0c78*/ 	.word	0x00000003
        /*0c7c*/ 	.word	0x00033470
        /*0c80*/ 	.short	0x010a
        /*0c82*/ 	.byte	0x3f
	.zero		1


	//   ....[68]....
        /*0c84*/ 	.word	0x00026480
        /*0c88*/ 	.word	0x00000003
        /*0c8c*/ 	.word	0x00033460
        /*0c90*/ 	.short	0x010a
        /*0c92*/ 	.byte	0x3f
	.zero		1


	//   ....[69]....
        /*0c94*/ 	.word	0x00026b20
        /*0c98*/ 	.word	0x00000003
        /*0c9c*/ 	.word	0x00033450
        /*0ca0*/ 	.short	0x0101
        /*0ca2*/ 	.byte	0x3f
	.zero		1


	//   ....[70]....
        /*0ca4*/ 	.word	0x00026b90
        /*0ca8*/ 	.word	0x00000000
        /*0cac*/ 	.word	0x00000000
        /*0cb0*/ 	.short	0x0101
        /*0cb2*/ 	.byte	0x3f
	.zero		1


	//   ....[71]....
        /*0cb4*/ 	.word	0x000279d0
        /*0cb8*/ 	.word	0x00000000
        /*0cbc*/ 	.word	0x00033420
        /*0cc0*/ 	.short	0x010a
        /*0cc2*/ 	.byte	0x3f
	.zero		1


	//   ....[72]....
        /*0cc4*/ 	.word	0x00027b70
        /*0cc8*/ 	.word	0x00000006
        /*0ccc*/ 	.word	0x00000000
        /*0cd0*/ 	.short	0x010a
        /*0cd2*/ 	.byte	0x3f
	.zero		1


	//   ....[73]....
        /*0cd4*/ 	.word	0x00027be0
        /*0cd8*/ 	.word	0x00000007
        /*0cdc*/ 	.word	0x00000000
        /*0ce0*/ 	.short	0x010a
        /*0ce2*/ 	.byte	0x3f
	.zero		1


	//   ....[74]....
        /*0ce4*/ 	.word	0x00027c30
        /*0ce8*/ 	.word	0x00000004
        /*0cec*/ 	.word	0x00033460
        /*0cf0*/ 	.short	0x010a
        /*0cf2*/ 	.byte	0x3f
	.zero		1


	//   ....[75]....
        /*0cf4*/ 	.word	0x00027c80
        /*0cf8*/ 	.word	0x00000003
        /*0cfc*/ 	.word	0x00033460
        /*0d00*/ 	.short	0x010a
        /*0d02*/ 	.byte	0x3f
	.zero		1


	//   ....[76]....
        /*0d04*/ 	.word	0x00027cc0
        /*0d08*/ 	.word	0x00000004
        /*0d0c*/ 	.word	0x00033480
        /*0d10*/ 	.short	0x010a
        /*0d12*/ 	.byte	0x3f
	.zero		1


	//   ....[77]....
        /*0d14*/ 	.word	0x00027ce0
        /*0d18*/ 	.word	0x00000003
        /*0d1c*/ 	.word	0x00033480
        /*0d20*/ 	.short	0x010a
        /*0d22*/ 	.byte	0x3f
	.zero		1


	//   ....[78]....
        /*0d24*/ 	.word	0x00027d40
        /*0d28*/ 	.word	0x0000001b
        /*0d2c*/ 	.word	0x000334b0
        /*0d30*/ 	.short	0x010a
        /*0d32*/ 	.byte	0x3f
	.zero		1


	//   ....[79]....
        /*0d34*/ 	.word	0x00027ff0
        /*0d38*/ 	.word	0x00000003
        /*0d3c*/ 	.word	0x00033400
        /*0d40*/ 	.short	0x010a
        /*0d42*/ 	.byte	0x3f
	.zero		1


	//   ....[80]....
        /*0d44*/ 	.word	0x000282a0
        /*0d48*/ 	.word	0x00000003
        /*0d4c*/ 	.word	0x00033400
        /*0d50*/ 	.short	0x010a
        /*0d52*/ 	.byte	0x3f
	.zero		1


	//   ....[81]....
        /*0d54*/ 	.word	0x000282f0
        /*0d58*/ 	.word	0x00000003
        /*0d5c*/ 	.word	0x00033430
        /*0d60*/ 	.short	0x010a
        /*0d62*/ 	.byte	0x3f
	.zero		1


	//   ....[82]....
        /*0d64*/ 	.word	0x00028350
        /*0d68*/ 	.word	0x00000009
        /*0d6c*/ 	.word	0x00033430
        /*0d70*/ 	.short	0x010a
        /*0d72*/ 	.byte	0x3f
	.zero		1


	//   ....[83]....
        /*0d74*/ 	.word	0x000283b0
        /*0d78*/ 	.word	0x00000009
        /*0d7c*/ 	.word	0x00033450
        /*0d80*/ 	.short	0x010a
        /*0d82*/ 	.byte	0x3f
	.zero		1


	//   ....[84]....
        /*0d84*/ 	.word	0x00028410
        /*0d88*/ 	.word	0x00000003
        /*0d8c*/ 	.word	0x00033430
        /*0d90*/ 	.short	0x010a
        /*0d92*/ 	.byte	0x3f
	.zero		1


	//   ....[85]....
        /*0d94*/ 	.word	0x00028470
        /*0d98*/ 	.word	0x00000003
        /*0d9c*/ 	.word	0x00033450
        /*0da0*/ 	.short	0x010a
        /*0da2*/ 	.byte	0x3f
	.zero		1


	//   ....[86]....
        /*0da4*/ 	.word	0x000284d0
        /*0da8*/ 	.word	0x00000003
        /*0dac*/ 	.word	0x00033430
        /*0db0*/ 	.short	0x010a
        /*0db2*/ 	.byte	0x3f
	.zero		1


	//   ....[87]....
        /*0db4*/ 	.word	0x00028530
        /*0db8*/ 	.word	0x00000003
        /*0dbc*/ 	.word	0x00033450
        /*0dc0*/ 	.short	0x010a
        /*0dc2*/ 	.byte	0x3f
	.zero		1


	//   ....[88]....
        /*0dc4*/ 	.word	0x00028590
        /*0dc8*/ 	.word	0x00000005
        /*0dcc*/ 	.word	0x00033450
        /*0dd0*/ 	.short	0x010a
        /*0dd2*/ 	.byte	0x3f
	.zero		1


	//   ....[89]....
        /*0dd4*/ 	.word	0x00028730
        /*0dd8*/ 	.word	0x0000000c
        /*0ddc*/ 	.word	0x00033420
        /*0de0*/ 	.short	0x010a
        /*0de2*/ 	.byte	0x3f
	.zero		1


	//   ....[90]....
        /*0de4*/ 	.word	0x00028780
        /*0de8*/ 	.word	0x00000009
        /*0dec*/ 	.word	0x000334a0
        /*0df0*/ 	.short	0x010a
        /*0df2*/ 	.byte	0x3f
	.zero		1


	//   ....[91]....
        /*0df4*/ 	.word	0x000287d0
        /*0df8*/ 	.word	0x00000009
        /*0dfc*/ 	.word	0x000334c0
        /*0e00*/ 	.short	0x010a
        /*0e02*/ 	.byte	0x3f
	.zero		1


	//   ....[92]....
        /*0e04*/ 	.word	0x00028820
        /*0e08*/ 	.word	0x00000008
        /*0e0c*/ 	.word	0x000334a0
        /*0e10*/ 	.short	0x010a
        /*0e12*/ 	.byte	0x3f
	.zero		1


	//   ....[93]....
        /*0e14*/ 	.word	0x00028870
        /*0e18*/ 	.word	0x00000008
        /*0e1c*/ 	.word	0x000334c0
        /*0e20*/ 	.short	0x010a
        /*0e22*/ 	.byte	0x3f
	.zero		1


	//   ....[94]....
        /*0e24*/ 	.word	0x00028a10
        /*0e28*/ 	.word	0x00000006
        /*0e2c*/ 	.word	0x00033480
        /*0e30*/ 	.short	0x010a
        /*0e32*/ 	.byte	0x3f
	.zero		1


	//   ....[95]....
        /*0e34*/ 	.word	0x00028a60
        /*0e38*/ 	.word	0x00000006
        /*0e3c*/ 	.word	0x00033440
        /*0e40*/ 	.short	0x010a
        /*0e42*/ 	.byte	0x3f
	.zero		1


	//   ....[96]....
        /*0e44*/ 	.word	0x00028ae0
        /*0e48*/ 	.word	0x00000004
        /*0e4c*/ 	.word	0x00033420
        /*0e50*/ 	.short	0x010a
        /*0e52*/ 	.byte	0x3f
	.zero		1


	//   ....[97]....
        /*0e54*/ 	.word	0x00028b30
        /*0e58*/ 	.word	0x00000005
        /*0e5c*/ 	.word	0x00033480
        /*0e60*/ 	.short	0x010a
        /*0e62*/ 	.byte	0x3f
	.zero		1


	//   ....[98]....
        /*0e64*/ 	.word	0x00028b80
        /*0e68*/ 	.word	0x00000005
        /*0e6c*/ 	.word	0x00033440
        /*0e70*/ 	.short	0x010a
        /*0e72*/ 	.byte	0x3f
	.zero		1


	//   ....[99]....
        /*0e74*/ 	.word	0x00028bd0
        /*0e78*/ 	.word	0x0000000e
        /*0e7c*/ 	.word	0x00033470
        /*0e80*/ 	.short	0x010a
        /*0e82*/ 	.byte	0x3f
	.zero		1


	//   ....[100]....
        /*0e84*/ 	.word	0x00028c20
        /*0e88*/ 	.word	0x0000000e
        /*0e8c*/ 	.word	0x00033460
        /*0e90*/ 	.short	0x010a
        /*0e92*/ 	.byte	0x3f
	.zero		1


	//   ....[101]....
        /*0e94*/ 	.word	0x00028c70
        /*0e98*/ 	.word	0x00000003
        /*0e9c*/ 	.word	0x00033470
        /*0ea0*/ 	.short	0x010a
        /*0ea2*/ 	.byte	0x3f
	.zero		1


	//   ....[102]....
        /*0ea4*/ 	.word	0x00028cc0
        /*0ea8*/ 	.word	0x00000003
        /*0eac*/ 	.word	0x00033460
        /*0eb0*/ 	.short	0x010a
        /*0eb2*/ 	.byte	0x3f
	.zero		1


	//   ....[103]....
        /*0eb4*/ 	.word	0x00029670
        /*0eb8*/ 	.word	0x00000000
        /*0ebc*/ 	.word	0x00033420
        /*0ec0*/ 	.short	0x010a
        /*0ec2*/ 	.byte	0x3f
	.zero		1


	//   ....[104]....
        /*0ec4*/ 	.word	0x00029810
        /*0ec8*/ 	.word	0x00000006
        /*0ecc*/ 	.word	0x00000000
        /*0ed0*/ 	.short	0x010a
        /*0ed2*/ 	.byte	0x3f
	.zero		1


	//   ....[105]....
        /*0ed4*/ 	.word	0x00029860
        /*0ed8*/ 	.word	0x00000007
        /*0edc*/ 	.word	0x00000000
        /*0ee0*/ 	.short	0x010a
        /*0ee2*/ 	.byte	0x3f
	.zero		1


	//   ....[106]....
        /*0ee4*/ 	.word	0x000298b0
        /*0ee8*/ 	.word	0x00000004
        /*0eec*/ 	.word	0x00033460
        /*0ef0*/ 	.short	0x010a
        /*0ef2*/ 	.byte	0x3f
	.zero		1


	//   ....[107]....
        /*0ef4*/ 	.word	0x00029900
        /*0ef8*/ 	.word	0x00000003
        /*0efc*/ 	.word	0x00033460
        /*0f00*/ 	.short	0x010a
        /*0f02*/ 	.byte	0x3f
	.zero		1


	//   ....[108]....
        /*0f04*/ 	.word	0x00029950
        /*0f08*/ 	.word	0x00000004
        /*0f0c*/ 	.word	0x00033480
        /*0f10*/ 	.short	0x010a
        /*0f12*/ 	.byte	0x3f
	.zero		1


	//   ....[109]....
        /*0f14*/ 	.word	0x0002a780
        /*0f18*/ 	.word	0x00000007
        /*0f1c*/ 	.word	0x00000000
        /*0f20*/ 	.short	0x010a
        /*0f22*/ 	.byte	0x3f
	.zero		1


	//   ....[110]....
        /*0f24*/ 	.word	0x00032000
        /*0f28*/ 	.word	0x00000007
        /*0f2c*/ 	.word	0x00000000
        /*0f30*/ 	.short	0x010a
        /*0f32*/ 	.byte	0x3f
	.zero		1


	//   ....[111]....
        /*0f34*/ 	.word	0x00039a70
        /*0f38*/ 	.word	0x00000007
        /*0f3c*/ 	.word	0x00000000
        /*0f40*/ 	.short	0x010a
        /*0f42*/ 	.byte	0x3f
	.zero		1


	//   ....[112]....
        /*0f44*/ 	.word	0x0003a720
        /*0f48*/ 	.word	0x00000007
        /*0f4c*/ 	.word	0x00000000
        /*0f50*/ 	.short	0x0101
        /*0f52*/ 	.byte	0x3f
	.zero		1


	//   ....[113]....
        /*0f54*/ 	.word	0x0003a750
        /*0f58*/ 	.word	0x00000007
        /*0f5c*/ 	.word	0x00000000
        /*0f60*/ 	.short	0x010a
        /*0f62*/ 	.byte	0x3f
	.zero		1


	//   ....[114]....
        /*0f64*/ 	.word	0x0003a7a0
        /*0f68*/ 	.word	0x00000007
        /*0f6c*/ 	.word	0x00000000
        /*0f70*/ 	.short	0x010a
        /*0f72*/ 	.byte	0x3f
	.zero		1


	//   ....[115]....
        /*0f74*/ 	.word	0x0003a7f0
        /*0f78*/ 	.word	0x00000007
        /*0f7c*/ 	.word	0x00000000
        /*0f80*/ 	.short	0x010a
        /*0f82*/ 	.byte	0x3f
	.zero		1


	//----- nvinfo : EIATTR_NUM_MBARRIERS
	.align		4
.L_275:
        /*0f84*/ 	.byte	0x03, 0x38
        /*0f86*/ 	.short	0x0016


	//----- nvinfo : EIATTR_EXIT_INSTR_OFFSETS
	.align		4
        /*0f88*/ 	.byte	0x04, 0x1c
        /*0f8a*/ 	.short	(.L_277 - .L_276)


	//   ....[0]....
.L_276:
        /*0f8c*/ 	.word	0x00000ba0


	//   ....[1]....
        /*0f90*/ 	.word	0x00020760


	//   ....[2]....
        /*0f94*/ 	.word	0x00027d30


	//----- nvinfo : EIATTR_MAX_THREADS
	.align		4
.L_277:
        /*0f98*/ 	.byte	0x04, 0x05
        /*0f9a*/ 	.short	(.L_279 - .L_278)
.L_278:
        /*0f9c*/ 	.word	0x00000180
        /*0fa0*/ 	.word	0x00000001
        /*0fa4*/ 	.word	0x00000001


	//----- nvinfo : EIATTR_CRS_STACK_SIZE
	.align		4
.L_279:
        /*0fa8*/ 	.byte	0x04, 0x1e
        /*0faa*/ 	.short	(.L_281 - .L_280)
.L_280:
        /*0fac*/ 	.word	0x00000000


	//----- nvinfo : EIATTR_CBANK_PARAM_SIZE
	.align		4
.L_281:
        /*0fb0*/ 	.byte	0x03, 0x19
        /*0fb2*/ 	.short	0x0a70


	//----- nvinfo : EIATTR_PARAM_CBANK
	.align		4
        /*0fb4*/ 	.byte	0x04, 0x0a
        /*0fb6*/ 	.short	(.L_283 - .L_282)
	.align		4
.L_282:
        /*0fb8*/ 	.word	index@(.nv.constant0._ZN7cutlass13device_kernelIN5flash11enable_sm90INS1_16FlashAttnFwdSm90INS1_25CollectiveMainloopFwdSm90ILi2EN4cute5tupleIJNS5_1CILi1EEES8_S8_EEENS6_IJNS7_ILi128EEENS7_ILi160EEENS7_ILi192EEEEEELi192ENS_12float_e4m3_tEfNS_4arch4Sm90ELb0ELb1ELb0ELb1ELb0ELb1ELb0ELb1ELb1ELb0ELb0ELb0EEENS1_21CollectiveEpilogueFwdINS6_IJSA_SC_SB_EEES9_NS_10bfloat16_tESG_Li256ELb1ELb0ELb0ELb1EEENS1_36VarlenDynamicPersistentTileSchedulerILi128ELi160ELi256ELi128ELb0ELb0ELb1ELb1ELb0ELb1EEEEEEEEEvNT_6ParamsE)
        /*0fbc*/ 	.short	0x0210
        /*0fbe*/ 	.short	0x0a70


	//----- nvinfo : EIATTR_SW_WAR
	.align		4
.L_283:
        /*0fc0*/ 	.byte	0x04, 0x36
        /*0fc2*/ 	.short	(.L_285 - .L_284)
.L_284:
        /*0fc4*/ 	.word	0x00000008
.L_285:


//--------------------- .nv.info._ZN7cutlass13device_kernelIN5flash11enable_sm90INS1_16FlashAttnFwdSm90INS1_25CollectiveMainloopFwdSm90ILi2EN4cute5tupleIJNS5_1CILi1EEES8_S8_EEENS6_IJNS7_ILi128EEENS7_ILi160EEENS7_ILi192EEEEEELi192ENS_12float_e4m3_tEfNS_4arch4Sm90ELb1ELb0ELb0ELb0ELb0ELb0ELb0ELb1ELb1ELb0ELb0ELb0EEENS1_21CollectiveEpilogueFwdINS6_IJSA_SC_SB_EEES9_NS_10bfloat16_tESG_Li256ELb0ELb0ELb0ELb1EEENS1_30DynamicPersistentTileSchedulerILi256ELi128ELb0ELb0ELb1EEEEEEEEEvNT_6ParamsE --------------------------
	.section	.nv.info._ZN7cutlass13device_kernelIN5flash11enable_sm90INS1_16FlashAttnFwdSm90INS1_25CollectiveMainloopFwdSm90ILi2EN4cute5tupleIJNS5_1CILi1EEES8_S8_EEENS6_IJNS7_ILi128EEENS7_ILi160EEENS7_ILi192EEEEEELi192ENS_12float_e4m3_tEfNS_4arch4Sm90ELb1ELb0ELb0ELb0ELb0ELb0ELb0ELb1ELb1ELb0ELb0ELb0EEENS1_21CollectiveEpilogueFwdINS6_IJSA_SC_SB_EEES9_NS_10bfloat16_tESG_Li256ELb0ELb0ELb0ELb1EEENS1_30DynamicPersistentTileSchedulerILi256ELi128ELb0ELb0ELb1EEEEEEEEEvNT_6ParamsE,"",@"SHT_CUDA_INFO"
	.sectionflags	@""
	.align	4


	//----- nvinfo : EIATTR_CUDA_API_VERSION
	.align		4
        /*0000*/ 	.byte	0x04, 0x37
        /*0002*/ 	.short	(.L_287 - .L_286)
.L_286:
        /*0004*/ 	.word	0x00000082


	//----- nvinfo : EIATTR_KPARAM_INFO
	.align		4
.L_287:
        /*0008*/ 	.byte	0x04, 0x17
        /*000a*/ 	.short	(.L_289 - .L_288)
.L_288:
        /*000c*/ 	.word	0x00000000
        /*0010*/ 	.short	0x0000
        /*0012*/ 	.short	0x0070
        /*0014*/ 	.byte	0x00, 0xf0, 0x01, 0x2e


	//----- nvinfo : EIATTR_SPARSE_MMA_MASK
	.align		4
.L_289:
        /*0018*/ 	.byte	0x03, 0x50
        /*001a*/ 	.short	0x0000


	//----- nvinfo : EIATTR_MAXREG_COUNT
	.align		4
        /*001c*/ 	.byte	0x03, 0x1b
        /*001e*/ 	.short	0x00a8


	//----- nvinfo : EIATTR_NUM_BARRIERS
	.align		4
        /*0020*/ 	.byte	0x02, 0x4c
        /*0022*/ 	.byte	0x10
	.zero		1


	//----- nvinfo : EIATTR_EXTERNS
	.align		4
        /*0024*/ 	.byte	0x04, 0x0f
        /*0026*/ 	.short	(.L_291 - .L_290)


	//   ....[0]....
	.align		4
.L_290:
        /*0028*/ 	.word	index@(__assertfail)


	//----- nvinfo : EIATTR_ANNOTATIONS
	.align		4
.L_291:
        /*002c*/ 	.byte	0x04, 0x55
        /*002e*/ 	.short	(.L_293 - .L_292)


	//   ....[0]....
.L_292:
        /* <DEDUP_REMOVED lines=17> */


	//----- nvinfo : EIATTR_MERCURY_ISA_VERSION
	.align		4
.L_293:
        /*0128*/ 	.byte	0x03, 0x5f
        /*012a*/ 	.short	0x0101


	//----- nvinfo : EIATTR_INT_WARP_WIDE_INSTR_OFFSETS
	.align		4
        /*012c*/ 	.byte	0x04, 0x31
        /*012e*/ 	.short	(.L_295 - .L_294)


	//   ....[0]....
.L_294:
        /*0130*/ 	.word	0x00000180


	//   ....[1]....
        /*0134*/ 	.word	0x000001c0


	//   ....[2]....
        /*0138*/ 	.word	0x00000250


	//   ....[3]....
        /*013c*/ 	.word	0x0000efd0


	//   ....[4]....
        /*0140*/ 	.word	0x0000f060


	//   ....[5]....
        /*0144*/ 	.word	0x0000f750


	//   ....[6]....
        /*0148*/ 	.word	0x000114c0


	//   ....[7]....
        /*014c*/ 	.word	0x00011550


	//----- nvinfo : EIATTR_COOP_GROUP_MASK_REGIDS
	.align		4
.L_295:
        /*0150*/ 	.byte	0x04, 0x29
        /*0152*/ 	.short	(.L_297 - .L_296)


	//   ....[0]....
.L_296:
        /*0154*/ 	.word	0xffffffff


	//   ....[1]....
        /*0158*/ 	.word	0xffffffff


	//   ....[2]....
        /*015c*/ 	.word	0xffffffff


	//   ....[3]....
        /*0160*/ 	.word	0xffffffff


	//   ....[4]....
        /*0164*/ 	.word	0xffffffff


	//   ....[5]....
        /*0168*/ 	.word	0xffffffff


	//   ....[6]....
        /*016c*/ 	.word	0xffffffff


	//   ....[7]....
        /*0170*/ 	.word	0xffffffff


	//   ....[8]....
        /*0174*/ 	.word	0xffffffff


	//   ....[9]....
        /*0178*/ 	.word	0xffffffff


	//   ....[10]....
        /*017c*/ 	.word	0xffffffff


	//   ....[11]....
        /*0180*/ 	.word	0xffffffff


	//   ....[12]....
        /*0184*/ 	.word	0xffffffff


	//   ....[13]....
        /*0188*/ 	.word	0xffffffff


	//   ....[14]....
        /*018c*/ 	.word	0xffffffff


	//   ....[15]....
        /*0190*/ 	.word	0xffffffff


	//   ....[16]....
        /*0194*/ 	.word	0xffffffff


	//   ....[17]....
        /*0198*/ 	.word	0xffffffff


	//   ....[18]....
        /*019c*/ 	.word	0xffffffff


	//   ....[19]....
        /*01a0*/ 	.word	0xffffffff


	//   ....[20]....
        /*01a4*/ 	.word	0xffffffff


	//   ....[21]....
        /*01a8*/ 	.word	0xffffffff


	//   ....[22]....
        /*01ac*/ 	.word	0xffffffff


	//   ....[23]....
        /*01b0*/ 	.word	0xffffffff


	//   ....[24]....
        /*01b4*/ 	.word	0xffffffff


	//   ....[25]....
        /*01b8*/ 	.word	0xffffffff


	//   ....[26]....
        /*01bc*/ 	.word	0xffffffff


	//   ....[27]....
        /*01c0*/ 	.word	0xffffffff


	//   ....[28]....
        /*01c4*/ 	.word	0xffffffff


	//   ....[29]....
        /*01c8*/ 	.word	0xffffffff


	//   ....[30]....
        /*01cc*/ 	.word	0xffffffff


	//   ....[31]....
        /*01d0*/ 	.word	0xffffffff


	//   ....[32]....
        /*01d4*/ 	.word	0xffffffff


	//   ....[33]....
        /*01d8*/ 	.word	0xffffffff


	//   ....[34]....
        /*01dc*/ 	.word	0xffffffff


	//   ....[35]....
        /*01e0*/ 	.word	0xffffffff


	//   ....[36]....
        /*01e4*/ 	.word	0xffffffff


	//   ....[37]....
        /*01e8*/ 	.word	0xffffffff


	//   ....[38]....
        /*01ec*/ 	.word	0xffffffff


	//   ....[39]....
        /*01f0*/ 	.word	0xffffffff


	//   ....[40]....
        /*01f4*/ 	.word	0xffffffff


	//   ....[41]....
        /*01f8*/ 	.word	0xffffffff


	//   ....[42]....
        /*01fc*/ 	.word	0xffffffff


	//   ....[43]....
        /*0200*/ 	.word	0xffffffff


	//   ....[44]....
        /*0204*/ 	.word	0xffffffff


	//   ....[45]....
        /*0208*/ 	.word	0xffffffff


	//   ....[46]....
        /*020c*/ 	.word	0xffffffff


	//   ....[47]....
        /*0210*/ 	.word	0xffffffff


	//   ....[48]....
        /*0214*/ 	.word	0xffffffff


	//   ....[49]....
        /*0218*/ 	.word	0xffffffff


	//   ....[50]....
        /*021c*/ 	.word	0xffffffff


	//   ....[51]....
        /*0220*/ 	.word	0xffffffff


	//   ....[52]....
        /*0224*/ 	.word	0xffffffff


	//   ....[53]....
        /*0228*/ 	.word	0xffffffff


	//   ....[54]....
        /*022c*/ 	.word	0xffffffff


	//   ....[55]....
        /*0230*/ 	.word	0xffffffff


	//   ....[56]....
        /*0234*/ 	.word	0xffffffff


	//   ....[57]....
        /*0238*/ 	.word	0xffffffff


	//   ....[58]....
        /*023c*/ 	.word	0xffffffff


	//   ....[59]....
        /*0240*/ 	.word	0xffffffff


	//   ....[60]....
        /*0244*/ 	.word	0xffffffff


	//   ....[61]....
        /*0248*/ 	.word	0xffffffff


	//   ....[62]....
        /*024c*/ 	.word	0xffffffff


	//   ....[63]....
        /*0250*/ 	.word	0xffffffff


	//   ....[64]....
        /*0254*/ 	.word	0xffffffff


	//   ....[65]....
        /*0258*/ 	.word	0xffffffff


	//   ....[66]....
        /*025c*/ 	.word	0xffffffff


	//   ....[67]....
        /*0260*/ 	.word	0xffffffff


	//   ....[68]....
        /*0264*/ 	.word	0xffffffff


	//   ....[69]....
        /*0268*/ 	.word	0xffffffff


	//   ....[70]....
        /*026c*/ 	.word	0xffffffff


	//   ....[71]....
        /*0270*/ 	.word	0xffffffff


	//   ....[72]....
        /*0274*/ 	.word	0xffffffff


	//   ....[73]....
        /*0278*/ 	.word	0xffffffff


	//   ....[74]....
        /*027c*/ 	.word	0xffffffff


	//   ....[75]....
        /*0280*/ 	.word	0xffffffff


	//   ....[76]....
        /*0284*/ 	.word	0xffffffff


	//   ....[77]....
        /*0288*/ 	.word	0x0500000f


	//   ....[78]....
        /*028c*/ 	.word	0x0500000f


	//----- nvinfo : EIATTR_COOP_GROUP_INSTR_OFFSETS
	.align		4
.L_297:
        /*0290*/ 	.byte	0x04, 0x28
        /*0292*/ 	.short	(.L_299 - .L_298)


	//   ....[0]....
.L_298:
        /*0294*/ 	.word	0x00000060


	//   ....[1]....
        /*0298*/ 	.word	0x00000190


	//   ....[2]....
        /*029c*/ 	.word	0x00000230


	//   ....[3]....
        /*02a0*/ 	.word	0x000003c0


	//   ....[4]....
        /*02a4*/ 	.word	0x00000520


	//   ....[5]....
        /*02a8*/ 	.word	0x00000640


	//   ....[6]....
        /*02ac*/ 	.word	0x000007a0


	//   ....[7]....
        /*02b0*/ 	.word	0x00001860


	//   ....[8]....
        /*02b4*/ 	.word	0x00003080


	//   ....[9]....
        /*02b8*/ 	.word	0x000030a0


	//   ....[10]....
        /*02bc*/ 	.word	0x00003dd0


	//   ....[11]....
        /*02c0*/ 	.word	0x00003e90


	//   ....[12]....
        /*02c4*/ 	.word	0x00006b60


	//   ....[13]....
        /*02c8*/ 	.word	0x00006b80


	//   ....[14]....
        /*02cc*/ 	.word	0x00007820


	//   ....[15]....
        /*02d0*/ 	.word	0x000078a0


	//   ....[16]....
        /*02d4*/ 	.word	0x0000a130


	//   ....[17]....
        /*02d8*/ 	.word	0x0000a140


	//   ....[18]....
        /*02dc*/ 	.word	0x0000a170


	//   ....[19]....
        /*02e0*/ 	.word	0x0000a180


	//   ....[20]....
        /*02e4*/ 	.word	0x0000bf70


	//   ....[21]....
        /*02e8*/ 	.word	0x0000bf80


	//   ....[22]....
        /*02ec*/ 	.word	0x0000c000


	//   ....[23]....
        /*02f0*/ 	.word	0x0000c010


	//   ....[24]....
        /*02f4*/ 	.word	0x0000d480


	//   ....[25]....
        /*02f8*/ 	.word	0x0000d4b0


	//   ....[26]....
        /*02fc*/ 	.word	0x0000d4e0


	//   ....[27]....
        /*0300*/ 	.word	0x0000d510


	//   ....[28]....
        /*0304*/ 	.word	0x0000d530


	//   ....[29]....
        /*0308*/ 	.word	0x0000d560


	//   ....[30]....
        /*030c*/ 	.word	0x0000d5a0


	//   ....[31]....
        /*0310*/ 	.word	0x0000d5b0


	//   ....[32]....
        /*0314*/ 	.word	0x0000d5c0


	//   ....[33]....
        /*0318*/ 	.word	0x0000d5f0


	//   ....[34]....
        /*031c*/ 	.word	0x0000d620


	//   ....[35]....
        /*0320*/ 	.word	0x0000d640


	//   ....[36]....
        /*0324*/ 	.word	0x0000d670


	//   ....[37]....
        /*0328*/ 	.word	0x0000d690


	//   ....[38]....
        /*032c*/ 	.word	0x0000d6c0


	//   ....[39]....
        /*0330*/ 	.word	0x0000d6d0


	//   ....[40]....
        /*0334*/ 	.word	0x0000d740


	//   ....[41]....
        /*0338*/ 	.word	0x0000d750


	//   ....[42]....
        /*033c*/ 	.word	0x0000d760


	//   ....[43]....
        /*0340*/ 	.word	0x0000d790


	//   ....[44]....
        /*0344*/ 	.word	0x0000d7c0


	//   ....[45]....
        /*0348*/ 	.word	0x0000d7d0


	//   ....[46]....
        /*034c*/ 	.word	0x0000d7e0


	//   ....[47]....
        /*0350*/ 	.word	0x0000d7f0


	//   ....[48]....
        /*0354*/ 	.word	0x0000d820


	//   ....[49]....
        /*0358*/ 	.word	0x0000d830


	//   ....[50]....
        /*035c*/ 	.word	0x0000d840


	//   ....[51]....
        /*0360*/ 	.word	0x0000d850


	//   ....[52]....
        /*0364*/ 	.word	0x0000d860


	//   ....[53]....
        /*0368*/ 	.word	0x0000d870


	//   ....[54]....
        /*036c*/ 	.word	0x0000d880


	//   ....[55]....
        /*0370*/ 	.word	0x0000d890


	//   ....[56]....
        /*0374*/ 	.word	0x0000d8a0


	//   ....[57]....
        /*0378*/ 	.word	0x0000d8b0


	//   ....[58]....
        /*037c*/ 	.word	0x0000d8c0


	//   ....[59]....
        /*0380*/ 	.word	0x0000d8d0


	//   ....[60]....
        /*0384*/ 	.word	0x0000d8e0


	//   ....[61]....
        /*0388*/ 	.word	0x0000d8f0


	//   ....[62]....
        /*038c*/ 	.word	0x0000d900


	//   ....[63]....
        /*0390*/ 	.word	0x0000d910


	//   ....[64]....
        /*0394*/ 	.word	0x0000d920


	//   ....[65]....
        /*0398*/ 	.word	0x0000d930


	//   ....[66]....
        /*039c*/ 	.word	0x0000d940


	//   ....[67]....
        /*03a0*/ 	.word	0x0000d950


	//   ....[68]....
        /*03a4*/ 	.word	0x0000d960


	//   ....[69]....
        /*03a8*/ 	.word	0x0000d970


	//   ....[70]....
        /*03ac*/ 	.word	0x0000d980


	//   ....[71]....
        /*03b0*/ 	.word	0x0000d990


	//   ....[72]....
        /*03b4*/ 	.word	0x0000dcc0


	//   ....[73]....
        /*03b8*/ 	.word	0x0000e8a0


	//   ....[74]....
        /*03bc*/ 	.word	0x0000f850


	//   ....[75]....
        /*03c0*/ 	.word	0x00011f00


	//   ....[76]....
        /*03c4*/ 	.word	0x000120a0


	//   ....[77]....
        /*03c8*/ 	.word	0x00012670


	//   ....[78]....
        /*03cc*/ 	.word	0x00012ae0


	//----- nvinfo : EIATTR_REG_RECONFIG
	.align		4
.L_299:
        /*03d0*/ 	.byte	0x01, 0x54
	.zero		2


	//----- nvinfo : EIATTR_SYSCALL_OFFSETS
	.align		4
        /*03d4*/ 	.byte	0x04, 0x46
        /*03d6*/ 	.short	(.L_301 - .L_300)


	//   ....[0]....
.L_300:
        /*03d8*/ 	.word	0x00001a10


	//   ....[1]....
        /*03dc*/ 	.word	0x0000f200


	//   ....[2]....
        /*03e0*/ 	.word	0x0000f340


	//   ....[3]....
        /*03e4*/ 	.word	0x0000f480


	//   ....[4]....
        /*03e8*/ 	.word	0x0000f5a0


	//----- nvinfo : EIATTR_MBARRIER_INSTR_OFFSETS
	.align		4
.L_301:
        /*03ec*/ 	.byte	0x04, 0x39
        /*03ee*/ 	.short	(.L_303 - .L_302)


	//   ....[0]....
.L_302:
        /*03f0*/ 	.word	0x00000270
        /*03f4*/ 	.word	0x000000ff
        /*03f8*/ 	.word	0x00033400
        /*03fc*/ 	.short	0x0100
        /*03fe*/ 	.byte	0x06
	.zero		1


	//   ....[1]....
        /*0400*/ 	.word	0x00000280
        /*0404*/ 	.word	0x000000ff
        /*0408*/ 	.word	0x00033420
        /*040c*/ 	.short	0x0100
        /*040e*/ 	.byte	0x06
	.zero		1


	//   ....[2]....
        /*0410*/ 	.word	0x00000370
        /*0414*/ 	.word	0x000000ff
        /*0418*/ 	.word	0x00033430
        /*041c*/ 	.short	0x0100
        /*041e*/ 	.byte	0x08
	.zero		1


	//   ....[3]....
        /*0420*/ 	.word	0x00000380
        /*0424*/ 	.word	0x000000ff
        /*0428*/ 	.word	0x00033440
        /*042c*/ 	.short	0x0100
        /*042e*/ 	.byte	0x08
	.zero		1


	//   ....[4]....
        /*0430*/ 	.word	0x00000390
        /*0434*/ 	.word	0x000000ff
        /*0438*/ 	.word	0x00033438
        /*043c*/ 	.short	0x0100
        /*043e*/ 	.byte	0x08
	.zero		1


	//   ....[5]....
        /*0440*/ 	.word	0x000003a0
        /*0444*/ 	.word	0x000000ff
        /*0448*/ 	.word	0x00033448
        /*044c*/ 	.short	0x0100
        /*044e*/ 	.byte	0x08
	.zero		1


	//   ....[6]....
        /*0450*/ 	.word	0x000004d0
        /*0454*/ 	.word	0x000000ff
        /*0458*/ 	.word	0x00033450
        /*045c*/ 	.short	0x0100
        /*045e*/ 	.byte	0x08
	.zero		1


	//   ....[7]....
        /*0460*/ 	.word	0x000004e0
        /*0464*/ 	.word	0x000000ff
        /*0468*/ 	.word	0x00033460
        /*046c*/ 	.short	0x0100
        /*046e*/ 	.byte	0x08
	.zero		1


	//   ....[8]....
        /*0470*/ 	.word	0x000004f0
        /*0474*/ 	.word	0x000000ff
        /*0478*/ 	.word	0x00033458
        /*047c*/ 	.short	0x0100
        /*047e*/ 	.byte	0x08
	.zero		1


	//   ....[9]....
        /*0480*/ 	.word	0x00000500
        /*0484*/ 	.word	0x000000ff
        /*0488*/ 	.word	0x00033468
        /*048c*/ 	.short	0x0100
        /*048e*/ 	.byte	0x08
	.zero		1


	//   ....[10]....
        /*0490*/ 	.word	0x000005f0
        /*0494*/ 	.word	0x000000ff
        /*0498*/ 	.word	0x00033470
        /*049c*/ 	.short	0x0100
        /*049e*/ 	.byte	0x06
	.zero		1


	//   ....[11]....
        /*04a0*/ 	.word	0x00000600
        /*04a4*/ 	.word	0x000000ff
        /*04a8*/ 	.word	0x00033480
        /*04ac*/ 	.short	0x0100
        /*04ae*/ 	.byte	0x06
	.zero		1


	//   ....[12]....
        /*04b0*/ 	.word	0x00000610
        /*04b4*/ 	.word	0x000000ff
        /*04b8*/ 	.word	0x00033478
        /*04bc*/ 	.short	0x0100
        /*04be*/ 	.byte	0x06
	.zero		1


	//   ....[13]....
        /*04c0*/ 	.word	0x00000620
        /*04c4*/ 	.word	0x000000ff
        /*04c8*/ 	.word	0x00033488
        /*04cc*/ 	.short	0x0100
        /*04ce*/ 	.byte	0x06
	.zero		1


	//   ....[14]....
        /*04d0*/ 	.word	0x00000750
        /*04d4*/ 	.word	0x000000ff
        /*04d8*/ 	.word	0x00033490
        /*04dc*/ 	.short	0x0100
        /*04de*/ 	.byte	0x08
	.zero		1


	//   ....[15]....
        /*04e0*/ 	.word	0x00000760
        /*04e4*/ 	.word	0x000000ff
        /*04e8*/ 	.word	0x000334a0
        /*04ec*/ 	.short	0x0100
        /*04ee*/ 	.byte	0x08
	.zero		1


	//   ....[16]....
        /*04f0*/ 	.word	0x00000770
        /*04f4*/ 	.word	0x000000ff
        /*04f8*/ 	.word	0x00033498
        /*04fc*/ 	.short	0x0100
        /*04fe*/ 	.byte	0x08
	.zero		1


	//   ....[17]....
        /*0500*/ 	.word	0x00000780
        /*0504*/ 	.word	0x000000ff
        /*0508*/ 	.word	0x000334a8
        /*050c*/ 	.short	0x0100
        /*050e*/ 	.byte	0x08
	.zero		1


	//   ....[18]....
        /*0510*/ 	.word	0x000008b0
        /*0514*/ 	.word	0x000000ff
        /*0518*/ 	.word	0x000334b0
        /*051c*/ 	.short	0x0100
        /*051e*/ 	.byte	0x08
	.zero		1


	//   ....[19]....
        /*0520*/ 	.word	0x000008c0
        /*0524*/ 	.word	0x000000ff
        /*0528*/ 	.word	0x000334c0
        /*052c*/ 	.short	0x0100
        /*052e*/ 	.byte	0x08
	.zero		1


	//   ....[20]....
        /*0530*/ 	.word	0x000008d0
        /*0534*/ 	.word	0x000000ff
        /*0538*/ 	.word	0x000334b8
        /*053c*/ 	.short	0x0100
        /*053e*/ 	.byte	0x08
	.zero		1


	//   ....[21]....
        /*0540*/ 	.word	0x000008e0
        /*0544*/ 	.word	0x000000ff
        /*0548*/ 	.word	0x000334c8
        /*054c*/ 	.short	0x0100
        /*054e*/ 	.byte	0x08
	.zero		1


	//   ....[22]....
        /*0550*/ 	.word	0x00001a70
        /*0554*/ 	.word	0x000000ff
        /*0558*/ 	.word	0x00033400
        /*055c*/ 	.short	0x010a
        /*055e*/ 	.byte	0x25
	.zero		1


	//   ....[23]....
        /*0560*/ 	.word	0x00001ae0
        /*0564*/ 	.word	0x00000004
        /*0568*/ 	.word	0x00033430
        /*056c*/ 	.short	0x010a
        /*056e*/ 	.byte	0x3f
	.zero		1


	//   ....[24]....
        /*0570*/ 	.word	0x00001b50
        /*0574*/ 	.word	0x00000004
        /*0578*/ 	.word	0x00033430
        /*057c*/ 	.short	0x010a
        /*057e*/ 	.byte	0x3f
	.zero		1


	//   ....[25]....
        /*0580*/ 	.word	0x00002f10
        /*0584*/ 	.word	0x00000003
        /*0588*/ 	.word	0x00000000
        /*058c*/ 	.short	0x0101
        /*058e*/ 	.byte	0x3f
	.zero		1


	//   ....[26]....
        /*0590*/ 	.word	0x00005480
        /*0594*/ 	.word	0x000000ff
        /*0598*/ 	.word	0x00033430
        /*059c*/ 	.short	0x010a
        /*059e*/ 	.byte	0x0a
	.zero		1


	//   ....[27]....
        /*05a0*/ 	.word	0x000054c0
        /*05a4*/ 	.word	0x000000ff
        /*05a8*/ 	.word	0x00033430
        /*05ac*/ 	.short	0x010a
        /*05ae*/ 	.byte	0x0a
	.zero		1


	//   ....[28]....
        /*05b0*/ 	.word	0x00006150
        /*05b4*/ 	.word	0x000000ff
        /*05b8*/ 	.word	0x00033450
        /*05bc*/ 	.short	0x010a
        /*05be*/ 	.byte	0x0a
	.zero		1


	//   ....[29]....
        /*05c0*/ 	.word	0x00006190
        /*05c4*/ 	.word	0x000000ff
        /*05c8*/ 	.word	0x00033450
        /*05cc*/ 	.short	0x010a
        /*05ce*/ 	.byte	0x0a
	.zero		1


	//   ....[30]....
        /*05d0*/ 	.word	0x000082a0
        /*05d4*/ 	.word	0x00000003
        /*05d8*/ 	.word	0x00000000
        /*05dc*/ 	.short	0x0101
        /*05de*/ 	.byte	0x3f
	.zero		1


	//   ....[31]....
        /*05e0*/ 	.word	0x00008570
        /*05e4*/ 	.word	0x000000ff
        /*05e8*/ 	.word	0x00000000
        /*05ec*/ 	.short	0x0101
        /*05ee*/ 	.byte	0x0a
	.zero		1


	//   ....[32]....
        /*05f0*/ 	.word	0x00008ec0
        /*05f4*/ 	.word	0x000000ff
        /*05f8*/ 	.word	0x00033430
        /*05fc*/ 	.short	0x010a
        /*05fe*/ 	.byte	0x06
	.zero		1


	//   ....[33]....
        /*0600*/ 	.word	0x00008f00
        /*0604*/ 	.word	0x000000ff
        /*0608*/ 	.word	0x00033430
        /*060c*/ 	.short	0x010a
        /*060e*/ 	.byte	0x06
	.zero		1


	//   ....[34]....
        /*0610*/ 	.word	0x00009b00
        /*0614*/ 	.word	0x000000ff
        /*0618*/ 	.word	0x00033450
        /*061c*/ 	.short	0x010a
        /*061e*/ 	.byte	0x06
	.zero		1


	//   ....[35]....
        /*0620*/ 	.word	0x00009b40
        /*0624*/ 	.word	0x000000ff
        /*0628*/ 	.word	0x00033450
        /*062c*/ 	.short	0x010a
        /*062e*/ 	.byte	0x06
	.zero		1


	//   ....[36]....
        /*0630*/ 	.word	0x0000b250
        /*0634*/ 	.word	0x00000003
        /*0638*/ 	.word	0x00000000
        /*063c*/ 	.short	0x0101
        /*063e*/ 	.byte	0x3f
	.zero		1


	//   ....[37]....
        /*0640*/ 	.word	0x0000b400
        /*0644*/ 	.word	0x000000ff
        /*0648*/ 	.word	0x00000000
        /*064c*/ 	.short	0x0101
        /*064e*/ 	.byte	0x06
	.zero		1


	//   ....[38]....
        /*0650*/ 	.word	0x0000bc70
        /*0654*/ 	.word	0x000000ff
        /*0658*/ 	.word	0x00033450
        /*065c*/ 	.short	0x010a
        /*065e*/ 	.byte	0x05
	.zero		1


	//   ....[39]....
        /*0660*/ 	.word	0x0000bcb0
        /*0664*/ 	.word	0x000000ff
        /*0668*/ 	.word	0x00033450
        /*066c*/ 	.short	0x010a
        /*066e*/ 	.byte	0x05
	.zero		1


	//   ....[40]....
        /*0670*/ 	.word	0x0000c2d0
        /*0674*/ 	.word	0x000000ff
        /*0678*/ 	.word	0x00000000
        /*067c*/ 	.short	0x0101
        /*067e*/ 	.byte	0x04
	.zero		1


	//   ....[41]....
        /*0680*/ 	.word	0x0000dea0
        /*0684*/ 	.word	0x000000ff
        /*0688*/ 	.word	0x00000000
        /*068c*/ 	.short	0x0101
        /*068e*/ 	.byte	0x05
	.zero		1


	//   ....[42]....
        /*0690*/ 	.word	0x0000fa50
        /*0694*/ 	.word	0x00000004
        /*0698*/ 	.word	0x00033480
        /*069c*/ 	.short	0x010a
        /*069e*/ 	.byte	0x3f
	.zero		1


	//   ....[43]....
        /*06a0*/ 	.word	0x0000fc90
        /*06a4*/ 	.word	0x00000004
        /*06a8*/ 	.word	0x00033440
        /*06ac*/ 	.short	0x010a
        /*06ae*/ 	.byte	0x3f
	.zero		1


	//   ....[44]....
        /*06b0*/ 	.word	0x00010120
        /*06b4*/ 	.word	0x000000ff
        /*06b8*/ 	.word	0x00033420
        /*06bc*/ 	.short	0x010a
        /*06be*/ 	.byte	0x28
	.zero		1


	//   ....[45]....
        /*06c0*/ 	.word	0x000103c0
        /*06c4*/ 	.word	0x00000006
        /*06c8*/ 	.word	0x00033480
        /*06cc*/ 	.short	0x010a
        /*06ce*/ 	.byte	0x3f
	.zero		1


	//   ....[46]....
        /*06d0*/ 	.word	0x00010810
        /*06d4*/ 	.word	0x00000006
        /*06d8*/ 	.word	0x00033440
        /*06dc*/ 	.short	0x010a
        /*06de*/ 	.byte	0x3f
	.zero		1


	//   ....[47]....
        /*06e0*/ 	.word	0x00010cb0
        /*06e4*/ 	.word	0x0000000d
        /*06e8*/ 	.word	0x00033470
        /*06ec*/ 	.short	0x010a
        /*06ee*/ 	.byte	0x3f
	.zero		1


	//   ....[48]....
        /*06f0*/ 	.word	0x00010d30
        /*06f4*/ 	.word	0x0000000d
        /*06f8*/ 	.word	0x00033460
        /*06fc*/ 	.short	0x010a
        /*06fe*/ 	.byte	0x3f
	.zero		1


	//   ....[49]....
        /*0700*/ 	.word	0x000113d0
        /*0704*/ 	.word	0x0000000d
        /*0708*/ 	.word	0x00033450
        /*070c*/ 	.short	0x0101
        /*070e*/ 	.byte	0x3f
	.zero		1


	//   ....[50]....
        /*0710*/ 	.word	0x00011450
        /*0714*/ 	.word	0x0000000d
        /*0718*/ 	.word	0x00000000
        /*071c*/ 	.short	0x0101
        /*071e*/ 	.byte	0x3f
	.zero		1


	//   ....[51]....
        /*0720*/ 	.word	0x00011600
        /*0724*/ 	.word	0x00000003
        /*0728*/ 	.word	0x00033470
        /*072c*/ 	.short	0x010a
        /*072e*/ 	.byte	0x3f
	.zero		1


	//   ....[52]....
        /*0730*/ 	.word	0x00011670
        /*0734*/ 	.word	0x00000003
        /*0738*/ 	.word	0x00033460
        /*073c*/ 	.short	0x010a
        /*073e*/ 	.byte	0x3f
	.zero		1


	//   ....[53]....
        /*0740*/ 	.word	0x00011d20
        /*0744*/ 	.word	0x00000003
        /*0748*/ 	.word	0x00033450
        /*074c*/ 	.short	0x0101
        /*074e*/ 	.byte	0x3f
	.zero		1


	//   ....[54]....
        /*0750*/ 	.word	0x00011db0
        /*0754*/ 	.word	0x00000000
        /*0758*/ 	.word	0x00000000
        /*075c*/ 	.short	0x0101
        /*075e*/ 	.byte	0x3f
	.zero		1


	//   ....[55]....
        /*0760*/ 	.word	0x00012020
        /*0764*/ 	.word	0x00000000
        /*0768*/ 	.word	0x00033420
        /*076c*/ 	.short	0x010a
        /*076e*/ 	.byte	0x3f
	.zero		1


	//   ....[56]....
        /*0770*/ 	.word	0x000121c0
        /*0774*/ 	.word	0x00000007
        /*0778*/ 	.word	0x00000000
        /*077c*/ 	.short	0x010a
        /*077e*/ 	.byte	0x3f
	.zero		1


	//   ....[57]....
        /*0780*/ 	.word	0x00012230
        /*0784*/ 	.word	0x00000009
        /*0788*/ 	.word	0x00000000
        /*078c*/ 	.short	0x010a
        /*078e*/ 	.byte	0x3f
	.zero		1


	//   ....[58]....
        /*0790*/ 	.word	0x00012280
        /*0794*/ 	.word	0x00000011
        /*0798*/ 	.word	0x00033460
        /*079c*/ 	.short	0x010a
        /*079e*/ 	.byte	0x3f
	.zero		1


	//   ....[59]....
        /*07a0*/ 	.word	0x000122d0
        /*07a4*/ 	.word	0x00000003
        /*07a8*/ 	.word	0x00033460
        /*07ac*/ 	.short	0x010a
        /*07ae*/ 	.byte	0x3f
	.zero		1


	//   ....[60]....
        /*07b0*/ 	.word	0x00012310
        /*07b4*/ 	.word	0x00000011
        /*07b8*/ 	.word	0x00033480
        /*07bc*/ 	.short	0x010a
        /*07be*/ 	.byte	0x3f
	.zero		1


	//   ....[61]....
        /*07c0*/ 	.word	0x00012330
        /*07c4*/ 	.word	0x00000003
        /*07c8*/ 	.word	0x00033480
        /*07cc*/ 	.short	0x010a
        /*07ce*/ 	.byte	0x3f
	.zero		1


	//   ....[62]....
        /*07d0*/ 	.word	0x000123a0
        /*07d4*/ 	.word	0x00000003
        /*07d8*/ 	.word	0x00033400
        /*07dc*/ 	.short	0x010a
        /*07de*/ 	.byte	0x3f
	.zero		1


	//   ....[63]....
        /*07e0*/ 	.word	0x000123f0
        /*07e4*/ 	.word	0x00000004
        /*07e8*/ 	.word	0x00033430
        /*07ec*/ 	.short	0x010a
        /*07ee*/ 	.byte	0x3f
	.zero		1


	//   ....[64]....
        /*07f0*/ 	.word	0x00012450
        /*07f4*/ 	.word	0x00000009
        /*07f8*/ 	.word	0x00033430
        /*07fc*/ 	.short	0x010a
        /*07fe*/ 	.byte	0x3f
	.zero		1


	//   ....[65]....
        /*0800*/ 	.word	0x000124b0
        /*0804*/ 	.word	0x00000009
        /*0808*/ 	.word	0x00033450
        /*080c*/ 	.short	0x010a
        /*080e*/ 	.byte	0x3f
	.zero		1


	//   ....[66]....
        /*0810*/ 	.word	0x00012510
        /*0814*/ 	.word	0x00000009
        /*0818*/ 	.word	0x00033430
        /*081c*/ 	.short	0x010a
        /*081e*/ 	.byte	0x3f
	.zero		1


	//   ....[67]....
        /*0820*/ 	.word	0x00012570
        /*0824*/ 	.word	0x00000007
        /*0828*/ 	.word	0x00033450
        /*082c*/ 	.short	0x010a
        /*082e*/ 	.byte	0x3f
	.zero		1


	//   ....[68]....
        /*0830*/ 	.word	0x000125d0
        /*0834*/ 	.word	0x00000006
        /*0838*/ 	.word	0x00033450
        /*083c*/ 	.short	0x010a
        /*083e*/ 	.byte	0x3f
	.zero		1


	//   ....[69]....
        /*0840*/ 	.word	0x00012720
        /*0844*/ 	.word	0x00000004
        /*0848*/ 	.word	0x00033480
        /*084c*/ 	.short	0x010a
        /*084e*/ 	.byte	0x3f
	.zero		1


	//   ....[70]....
        /*0850*/ 	.word	0x00012770
        /*0854*/ 	.word	0x00000004
        /*0858*/ 	.word	0x00033440
        /*085c*/ 	.short	0x010a
        /*085e*/ 	.byte	0x3f
	.zero		1


	//   ....[71]....
        /*0860*/ 	.word	0x000127d0
        /*0864*/ 	.word	0x00000003
        /*0868*/ 	.word	0x00033420
        /*086c*/ 	.short	0x010a
        /*086e*/ 	.byte	0x3f
	.zero		1


	//   ....[72]....
        /*0870*/ 	.word	0x00012820
        /*0874*/ 	.word	0x00000006
        /*0878*/ 	.word	0x00033480
        /*087c*/ 	.short	0x010a
        /*087e*/ 	.byte	0x3f
	.zero		1


	//   ....[73]....
        /*0880*/ 	.word	0x00012870
        /*0884*/ 	.word	0x00000006
        /*0888*/ 	.word	0x00033440
        /*088c*/ 	.short	0x010a
        /*088e*/ 	.byte	0x3f
	.zero		1


	//   ....[74]....
        /*0890*/ 	.word	0x000128c0
        /*0894*/ 	.word	0x0000000d
        /*0898*/ 	.word	0x00033470
        /*089c*/ 	.short	0x010a
        /*089e*/ 	.byte	0x3f
	.zero		1


	//   ....[75]....
        /*08a0*/ 	.word	0x00012910
        /*08a4*/ 	.word	0x0000000d
        /*08a8*/ 	.word	0x00033460
        /*08ac*/ 	.short	0x010a
        /*08ae*/ 	.byte	0x3f
	.zero		1


	//   ....[76]....
        /*08b0*/ 	.word	0x00012960
        /*08b4*/ 	.word	0x00000003
        /*08b8*/ 	.word	0x00033470
        /*08bc*/ 	.short	0x010a
        /*08be*/ 	.byte	0x3f
	.zero		1


	//   ....[77]....
        /*08c0*/ 	.word	0x000129b0
        /*08c4*/ 	.word	0x00000003
        /*08c8*/ 	.word	0x00033460
        /*08cc*/ 	.short	0x010a
        /*08ce*/ 	.byte	0x3f
	.zero		1


	//   ....[78]....
        /*08d0*/ 	.word	0x00012a00
        /*08d4*/ 	.word	0x00000000
        /*08d8*/ 	.word	0x00033420
        /*08dc*/ 	.short	0x010a
        /*08de*/ 	.byte	0x3f
	.zero		1


	//   ....[79]....
        /*08e0*/ 	.word	0x00012ba0
        /*08e4*/ 	.word	0x00000007
        /*08e8*/ 	.word	0x00000000
        /*08ec*/ 	.short	0x010a
        /*08ee*/ 	.byte	0x3f
	.zero		1


	//   ....[80]....
        /*08f0*/ 	.word	0x00012bf0
        /*08f4*/ 	.word	0x00000009
        /*08f8*/ 	.word	0x00000000
        /*08fc*/ 	.short	0x010a
        /*08fe*/ 	.byte	0x3f
	.zero		1


	//   ....[81]....
        /*0900*/ 	.word	0x00012c40
        /*0904*/ 	.word	0x00000011
        /*0908*/ 	.word	0x00033460
        /*090c*/ 	.short	0x010a
        /*090e*/ 	.byte	0x3f
	.zero		1


	//   ....[82]....
        /*0910*/ 	.word	0x00012c90
        /*0914*/ 	.word	0x00000003
        /*0918*/ 	.word	0x00033460
        /*091c*/ 	.short	0x010a
        /*091e*/ 	.byte	0x3f
	.zero		1


	//   ....[83]....
        /*0920*/ 	.word	0x00012ce0
        /*0924*/ 	.word	0x00000011
        /*0928*/ 	.word	0x00033480
        /*092c*/ 	.short	0x010a
        /*092e*/ 	.byte	0x3f
	.zero		1


	//----- nvinfo : EIATTR_NUM_MBARRIERS
	.align		4
.L_303:
        /*0930*/ 	.byte	0x03, 0x38
        /*0932*/ 	.short	0x0016


	//----- nvinfo : EIATTR_EXIT_INSTR_OFFSETS
	.align		4
        /*0934*/ 	.byte	0x04, 0x1c
        /*0936*/ 	.short	(.L_305 - .L_304)


	//   ....[0]....
.L_304:
        /*0938*/ 	.word	0x00000a50


	//   ....[1]....
        /*093c*/ 	.word	0x0000e830


	//   ....[2]....
        /*0940*/ 	.word	0x00012380


	//----- nvinfo : EIATTR_MAX_THREADS
	.align		4
.L_305:
        /*0944*/ 	.byte	0x04, 0x05
        /*0946*/ 	.short	(.L_307 - .L_306)
.L_306:
        /*0948*/ 	.word	0x00000180
        /*094c*/ 	.word	0x00000001
        /*0950*/ 	.word	0x00000001


	//----- nvinfo : EIATTR_CRS_STACK_SIZE
	.align		4
.L_307:
        /*0954*/ 	.byte	0x04, 0x1e
        /*0956*/ 	.short	(.L_309 - .L_308)
.L_308:
        /*0958*/ 	.word	0x00000000


	//----- nvinfo : EIATTR_CBANK_PARAM_SIZE
	.align		4
.L_309:
        /*095c*/ 	.byte	0x03, 0x19
        /*095e*/ 	.short	0x0bf0


	//----- nvinfo : EIATTR_PARAM_CBANK
	.align		4
        /*0960*/ 	.byte	0x04, 0x0a
        /*0962*/ 	.short	(.L_311 - .L_310)
	.align		4
.L_310:
        /*0964*/ 	.word	index@(.nv.constant0._ZN7cutlass13device_kernelIN5flash11enable_sm90INS1_16FlashAttnFwdSm90INS1_25CollectiveMainloopFwdSm90ILi2EN4cute5tupleIJNS5_1CILi1EEES8_S8_EEENS6_IJNS7_ILi128EEENS7_ILi160EEENS7_ILi192EEEEEELi192ENS_12float_e4m3_tEfNS_4arch4Sm90ELb1ELb0ELb0ELb0ELb0ELb0ELb0ELb1ELb1ELb0ELb0ELb0EEENS1_21CollectiveEpilogueFwdINS6_IJSA_SC_SB_EEES9_NS_10bfloat16_tESG_Li256ELb0ELb0ELb0ELb1EEENS1_30DynamicPersistentTileSchedulerILi256ELi128ELb0ELb0ELb1EEEEEEEEEvNT_6ParamsE)
        /*0968*/ 	.short	0x0210
        /*096a*/ 	.short	0x0bf0


	//----- nvinfo : EIATTR_SW_WAR
	.align		4
.L_311:
        /*096c*/ 	.byte	0x04, 0x36
        /*096e*/ 	.short	(.L_313 - .L_312)
.L_312:
        /*0970*/ 	.word	0x00000008
.L_313:


//--------------------- .nv.info._ZN7cutlass13device_kernelIN5flash11enable_sm90INS1_16FlashAttnFwdSm90INS1_25CollectiveMainloopFwdSm90ILi2EN4cute5tupleIJNS5_1CILi1EEES8_S8_EEENS6_IJNS7_ILi128EEENS7_ILi160EEENS7_ILi192EEEEEELi192ENS_12float_e4m3_tEfNS_4arch4Sm90ELb1ELb0ELb0ELb1ELb0ELb0ELb0ELb1ELb1ELb0ELb0ELb0EEENS1_21CollectiveEpilogueFwdINS6_IJSA_SC_SB_EEES9_NS_10bfloat16_tESG_Li256ELb1ELb0ELb0ELb1EEENS1_36VarlenDynamicPersistentTileSchedulerILi128ELi160ELi256ELi128ELb0ELb0ELb1ELb1ELb1ELb1EEEEEEEEEvNT_6ParamsE --------------------------
	.section	.nv.info._ZN7cutlass13device_kernelIN5flash11enable_sm90INS1_16FlashAttnFwdSm90INS1_25CollectiveMainloopFwdSm90ILi2EN4cute5tupleIJNS5_1CILi1EEES8_S8_EEENS6_IJNS7_ILi128EEENS7_ILi160EEENS7_ILi192EEEEEELi192ENS_12float_e4m3_tEfNS_4arch4Sm90ELb1ELb0ELb0ELb1ELb0ELb0ELb0ELb1ELb1ELb0ELb0ELb0EEENS1_21CollectiveEpilogueFwdINS6_IJSA_SC_SB_EEES9_NS_10bfloat16_tESG_Li256ELb1ELb0ELb0ELb1EEENS1_36VarlenDynamicPersistentTileSchedulerILi128ELi160ELi256ELi128ELb0ELb0ELb1ELb1ELb1ELb1EEEEEEEEEvNT_6ParamsE,"",@"SHT_CUDA_INFO"
	.sectionflags	@""
	.align	4


	//----- nvinfo : EIATTR_CUDA_API_VERSION
	.align		4
        /*0000*/ 	.byte	0x04, 0x37
        /*0002*/ 	.short	(.L_315 - .L_314)
.L_314:
        /*0004*/ 	.word	0x00000082


	//----- nvinfo : EIATTR_KPARAM_INFO
	.align		4
.L_315:
        /*0008*/ 	.byte	0x04, 0x17
        /*000a*/ 	.short	(.L_317 - .L_316)
.L_316:
        /*000c*/ 	.word	0x00000000
        /*0010*/ 	.short	0x0000
        /*0012*/ 	.short	0x0070
        /*0014*/ 	.byte	0x00, 0xf0, 0x01, 0x28


	//----- nvinfo : EIATTR_SPARSE_MMA_MASK
	.align		4
.L_317:
        /*0018*/ 	.byte	0x03, 0x50
        /*001a*/ 	.short	0x0000


	//----- nvinfo : EIATTR_MAXREG_COUNT
	.align		4
        /*001c*/ 	.byte	0x03, 0x1b
        /*001e*/ 	.short	0x00a8


	//----- nvinfo : EIATTR_NUM_BARRIERS
	.align		4
        /*0020*/ 	.byte	0x02, 0x4c
        /*0022*/ 	.byte	0x10
	.zero		1


	//----- nvinfo : EIATTR_EXTERNS
	.align		4
        /*0024*/ 	.byte	0x04, 0x0f
        /*0026*/ 	.short	(.L_319 - .L_318)


	//   ....[0]....
	.align		4
.L_318:
        /*0028*/ 	.word	index@(__assertfail)


	//----- nvinfo : EIATTR_ANNOTATIONS
	.align		4
.L_319:
        /*002c*/ 	.byte	0x04, 0x55
        /*002e*/ 	.short	(.L_321 - .L_320)


	//   ....[0]....
.L_320:
        /* <DEDUP_REMOVED lines=22> */


	//----- nvinfo : EIATTR_MERCURY_ISA_VERSION
	.align		4
.L_321:
        /*0180*/ 	.byte	0x03, 0x5f
        /*0182*/ 	.short	0x0101


	//----- nvinfo : EIATTR_UNUSED_LOAD_BYTE_OFFSET
	.align		4
        /*0184*/ 	.byte	0x04, 0x44
        /*0186*/ 	.short	(.L_323 - .L_322)


	//   ....[0]....
.L_322:
        /*0188*/ 	.word	0x00000a70
        /*018c*/ 	.word	0x0000fff0


	//   ....[1]....
        /*0190*/ 	.word	0x0000caa0
        /*0194*/ 	.word	0x0000fff0


	//----- nvinfo : EIATTR_INT_WARP_WIDE_INSTR_OFFSETS
	.align		4
.L_323:
        /*0198*/ 	.byte	0x04, 0x31
        /*019a*/ 	.short	(.L_325 - .L_324)


	//   ....[0]....
.L_324:
        /*019c*/ 	.word	0x00000160


	//   ....[1]....
        /*01a0*/ 	.word	0x000001a0


	//   ....[2]....
        /*01a4*/ 	.word	0x00000210


	//   ....[3]....
        /*01a8*/ 	.word	0x00010e30


	//   ....[4]....
        /*01ac*/ 	.word	0x00010ec0


	//   ....[5]....
        /*01b0*/ 	.word	0x00011640


	//   ....[6]....
        /*01b4*/ 	.word	0x00013410


	//   ....[7]....
        /*01b8*/ 	.word	0x000134a0


	//----- nvinfo : EIATTR_COOP_GROUP_MASK_REGIDS
	.align		4
.L_325:
        /*01bc*/ 	.byte	0x04, 0x29
        /*01be*/ 	.short	(.L_327 - .L_326)


	//   ....[0]....
.L_326:
        /*01c0*/ 	.word	0xffffffff


	//   ....[1]....
        /*01c4*/ 	.word	0xffffffff


	//   ....[2]....
        /*01c8*/ 	.word	0xffffffff


	//   ....[3]....
        /*01cc*/ 	.word	0xffffffff


	//   ....[4]....
        /*01d0*/ 	.word	0xffffffff


	//   ....[5]....
        /*01d4*/ 	.word	0xffffffff


	//   ....[6]....
        /*01d8*/ 	.word	0xffffffff


	//   ....[7]....
        /*01dc*/ 	.word	0xffffffff


	//   ....[8]....
        /*01e0*/ 	.word	0xffffffff


	//   ....[9]....
        /*01e4*/ 	.word	0xffffffff


	//   ....[10]....
        /*01e8*/ 	.word	0xffffffff


	//   ....[11]....
        /*01ec*/ 	.word	0xffffffff


	//   ....[12]....
        /*01f0*/ 	.word	0xffffffff


	//   ....[13]....
        /*01f4*/ 	.word	0xffffffff


	//   ....[14]....
        /*01f8*/ 	.word	0xffffffff


	//   ....[15]....
        /*01fc*/ 	.word	0xffffffff


	//   ....[16]....
        /*0200*/ 	.word	0xffffffff


	//   ....[17]....
        /*0204*/ 	.word	0xffffffff


	//   ....[18]....
        /*0208*/ 	.word	0xffffffff


	//   ....[19]....
        /*020c*/ 	.word	0xffffffff


	//   ....[20]....
        /*0210*/ 	.word	0xffffffff


	//   ....[21]....
        /*0214*/ 	.word	0xffffffff


	//   ....[22]....
        /*0218*/ 	.word	0xffffffff


	//   ....[23]....
        /*021c*/ 	.word	0xffffffff


	//   ....[24]....
        /*0220*/ 	.word	0xffffffff


	//   ....[25]....
        /*0224*/ 	.word	0xffffffff


	//   ....[26]....
        /*0228*/ 	.word	0xffffffff


	//   ....[27]....
        /*022c*/ 	.word	0xffffffff


	//   ....[28]....
        /*0230*/ 	.word	0xffffffff


	//   ....[29]....
        /*0234*/ 	.word	0xffffffff


	//   ....[30]....
        /*0238*/ 	.word	0xffffffff


	//   ....[31]....
        /*023c*/ 	.word	0xffffffff


	//   ....[32]....
        /*0240*/ 	.word	0xffffffff


	//   ....[33]....
        /*0244*/ 	.word	0xffffffff


	//   ....[34]....
        /*0248*/ 	.word	0xffffffff


	//   ....[35]....
        /*024c*/ 	.word	0xffffffff


	//   ....[36]....
        /*0250*/ 	.word	0xffffffff


	//   ....[37]....
        /*0254*/ 	.word	0xffffffff


	//   ....[38]....
        /*0258*/ 	.word	0xffffffff


	//   ....[39]....
        /*025c*/ 	.word	0xffffffff


	//   ....[40]....
        /*0260*/ 	.word	0xffffffff


	//   ....[41]....
        /*0264*/ 	.word	0xffffffff


	//   ....[42]....
        /*0268*/ 	.word	0xffffffff


	//   ....[43]....
        /*026c*/ 	.word	0xffffffff


	//   ....[44]....
        /*0270*/ 	.word	0xffffffff


	//   ....[45]....
        /*0274*/ 	.word	0xffffffff


	//   ....[46]....
        /*0278*/ 	.word	0xffffffff


	//   ....[47]....
        /*027c*/ 	.word	0xffffffff


	//   ....[48]....
        /*0280*/ 	.word	0xffffffff


	//   ....[49]....
        /*0284*/ 	.word	0xffffffff


	//   ....[50]....
        /*0288*/ 	.word	0xffffffff


	//   ....[51]....
        /*028c*/ 	.word	0xffffffff


	//   ....[52]....
        /*0290*/ 	.word	0xffffffff


	//   ....[53]....
        /*0294*/ 	.word	0xffffffff


	//   ....[54]....
        /*0298*/ 	.word	0xffffffff


	//   ....[55]....
        /*029c*/ 	.word	0xffffffff


	//   ....[56]....
        /*02a0*/ 	.word	0xffffffff


	//   ....[57]....
        /*02a4*/ 	.word	0xffffffff


	//   ....[58]....
        /*02a8*/ 	.word	0xffffffff


	//   ....[59]....
        /*02ac*/ 	.word	0xffffffff


	//   ....[60]....
        /*02b0*/ 	.word	0xffffffff


	//   ....[61]....
        /*02b4*/ 	.word	0xffffffff


	//   ....[62]....
        /*02b8*/ 	.word	0xffffffff


	//   ....[63]....
        /*02bc*/ 	.word	0xffffffff


	//   ....[64]....
        /*02c0*/ 	.word	0xffffffff


	//   ....[65]....
        /*02c4*/ 	.word	0xffffffff


	//   ....[66]....
        /*02c8*/ 	.word	0xffffffff


	//   ....[67]....
        /*02cc*/ 	.word	0xffffffff


	//   ....[68]....
        /*02d0*/ 	.word	0xffffffff


	//   ....[69]....
        /*02d4*/ 	.word	0xffffffff


	//   ....[70]....
        /*02d8*/ 	.word	0xffffffff


	//   ....[71]....
        /*02dc*/ 	.word	0xffffffff


	//   ....[72]....
        /*02e0*/ 	.word	0xffffffff


	//   ....[73]....
        /*02e4*/ 	.word	0xffffffff


	//   ....[74]....
        /*02e8*/ 	.word	0xffffffff


	//   ....[75]....
        /*02ec*/ 	.word	0xffffffff


	//   ....[76]....
        /*02f0*/ 	.word	0xffffffff


	//   ....[77]....
        /*02f4*/ 	.word	0xffffffff


	//   ....[78]....
        /*02f8*/ 	.word	0xffffffff


	//   ....[79]....
        /*02fc*/ 	.word	0xffffffff


	//   ....[80]....
        /*0300*/ 	.word	0xffffffff


	//   ....[81]....
        /*0304*/ 	.word	0xffffffff


	//   ....[82]....
        /*0308*/ 	.word	0xffffffff


	//   ....[83]....
        /*030c*/ 	.word	0xffffffff


	//   ....[84]....
        /*0310*/ 	.word	0xffffffff


	//   ....[85]....
        /*0314*/ 	.word	0xffffffff


	//   ....[86]....
        /*0318*/ 	.word	0xffffffff


	//   ....[87]....
        /*031c*/ 	.word	0xffffffff


	//   ....[88]....
        /*0320*/ 	.word	0xffffffff


	//   ....[89]....
        /*0324*/ 	.word	0xffffffff


	//   ....[90]....
        /*0328*/ 	.word	0xffffffff


	//   ....[91]....
        /*032c*/ 	.word	0xffffffff


	//   ....[92]....
        /*0330*/ 	.word	0xffffffff


	//   ....[93]....
        /*0334*/ 	.word	0xffffffff


	//   ....[94]....
        /*0338*/ 	.word	0xffffffff


	//   ....[95]....
        /*033c*/ 	.word	0xffffffff


	//   ....[96]....
        /*0340*/ 	.word	0xffffffff


	//   ....[97]....
        /*0344*/ 	.word	0xffffffff


	//   ....[98]....
        /*0348*/ 	.word	0xffffffff


	//   ....[99]....
        /*034c*/ 	.word	0xffffffff


	//   ....[100]....
        /*0350*/ 	.word	0xffffffff


	//   ....[101]....
        /*0354*/ 	.word	0xffffffff


	//   ....[102]....
        /*0358*/ 	.word	0xffffffff


	//   ....[103]....
        /*035c*/ 	.word	0xffffffff


	//   ....[104]....
        /*0360*/ 	.word	0xffffffff


	//   ....[105]....
        /*0364*/ 	.word	0xffffffff


	//   ....[106]....
        /*0368*/ 	.word	0xffffffff


	//   ....[107]....
        /*036c*/ 	.word	0x0500000f


	//   ....[108]....
        /*0370*/ 	.word	0x0500000f


	//----- nvinfo : EIATTR_COOP_GROUP_INSTR_OFFSETS
	.align		4
.L_327:
        /*0374*/ 	.byte	0x04, 0x28
        /*0376*/ 	.short	(.L_329 - .L_328)


	//   ....[0]....
.L_328:
        /*0378*/ 	.word	0x00000070


	//   ....[1]....
        /*037c*/ 	.word	0x00000170


	//   ....[2]....
        /*0380*/ 	.word	0x000001c0


	//   ....[3]....
        /*0384*/ 	.word	0x000003f0


	//   ....[4]....
        /*0388*/ 	.word	0x00000550


	//   ....[5]....
        /*038c*/ 	.word	0x00000670


	//   ....[6]....
        /*0390*/ 	.word	0x000007d0


	//   ....[7]....
        /*0394*/ 	.word	0x000019e0


	//   ....[8]....
        /*0398*/ 	.word	0x00003320


	//   ....[9]....
        /*039c*/ 	.word	0x00003340


	//   ....[10]....
        /*03a0*/ 	.word	0x00004010


	//   ....[11]....
        /*03a4*/ 	.word	0x00004080


	//   ....[12]....
        /*03a8*/ 	.word	0x00006c50


	//   ....[13]....
        /*03ac*/ 	.word	0x00006d50


	//   ....[14]....
        /*03b0*/ 	.word	0x00007850


	//   ....[15]....
        /*03b4*/ 	.word	0x000078b0


	//   ....[16]....
        /*03b8*/ 	.word	0x0000a270


	//   ....[17]....
        /*03bc*/ 	.word	0x0000a280


	//   ....[18]....
        /*03c0*/ 	.word	0x0000a2b0


	//   ....[19]....
        /*03c4*/ 	.word	0x0000a2c0


	//   ....[20]....
        /*03c8*/ 	.word	0x0000c150


	//   ....[21]....
        /*03cc*/ 	.word	0x0000c160


	//   ....[22]....
        /*03d0*/ 	.word	0x0000c190


	//   ....[23]....
        /*03d4*/ 	.word	0x0000c1a0


	//   ....[24]....
        /*03d8*/ 	.word	0x0000d680


	//   ....[25]....
        /*03dc*/ 	.word	0x0000d6b0


	//   ....[26]....
        /*03e0*/ 	.word	0x0000d6e0


	//   ....[27]....
        /*03e4*/ 	.word	0x0000d710


	//   ....[28]....
        /*03e8*/ 	.word	0x0000d740


	//   ....[29]....
        /*03ec*/ 	.word	0x0000d750


	//   ....[30]....
        /*03f0*/ 	.word	0x0000d760


	//   ....[31]....
        /*03f4*/ 	.word	0x0000d770


	//   ....[32]....
        /*03f8*/ 	.word	0x0000d7a0


	//   ....[33]....
        /*03fc*/ 	.word	0x0000d7b0


	//   ....[34]....
        /*0400*/ 	.word	0x0000d7e0


	//   ....[35]....
        /*0404*/ 	.word	0x0000d7f0


	//   ....[36]....
        /*0408*/ 	.word	0x0000d800


	//   ....[37]....
        /*040c*/ 	.word	0x0000d830


	//   ....[38]....
        /*0410*/ 	.word	0x0000d860


	//   ....[39]....
        /*0414*/ 	.word	0x0000d870


	//   ....[40]....
        /*0418*/ 	.word	0x0000d8d0


	//   ....[41]....
        /*041c*/ 	.word	0x0000d8e0


	//   ....[42]....
        /*0420*/ 	.word	0x0000d8f0


	//   ....[43]....
        /*0424*/ 	.word	0x0000d920


	//   ....[44]....
        /*0428*/ 	.word	0x0000d950


	//   ....[45]....
        /*042c*/ 	.word	0x0000d960


	//   ....[46]....
        /*0430*/ 	.word	0x0000d970


	//   ....[47]....
        /*0434*/ 	.word	0x0000d980


	//   ....[48]....
        /*0438*/ 	.word	0x0000d990


	//   ....[49]....
        /*043c*/ 	.word	0x0000d9a0


	//   ....[50]....
        /*0440*/ 	.word	0x0000d9b0


	//   ....[51]....
        /*0444*/ 	.word	0x0000d9c0


	//   ....[52]....
        /*0448*/ 	.word	0x0000d9d0


	//   ....[53]....
        /*044c*/ 	.word	0x0000da00


	//   ....[54]....
        /*0450*/ 	.word	0x0000da30


	//   ....[55]....
        /*0454*/ 	.word	0x0000da40


	//   ....[56]....
        /*0458*/ 	.word	0x0000da50


	//   ....[57]....
        /*045c*/ 	.word	0x0000da60


	//   ....[58]....
        /*0460*/ 	.word	0x0000da80


	//   ....[59]....
        /*0464*/ 	.word	0x0000da90


	//   ....[60]....
        /*0468*/ 	.word	0x0000dac0


	//   ....[61]....
        /*046c*/ 	.word	0x0000dad0


	//   ....[62]....
        /*0470*/ 	.word	0x0000dae0


	//   ....[63]....
        /*0474*/ 	.word	0x0000daf0


	//   ....[64]....
        /*0478*/ 	.word	0x0000db00


	//   ....[65]....
        /*047c*/ 	.word	0x0000db10


	//   ....[66]....
        /*0480*/ 	.word	0x0000db20


	//   ....[67]....
        /*0484*/ 	.word	0x0000db30


	//   ....[68]....
        /*0488*/ 	.word	0x0000db40


	//   ....[69]....
        /*048c*/ 	.word	0x0000db60


	//   ....[70]....
        /*0490*/ 	.word	0x0000db70


	//   ....[71]....
        /*0494*/ 	.word	0x0000db80


	//   ....[72]....
        /*0498*/ 	.word	0x0000f9d0


	//   ....[73]....
        /*049c*/ 	.word	0x0000fbb0


	//   ....[74]....
        /*04a0*/ 	.word	0x0000fbe0


	//   ....[75]....
        /*04a4*/ 	.word	0x0000fc10


	//   ....[76]....
        /*04a8*/ 	.word	0x0000fc50


	//   ....[77]....
        /*04ac*/ 	.word	0x0000fc80


	//   ....[78]....
        /*04b0*/ 	.word	0x0000fcc0


	//   ....[79]....
        /*04b4*/ 	.word	0x0000fe50


	//   ....[80]....
        /*04b8*/ 	.word	0x0000fe80


	//   ....[81]....
        /*04bc*/ 	.word	0x0000feb0


	//   ....[82]....
        /*04c0*/ 	.word	0x0000fee0


	//   ....[83]....
        /*04c4*/ 	.word	0x0000ff10


	//   ....[84]....
        /*04c8*/ 	.word	0x0000ff50


	//   ....[85]....
        /*04cc*/ 	.word	0x0000fff0


	//   ....[86]....
        /*04d0*/ 	.word	0x00010080


	//   ....[87]....
        /*04d4*/ 	.word	0x00010130


	//   ....[88]....
        /*04d8*/ 	.word	0x00011770


	//   ....[89]....
        /*04dc*/ 	.word	0x00013f50


	//   ....[90]....
        /*04e0*/ 	.word	0x00013f80


	//   ....[91]....
        /*04e4*/ 	.word	0x00013fb0


	//   ....[92]....
        /*04e8*/ 	.word	0x00013fe0


	//   ....[93]....
        /*04ec*/ 	.word	0x00014010


	//   ....[94]....
        /*04f0*/ 	.word	0x00014020


	//   ....[95]....
        /*04f4*/ 	.word	0x00014060


	//   ....[96]....
        /*04f8*/ 	.word	0x00014070


	//   ....[97]....
        /*04fc*/ 	.word	0x000141b0


	//   ....[98]....
        /*0500*/ 	.word	0x000141e0


	//   ....[99]....
        /*0504*/ 	.word	0x00014210


	//   ....[100]....
        /*0508*/ 	.word	0x00014240


	//   ....[101]....
        /*050c*/ 	.word	0x00014270


	//   ....[102]....
        /*0510*/ 	.word	0x000142b0


	//   ....[103]....
        /*0514*/ 	.word	0x00014350


	//   ....[104]....
        /*0518*/ 	.word	0x000143e0


	//   ....[105]....
        /*051c*/ 	.word	0x00014490


	//   ....[106]....
        /*0520*/ 	.word	0x00014ae0


	//   ....[107]....
        /*0524*/ 	.word	0x000150b0


	//   ....[108]....
        /*0528*/ 	.word	0x00015520


	//----- nvinfo : EIATTR_REG_RECONFIG
	.align		4
.L_329:
        /*052c*/ 	.byte	0x01, 0x54
	.zero		2


	//----- nvinfo : EIATTR_SYSCALL_OFFSETS
	.align		4
        /*0530*/ 	.byte	0x04, 0x46
        /*0532*/ 	.short	(.L_331 - .L_330)


	//   ....[0]....
.L_330:
        /*0534*/ 	.word	0x00001bc0


	//   ....[1]....
        /*0538*/ 	.word	0x00011060


	//   ....[2]....
        /*053c*/ 	.word	0x000111a0


	//   ....[3]....
        /*0540*/ 	.word	0x000112e0


	//   ....[4]....
        /*0544*/ 	.word	0x00011400


	//----- nvinfo : EIATTR_MBARRIER_INSTR_OFFSETS
	.align		4
.L_331:
        /*0548*/ 	.byte	0x04, 0x39
        /*054a*/ 	.short	(.L_333 - .L_332)


	//   ....[0]....
.L_332:
        /*054c*/ 	.word	0x000002a0
        /*0550*/ 	.word	0x000000ff
        /*0554*/ 	.word	0x00033400
        /*0558*/ 	.short	0x0100
        /*055a*/ 	.byte	0x08
	.zero		1


	//   ....[1]....
        /*055c*/ 	.word	0x000002b0
        /*0560*/ 	.word	0x000000ff
        /*0564*/ 	.word	0x00033420
        /*0568*/ 	.short	0x0100
        /*056a*/ 	.byte	0x08
	.zero		1


	//   ....[2]....
        /*056c*/ 	.word	0x000003a0
        /*0570*/ 	.word	0x000000ff
        /*0574*/ 	.word	0x00033430
        /*0578*/ 	.short	0x0100
        /*057a*/ 	.byte	0x08
	.zero		1


	//   ....[3]....
        /*057c*/ 	.word	0x000003b0
        /*0580*/ 	.word	0x000000ff
        /*0584*/ 	.word	0x00033440
        /*0588*/ 	.short	0x0100
        /*058a*/ 	.byte	0x08
	.zero		1


	//   ....[4]....
        /*058c*/ 	.word	0x000003c0
        /*0590*/ 	.word	0x000000ff
        /*0594*/ 	.word	0x00033438
        /*0598*/ 	.short	0x0100
        /*059a*/ 	.byte	0x08
	.zero		1


	//   ....[5]....
        /*059c*/ 	.word	0x000003d0
        /*05a0*/ 	.word	0x000000ff
        /*05a4*/ 	.word	0x00033448
        /*05a8*/ 	.short	0x0100
        /*05aa*/ 	.byte	0x08
	.zero		1


	//   ....[6]....
        /*05ac*/ 	.word	0x00000500
        /*05b0*/ 	.word	0x000000ff
        /*05b4*/ 	.word	0x00033450
        /*05b8*/ 	.short	0x0100
        /*05ba*/ 	.byte	0x08
	.zero		1


	//   ....[7]....
        /*05bc*/ 	.word	0x00000510
        /*05c0*/ 	.word	0x000000ff
        /*05c4*/ 	.word	0x00033460
        /*05c8*/ 	.short	0x0100
        /*05ca*/ 	.byte	0x08
	.zero		1


	//   ....[8]....
        /*05cc*/ 	.word	0x00000520
        /*05d0*/ 	.word	0x000000ff
        /*05d4*/ 	.word	0x00033458
        /*05d8*/ 	.short	0x0100
        /*05da*/ 	.byte	0x08
	.zero		1


	//   ....[9]....
        /*05dc*/ 	.word	0x00000530
        /*05e0*/ 	.word	0x000000ff
        /*05e4*/ 	.word	0x00033468
        /*05e8*/ 	.short	0x0100
        /*05ea*/ 	.byte	0x08
	.zero		1


	//   ....[10]....
        /*05ec*/ 	.word	0x00000620
        /*05f0*/ 	.word	0x000000ff
        /*05f4*/ 	.word	0x00033470
        /*05f8*/ 	.short	0x0100
        /*05fa*/ 	.byte	0x06
	.zero		1


	//   ....[11]....
        /*05fc*/ 	.word	0x00000630
        /*0600*/ 	.word	0x000000ff
        /*0604*/ 	.word	0x00033480
        /*0608*/ 	.short	0x0100
        /*060a*/ 	.byte	0x06
	.zero		1


	//   ....[12]....
        /*060c*/ 	.word	0x00000640
        /*0610*/ 	.word	0x000000ff
        /*0614*/ 	.word	0x00033478
        /*0618*/ 	.short	0x0100
        /*061a*/ 	.byte	0x06
	.zero		1


	//   ....[13]....
        /*061c*/ 	.word	0x00000650
        /*0620*/ 	.word	0x000000ff
        /*0624*/ 	.word	0x00033488
        /*0628*/ 	.short	0x0100
        /*062a*/ 	.byte	0x06
	.zero		1


	//   ....[14]....
        /*062c*/ 	.word	0x00000780
        /*0630*/ 	.word	0x000000ff
        /*0634*/ 	.word	0x00033490
        /*0638*/ 	.short	0x0100
        /*063a*/ 	.byte	0x08
	.zero		1


	//   ....[15]....
        /*063c*/ 	.word	0x00000790
        /*0640*/ 	.word	0x000000ff
        /*0644*/ 	.word	0x000334a0
        /*0648*/ 	.short	0x0100
        /*064a*/ 	.byte	0x08
	.zero		1


	//   ....[16]....
        /*064c*/ 	.word	0x000007a0
        /*0650*/ 	.word	0x000000ff
        /*0654*/ 	.word	0x00033498
        /*0658*/ 	.short	0x0100
        /*065a*/ 	.byte	0x08
	.zero		1


	//   ....[17]....
        /*065c*/ 	.word	0x000007b0
        /*0660*/ 	.word	0x000000ff
        /*0664*/ 	.word	0x000334a8
        /*0668*/ 	.short	0x0100
        /*066a*/ 	.byte	0x08
	.zero		1


	//   ....[18]....
        /*066c*/ 	.word	0x000008e0
        /*0670*/ 	.word	0x000000ff
        /*0674*/ 	.word	0x000334b0
        /*0678*/ 	.short	0x0100
        /*067a*/ 	.byte	0x08
	.zero		1


	//   ....[19]....
        /*067c*/ 	.word	0x000008f0
        /*0680*/ 	.word	0x000000ff
        /*0684*/ 	.word	0x000334c0
        /*0688*/ 	.short	0x0100
        /*068a*/ 	.byte	0x08
	.zero		1


	//   ....[20]....
        /*068c*/ 	.word	0x00000900
        /*0690*/ 	.word	0x000000ff
        /*0694*/ 	.word	0x000334b8
        /*0698*/ 	.short	0x0100
        /*069a*/ 	.byte	0x08
	.zero		1


	//   ....[21]....
        /*069c*/ 	.word	0x00000910
        /*06a0*/ 	.word	0x000000ff
        /*06a4*/ 	.word	0x000334c8
        /*06a8*/ 	.short	0x0100
        /*06aa*/ 	.byte	0x08
	.zero		1


	//   ....[22]....
        /*06ac*/ 	.word	0x00001c40
        /*06b0*/ 	.word	0x000000ff
        /*06b4*/ 	.word	0x00033400
        /*06b8*/ 	.short	0x010a
        /*06ba*/ 	.byte	0x29
	.zero		1


	//   ....[23]....
        /*06bc*/ 	.word	0x00001cc0
        /*06c0*/ 	.word	0x00000002
        /*06c4*/ 	.word	0x00033430
        /*06c8*/ 	.short	0x010a
        /*06ca*/ 	.byte	0x3f
	.zero		1


	//   ....[24]....
        /*06cc*/ 	.word	0x00001d30
        /*06d0*/ 	.word	0x00000002
        /*06d4*/ 	.word	0x00033430
        /*06d8*/ 	.short	0x010a
        /*06da*/ 	.byte	0x3f
	.zero		1


	//   ....[25]....
        /*06dc*/ 	.word	0x000031c0
        /*06e0*/ 	.word	0x00000002
        /*06e4*/ 	.word	0x00000000
        /*06e8*/ 	.short	0x0101
        /*06ea*/ 	.byte	0x3f
	.zero		1


	//   ....[26]....
        /*06ec*/ 	.word	0x00005650
        /*06f0*/ 	.word	0x000000ff
        /*06f4*/ 	.word	0x00033430
        /*06f8*/ 	.short	0x010a
        /*06fa*/ 	.byte	0x06
	.zero		1


	//   ....[27]....
        /*06fc*/ 	.word	0x00005690
        /*0700*/ 	.word	0x000000ff
        /*0704*/ 	.word	0x00033430
        /*0708*/ 	.short	0x010a
        /*070a*/ 	.byte	0x06
	.zero		1


	//   ....[28]....
        /*070c*/ 	.word	0x000062b0
        /*0710*/ 	.word	0x000000ff
        /*0714*/ 	.word	0x00033450
        /*0718*/ 	.short	0x010a
        /*071a*/ 	.byte	0x06
	.zero		1


	//   ....[29]....
        /*071c*/ 	.word	0x000062f0
        /*0720*/ 	.word	0x000000ff
        /*0724*/ 	.word	0x00033450
        /*0728*/ 	.short	0x010a
        /*072a*/ 	.byte	0x06
	.zero		1


	//   ....[30]....
        /*072c*/ 	.word	0x00008500
        /*0730*/ 	.word	0x00000002
        /*0734*/ 	.word	0x00000000
        /*0738*/ 	.short	0x0101
        /*073a*/ 	.byte	0x3f
	.zero		1


	//   ....[31]....
        /*073c*/ 	.word	0x000086c0
        /*0740*/ 	.word	0x000000ff
        /*0744*/ 	.word	0x00000000
        /*0748*/ 	.short	0x0101
        /*074a*/ 	.byte	0x06
	.zero		1


	//   ....[32]....
        /*074c*/ 	.word	0x00008ff0
        /*0750*/ 	.word	0x000000ff
        /*0754*/ 	.word	0x00033430
        /*0758*/ 	.short	0x010a
        /*075a*/ 	.byte	0x06
	.zero		1


	//   ....[33]....
        /*075c*/ 	.word	0x00009030
        /*0760*/ 	.word	0x000000ff
        /*0764*/ 	.word	0x00033430
        /*0768*/ 	.short	0x010a
        /*076a*/ 	.byte	0x06
	.zero		1


	//   ....[34]....
        /*076c*/ 	.word	0x00009c50
        /*0770*/ 	.word	0x000000ff
        /*0774*/ 	.word	0x00033450
        /*0778*/ 	.short	0x010a
        /*077a*/ 	.byte	0x06
	.zero		1


	//   ....[35]....
        /*077c*/ 	.word	0x00009c90
        /*0780*/ 	.word	0x000000ff
        /*0784*/ 	.word	0x00033450
        /*0788*/ 	.short	0x010a
        /*078a*/ 	.byte	0x06
	.zero		1


	//   ....[36]....
        /*078c*/ 	.word	0x0000b350
        /*0790*/ 	.word	0x00000002
        /*0794*/ 	.word	0x00000000
        /*0798*/ 	.short	0x0101
        /*079a*/ 	.byte	0x3f
	.zero		1


	//   ....[37]....
        /*079c*/ 	.word	0x0000b560
        /*07a0*/ 	.word	0x000000ff
        /*07a4*/ 	.word	0x00000000
        /*07a8*/ 	.short	0x0101
        /*07aa*/ 	.byte	0x06
	.zero		1


	//   ....[38]....
        /*07ac*/ 	.word	0x0000bde0
        /*07b0*/ 	.word	0x000000ff
        /*07b4*/ 	.word	0x00033450
        /*07b8*/ 	.short	0x010a
        /*07ba*/ 	.byte	0x09
	.zero		1


	//   ....[39]....
        /*07bc*/ 	.word	0x0000be20
        /*07c0*/ 	.word	0x000000ff
        /*07c4*/ 	.word	0x00033450
        /*07c8*/ 	.short	0x010a
        /*07ca*/ 	.byte	0x09
	.zero		1


	//   ....[40]....
        /*07cc*/ 	.word	0x0000c650
        /*07d0*/ 	.word	0x000000ff
        /*07d4*/ 	.word	0x00000000
        /*07d8*/ 	.short	0x0101
        /*07da*/ 	.byte	0x04
	.zero		1


	//   ....[41]....
        /*07dc*/ 	.word	0x0000e790
        /*07e0*/ 	.word	0x00000000
        /*07e4*/ 	.word	0x00000000
        /*07e8*/ 	.short	0x0101
        /*07ea*/ 	.byte	0x3f
	.zero		1


	//   ....[42]....
        /*07ec*/ 	.word	0x00011980
        /*07f0*/ 	.word	0x00000004
        /*07f4*/ 	.word	0x00033480
        /*07f8*/ 	.short	0x010a
        /*07fa*/ 	.byte	0x3f
	.zero		1


	//   ....[43]....
        /*07fc*/ 	.word	0x00011bd0
        /*0800*/ 	.word	0x00000004
        /*0804*/ 	.word	0x00033440
        /*0808*/ 	.short	0x010a
        /*080a*/ 	.byte	0x3f
	.zero		1


	//   ....[44]....
        /*080c*/ 	.word	0x00012080
        /*0810*/ 	.word	0x000000ff
        /*0814*/ 	.word	0x00033420
        /*0818*/ 	.short	0x010a
        /*081a*/ 	.byte	0x29
	.zero		1


	//   ....[45]....
        /*081c*/ 	.word	0x00012340
        /*0820*/ 	.word	0x00000006
        /*0824*/ 	.word	0x00033480
        /*0828*/ 	.short	0x010a
        /*082a*/ 	.byte	0x3f
	.zero		1


	//   ....[46]....
        /*082c*/ 	.word	0x00012780
        /*0830*/ 	.word	0x00000006
        /*0834*/ 	.word	0x00033440
        /*0838*/ 	.short	0x010a
        /*083a*/ 	.byte	0x3f
	.zero		1


	//   ....[47]....
        /*083c*/ 	.word	0x00012c30
        /*0840*/ 	.word	0x0000000d
        /*0844*/ 	.word	0x00033470
        /*0848*/ 	.short	0x010a
        /*084a*/ 	.byte	0x3f
	.zero		1


	//   ....[48]....
        /*084c*/ 	.word	0x00012ca0
        /*0850*/ 	.word	0x0000000d
        /*0854*/ 	.word	0x00033460
        /*0858*/ 	.short	0x010a
        /*085a*/ 	.byte	0x3f
	.zero		1


	//   ....[49]....
        /*085c*/ 	.word	0x00013340
        /*0860*/ 	.word	0x0000000d
        /*0864*/ 	.word	0x00033450
        /*0868*/ 	.short	0x0101
        /*086a*/ 	.byte	0x3f
	.zero		1


	//   ....[50]....
        /*086c*/ 	.word	0x000133b0
        /*0870*/ 	.word	0x00000002
        /*0874*/ 	.word	0x00000000
        /*0878*/ 	.short	0x0101
        /*087a*/ 	.byte	0x3f
	.zero		1


	//   ....[51]....
        /*087c*/ 	.word	0x00013580
        /*0880*/ 	.word	0x00000003
        /*0884*/ 	.word	0x00033470
        /*0888*/ 	.short	0x010a
        /*088a*/ 	.byte	0x3f
	.zero		1


	//   ....[52]....
        /*088c*/ 	.word	0x000135e0
        /*0890*/ 	.word	0x00000003
        /*0894*/ 	.word	0x00033460
        /*0898*/ 	.short	0x010a
        /*089a*/ 	.byte	0x3f
	.zero		1


	//   ....[53]....
        /*089c*/ 	.word	0x00013c90
        /*08a0*/ 	.word	0x00000003
        /*08a4*/ 	.word	0x00033450
        /*08a8*/ 	.short	0x0101
        /*08aa*/ 	.byte	0x3f
	.zero		1


	//   ....[54]....
        /*08ac*/ 	.word	0x00013d20
        /*08b0*/ 	.word	0x00000000
        /*08b4*/ 	.word	0x00000000
        /*08b8*/ 	.short	0x0101
        /*08ba*/ 	.byte	0x3f
	.zero		1


	//   ....[55]....
        /*08bc*/ 	.word	0x00014a60
        /*08c0*/ 	.word	0x00000000
        /*08c4*/ 	.word	0x00033420
        /*08c8*/ 	.short	0x010a
        /*08ca*/ 	.byte	0x3f
	.zero		1


	//   ....[56]....
        /*08cc*/ 	.word	0x00014c00
        /*08d0*/ 	.word	0x00000007
        /*08d4*/ 	.word	0x00000000
        /*08d8*/ 	.short	0x010a
        /*08da*/ 	.byte	0x3f
	.zero		1


	//   ....[57]....
        /*08dc*/ 	.word	0x00014c70
        /*08e0*/ 	.word	0x00000009
        /*08e4*/ 	.word	0x00000000
        /*08e8*/ 	.short	0x010a
        /*08ea*/ 	.byte	0x3f
	.zero		1


	//   ....[58]....
        /*08ec*/ 	.word	0x00014cc0
        /*08f0*/ 	.word	0x00000011
        /*08f4*/ 	.word	0x00033460
        /*08f8*/ 	.short	0x010a
        /*08fa*/ 	.byte	0x3f
	.zero		1


	//   ....[59]....
        /*08fc*/ 	.word	0x00014d10
        /*0900*/ 	.word	0x00000003
        /*0904*/ 	.word	0x00033460
        /*0908*/ 	.short	0x010a
        /*090a*/ 	.byte	0x3f
	.zero		1


	//   ....[60]....
        /*090c*/ 	.word	0x00014d50
        /*0910*/ 	.word	0x00000011
        /*0914*/ 	.word	0x00033480
        /*0918*/ 	.short	0x010a
        /*091a*/ 	.byte	0x3f
	.zero		1


	//   ....[61]....
        /*091c*/ 	.word	0x00014d70
        /*0920*/ 	.word	0x00000003
        /*0924*/ 	.word	0x00033480
        /*0928*/ 	.short	0x010a
        /*092a*/ 	.byte	0x3f
	.zero		1


	//   ....[62]....
        /*092c*/ 	.word	0x00014de0
        /*0930*/ 	.word	0x00000003
        /*0934*/ 	.word	0x00033400
        /*0938*/ 	.short	0x010a
        /*093a*/ 	.byte	0x3f
	.zero		1


	//   ....[63]....
        /*093c*/ 	.word	0x00014e30
        /*0940*/ 	.word	0x00000002
        /*0944*/ 	.word	0x00033430
        /*0948*/ 	.short	0x010a
        /*094a*/ 	.byte	0x3f
	.zero		1


	//   ....[64]....
        /*094c*/ 	.word	0x00014e90
        /*0950*/ 	.word	0x00000007
        /*0954*/ 	.word	0x00033430
        /*0958*/ 	.short	0x010a
        /*095a*/ 	.byte	0x3f
	.zero		1


	//   ....[65]....
        /*095c*/ 	.word	0x00014ef0
        /*0960*/ 	.word	0x00000007
        /*0964*/ 	.word	0x00033450
        /*0968*/ 	.short	0x010a
        /*096a*/ 	.byte	0x3f
	.zero		1


	//   ....[66]....
        /*096c*/ 	.word	0x00014f50
        /*0970*/ 	.word	0x00000009
        /*0974*/ 	.word	0x00033430
        /*0978*/ 	.short	0x010a
        /*097a*/ 	.byte	0x3f
	.zero		1


	//   ....[67]....
        /*097c*/ 	.word	0x00014fb0
        /*0980*/ 	.word	0x00000009
        /*0984*/ 	.word	0x00033450
        /*0988*/ 	.short	0x010a
        /*098a*/ 	.byte	0x3f
	.zero		1


	//   ....[68]....
        /*098c*/ 	.word	0x00015010
        /*0990*/ 	.word	0x00000006
        /*0994*/ 	.word	0x00033450
        /*0998*/ 	.short	0x010a
        /*099a*/ 	.byte	0x3f
	.zero		1


	//   ....[69]....
        /*099c*/ 	.word	0x00015160
        /*09a0*/ 	.word	0x00000004
        /*09a4*/ 	.word	0x00033480
        /*09a8*/ 	.short	0x010a
        /*09aa*/ 	.byte	0x3f
	.zero		1


	//   ....[70]....
        /*09ac*/ 	.word	0x000151b0
        /*09b0*/ 	.word	0x00000004
        /*09b4*/ 	.word	0x00033440
        /*09b8*/ 	.short	0x010a
        /*09ba*/ 	.byte	0x3f
	.zero		1


	//   ....[71]....
        /*09bc*/ 	.word	0x00015210
        /*09c0*/ 	.word	0x00000003
        /*09c4*/ 	.word	0x00033420
        /*09c8*/ 	.short	0x010a
        /*09ca*/ 	.byte	0x3f
	.zero		1


	//   ....[72]....
        /*09cc*/ 	.word	0x00015260
        /*09d0*/ 	.word	0x00000006
        /*09d4*/ 	.word	0x00033480
        /*09d8*/ 	.short	0x010a
        /*09da*/ 	.byte	0x3f
	.zero		1


	//   ....[73]....
        /*09dc*/ 	.word	0x000152b0
        /*09e0*/ 	.word	0x00000006
        /*09e4*/ 	.word	0x00033440
        /*09e8*/ 	.short	0x010a
        /*09ea*/ 	.byte	0x3f
	.zero		1


	//   ....[74]....
        /*09ec*/ 	.word	0x00015300
        /*09f0*/ 	.word	0x0000000d
        /*09f4*/ 	.word	0x00033470
        /*09f8*/ 	.short	0x010a
        /*09fa*/ 	.byte	0x3f
	.zero		1


	//   ....[75]....
        /*09fc*/ 	.word	0x00015350
        /*0a00*/ 	.word	0x0000000d
        /*0a04*/ 	.word	0x00033460
        /*0a08*/ 	.short	0x010a
        /*0a0a*/ 	.byte	0x3f
	.zero		1


	//   ....[76]....
        /*0a0c*/ 	.word	0x000153a0
        /*0a10*/ 	.word	0x00000003
        /*0a14*/ 	.word	0x00033470
        /*0a18*/ 	.short	0x010a
        /*0a1a*/ 	.byte	0x3f
	.zero		1


	//   ....[77]....
        /*0a1c*/ 	.word	0x000153f0
        /*0a20*/ 	.word	0x00000003
        /*0a24*/ 	.word	0x00033460
        /*0a28*/ 	.short	0x010a
        /*0a2a*/ 	.byte	0x3f
	.zero		1


	//   ....[78]....
        /*0a2c*/ 	.word	0x00015440
        /*0a30*/ 	.word	0x00000000
        /*0a34*/ 	.word	0x00033420
        /*0a38*/ 	.short	0x010a
        /*0a3a*/ 	.byte	0x3f
	.zero		1


	//   ....[79]....
        /*0a3c*/ 	.word	0x000155e0
        /*0a40*/ 	.word	0x00000007
        /*0a44*/ 	.word	0x00000000
        /*0a48*/ 	.short	0x010a
        /*0a4a*/ 	.byte	0x3f
	.zero		1


	//   ....[80]....
        /*0a4c*/ 	.word	0x00015630
        /*0a50*/ 	.word	0x00000009
        /*0a54*/ 	.word	0x00000000
        /*0a58*/ 	.short	0x010a
        /*0a5a*/ 	.byte	0x3f
	.zero		1


	//   ....[81]....
        /*0a5c*/ 	.word	0x00015680
        /*0a60*/ 	.word	0x00000011
        /*0a64*/ 	.word	0x00033460
        /*0a68*/ 	.short	0x010a
        /*0a6a*/ 	.byte	0x3f
	.zero		1


	//   ....[82]....
        /*0a6c*/ 	.word	0x000156d0
        /*0a70*/ 	.word	0x00000003
        /*0a74*/ 	.word	0x00033460
        /*0a78*/ 	.short	0x010a
        /*0a7a*/ 	.byte	0x3f
	.zero		1


	//   ....[83]....
        /*0a7c*/ 	.word	0x00015720
        /*0a80*/ 	.word	0x00000011
        /*0a84*/ 	.word	0x00033480
        /*0a88*/ 	.short	0x010a
        /*0a8a*/ 	.byte	0x3f
	.zero		1


	//----- nvinfo : EIATTR_NUM_MBARRIERS
	.align		4
.L_333:
        /*0a8c*/ 	.byte	0x03, 0x38
        /*0a8e*/ 	.short	0x0016


	//----- nvinfo : EIATTR_EXIT_INSTR_OFFSETS
	.align		4
        /*0a90*/ 	.byte	0x04, 0x1c
        /*0a92*/ 	.short	(.L_335 - .L_334)


	//   ....[0]....
.L_334:
        /*0a94*/ 	.word	0x00000ab0


	//   ....[1]....
        /*0a98*/ 	.word	0x0000f980


	//   ....[2]....
        /*0a9c*/ 	.word	0x00014dc0


	//----- nvinfo : EIATTR_MAX_THREADS
	.align		4
.L_335:
        /*0aa0*/ 	.byte	0x04, 0x05
        /*0aa2*/ 	.short	(.L_337 - .L_336)
.L_336:
        /*0aa4*/ 	.word	0x00000180
        /*0aa8*/ 	.word	0x00000001
        /*0aac*/ 	.word	0x00000001


	//----- nvinfo : EIATTR_CRS_STACK_SIZE
	.align		4
.L_337:
        /*0ab0*/ 	.byte	0x04, 0x1e
        /*0ab2*/ 	.short	(.L_339 - .L_338)
.L_338:
        /*0ab4*/ 	.word	0x00000000


	//----- nvinfo : EIATTR_CBANK_PARAM_SIZE
	.align		4
.L_339:
        /*0ab8*/ 	.byte	0x03, 0x19
        /*0aba*/ 	.short	0x0a70


	//----- nvinfo : EIATTR_PARAM_CBANK
	.align		4
        /*0abc*/ 	.byte	0x04, 0x0a
        /*0abe*/ 	.short	(.L_341 - .L_340)
	.align		4
.L_340:
        /*0ac0*/ 	.word	index@(.nv.constant0._ZN7cutlass13device_kernelIN5flash11enable_sm90INS1_16FlashAttnFwdSm90INS1_25CollectiveMainloopFwdSm90ILi2EN4cute5tupleIJNS5_1CILi1EEES8_S8_EEENS6_IJNS7_ILi128EEENS7_ILi160EEENS7_ILi192EEEEEELi192ENS_12float_e4m3_tEfNS_4arch4Sm90ELb1ELb0ELb0ELb1ELb0ELb0ELb0ELb1ELb1ELb0ELb0ELb0EEENS1_21CollectiveEpilogueFwdINS6_IJSA_SC_SB_EEES9_NS_10bfloat16_tESG_Li256ELb1ELb0ELb0ELb1EEENS1_36VarlenDynamicPersistentTileSchedulerILi128ELi160ELi256ELi128ELb0ELb0ELb1ELb1ELb1ELb1EEEEEEEEEvNT_6ParamsE)
        /*0ac4*/ 	.short	0x0210
        /*0ac6*/ 	.short	0x0a70


	//----- nvinfo : EIATTR_SW_WAR
	.align		4
.L_341:
        /*0ac8*/ 	.byte	0x04, 0x36
        /*0aca*/ 	.short	(.L_343 - .L_342)
.L_342:
        /*0acc*/ 	.word	0x00000008
.L_343:


//--------------------- .nv.info._ZN7cutlass13device_kernelIN5flash11enable_sm90INS1_16FlashAttnFwdSm90INS1_25CollectiveMainloopFwdSm90ILi2EN4cute5tupleIJNS5_1CILi1EEES8_S8_EEENS6_IJNS7_ILi128EEENS7_ILi160EEENS7_ILi192EEEEEELi192ENS_12float_e4m3_tEfNS_4arch4Sm90ELb1ELb0ELb0ELb1ELb0ELb1ELb0ELb1ELb1ELb0ELb0ELb0EEENS1_21CollectiveEpilogueFwdINS6_IJSA_SC_SB_EEES9_NS_10bfloat16_tESG_Li256ELb1ELb0ELb0ELb1EEENS1_36VarlenDynamicPersistentTileSchedulerILi128ELi160ELi256ELi128ELb0ELb0ELb1ELb1ELb1ELb1EEEEEEEEEvNT_6ParamsE --------------------------
	.section	.nv.info._ZN7cutlass13device_kernelIN5flash11enable_sm90INS1_16FlashAttnFwdSm90INS1_25CollectiveMainloopFwdSm90ILi2EN4cute5tupleIJNS5_1CILi1EEES8_S8_EEENS6_IJNS7_ILi128EEENS7_ILi160EEENS7_ILi192EEEEEELi192ENS_12float_e4m3_tEfNS_4arch4Sm90ELb1ELb0ELb0ELb1ELb0ELb1ELb0ELb1ELb1ELb0ELb0ELb0EEENS1_21CollectiveEpilogueFwdINS6_IJSA_SC_SB_EEES9_NS_10bfloat16_tESG_Li256ELb1ELb0ELb0ELb1EEENS1_36VarlenDynamicPersistentTileSchedulerILi128ELi160ELi256ELi128ELb0ELb0ELb1ELb1ELb1ELb1EEEEEEEEEvNT_6ParamsE,"",@"SHT_CUDA_INFO"
	.sectionflags	@""
	.align	4


	//----- nvinfo : EIATTR_CUDA_API_VERSION
	.align		4
        /*0000*/ 	.byte	0x04, 0x37
        /*0002*/ 	.short	(.L_345 - .L_344)
.L_344:
        /*0004*/ 	.word	0x00000082


	//----- nvinfo : EIATTR_KPARAM_INFO
	.align		4
.L_345:
        /*0008*/ 	.byte	0x04, 0x17
        /*000a*/ 	.short	(.L_347 - .L_346)
.L_346:
        /*000c*/ 	.word	0x00000000
        /*0010*/ 	.short	0x0000
        /*0012*/ 	.short	0x0070
        /*0014*/ 	.byte	0x00, 0xf0, 0x01, 0x28


	//----- nvinfo : EIATTR_SPARSE_MMA_MASK
	.align		4
.L_347:
        /*0018*/ 	.byte	0x03, 0x50
        /*001a*/ 	.short	0x0000


	//----- nvinfo : EIATTR_MAXREG_COUNT
	.align		4
        /*001c*/ 	.byte	0x03, 0x1b
        /*001e*/ 	.short	0x00a8


	//----- nvinfo : EIATTR_NUM_BARRIERS
	.align		4
        /*0020*/ 	.byte	0x02, 0x4c
        /*0022*/ 	.byte	0x10
	.zero		1


	//----- nvinfo : EIATTR_EXTERNS
	.align		4
        /*0024*/ 	.byte	0x04, 0x0f
        /*0026*/ 	.short	(.L_349 - .L_348)


	//   ....[0]....
	.align		4
.L_348:
        /*0028*/ 	.word	index@(__assertfail)


	//----- nvinfo : EIATTR_ANNOTATIONS
	.align		4
.L_349:
        /*002c*/ 	.byte	0x04, 0x55
        /*002e*/ 	.short	(.L_351 - .L_350)


	//   ....[0]....
.L_350:
        /* <DEDUP_REMOVED lines=61> */


	//----- nvinfo : EIATTR_MERCURY_ISA_VERSION
	.align		4
.L_351:
        /*03e8*/ 	.byte	0x03, 0x5f
        /*03ea*/ 	.short	0x0101


	//----- nvinfo : EIATTR_UNUSED_LOAD_BYTE_OFFSET
	.align		4
        /*03ec*/ 	.byte	0x04, 0x44
        /*03ee*/ 	.short	(.L_353 - .L_352)


	//   ....[0]....
.L_352:
        /*03f0*/ 	.word	0x00000b10
        /*03f4*/ 	.word	0x0000fff0


	//   ....[1]....
        /*03f8*/ 	.word	0x000234e0
        /*03fc*/ 	.word	0x0000fff0


	//----- nvinfo : EIATTR_INT_WARP_WIDE_INSTR_OFFSETS
	.align		4
.L_353:
        /*0400*/ 	.byte	0x04, 0x31
        /*0402*/ 	.short	(.L_355 - .L_354)


	//   ....[0]....
.L_354:
        /*0404*/ 	.word	0x000001c0


	//   ....[1]....
        /*0408*/ 	.word	0x00000200


	//   ....[2]....
        /*040c*/ 	.word	0x00000270


	//   ....[3]....
        /*0410*/ 	.word	0x00028d80


	//   ....[4]....
        /*0414*/ 	.word	0x00028e10


	//   ....[5]....
        /*0418*/ 	.word	0x000294f0


	//   ....[6]....
        /*041c*/ 	.word	0x00029520


	//   ....[7]....
        /*0420*/ 	.word	0x00029670


	//   ....[8]....
        /*0424*/ 	.word	0x00029730


	//   ....[9]....
        /*0428*/ 	.word	0x0002b760


	//   ....[10]....
        /*042c*/ 	.word	0x0002b7f0


	//----- nvinfo : EIATTR_COOP_GROUP_MASK_REGIDS
	.align		4
.L_355:
        /*0430*/ 	.byte	0x04, 0x29
        /*0432*/ 	.short	(.L_357 - .L_356)


	//   ....[0]....
.L_356:
        /*0434*/ 	.word	0xffffffff


	//   ....[1]....
        /*0438*/ 	.word	0xffffffff


	//   ....[2]....
        /*043c*/ 	.word	0xffffffff


	//   ....[3]....
        /*0440*/ 	.word	0xffffffff


	//   ....[4]....
        /*0444*/ 	.word	0xffffffff


	//   ....[5]....
        /*0448*/ 	.word	0xffffffff


	//   ....[6]....
        /*044c*/ 	.word	0xffffffff


	//   ....[7]....
        /*0450*/ 	.word	0xffffffff


	//   ....[8]....
        /*0454*/ 	.word	0xffffffff


	//   ....[9]....
        /*0458*/ 	.word	0xffffffff


	//   ....[10]....
        /*045c*/ 	.word	0xffffffff


	//   ....[11]....
        /*0460*/ 	.word	0xffffffff


	//   ....[12]....
        /*0464*/ 	.word	0xffffffff


	//   ....[13]....
        /*0468*/ 	.word	0xffffffff


	//   ....[14]....
        /*046c*/ 	.word	0xffffffff


	//   ....[15]....
        /*0470*/ 	.word	0xffffffff


	//   ....[16]....
        /*0474*/ 	.word	0xffffffff


	//   ....[17]....
        /*0478*/ 	.word	0xffffffff


	//   ....[18]....
        /*047c*/ 	.word	0xffffffff


	//   ....[19]....
        /*0480*/ 	.word	0xffffffff


	//   ....[20]....
        /*0484*/ 	.word	0xffffffff


	//   ....[21]....
        /*0488*/ 	.word	0xffffffff


	//   ....[22]....
        /*048c*/ 	.word	0xffffffff


	//   ....[23]....
        /*0490*/ 	.word	0xffffffff


	//   ....[24]....
        /*0494*/ 	.word	0xffffffff


	//   ....[25]....
        /*0498*/ 	.word	0xffffffff


	//   ....[26]....
        /*049c*/ 	.word	0xffffffff


	//   ....[27]....
        /*04a0*/ 	.word	0xffffffff


	//   ....[28]....
        /*04a4*/ 	.word	0xffffffff


	//   ....[29]....
        /*04a8*/ 	.word	0xffffffff


	//   ....[30]....
        /*04ac*/ 	.word	0xffffffff


	//   ....[31]....
        /*04b0*/ 	.word	0xffffffff


	//   ....[32]....
        /*04b4*/ 	.word	0xffffffff


	//   ....[33]....
        /*04b8*/ 	.word	0xffffffff


	//   ....[34]....
        /*04bc*/ 	.word	0xffffffff


	//   ....[35]....
        /*04c0*/ 	.word	0xffffffff


	//   ....[36]....
        /*04c4*/ 	.word	0xffffffff


	//   ....[37]....
        /*04c8*/ 	.word	0xffffffff


	//   ....[38]....
        /*04cc*/ 	.word	0xffffffff


	//   ....[39]....
        /*04d0*/ 	.word	0xffffffff


	//   ....[40]....
        /*04d4*/ 	.word	0xffffffff


	//   ....[41]....
        /*04d8*/ 	.word	0xffffffff


	//   ....[42]....
        /*04dc*/ 	.word	0xffffffff


	//   ....[43]....
        /*04e0*/ 	.word	0xffffffff


	//   ....[44]....
        /*04e4*/ 	.word	0xffffffff


	//   ....[45]....
        /*04e8*/ 	.word	0xffffffff


	//   ....[46]....
        /*04ec*/ 	.word	0xffffffff


	//   ....[47]....
        /*04f0*/ 	.word	0xffffffff


	//   ....[48]....
        /*04f4*/ 	.word	0xffffffff


	//   ....[49]....
        /*04f8*/ 	.word	0xffffffff


	//   ....[50]....
        /*04fc*/ 	.word	0xffffffff


	//   ....[51]....
        /*0500*/ 	.word	0xffffffff


	//   ....[52]....
        /*0504*/ 	.word	0xffffffff


	//   ....[53]....
        /*0508*/ 	.word	0xffffffff


	//   ....[54]....
        /*050c*/ 	.word	0xffffffff


	//   ....[55]....
        /*0510*/ 	.word	0xffffffff


	//   ....[56]....
        /*0514*/ 	.word	0xffffffff


	//   ....[57]....
        /*0518*/ 	.word	0xffffffff


	//   ....[58]....
        /*051c*/ 	.word	0xffffffff


	//   ....[59]....
        /*0520*/ 	.word	0xffffffff


	//   ....[60]....
        /*0524*/ 	.word	0xffffffff


	//   ....[61]....
        /*0528*/ 	.word	0xffffffff


	//   ....[62]....
        /*052c*/ 	.word	0xffffffff


	//   ....[63]....
        /*0530*/ 	.word	0xffffffff


	//   ....[64]....
        /*0534*/ 	.word	0xffffffff


	//   ....[65]....
        /*0538*/ 	.word	0xffffffff


	//   ....[66]....
        /*053c*/ 	.word	0xffffffff


	//   ....[67]....
        /*0540*/ 	.word	0xffffffff


	//   ....[68]....
        /*0544*/ 	.word	0xffffffff


	//   ....[69]....
        /*0548*/ 	.word	0xffffffff


	//   ....[70]....
        /*054c*/ 	.word	0xffffffff


	//   ....[71]....
        /*0550*/ 	.word	0xffffffff


	//   ....[72]....
        /*0554*/ 	.word	0xffffffff


	//   ....[73]....
        /*0558*/ 	.word	0xffffffff


	//   ....[74]....
        /*055c*/ 	.word	0xffffffff


	//   ....[75]....
        /*0560*/ 	.word	0xffffffff


	//   ....[76]....
        /*0564*/ 	.word	0xffffffff


	//   ....[77]....
        /*0568*/ 	.word	0xffffffff


	//   ....[78]....
        /*056c*/ 	.word	0xffffffff


	//   ....[79]....
        /*0570*/ 	.word	0xffffffff


	//   ....[80]....
        /*0574*/ 	.word	0xffffffff


	//   ....[81]....
        /*0578*/ 	.word	0xffffffff


	//   ....[82]....
        /*057c*/ 	.word	0xffffffff


	//   ....[83]....
        /*0580*/ 	.word	0xffffffff


	//   ....[84]....
        /*0584*/ 	.word	0xffffffff


	//   ....[85]....
        /*0588*/ 	.word	0xffffffff


	//   ....[86]....
        /*058c*/ 	.word	0xffffffff


	//   ....[87]....
        /*0590*/ 	.word	0xffffffff


	//   ....[88]....
        /*0594*/ 	.word	0xffffffff


	//   ....[89]....
        /*0598*/ 	.word	0xffffffff


	//   ....[90]....
        /*059c*/ 	.word	0xffffffff


	//   ....[91]....
        /*05a0*/ 	.word	0xffffffff


	//   ....[92]....
        /*05a4*/ 	.word	0xffffffff


	//   ....[93]....
        /*05a8*/ 	.word	0xffffffff


	//   ....[94]....
        /*05ac*/ 	.word	0xffffffff


	//   ....[95]....
        /*05b0*/ 	.word	0xffffffff


	//   ....[96]....
        /*05b4*/ 	.word	0xffffffff


	//   ....[97]....
        /*05b8*/ 	.word	0xffffffff


	//   ....[98]....
        /*05bc*/ 	.word	0xffffffff


	//   ....[99]....
        /*05c0*/ 	.word	0xffffffff


	//   ....[100]....
        /*05c4*/ 	.word	0xffffffff


	//   ....[101]....
        /*05c8*/ 	.word	0xffffffff


	//   ....[102]....
        /*05cc*/ 	.word	0xffffffff


	//   ....[103]....
        /*05d0*/ 	.word	0xffffffff


	//   ....[104]....
        /*05d4*/ 	.word	0xffffffff


	//   ....[105]....
        /*05d8*/ 	.word	0xffffffff


	//   ....[106]....
        /*05dc*/ 	.word	0xffffffff


	//   ....[107]....
        /*05e0*/ 	.word	0xffffffff


	//   ....[108]....
        /*05e4*/ 	.word	0x0500000f


	//   ....[109]....
        /*05e8*/ 	.word	0x0500000f


	//   ....[110]....
        /*05ec*/ 	.word	0x0500000f


	//   ....[111]....
        /*05f0*/ 	.word	0x0500000f


	//   ....[112]....
        /*05f4*/ 	.word	0x0500000f


	//   ....[113]....
        /*05f8*/ 	.word	0x0500000f


	//   ....[114]....
        /*05fc*/ 	.word	0x0500000f


	//   ....[115]....
        /*0600*/ 	.word	0x0500000f


	//   ....[116]....
        /*0604*/ 	.word	0x0500000f


	//   ....[117]....
        /*0608*/ 	.word	0x0500000f


	//   ....[118]....
        /*060c*/ 	.word	0x0500000f


	//   ....[119]....
        /*0610*/ 	.word	0x0500000f


	//   ....[120]....
        /*0614*/ 	.word	0x0500000f


	//   ....[121]....
        /*0618*/ 	.word	0x0500000f


	//   ....[122]....
        /*061c*/ 	.word	0x0500000f


	//   ....[123]....
        /*0620*/ 	.word	0x0500000f


	//   ....[124]....
        /*0624*/ 	.word	0x0500000f


	//   ....[125]....
        /*0628*/ 	.word	0x0500000f


	//   ....[126]....
        /*062c*/ 	.word	0x0500000f


	//   ....[127]....
        /*0630*/ 	.word	0x0500000f


	//   ....[128]....
        /*0634*/ 	.word	0x0500000f


	//   ....[129]....
        /*0638*/ 	.word	0x0500000f


	//   ....[130]....
        /*063c*/ 	.word	0x0500000f


	//   ....[131]....
        /*0640*/ 	.word	0x0500000f


	//   ....[132]....
        /*0644*/ 	.word	0x0500000f


	//   ....[133]....
        /*0648*/ 	.word	0x0500000f


	//   ....[134]....
        /*064c*/ 	.word	0x0500000f


	//   ....[135]....
        /*0650*/ 	.word	0x0500000f


	//   ....[136]....
        /*0654*/ 	.word	0x0500000f


	//   ....[137]....
        /*0658*/ 	.word	0x0500000f


	//   ....[138]....
        /*065c*/ 	.word	0x0500000f


	//   ....[139]....
        /*0660*/ 	.word	0x0500000f


	//   ....[140]....
        /*0664*/ 	.word	0x0500000f


	//   ....[141]....
        /*0668*/ 	.word	0x0500000f


	//   ....[142]....
        /*066c*/ 	.word	0x0500000f


	//   ....[143]....
        /*0670*/ 	.word	0x0500000f


	//   ....[144]....
        /*0674*/ 	.word	0x0500000f


	//   ....[145]....
        /*0678*/ 	.word	0x0500000f


	//   ....[146]....
        /*067c*/ 	.word	0x0500000f


	//   ....[147]....
        /*0680*/ 	.word	0x0500000f


	//   ....[148]....
        /*0684*/ 	.word	0x0500000f


	//   ....[149]....
        /*0688*/ 	.word	0x0500000f


	//   ....[150]....
        /*068c*/ 	.word	0x0500000f


	//   ....[151]....
        /*0690*/ 	.word	0x0500000f


	//   ....[152]....
        /*0694*/ 	.word	0x0500000f


	//   ....[153]....
        /*0698*/ 	.word	0x0500000f


	//   ....[154]....
        /*069c*/ 	.word	0x0500000f


	//   ....[155]....
        /*06a0*/ 	.word	0x0500000f


	//   ....[156]....
        /*06a4*/ 	.word	0x0500000f


	//   ....[157]....
        /*06a8*/ 	.word	0x0500000f


	//   ....[158]....
        /*06ac*/ 	.word	0x0500000f


	//   ....[159]....
        /*06b0*/ 	.word	0x0500000f


	//   ....[160]....
        /*06b4*/ 	.word	0x0500000f


	//   ....[161]....
        /*06b8*/ 	.word	0x0500000f


	//   ....[162]....
        /*06bc*/ 	.word	0x0500000f


	//   ....[163]....
        /*06c0*/ 	.word	0x0500000f


	//   ....[164]....
        /*06c4*/ 	.word	0x0500000f


	//   ....[165]....
        /*06c8*/ 	.word	0x0500000f


	//   ....[166]....
        /*06cc*/ 	.word	0x0500000f


	//   ....[167]....
        /*06d0*/ 	.word	0x0500000f


	//   ....[168]....
        /*06d4*/ 	.word	0x0500000f


	//   ....[169]....
        /*06d8*/ 	.word	0x0500000f


	//   ....[170]....
        /*06dc*/ 	.word	0x0500000f


	//   ....[171]....
        /*06e0*/ 	.word	0x0500000f


	//   ....[172]....
        /*06e4*/ 	.word	0x0500000f


	//   ....[173]....
        /*06e8*/ 	.word	0x0500000f


	//   ....[174]....
        /*06ec*/ 	.word	0x0500000f


	//   ....[175]....
        /*06f0*/ 	.word	0x0500000f


	//   ....[176]....
        /*06f4*/ 	.word	0x0500000f


	//   ....[177]....
        /*06f8*/ 	.word	0x0500000f


	//   ....[178]....
        /*06fc*/ 	.word	0x0500000f


	//   ....[179]....
        /*0700*/ 	.word	0x0500000f


	//   ....[180]....
        /*0704*/ 	.word	0x0500000f


	//   ....[181]....
        /*0708*/ 	.word	0x0500000f


	//   ....[182]....
        /*070c*/ 	.word	0x0500000f


	//   ....[183]....
        /*0710*/ 	.word	0x0500000f


	//   ....[184]....
        /*0714*/ 	.word	0x0500000f


	//----- nvinfo : EIATTR_COOP_GROUP_INSTR_OFFSETS
	.align		4
.L_357:
        /*0718*/ 	.byte	0x04, 0x28
        /*071a*/ 	.short	(.L_359 - .L_358)


	//   ....[0]....
.L_358:
        /*071c*/ 	.word	0x00000070


	//   ....[1]....
        /*0720*/ 	.word	0x000001d0


	//   ....[2]....
        /*0724*/ 	.word	0x00000220


	//   ....[3]....
        /*0728*/ 	.word	0x00000450


	//   ....[4]....
        /*072c*/ 	.word	0x000005b0


	//   ....[5]....
        /*0730*/ 	.word	0x000006d0


	//   ....[6]....
        /*0734*/ 	.word	0x00000830


	//   ....[7]....
        /*0738*/ 	.word	0x000103c0


	//   ....[8]....
        /*073c*/ 	.word	0x00019030


	//   ....[9]....
        /*0740*/ 	.word	0x00019050


	//   ....[10]....
        /*0744*/ 	.word	0x00019cd0


	//   ....[11]....
        /*0748*/ 	.word	0x00019de0


	//   ....[12]....
        /*074c*/ 	.word	0x0001cff0


	//   ....[13]....
        /*0750*/ 	.word	0x0001d020


	//   ....[14]....
        /*0754*/ 	.word	0x0001ddb0


	//   ....[15]....
        /*0758*/ 	.word	0x0001ddd0


	//   ....[16]....
        /*075c*/ 	.word	0x00020ca0


	//   ....[17]....
        /*0760*/ 	.word	0x00020cb0


	//   ....[18]....
        /*0764*/ 	.word	0x00020d30


	//   ....[19]....
        /*0768*/ 	.word	0x00020d50


	//   ....[20]....
        /*076c*/ 	.word	0x00022b00


	//   ....[21]....
        /*0770*/ 	.word	0x00022b60


	//   ....[22]....
        /*0774*/ 	.word	0x00022b80


	//   ....[23]....
        /*0778*/ 	.word	0x00022ba0


	//   ....[24]....
        /*077c*/ 	.word	0x00023db0


	//   ....[25]....
        /*0780*/ 	.word	0x00023e00


	//   ....[26]....
        /*0784*/ 	.word	0x00023e30


	//   ....[27]....
        /*0788*/ 	.word	0x00023e60


	//   ....[28]....
        /*078c*/ 	.word	0x00023e90


	//   ....[29]....
        /*0790*/ 	.word	0x00023ec0


	//   ....[30]....
        /*0794*/ 	.word	0x00023ef0


	//   ....[31]....
        /*0798*/ 	.word	0x00023f20


	//   ....[32]....
        /*079c*/ 	.word	0x00023f50


	//   ....[33]....
        /*07a0*/ 	.word	0x00023f80


	//   ....[34]....
        /*07a4*/ 	.word	0x00023fb0


	//   ....[35]....
        /*07a8*/ 	.word	0x00023fe0


	//   ....[36]....
        /*07ac*/ 	.word	0x00024010


	//   ....[37]....
        /*07b0*/ 	.word	0x00024040


	//   ....[38]....
        /*07b4*/ 	.word	0x00024070


	//   ....[39]....
        /*07b8*/ 	.word	0x000240a0


	//   ....[40]....
        /*07bc*/ 	.word	0x000240d0


	//   ....[41]....
        /*07c0*/ 	.word	0x00024100


	//   ....[42]....
        /*07c4*/ 	.word	0x00024130


	//   ....[43]....
        /*07c8*/ 	.word	0x00024160


	//   ....[44]....
        /*07cc*/ 	.word	0x00024190


	//   ....[45]....
        /*07d0*/ 	.word	0x000241c0


	//   ....[46]....
        /*07d4*/ 	.word	0x000241f0


	//   ....[47]....
        /*07d8*/ 	.word	0x00024220


	//   ....[48]....
        /*07dc*/ 	.word	0x00024250


	//   ....[49]....
        /*07e0*/ 	.word	0x00024280


	//   ....[50]....
        /*07e4*/ 	.word	0x000242b0


	//   ....[51]....
        /*07e8*/ 	.word	0x000242e0


	//   ....[52]....
        /*07ec*/ 	.word	0x00024310


	//   ....[53]....
        /*07f0*/ 	.word	0x00024340


	//   ....[54]....
        /*07f4*/ 	.word	0x00024370


	//   ....[55]....
        /*07f8*/ 	.word	0x00024390


	//   ....[56]....
        /*07fc*/ 	.word	0x000243a0


	//   ....[57]....
        /*0800*/ 	.word	0x000243b0


	//   ....[58]....
        /*0804*/ 	.word	0x000243e0


	//   ....[59]....
        /*0808*/ 	.word	0x00024400


	//   ....[60]....
        /*080c*/ 	.word	0x00024430


	//   ....[61]....
        /*0810*/ 	.word	0x00024450


	//   ....[62]....
        /*0814*/ 	.word	0x00024470


	//   ....[63]....
        /*0818*/ 	.word	0x000244a0


	//   ....[64]....
        /*081c*/ 	.word	0x000244d0


	//   ....[65]....
        /*0820*/ 	.word	0x000244f0


	//   ....[66]....
        /*0824*/ 	.word	0x00024520


	//   ....[67]....
        /*0828*/ 	.word	0x00024550


	//   ....[68]....
        /*082c*/ 	.word	0x00024580


	//   ....[69]....
        /*0830*/ 	.word	0x000245b0


	//   ....[70]....
        /*0834*/ 	.word	0x000245e0


	//   ....[71]....
        /*0838*/ 	.word	0x000245f0


	//   ....[72]....
        /*083c*/ 	.word	0x000262f0


	//   ....[73]....
        /*0840*/ 	.word	0x000264d0


	//   ....[74]....
        /*0844*/ 	.word	0x00026500


	//   ....[75]....
        /*0848*/ 	.word	0x00026530


	//   ....[76]....
        /*084c*/ 	.word	0x00026560


	//   ....[77]....
        /*0850*/ 	.word	0x00026590


	//   ....[78]....
        /*0854*/ 	.word	0x000265c0


	//   ....[79]....
        /*0858*/ 	.word	0x00026730


	//   ....[80]....
        /*085c*/ 	.word	0x00026760


	//   ....[81]....
        /*0860*/ 	.word	0x00026790


	//   ....[82]....
        /*0864*/ 	.word	0x000267c0


	//   ....[83]....
        /*0868*/ 	.word	0x000267f0


	//   ....[84]....
        /*086c*/ 	.word	0x00026820


	//   ....[85]....
        /*0870*/ 	.word	0x000268c0


	//   ....[86]....
        /*0874*/ 	.word	0x00026920


	//   ....[87]....
        /*0878*/ 	.word	0x000269b0


	//   ....[88]....
        /*087c*/ 	.word	0x000277e0


	//   ....[89]....
        /*0880*/ 	.word	0x00029890


	//   ....[90]....
        /*0884*/ 	.word	0x0002c2f0


	//   ....[91]....
        /*0888*/ 	.word	0x0002c320


	//   ....[92]....
        /*088c*/ 	.word	0x0002c360


	//   ....[93]....
        /*0890*/ 	.word	0x0002c390


	//   ....[94]....
        /*0894*/ 	.word	0x0002c3c0


	//   ....[95]....
        /*0898*/ 	.word	0x0002c3f0


	//   ....[96]....
        /*089c*/ 	.word	0x0002c420


	//   ....[97]....
        /*08a0*/ 	.word	0x0002c450


	//   ....[98]....
        /*08a4*/ 	.word	0x0002c5d0


	//   ....[99]....
        /*08a8*/ 	.word	0x0002c600


	//   ....[100]....
        /*08ac*/ 	.word	0x0002c630


	//   ....[101]....
        /*08b0*/ 	.word	0x0002c660


	//   ....[102]....
        /*08b4*/ 	.word	0x0002c690


	//   ....[103]....
        /*08b8*/ 	.word	0x0002c6c0


	//   ....[104]....
        /*08bc*/ 	.word	0x0002c780


	//   ....[105]....
        /*08c0*/ 	.word	0x0002c7a0


	//   ....[106]....
        /*08c4*/ 	.word	0x0002c810


	//   ....[107]....
        /*08c8*/ 	.word	0x0002ceb0


	//   ....[108]....
        /*08cc*/ 	.word	0x0002d3c0


	//   ....[109]....
        /*08d0*/ 	.word	0x0002d460


	//   ....[110]....
        /*08d4*/ 	.word	0x0002d500


	//   ....[111]....
        /*08d8*/ 	.word	0x0002d5a0


	//   ....[112]....
        /*08dc*/ 	.word	0x0002d640


	//   ....[113]....
        /*08e0*/ 	.word	0x0002d720


	//   ....[114]....
        /*08e4*/ 	.word	0x0002d7c0


	//   ....[115]....
        /*08e8*/ 	.word	0x0002d860


	//   ....[116]....
        /*08ec*/ 	.word	0x0002d900


	//   ....[117]....
        /*08f0*/ 	.word	0x0002dc10


	//   ....[118]....
        /*08f4*/ 	.word	0x0002dd30


	//   ....[119]....
        /*08f8*/ 	.word	0x0002de60


	//   ....[120]....
        /*08fc*/ 	.word	0x0002df80


	//   ....[121]....
        /*0900*/ 	.word	0x0002e030


	//   ....[122]....
        /*0904*/ 	.word	0x0002e0b0


	//   ....[123]....
        /*0908*/ 	.word	0x0002e110


	//   ....[124]....
        /*090c*/ 	.word	0x0002e190


	//   ....[125]....
        /*0910*/ 	.word	0x0002e1f0


	//   ....[126]....
        /*0914*/ 	.word	0x0002e270


	//   ....[127]....
        /*0918*/ 	.word	0x0002e2d0


	//   ....[128]....
        /*091c*/ 	.word	0x0002e350


	//   ....[129]....
        /*0920*/ 	.word	0x0002e3b0


	//   ....[130]....
        /*0924*/ 	.word	0x0002e430


	//   ....[131]....
        /*0928*/ 	.word	0x0002e490


	//   ....[132]....
        /*092c*/ 	.word	0x0002e4f0


	//   ....[133]....
        /*0930*/ 	.word	0x0002e550


	//   ....[134]....
        /*0934*/ 	.word	0x0002e5b0


	//   ....[135]....
        /*0938*/ 	.word	0x0002e610


	//   ....[136]....
        /*093c*/ 	.word	0x0002e670


	//   ....[137]....
        /*0940*/ 	.word	0x0002e6d0


	//   ....[138]....
        /*0944*/ 	.word	0x0002e740


	//   ....[139]....
        /*0948*/ 	.word	0x0002e7a0


	//   ....[140]....
        /*094c*/ 	.word	0x0002e830


	//   ....[141]....
        /*0950*/ 	.word	0x0002e890


	//   ....[142]....
        /*0954*/ 	.word	0x0002e900


	//   ....[143]....
        /*0958*/ 	.word	0x0002e960


	//   ....[144]....
        /*095c*/ 	.word	0x0002e9f0


	//   ....[145]....
        /*0960*/ 	.word	0x0002ea50


	//   ....[146]....
        /*0964*/ 	.word	0x0002eae0


	//   ....[147]....
        /*0968*/ 	.word	0x0002eb40


	//   ....[148]....
        /*096c*/ 	.word	0x0002ebc0


	//   ....[149]....
        /*0970*/ 	.word	0x0002ec20


	//   ....[150]....
        /*0974*/ 	.word	0x0002ec80


	//   ....[151]....
        /*0978*/ 	.word	0x0002ece0


	//   ....[152]....
        /*097c*/ 	.word	0x0002ed60


	//   ....[153]....
        /*0980*/ 	.word	0x0002edc0


	//   ....[154]....
        /*0984*/ 	.word	0x0002ee40


	//   ....[155]....
        /*0988*/ 	.word	0x0002eea0


	//   ....[156]....
        /*098c*/ 	.word	0x0002ef00


	//   ....[157]....
        /*0990*/ 	.word	0x0002ef60


	//   ....[158]....
        /*0994*/ 	.word	0x0002efd0


	//   ....[159]....
        /*0998*/ 	.word	0x0002f030


	//   ....[160]....
        /*099c*/ 	.word	0x0002f0b0


	//   ....[161]....
        /*09a0*/ 	.word	0x0002f110


	//   ....[162]....
        /*09a4*/ 	.word	0x0002f180


	//   ....[163]....
        /*09a8*/ 	.word	0x0002f1f0


	//   ....[164]....
        /*09ac*/ 	.word	0x0002f260


	//   ....[165]....
        /*09b0*/ 	.word	0x0002f3f0


	//   ....[166]....
        /*09b4*/ 	.word	0x0002f6d0


	//   ....[167]....
        /*09b8*/ 	.word	0x0002faf0


	//   ....[168]....
        /*09bc*/ 	.word	0x0002fb90


	//   ....[169]....
        /*09c0*/ 	.word	0x0002fcb0


	//   ....[170]....
        /*09c4*/ 	.word	0x0002fd20


	//   ....[171]....
        /*09c8*/ 	.word	0x0002fd90


	//   ....[172]....
        /*09cc*/ 	.word	0x0002fe00


	//   ....[173]....
        /*09d0*/ 	.word	0x0002fe70


	//   ....[174]....
        /*09d4*/ 	.word	0x0002fef0


	//   ....[175]....
        /*09d8*/ 	.word	0x0002ff80


	//   ....[176]....
        /*09dc*/ 	.word	0x00030010


	//   ....[177]....
        /*09e0*/ 	.word	0x00030080


	//   ....[178]....
        /*09e4*/ 	.word	0x000300f0


	//   ....[179]....
        /*09e8*/ 	.word	0x00030160


	//   ....[180]....
        /*09ec*/ 	.word	0x000301e0


	//   ....[181]....
        /*09f0*/ 	.word	0x00030250


	//   ....[182]....
        /*09f4*/ 	.word	0x000302f0


	//   ....[183]....
        /*09f8*/ 	.word	0x00030380


	//   ....[184]....
        /*09fc*/ 	.word	0x000304b0


	//----- nvinfo : EIATTR_REG_RECONFIG
	.align		4
.L_359:
        /*0a00*/ 	.byte	0x01, 0x54
	.zero		2


	//----- nvinfo : EIATTR_SYSCALL_OFFSETS
	.align		4
        /*0a04*/ 	.byte	0x04, 0x46
        /*0a06*/ 	.short	(.L_361 - .L_360)


	//   ....[0]....
.L_360:
        /*0a08*/ 	.word	0x00001ac0


	//   ....[1]....
        /*0a0c*/ 	.word	0x00001c10


	//   ....[2]....
        /*0a10*/ 	.word	0x00010550


	//   ....[3]....
        /*0a14*/ 	.word	0x00010880


	//   ....[4]....
        /*0a18*/ 	.word	0x00028fa0


	//   ....[5]....
        /*0a1c*/ 	.word	0x00029150


	//   ....[6]....
        /*0a20*/ 	.word	0x00029290


	//   ....[7]....
        /*0a24*/ 	.word	0x000293c0


	//----- nvinfo : EIATTR_MBARRIER_INSTR_OFFSETS
	.align		4
.L_361:
        /*0a28*/ 	.byte	0x04, 0x39
        /*0a2a*/ 	.short	(.L_363 - .L_362)


	//   ....[0]....
.L_362:
        /*0a2c*/ 	.word	0x00000300
        /*0a30*/ 	.word	0x000000ff
        /*0a34*/ 	.word	0x00033400
        /*0a38*/ 	.short	0x0100
        /*0a3a*/ 	.byte	0x08
	.zero		1


	//   ....[1]....
        /*0a3c*/ 	.word	0x00000310
        /*0a40*/ 	.word	0x000000ff
        /*0a44*/ 	.word	0x00033420
        /*0a48*/ 	.short	0x0100
        /*0a4a*/ 	.byte	0x08
	.zero		1


	//   ....[2]....
        /*0a4c*/ 	.word	0x00000400
        /*0a50*/ 	.word	0x000000ff
        /*0a54*/ 	.word	0x00033430
        /*0a58*/ 	.short	0x0100
        /*0a5a*/ 	.byte	0x08
	.zero		1


	//   ....[3]....
        /*0a5c*/ 	.word	0x00000410
        /*0a60*/ 	.word	0x000000ff
        /*0a64*/ 	.word	0x00033440
        /*0a68*/ 	.short	0x0100
        /*0a6a*/ 	.byte	0x08
	.zero		1


	//   ....[4]....
        /*0a6c*/ 	.word	0x00000420
        /*0a70*/ 	.word	0x000000ff
        /*0a74*/ 	.word	0x00033438
        /*0a78*/ 	.short	0x0100
        /*0a7a*/ 	.byte	0x08
	.zero		1


	//   ....[5]....
        /*0a7c*/ 	.word	0x00000430
        /*0a80*/ 	.word	0x000000ff
        /*0a84*/ 	.word	0x00033448
        /*0a88*/ 	.short	0x0100
        /*0a8a*/ 	.byte	0x08
	.zero		1


	//   ....[6]....
        /*0a8c*/ 	.word	0x00000560
        /*0a90*/ 	.word	0x000000ff
        /*0a94*/ 	.word	0x00033450
        /*0a98*/ 	.short	0x0100
        /*0a9a*/ 	.byte	0x08
	.zero		1


	//   ....[7]....
        /*0a9c*/ 	.word	0x00000570
        /*0aa0*/ 	.word	0x000000ff
        /*0aa4*/ 	.word	0x00033460
        /*0aa8*/ 	.short	0x0100
        /*0aaa*/ 	.byte	0x08
	.zero		1


	//   ....[8]....
        /*0aac*/ 	.word	0x00000580
        /*0ab0*/ 	.word	0x000000ff
        /*0ab4*/ 	.word	0x00033458
        /*0ab8*/ 	.short	0x0100
        /*0aba*/ 	.byte	0x08
	.zero		1


	//   ....[9]....
        /*0abc*/ 	.word	0x00000590
        /*0ac0*/ 	.word	0x000000ff
        /*0ac4*/ 	.word	0x00033468
        /*0ac8*/ 	.short	0x0100
        /*0aca*/ 	.byte	0x08
	.zero		1


	//   ....[10]....
        /*0acc*/ 	.word	0x00000680
        /*0ad0*/ 	.word	0x000000ff
        /*0ad4*/ 	.word	0x00033470
        /*0ad8*/ 	.short	0x0100
        /*0ada*/ 	.byte	0x06
	.zero		1


	//   ....[11]....
        /*0adc*/ 	.word	0x00000690
        /*0ae0*/ 	.word	0x000000ff
        /*0ae4*/ 	.word	0x00033480
        /*0ae8*/ 	.short	0x0100
        /*0aea*/ 	.byte	0x06
	.zero		1


	//   ....[12]....
        /*0aec*/ 	.word	0x000006a0
        /*0af0*/ 	.word	0x000000ff
        /*0af4*/ 	.word	0x00033478
        /*0af8*/ 	.short	0x0100
        /*0afa*/ 	.byte	0x06
	.zero		1


	//   ....[13]....
        /*0afc*/ 	.word	0x000006b0
        /*0b00*/ 	.word	0x000000ff
        /*0b04*/ 	.word	0x00033488
        /*0b08*/ 	.short	0x0100
        /*0b0a*/ 	.byte	0x06
	.zero		1


	//   ....[14]....
        /*0b0c*/ 	.word	0x000007e0
        /*0b10*/ 	.word	0x000000ff
        /*0b14*/ 	.word	0x00033490
        /*0b18*/ 	.short	0x0100
        /*0b1a*/ 	.byte	0x08
	.zero		1


	//   ....[15]....
        /*0b1c*/ 	.word	0x000007f0
        /*0b20*/ 	.word	0x000000ff
        /*0b24*/ 	.word	0x000334a0
        /*0b28*/ 	.short	0x0100
        /*0b2a*/ 	.byte	0x08
	.zero		1


	//   ....[16]....
        /*0b2c*/ 	.word	0x00000800
        /*0b30*/ 	.word	0x000000ff
        /*0b34*/ 	.word	0x00033498
        /*0b38*/ 	.short	0x0100
        /*0b3a*/ 	.byte	0x08
	.zero		1


	//   ....[17]....
        /*0b3c*/ 	.word	0x00000810
        /*0b40*/ 	.word	0x000000ff
        /*0b44*/ 	.word	0x000334a8
        /*0b48*/ 	.short	0x0100
        /*0b4a*/ 	.byte	0x08
	.zero		1


	//   ....[18]....
        /*0b4c*/ 	.word	0x00000940
        /*0b50*/ 	.word	0x000000ff
        /*0b54*/ 	.word	0x000334b0
        /*0b58*/ 	.short	0x0100
        /*0b5a*/ 	.byte	0x08
	.zero		1


	//   ....[19]....
        /*0b5c*/ 	.word	0x00000950
        /*0b60*/ 	.word	0x000000ff
        /*0b64*/ 	.word	0x000334c0
        /*0b68*/ 	.short	0x0100
        /*0b6a*/ 	.byte	0x08
	.zero		1


	//   ....[20]....
        /*0b6c*/ 	.word	0x00000960
        /*0b70*/ 	.word	0x000000ff
        /*0b74*/ 	.word	0x000334b8
        /*0b78*/ 	.short	0x0100
        /*0b7a*/ 	.byte	0x08
	.zero		1


	//   ....[21]....
        /*0b7c*/ 	.word	0x00000970
        /*0b80*/ 	.word	0x000000ff
        /*0b84*/ 	.word	0x000334c8
        /*0b88*/ 	.short	0x0100
        /*0b8a*/ 	.byte	0x08
	.zero		1


	//   ....[22]....
        /*0b8c*/ 	.word	0x00003500
        /*0b90*/ 	.word	0x0000002a
        /*0b94*/ 	.word	0x00033490
        /*0b98*/ 	.short	0x010a
        /*0b9a*/ 	.byte	0x3f
	.zero		1


	//   ....[23]....
        /*0b9c*/ 	.word	0x00009300
        /*0ba0*/ 	.word	0x0000002a
        /*0ba4*/ 	.word	0x00033490
        /*0ba8*/ 	.short	0x010a
        /*0baa*/ 	.byte	0x3f
	.zero		1


	//   ....[24]....
        /*0bac*/ 	.word	0x0000f200
        /*0bb0*/ 	.word	0x0000002a
        /*0bb4*/ 	.word	0x00033490
        /*0bb8*/ 	.short	0x010a
        /*0bba*/ 	.byte	0x3f
	.zero		1


	//   ....[25]....
        /*0bbc*/ 	.word	0x0000f5e0
        /*0bc0*/ 	.word	0x0000002c
        /*0bc4*/ 	.word	0x00000000
        /*0bc8*/ 	.short	0x0101
        /*0bca*/ 	.byte	0x3f
	.zero		1


	//   ....[26]....
        /*0bcc*/ 	.word	0x0000f620
        /*0bd0*/ 	.word	0x0000002a
        /*0bd4*/ 	.word	0x000334b0
        /*0bd8*/ 	.short	0x010a
        /*0bda*/ 	.byte	0x3f
	.zero		1


	//   ....[27]....
        /*0bdc*/ 	.word	0x0000fb60
        /*0be0*/ 	.word	0x0000002a
        /*0be4*/ 	.word	0x00000000
        /*0be8*/ 	.short	0x0101
        /*0bea*/ 	.byte	0x3f
	.zero		1


	//   ....[28]....
        /*0bec*/ 	.word	0x000105e0
        /*0bf0*/ 	.word	0x00000010
        /*0bf4*/ 	.word	0x00033400
        /*0bf8*/ 	.short	0x010a
        /*0bfa*/ 	.byte	0x3f
	.zero		1


	//   ....[29]....
        /*0bfc*/ 	.word	0x00010630
        /*0c00*/ 	.word	0x00000010
        /*0c04*/ 	.word	0x00033400
        /*0c08*/ 	.short	0x010a
        /*0c0a*/ 	.byte	0x3f
	.zero		1


	//   ....[30]....
        /*0c0c*/ 	.word	0x000110d0
        /*0c10*/ 	.word	0x00000010
        /*0c14*/ 	.word	0x00033400
        /*0c18*/ 	.short	0x010a
        /*0c1a*/ 	.byte	0x3f
	.zero		1


	//   ....[31]....
        /*0c1c*/ 	.word	0x00014650
        /*0c20*/ 	.word	0x00000010
        /*0c24*/ 	.word	0x00033400
        /*0c28*/ 	.short	0x010a
        /*0c2a*/ 	.byte	0x3f
	.zero		1


	//   ....[32]....
        /*0c2c*/ 	.word	0x00017760
        /*0c30*/ 	.word	0x00000003
        /*0c34*/ 	.word	0x00033430
        /*0c38*/ 	.short	0x010a
        /*0c3a*/ 	.byte	0x3f
	.zero		1


	//   ....[33]....
        /*0c3c*/ 	.word	0x000177e0
        /*0c40*/ 	.word	0x00000003
        /*0c44*/ 	.word	0x00033430
        /*0c48*/ 	.short	0x010a
        /*0c4a*/ 	.byte	0x3f
	.zero		1


	//   ....[34]....
        /*0c4c*/ 	.word	0x0001a2c0
        /*0c50*/ 	.word	0x0000003c
        /*0c54*/ 	.word	0x00000000
        /*0c58*/ 	.short	0x0101
        /*0c5a*/ 	.byte	0x3f
	.zero		1


	//   ....[35]....
        /*0c5c*/ 	.word	0x0001b450
        /*0c60*/ 	.word	0x0000000d
        /*0c64*/ 	.word	0x00033430
        /*0c68*/ 	.short	0x010a
        /*0c6a*/ 	.byte	0x3f
	.zero		1


	//   ....[36]....
        /*0c6c*/ 	.word	0x0001b4a0
        /*0c70*/ 	.word	0x0000000d
        /*0c74*/ 	.word	0x00033430
        /*0c78*/ 	.short	0x010a
        /*0c7a*/ 	.byte	0x3f
	.zero		1


	//   ....[37]....
        /*0c7c*/ 	.word	0x0001c5a0
        /*0c80*/ 	.word	0x00000008
        /*0c84*/ 	.word	0x00033450
        /*0c88*/ 	.short	0x010a
        /*0c8a*/ 	.byte	0x3f
	.zero		1


	//   ....[38]....
        /*0c8c*/ 	.word	0x0001c5e0
        /*0c90*/ 	.word	0x00000008
        /*0c94*/ 	.word	0x00033450
        /*0c98*/ 	.short	0x010a
        /*0c9a*/ 	.byte	0x3f
	.zero		1


	//   ....[39]....
        /*0c9c*/ 	.word	0x0001e800
        /*0ca0*/ 	.word	0x00000004
        /*0ca4*/ 	.word	0x00000000
        /*0ca8*/ 	.short	0x0101
        /*0caa*/ 	.byte	0x3f
	.zero		1


	//   ....[40]....
        /*0cac*/ 	.word	0x0001ea70
        /*0cb0*/ 	.word	0x00000008
        /*0cb4*/ 	.word	0x00000000
        /*0cb8*/ 	.short	0x0101
        /*0cba*/ 	.byte	0x3f
	.zero		1


	//   ....[41]....
        /*0cbc*/ 	.word	0x0001f3c0
        /*0cc0*/ 	.word	0x0000000d
        /*0cc4*/ 	.word	0x00033430
        /*0cc8*/ 	.short	0x010a
        /*0cca*/ 	.byte	0x3f
	.zero		1


	//   ....[42]....
        /*0ccc*/ 	.word	0x0001f410
        /*0cd0*/ 	.word	0x0000000d
        /*0cd4*/ 	.word	0x00033430
        /*0cd8*/ 	.short	0x010a
        /*0cda*/ 	.byte	0x3f
	.zero		1


	//   ....[43]....
        /*0cdc*/ 	.word	0x00020510
        /*0ce0*/ 	.word	0x00000008
        /*0ce4*/ 	.word	0x00033450
        /*0ce8*/ 	.short	0x010a
        /*0cea*/ 	.byte	0x3f
	.zero		1


	//   ....[44]....
        /*0cec*/ 	.word	0x00020550
        /*0cf0*/ 	.word	0x00000008
        /*0cf4*/ 	.word	0x00033450
        /*0cf8*/ 	.short	0x010a
        /*0cfa*/ 	.byte	0x3f
	.zero		1


	//   ....[45]....
        /*0cfc*/ 	.word	0x00021bd0
        /*0d00*/ 	.word	0x00000004
        /*0d04*/ 	.word	0x00000000
        /*0d08*/ 	.short	0x0101
        /*0d0a*/ 	.byte	0x3f
	.zero		1


	//   ....[46]....
        /*0d0c*/ 	.word	0x00021ef0
        /*0d10*/ 	.word	0x00000008
        /*0d14*/ 	.word	0x00000000
        /*0d18*/ 	.short	0x0101
        /*0d1a*/ 	.byte	0x3f
	.zero		1


	//   ....[47]....
        /*0d1c*/ 	.word	0x00022770
        /*0d20*/ 	.word	0x00000014
        /*0d24*/ 	.word	0x00033450
        /*0d28*/ 	.short	0x010a
        /*0d2a*/ 	.byte	0x3f
	.zero		1


	//   ....[48]....
        /*0d2c*/ 	.word	0x000227f0
        /*0d30*/ 	.word	0x00000014
        /*0d34*/ 	.word	0x00033450
        /*0d38*/ 	.short	0x010a
        /*0d3a*/ 	.byte	0x3f
	.zero		1


	//   ....[49]....
        /*0d3c*/ 	.word	0x00022e40
        /*0d40*/ 	.word	0x00000002
        /*0d44*/ 	.word	0x00000000
        /*0d48*/ 	.short	0x0101
        /*0d4a*/ 	.byte	0x3f
	.zero		1


	//   ....[50]....
        /*0d4c*/ 	.word	0x00025140
        /*0d50*/ 	.word	0x00000000
        /*0d54*/ 	.word	0x00000000
        /*0d58*/ 	.short	0x0101
        /*0d5a*/ 	.byte	0x3f
	.zero		1


	//   ....[51]....
        /*0d5c*/ 	.word	0x000278f0
        /*0d60*/ 	.word	0x0000000b
        /*0d64*/ 	.word	0x00033420
        /*0d68*/ 	.short	0x010a
        /*0d6a*/ 	.byte	0x3f
	.zero		1


	//   ....[52]....
        /*0d6c*/ 	.word	0x000279c0
        /*0d70*/ 	.word	0x00000007
        /*0d74*/ 	.word	0x000334a0
        /*0d78*/ 	.short	0x010a
        /*0d7a*/ 	.byte	0x3f
	.zero		1


	//   ....[53]....
        /*0d7c*/ 	.word	0x00027e00
        /*0d80*/ 	.word	0x00000007
        /*0d84*/ 	.word	0x000334c0
        /*0d88*/ 	.short	0x010a
        /*0d8a*/ 	.byte	0x3f
	.zero		1


	//   ....[54]....
        /*0d8c*/ 	.word	0x000283c0
        /*0d90*/ 	.word	0x00000007
        /*0d94*/ 	.word	0x000334a0
        /*0d98*/ 	.short	0x010a
        /*0d9a*/ 	.byte	0x3f
	.zero		1


	//   ....[55]....
        /*0d9c*/ 	.word	0x000287e0
        /*0da0*/ 	.word	0x00000007
        /*0da4*/ 	.word	0x000334c0
        /*0da8*/ 	.short	0x010a
        /*0daa*/ 	.byte	0x3f
	.zero		1


	//   ....[56]....
        /*0dac*/ 	.word	0x00029b20
        /*0db0*/ 	.word	0x00000004
        /*0db4*/ 	.word	0x00033480
        /*0db8*/ 	.short	0x010a
        /*0dba*/ 	.byte	0x3f
	.zero		1


	//   ....[57]....
        /*0dbc*/ 	.word	0x00029da0
        /*0dc0*/ 	.word	0x00000004
        /*0dc4*/ 	.word	0x00033440
        /*0dc8*/ 	.short	0x010a
        /*0dca*/ 	.byte	0x3f
	.zero		1


	//   ....[58]....
        /*0dcc*/ 	.word	0x0002a2d0
        /*0dd0*/ 	.word	0x00000004
        /*0dd4*/ 	.word	0x00033420
        /*0dd8*/ 	.short	0x010a
        /*0dda*/ 	.byte	0x3f
	.zero		1


	//   ....[59]....
        /*0ddc*/ 	.word	0x0002a5f0
        /*0de0*/ 	.word	0x00000005
        /*0de4*/ 	.word	0x00033480
        /*0de8*/ 	.short	0x010a
        /*0dea*/ 	.byte	0x3f
	.zero		1


	//   ....[60]....
        /*0dec*/ 	.word	0x0002aa60
        /*0df0*/ 	.word	0x00000005
        /*0df4*/ 	.word	0x00033440
        /*0df8*/ 	.short	0x010a
        /*0dfa*/ 	.byte	0x3f
	.zero		1


	//   ....[61]....
        /*0dfc*/ 	.word	0x0002af40
        /*0e00*/ 	.word	0x0000000e
        /*0e04*/ 	.word	0x00033470
        /*0e08*/ 	.short	0x010a
        /*0e0a*/ 	.byte	0x3f
	.zero		1


	//   ....[62]....
        /*0e0c*/ 	.word	0x0002afb0
        /*0e10*/ 	.word	0x0000000e
        /*0e14*/ 	.word	0x00033460
        /*0e18*/ 	.short	0x010a
        /*0e1a*/ 	.byte	0x3f
	.zero		1


	//   ....[63]....
        /*0e1c*/ 	.word	0x0002b6a0
        /*0e20*/ 	.word	0x0000000e
        /*0e24*/ 	.word	0x00033450
        /*0e28*/ 	.short	0x0101
        /*0e2a*/ 	.byte	0x3f
	.zero		1


	//   ....[64]....
        /*0e2c*/ 	.word	0x0002b710
        /*0e30*/ 	.word	0x0000000e
        /*0e34*/ 	.word	0x00000000
        /*0e38*/ 	.short	0x0101
        /*0e3a*/ 	.byte	0x3f
	.zero		1


	//   ....[65]....
        /*0e3c*/ 	.word	0x0002b8f0
        /*0e40*/ 	.word	0x00000003
        /*0e44*/ 	.word	0x00033470
        /*0e48*/ 	.short	0x010a
        /*0e4a*/ 	.byte	0x3f
	.zero		1


	//   ....[66]....
        /*0e4c*/ 	.word	0x0002b9d0
        /*0e50*/ 	.word	0x00000003
        /*0e54*/ 	.word	0x00033460
        /*0e58*/ 	.short	0x010a
        /*0e5a*/ 	.byte	0x3f
	.zero		1


	//   ....[67]....
        /*0e5c*/ 	.word	0x0002c090
        /*0e60*/ 	.word	0x00000003
        /*0e64*/ 	.word	0x00033450
        /*0e68*/ 	.short	0x0101
        /*0e6a*/ 	.byte	0x3f
	.zero		1


	//   ....[68]....
        /*0e6c*/ 	.word	0x0002c0e0
        /*0e70*/ 	.word	0x00000000
        /*0e74*/ 	.word	0x00000000
        /*0e78*/ 	.short	0x0101
        /*0e7a*/ 	.byte	0x3f
	.zero		1


	//   ....[69]....
        /*0e7c*/ 	.word	0x0002ce30
        /*0e80*/ 	.word	0x00000000
        /*0e84*/ 	.word	0x00033420
        /*0e88*/ 	.short	0x010a
        /*0e8a*/ 	.byte	0x3f
	.zero		1


	//   ....[70]....
        /*0e8c*/ 	.word	0x0002cfe0
        /*0e90*/ 	.word	0x00000006
        /*0e94*/ 	.word	0x00000000
        /*0e98*/ 	.short	0x010a
        /*0e9a*/ 	.byte	0x3f
	.zero		1


	//   ....[71]....
        /*0e9c*/ 	.word	0x0002d050
        /*0ea0*/ 	.word	0x00000007
        /*0ea4*/ 	.word	0x00000000
        /*0ea8*/ 	.short	0x010a
        /*0eaa*/ 	.byte	0x3f
	.zero		1


	//   ....[72]....
        /*0eac*/ 	.word	0x0002d0b0
        /*0eb0*/ 	.word	0x00000004
        /*0eb4*/ 	.word	0x00033460
        /*0eb8*/ 	.short	0x010a
        /*0eba*/ 	.byte	0x3f
	.zero		1


	//   ....[73]....
        /*0ebc*/ 	.word	0x0002d100
        /*0ec0*/ 	.word	0x00000003
        /*0ec4*/ 	.word	0x00033460
        /*0ec8*/ 	.short	0x010a
        /*0eca*/ 	.byte	0x3f
	.zero		1


	//   ....[74]....
        /*0ecc*/ 	.word	0x0002d140
        /*0ed0*/ 	.word	0x00000004
        /*0ed4*/ 	.word	0x00033480
        /*0ed8*/ 	.short	0x010a
        /*0eda*/ 	.byte	0x3f
	.zero		1


	//   ....[75]....
        /*0edc*/ 	.word	0x0002d160
        /*0ee0*/ 	.word	0x00000003
        /*0ee4*/ 	.word	0x00033480
        /*0ee8*/ 	.short	0x010a
        /*0eea*/ 	.byte	0x3f
	.zero		1


	//   ....[76]....
        /*0eec*/ 	.word	0x0002d1c0
        /*0ef0*/ 	.word	0x0000002a
        /*0ef4*/ 	.word	0x00033490
        /*0ef8*/ 	.short	0x010a
        /*0efa*/ 	.byte	0x3f
	.zero		1


	//   ....[77]....
        /*0efc*/ 	.word	0x0002d210
        /*0f00*/ 	.word	0x0000002a
        /*0f04*/ 	.word	0x00033490
        /*0f08*/ 	.short	0x010a
        /*0f0a*/ 	.byte	0x3f
	.zero		1


	//   ....[78]....
        /*0f0c*/ 	.word	0x0002d260
        /*0f10*/ 	.word	0x0000002a
        /*0f14*/ 	.word	0x00033490
        /*0f18*/ 	.short	0x010a
        /*0f1a*/ 	.byte	0x3f
	.zero		1


	//   ....[79]....
        /*0f1c*/ 	.word	0x0002d2b0
        /*0f20*/ 	.word	0x0000002a
        /*0f24*/ 	.word	0x000334b0
        /*0f28*/ 	.short	0x010a
        /*0f2a*/ 	.byte	0x3f
	.zero		1


	//   ....[80]....
        /*0f2c*/ 	.word	0x0002d680
        /*0f30*/ 	.word	0x00000010
        /*0f34*/ 	.word	0x00033400
        /*0f38*/ 	.short	0x010a
        /*0f3a*/ 	.byte	0x3f
	.zero		1


	//   ....[81]....
        /*0f3c*/ 	.word	0x0002d940
        /*0f40*/ 	.word	0x00000010
        /*0f44*/ 	.word	0x00033400
        /*0f48*/ 	.short	0x010a
        /*0f4a*/ 	.byte	0x3f
	.zero		1


	//   ....[82]....
        /*0f4c*/ 	.word	0x0002d990
        /*0f50*/ 	.word	0x00000003
        /*0f54*/ 	.word	0x00033430
        /*0f58*/ 	.short	0x010a
        /*0f5a*/ 	.byte	0x3f
	.zero		1


	//   ....[83]....
        /*0f5c*/ 	.word	0x0002d9e0
        /*0f60*/ 	.word	0x0000000d
        /*0f64*/ 	.word	0x00033430
        /*0f68*/ 	.short	0x010a
        /*0f6a*/ 	.byte	0x3f
	.zero		1


	//   ....[84]....
        /*0f6c*/ 	.word	0x0002da30
        /*0f70*/ 	.word	0x00000008
        /*0f74*/ 	.word	0x00033450
        /*0f78*/ 	.short	0x010a
        /*0f7a*/ 	.byte	0x3f
	.zero		1


	//   ....[85]....
        /*0f7c*/ 	.word	0x0002da80
        /*0f80*/ 	.word	0x0000000d
        /*0f84*/ 	.word	0x00033430
        /*0f88*/ 	.short	0x010a
        /*0f8a*/ 	.byte	0x3f
	.zero		1


	//   ....[86]....
        /*0f8c*/ 	.word	0x0002dad0
        /*0f90*/ 	.word	0x00000008
        /*0f94*/ 	.word	0x00033450
        /*0f98*/ 	.short	0x010a
        /*0f9a*/ 	.byte	0x3f
	.zero		1


	//   ....[87]....
        /*0f9c*/ 	.word	0x0002db20
        /*0fa0*/ 	.word	0x00000014
        /*0fa4*/ 	.word	0x00033450
        /*0fa8*/ 	.short	0x010a
        /*0faa*/ 	.byte	0x3f
	.zero		1


	//   ....[88]....
        /*0fac*/ 	.word	0x0002f4b0
        /*0fb0*/ 	.word	0x0000000b
        /*0fb4*/ 	.word	0x00033420
        /*0fb8*/ 	.short	0x010a
        /*0fba*/ 	.byte	0x3f
	.zero		1


	//   ....[89]....
        /*0fbc*/ 	.word	0x0002f500
        /*0fc0*/ 	.word	0x00000007
        /*0fc4*/ 	.word	0x000334a0
        /*0fc8*/ 	.short	0x010a
        /*0fca*/ 	.byte	0x3f
	.zero		1


	//   ....[90]....
        /*0fcc*/ 	.word	0x0002f550
        /*0fd0*/ 	.word	0x00000007
        /*0fd4*/ 	.word	0x000334c0
        /*0fd8*/ 	.short	0x010a
        /*0fda*/ 	.byte	0x3f
	.zero		1


	//   ....[91]....
        /*0fdc*/ 	.word	0x0002f5a0
        /*0fe0*/ 	.word	0x00000007
        /*0fe4*/ 	.word	0x000334a0
        /*0fe8*/ 	.short	0x010a
        /*0fea*/ 	.byte	0x3f
	.zero		1


	//   ....[92]....
        /*0fec*/ 	.word	0x0002f5f0
        /*0ff0*/ 	.word	0x00000007
        /*0ff4*/ 	.word	0x000334c0
        /*0ff8*/ 	.short	0x010a
        /*0ffa*/ 	.byte	0x3f
	.zero		1


	//   ....[93]....
        /*0ffc*/ 	.word	0x0002f790
        /*1000*/ 	.word	0x00000004
        /*1004*/ 	.word	0x00033480
        /*1008*/ 	.short	0x010a
        /*100a*/ 	.byte	0x3f
	.zero		1


	//   ....[94]....
        /*100c*/ 	.word	0x0002f7e0
        /*1010*/ 	.word	0x00000004
        /*1014*/ 	.word	0x00033440
        /*1018*/ 	.short	0x010a
        /*101a*/ 	.byte	0x3f
	.zero		1


	//   ....[95]....
        /*101c*/ 	.word	0x0002f860
        /*1020*/ 	.word	0x00000004
        /*1024*/ 	.word	0x00033420
        /*1028*/ 	.short	0x010a
        /*102a*/ 	.byte	0x3f
	.zero		1


	//   ....[96]....
        /*102c*/ 	.word	0x0002f8b0
        /*1030*/ 	.word	0x00000005
        /*1034*/ 	.word	0x00033480
        /*1038*/ 	.short	0x010a
        /*103a*/ 	.byte	0x3f
	.zero		1


	//   ....[97]....
        /*103c*/ 	.word	0x0002f900
        /*1040*/ 	.word	0x00000005
        /*1044*/ 	.word	0x00033440
        /*1048*/ 	.short	0x010a
        /*104a*/ 	.byte	0x3f
	.zero		1


	//   ....[98]....
        /*104c*/ 	.word	0x0002f950
        /*1050*/ 	.word	0x0000000e
        /*1054*/ 	.word	0x00033470
        /*1058*/ 	.short	0x010a
        /*105a*/ 	.byte	0x3f
	.zero		1


	//   ....[99]....
        /*105c*/ 	.word	0x0002f9a0
        /*1060*/ 	.word	0x0000000e
        /*1064*/ 	.word	0x00033460
        /*1068*/ 	.short	0x010a
        /*106a*/ 	.byte	0x3f
	.zero		1


	//   ....[100]....
        /*106c*/ 	.word	0x0002f9f0
        /*1070*/ 	.word	0x00000003
        /*1074*/ 	.word	0x00033470
        /*1078*/ 	.short	0x010a
        /*107a*/ 	.byte	0x3f
	.zero		1


	//   ....[101]....
        /*107c*/ 	.word	0x0002fa40
        /*1080*/ 	.word	0x00000003
        /*1084*/ 	.word	0x00033460
        /*1088*/ 	.short	0x010a
        /*108a*/ 	.byte	0x3f
	.zero		1


	//   ....[102]....
        /*108c*/ 	.word	0x000303d0
        /*1090*/ 	.word	0x00000000
        /*1094*/ 	.word	0x00033420
        /*1098*/ 	.short	0x010a
        /*109a*/ 	.byte	0x3f
	.zero		1


	//   ....[103]....
        /*109c*/ 	.word	0x00030570
        /*10a0*/ 	.word	0x00000006
        /*10a4*/ 	.word	0x00000000
        /*10a8*/ 	.short	0x010a
        /*10aa*/ 	.byte	0x3f
	.zero		1


	//   ....[104]....
        /*10ac*/ 	.word	0x000305c0
        /*10b0*/ 	.word	0x00000007
        /*10b4*/ 	.word	0x00000000
        /*10b8*/ 	.short	0x010a
        /*10ba*/ 	.byte	0x3f
	.zero		1


	//   ....[105]....
        /*10bc*/ 	.word	0x00030610
        /*10c0*/ 	.word	0x00000004
        /*10c4*/ 	.word	0x00033460
        /*10c8*/ 	.short	0x010a
        /*10ca*/ 	.byte	0x3f
	.zero		1


	//   ....[106]....
        /*10cc*/ 	.word	0x00030660
        /*10d0*/ 	.word	0x00000003
        /*10d4*/ 	.word	0x00033460
        /*10d8*/ 	.short	0x010a
        /*10da*/ 	.byte	0x3f
	.zero		1


	//   ....[107]....
        /*10dc*/ 	.word	0x000306b0
        /*10e0*/ 	.word	0x00000004
        /*10e4*/ 	.word	0x00033480
        /*10e8*/ 	.short	0x010a
        /*10ea*/ 	.byte	0x3f
	.zero		1


	//----- nvinfo : EIATTR_NUM_MBARRIERS
	.align		4
.L_363:
        /*10ec*/ 	.byte	0x03, 0x38
        /*10ee*/ 	.short	0x0016


	//----- nvinfo : EIATTR_EXIT_INSTR_OFFSETS
	.align		4
        /*10f0*/ 	.byte	0x04, 0x1c
        /*10f2*/ 	.short	(.L_365 - .L_364)


	//   ....[0]....
.L_364:
        /*10f4*/ 	.word	0x0002d1b0


	//----- nvinfo : EIATTR_MAX_THREADS
	.align		4
.L_365:
        /*10f8*/ 	.byte	0x04, 0x05
        /*10fa*/ 	.short	(.L_367 - .L_366)
.L_366:
        /*10fc*/ 	.word	0x00000180
        /*1100*/ 	.word	0x00000001
        /*1104*/ 	.word	0x00000001


	//----- nvinfo : EIATTR_CRS_STACK_SIZE
	.align		4
.L_367:
        /*1108*/ 	.byte	0x04, 0x1e
        /*110a*/ 	.short	(.L_369 - .L_368)
.L_368:
        /*110c*/ 	.word	0x00000000


	//----- nvinfo : EIATTR_CBANK_PARAM_SIZE
	.align		4
.L_369:
        /*1110*/ 	.byte	0x03, 0x19
        /*1112*/ 	.short	0x0a70


	//----- nvinfo : EIATTR_PARAM_CBANK
	.align		4
        /*1114*/ 	.byte	0x04, 0x0a
        /*1116*/ 	.short	(.L_371 - .L_370)
	.align		4
.L_370:
        /*1118*/ 	.word	index@(.nv.constant0._ZN7cutlass13device_kernelIN5flash11enable_sm90INS1_16FlashAttnFwdSm90INS1_25CollectiveMainloopFwdSm90ILi2EN4cute5tupleIJNS5_1CILi1EEES8_S8_EEENS6_IJNS7_ILi128EEENS7_ILi160EEENS7_ILi192EEEEEELi192ENS_12float_e4m3_tEfNS_4arch4Sm90ELb1ELb0ELb0ELb1ELb0ELb1ELb0ELb1ELb1ELb0ELb0ELb0EEENS1_21CollectiveEpilogueFwdINS6_IJSA_SC_SB_EEES9_NS_10bfloat16_tESG_Li256ELb1ELb0ELb0ELb1EEENS1_36VarlenDynamicPersistentTileSchedulerILi128ELi160ELi256ELi128ELb0ELb0ELb1ELb1ELb1ELb1EEEEEEEEEvNT_6ParamsE)
        /*111c*/ 	.short	0x0210
        /*111e*/ 	.short	0x0a70


	//----- nvinfo : EIATTR_SW_WAR
	.align		4
.L_371:
        /*1120*/ 	.byte	0x04, 0x36
        /*1122*/ 	.short	(.L_373 - .L_372)
.L_372:
        /*1124*/ 	.word	0x00000008
.L_373:


//--------------------- .nv.callgraph             --------------------------
	.section	.nv.callgraph,"",@"SHT_CUDA_CALLGRAPH"
	.align	4
	.sectionentsize	8
	.align		4
        /*0000*/ 	.word	0x00000000
	.align		4
        /*0004*/ 	.word	0xffffffff
	.align		4
        /*0008*/ 	.word	index@(_ZN7cutlass13device_kernelIN5flash11enable_sm90INS1_16FlashAttnFwdSm90INS1_25CollectiveMainloopFwdSm90ILi2EN4cute5tupleIJNS5_1CILi1EEES8_S8_EEENS6_IJNS7_ILi128EEENS7_ILi160EEENS7_ILi192EEEEEELi192ENS_12float_e4m3_tEfNS_4arch4Sm90ELb0ELb0ELb0ELb0ELb0ELb0ELb0ELb1ELb1ELb0ELb0ELb0EEENS1_21CollectiveEpilogueFwdINS6_IJSA_SC_SB_EEES9_NS_10bfloat16_tESG_Li256ELb0ELb0ELb0ELb1EEENS1_29StaticPersistentTileSchedulerILb0EEEEEEEEEvNT_6ParamsE)
	.align		4
        /*000c*/ 	.word	index@(__assertfail)
	.align		4
        /*0010*/ 	.word	index@(_ZN7cutlass13device_kernelIN5flash11enable_sm90INS1_16FlashAttnFwdSm90INS1_25CollectiveMainloopFwdSm90ILi2EN4cute5tupleIJNS5_1CILi2EEENS7_ILi1EEES9_EEENS6_IJNS7_ILi128EEENS7_ILi160EEENS7_ILi192EEEEEELi192ENS_12float_e4m3_tEfNS_4arch4Sm90ELb0ELb0ELb0ELb0ELb0ELb0ELb0ELb1ELb1ELb0ELb0ELb0EEENS1_21CollectiveEpilogueFwdINS6_IJSB_SD_SC_EEESA_NS_10bfloat16_tESH_Li256ELb0ELb0ELb0ELb1EEENS1_29StaticPersistentTileSchedulerILb0EEEEEEEEEvNT_6ParamsE)
	.align		4
        /*0014*/ 	.word	index@(__assertfail)
	.align		4
        /*0018*/ 	.word	index@(_ZN7cutlass13device_kernelIN5flash11enable_sm90INS1_16FlashAttnFwdSm90INS1_25CollectiveMainloopFwdSm90ILi2EN4cute5tupleIJNS5_1CILi1EEES8_S8_EEENS6_IJNS7_ILi128EEENS7_ILi160EEENS7_ILi192EEEEEELi192ENS_12float_e4m3_tEfNS_4arch4Sm90ELb0ELb0ELb0ELb1ELb0ELb0ELb0ELb1ELb1ELb0ELb0ELb0EEENS1_21CollectiveEpilogueFwdINS6_IJSA_SC_SB_EEES9_NS_10bfloat16_tESG_Li256ELb1ELb0ELb0ELb1EEENS1_36VarlenDynamicPersistentTileSchedulerILi128ELi160ELi256ELi128ELb0ELb0ELb1ELb0ELb1ELb1EEEEEEEEEvNT_6ParamsE)
	.align		4
        /*001c*/ 	.word	index@(__assertfail)
	.align		4
        /*0020*/ 	.word	index@(_ZN7cutlass13device_kernelIN5flash11enable_sm90INS1_16FlashAttnFwdSm90INS1_25CollectiveMainloopFwdSm90ILi2EN4cute5tupleIJNS5_1CILi1EEES8_S8_EEENS6_IJNS7_ILi128EEENS7_ILi160EEENS7_ILi192EEEEEELi192ENS_12float_e4m3_tEfNS_4arch4Sm90ELb0ELb0ELb0ELb1ELb0ELb1ELb0ELb1ELb1ELb0ELb0ELb0EEENS1_21CollectiveEpilogueFwdINS6_IJSA_SC_SB_EEES9_NS_10bfloat16_tESG_Li256ELb1ELb0ELb0ELb1EEENS1_36VarlenDynamicPersistentTileSchedulerILi128ELi160ELi256ELi128ELb0ELb0ELb1ELb0ELb1ELb1EEEEEEEEEvNT_6ParamsE)
	.align		4
        /*0024*/ 	.word	index@(__assertfail)
	.align		4
        /*0028*/ 	.word	index@(_ZN7cutlass13device_kernelIN5flash11enable_sm90INS1_16FlashAttnFwdSm90INS1_25CollectiveMainloopFwdSm90ILi2EN4cute5tupleIJNS5_1CILi1EEES8_S8_EEENS6_IJNS7_ILi128EEENS7_ILi160EEENS7_ILi192EEEEEELi192ENS_12float_e4m3_tEfNS_4arch4Sm90ELb0ELb1ELb0ELb0ELb0ELb0ELb0ELb1ELb1ELb0ELb0ELb0EEENS1_21CollectiveEpilogueFwdINS6_IJSA_SC_SB_EEES9_NS_10bfloat16_tESG_Li256ELb0ELb0ELb0ELb1EEENS1_30DynamicPersistentTileSchedulerILi256ELi128ELb0ELb0ELb1EEEEEEEEEvNT_6ParamsE)
	.align		4
        /*002c*/ 	.word	index@(__assertfail)
	.align		4
        /*0030*/ 	.word	index@(_ZN7cutlass13device_kernelIN5flash11enable_sm90INS1_16FlashAttnFwdSm90INS1_25CollectiveMainloopFwdSm90ILi2EN4cute5tupleIJNS5_1CILi1EEES8_S8_EEENS6_IJNS7_ILi128EEENS7_ILi160EEENS7_ILi192EEEEEELi192ENS_12float_e4m3_tEfNS_4arch4Sm90ELb0ELb1ELb0ELb1ELb0ELb0ELb0ELb1ELb1ELb0ELb0ELb0EEENS1_21CollectiveEpilogueFwdINS6_IJSA_SC_SB_EEES9_NS_10bfloat16_tESG_Li256ELb1ELb0ELb0ELb1EEENS1_36VarlenDynamicPersistentTileSchedulerILi128ELi160ELi256ELi128ELb0ELb0ELb1ELb1ELb0ELb1EEEEEEEEEvNT_6ParamsE)
	.align		4
        /*0034*/ 	.word	index@(__assertfail)
	.align		4
        /*0038*/ 	.word	index@(_ZN7cutlass13device_kernelIN5flash11enable_sm90INS1_16FlashAttnFwdSm90INS1_25CollectiveMainloopFwdSm90ILi2EN4cute5tupleIJNS5_1CILi1EEES8_S8_EEENS6_IJNS7_ILi128EEENS7_ILi160EEENS7_ILi192EEEEEELi192ENS_12float_e4m3_tEfNS_4arch4Sm90ELb0ELb1ELb0ELb1ELb0ELb1ELb0ELb1ELb1ELb0ELb0ELb0EEENS1_21CollectiveEpilogueFwdINS6_IJSA_SC_SB_EEES9_NS_10bfloat16_tESG_Li256ELb1ELb0ELb0ELb1EEENS1_36VarlenDynamicPersistentTileSchedulerILi128ELi160ELi256ELi128ELb0ELb0ELb1ELb1ELb0ELb1EEEEEEEEEvNT_6ParamsE)
	.align		4
        /*003c*/ 	.word	index@(__assertfail)
	.align		4
        /*0040*/ 	.word	index@(_ZN7cutlass13device_kernelIN5flash11enable_sm90INS1_16FlashAttnFwdSm90INS1_25CollectiveMainloopFwdSm90ILi2EN4cute5tupleIJNS5_1CILi1EEES8_S8_EEENS6_IJNS7_ILi128EEENS7_ILi160EEENS7_ILi192EEEEEELi192ENS_12float_e4m3_tEfNS_4arch4Sm90ELb1ELb0ELb0ELb0ELb0ELb0ELb0ELb1ELb1ELb0ELb0ELb0EEENS1_21CollectiveEpilogueFwdINS6_IJSA_SC_SB_EEES9_NS_10bfloat16_tESG_Li256ELb0ELb0ELb0ELb1EEENS1_30DynamicPersistentTileSchedulerILi256ELi128ELb0ELb0ELb1EEEEEEEEEvNT_6ParamsE)
	.align		4
        /*0044*/ 	.word	index@(__assertfail)
	.align		4
        /*0048*/ 	.word	index@(_ZN7cutlass13device_kernelIN5flash11enable_sm90INS1_16FlashAttnFwdSm90INS1_25CollectiveMainloopFwdSm90ILi2EN4cute5tupleIJNS5_1CILi1EEES8_S8_EEENS6_IJNS7_ILi128EEENS7_ILi160EEENS7_ILi192EEEEEELi192ENS_12float_e4m3_tEfNS_4arch4Sm90ELb1ELb0ELb0ELb1ELb0ELb0ELb0ELb1ELb1ELb0ELb0ELb0EEENS1_21CollectiveEpilogueFwdINS6_IJSA_SC_SB_EEES9_NS_10bfloat16_tESG_Li256ELb1ELb0ELb0ELb1EEENS1_36VarlenDynamicPersistentTileSchedulerILi128ELi160ELi256ELi128ELb0ELb0ELb1ELb1ELb1ELb1EEEEEEEEEvNT_6ParamsE)
	.align		4
        /*004c*/ 	.word	index@(__assertfail)
	.align		4
        /*0050*/ 	.word	index@(_ZN7cutlass13device_kernelIN5flash11enable_sm90INS1_16FlashAttnFwdSm90INS1_25CollectiveMainloopFwdSm90ILi2EN4cute5tupleIJNS5_1CILi1EEES8_S8_EEENS6_IJNS7_ILi128EEENS7_ILi160EEENS7_ILi192EEEEEELi192ENS_12float_e4m3_tEfNS_4arch4Sm90ELb1ELb0ELb0ELb1ELb0ELb1ELb0ELb1ELb1ELb0ELb0ELb0EEENS1_21CollectiveEpilogueFwdINS6_IJSA_SC_SB_EEES9_NS_10bfloat16_tESG_Li256ELb1ELb0ELb0ELb1EEENS1_36VarlenDynamicPersistentTileSchedulerILi128ELi160ELi256ELi128ELb0ELb0ELb1ELb1ELb1ELb1EEEEEEEEEvNT_6ParamsE)
	.align		4
        /*0054*/ 	.word	index@(__assertfail)
	.align		4
        /*0058*/ 	.word	0x00000000
	.align		4
        /*005c*/ 	.word	0xfffffffe
	.align		4
        /*0060*/ 	.word	0x00000000
	.align		4
        /*0064*/ 	.word	0xfffffffd
	.align		4
        /*0068*/ 	.word	0x00000000
	.align		4
        /*006c*/ 	.word	0xfffffffc


//--------------------- .nv.constant4             --------------------------
	.section	.nv.constant4,"a",@progbits
	.align	8
	.align		8
.nv.constant4:
        /*0000*/ 	.dword	__assertfail
	.align		8
        /*0008*/ 	.dword	__unnamed_1
	.align		8
        /*0010*/ 	.dword	__unnamed_2
	.align		8
        /*0018*/ 	.dword	__unnamed_3
	.align		8
        /*0020*/ 	.dword	__unnamed_4
	.align		8
        /*0028*/ 	.dword	__unnamed_5
	.align		8
        /*0030*/ 	.dword	__unnamed_6
	.align		8
        /*0038*/ 	.dword	_ZZN5flash28permute_output_fp8_VcolmajorIN4cute6TensorINS1_11ArrayEngineIN7cutlass10bfloat16_tELm96EEENS1_6LayoutINS1_5tupleIJNS8_IJNS1_1CILi2EEESA_NS9_ILi24EEEEEENS9_ILi1EEESD_EEENS8_IJNS8_IJSD_SA_NS9_ILi4EEEEEENS9_ILi0EEESH_EEEEEEEEEvRT_E9upper_map
	.align		8
        /*0040*/ 	.dword	_ZN66_INTERNAL_cfa2b61c_30_flash_fwd_hdim192_e4m3_sm90_cu_2acf44d3_29714cuda3std3__45__cpo5beginE
	.align		8
        /*0048*/ 	.dword	_ZN66_INTERNAL_cfa2b61c_30_flash_fwd_hdim192_e4m3_sm90_cu_2acf44d3_29714cuda3std3__45__cpo3endE
	.align		8
        /*0050*/ 	.dword	_ZN66_INTERNAL_cfa2b61c_30_flash_fwd_hdim192_e4m3_sm90_cu_2acf44d3_29714cuda3std3__45__cpo6cbeginE
	.align		8
        /*0058*/ 	.dword	_ZN66_INTERNAL_cfa2b61c_30_flash_fwd_hdim192_e4m3_sm90_cu_2acf44d3_29714cuda3std3__45__cpo4cendE
	.align		8
        /*0060*/ 	.dword	_ZN66_INTERNAL_cfa2b61c_30_flash_fwd_hdim192_e4m3_sm90_cu_2acf44d3_29714cuda3std3__468_GLOBAL__N__cfa2b61c_30_flash_fwd_hdim192_e4m3_sm90_cu_2acf44d3_29716ignoreE
	.align		8
        /*0068*/ 	.dword	_ZN66_INTERNAL_cfa2b61c_30_flash_fwd_hdim192_e4m3_sm90_cu_2acf44d3_29714cuda3std3__419piecewise_constructE
	.align		8
        /*0070*/ 	.dword	_ZN66_INTERNAL_cfa2b61c_30_flash_fwd_hdim192_e4m3_sm90_cu_2acf44d3_29714cuda3std3__48in_placeE
	.align		8
        /*0078*/ 	.dword	_ZN66_INTERNAL_cfa2b61c_30_flash_fwd_hdim192_e4m3_sm90_cu_2acf44d3_29714cuda3std6ranges3__45__cpo4swapE
	.align		8
        /*0080*/ 	.dword	_ZN66_INTERNAL_cfa2b61c_30_flash_fwd_hdim192_e4m3_sm90_cu_2acf44d3_29714cuda3std6ranges3__45__cpo9iter_moveE
	.align		8
        /*0088*/ 	.dword	_ZN66_INTERNAL_cfa2b61c_30_flash_fwd_hdim192_e4m3_sm90_cu_2acf44d3_29714cute7productE
	.align		8
        /*0090*/ 	.dword	_ZN66_INTERNAL_cfa2b61c_30_flash_fwd_hdim192_e4m3_sm90_cu_2acf44d3_29714cute1_E
	.align		8
        /*0098*/ 	.dword	$str$25
	.align		8
        /*00a0*/ 	.dword	$str$26


//--------------------- .text._ZN7cutlass13device_kernelIN5flash11enable_sm90INS1_16FlashAttnFwdSm90INS1_25CollectiveMainloopFwdSm90ILi2EN4cute5tupleIJNS5_1CILi1EEES8_S8_EEENS6_IJNS7_ILi128EEENS7_ILi160EEENS7_ILi192EEEEEELi192ENS_12float_e4m3_tEfNS_4arch4Sm90ELb0ELb0ELb0ELb0ELb0ELb0ELb0ELb1ELb1ELb0ELb0ELb0EEENS1_21CollectiveEpilogueFwdINS6_IJSA_SC_SB_EEES9_NS_10bfloat16_tESG_Li256ELb0ELb0ELb0ELb1EEENS1_29StaticPersistentTileSchedulerILb0EEEEEEEEEvNT_6ParamsE --------------------------
	.section	.text._ZN7cutlass13device_kernelIN5flash11enable_sm90INS1_16FlashAttnFwdSm90INS1_25CollectiveMainloopFwdSm90ILi2EN4cute5tupleIJNS5_1CILi1EEES8_S8_EEENS6_IJNS7_ILi128EEENS7_ILi160EEENS7_ILi192EEEEEELi192ENS_12float_e4m3_tEfNS_4arch4Sm90ELb0ELb0ELb0ELb0ELb0ELb0ELb0ELb1ELb1ELb0ELb0ELb0EEENS1_21CollectiveEpilogueFwdINS6_IJSA_SC_SB_EEES9_NS_10bfloat16_tESG_Li256ELb0ELb0ELb0ELb1EEENS1_29StaticPersistentTileSchedulerILb0EEEEEEEEEvNT_6ParamsE,"ax",@progbits
	.align	128
.text._ZN7cutlass13device_kernelIN5flash11enable_sm90INS1_16FlashAttnFwdSm90INS1_25CollectiveMainloopFwdSm90ILi2EN4cute5tupleIJNS5_1CILi1EEES8_S8_EEENS6_IJNS7_ILi128EEENS7_ILi160EEENS7_ILi192EEEEEELi192ENS_12float_e4m3_tEfNS_4arch4Sm90ELb0ELb0ELb0ELb0ELb0ELb0ELb0ELb1ELb1ELb0ELb0ELb0EEENS1_21CollectiveEpilogueFwdINS6_IJSA_SC_SB_EEES9_NS_10bfloat16_tESG_Li256ELb0ELb0ELb0ELb1EEENS1_29StaticPersistentTileSchedulerILb0EEEEEEEEEvNT_6ParamsE:
        .type           _ZN7cutlass13device_kernelIN5flash11enable_sm90INS1_16FlashAttnFwdSm90INS1_25CollectiveMainloopFwdSm90ILi2EN4cute5tupleIJNS5_1CILi1EEES8_S8_EEENS6_IJNS7_ILi128EEENS7_ILi160EEENS7_ILi192EEEEEELi192ENS_12float_e4m3_tEfNS_4arch4Sm90ELb0ELb0ELb0ELb0ELb0ELb0ELb0ELb1ELb1ELb0ELb0ELb0EEENS1_21CollectiveEpilogueFwdINS6_IJSA_SC_SB_EEES9_NS_10bfloat16_tESG_Li256ELb0ELb0ELb0ELb1EEENS1_29StaticPersistentTileSchedulerILb0EEEEEEEEEvNT_6ParamsE,@function
        .size           _ZN7cutlass13device_kernelIN5flash11enable_sm90INS1_16FlashAttnFwdSm90INS1_25CollectiveMainloopFwdSm90ILi2EN4cute5tupleIJNS5_1CILi1EEES8_S8_EEENS6_IJNS7_ILi128EEENS7_ILi160EEENS7_ILi192EEEEEELi192ENS_12float_e4m3_tEfNS_4arch4Sm90ELb0ELb0ELb0ELb0ELb0ELb0ELb0ELb1ELb1ELb0ELb0ELb0EEENS1_21CollectiveEpilogueFwdINS6_IJSA_SC_SB_EEES9_NS_10bfloat16_tESG_Li256ELb0ELb0ELb0ELb1EEENS1_29StaticPersistentTileSchedulerILb0EEEEEEEEEvNT_6ParamsE,(.L_x_2697 - _ZN7cutlass13device_kernelIN5flash11enable_sm90INS1_16FlashAttnFwdSm90INS1_25CollectiveMainloopFwdSm90ILi2EN4cute5tupleIJNS5_1CILi1EEES8_S8_EEENS6_IJNS7_ILi128EEENS7_ILi160EEENS7_ILi192EEEEEELi192ENS_12float_e4m3_tEfNS_4arch4Sm90ELb0ELb0ELb0ELb0ELb0ELb0ELb0ELb1ELb1ELb0ELb0ELb0EEENS1_21CollectiveEpilogueFwdINS6_IJSA_SC_SB_EEES9_NS_10bfloat16_tESG_Li256ELb0ELb0ELb0ELb1EEENS1_29StaticPersistentTileSchedulerILb0EEEEEEEEEvNT_6ParamsE)
        .other          _ZN7cutlass13device_kernelIN5flash11enable_sm90INS1_16FlashAttnFwdSm90INS1_25CollectiveMainloopFwdSm90ILi2EN4cute5tupleIJNS5_1CILi1EEES8_S8_EEENS6_IJNS7_ILi128EEENS7_ILi160EEENS7_ILi192EEEEEELi192ENS_12float_e4m3_tEfNS_4arch4Sm90ELb0ELb0ELb0ELb0ELb0ELb0ELb0ELb1ELb1ELb0ELb0ELb0EEENS1_21CollectiveEpilogueFwdINS6_IJSA_SC_SB_EEES9_NS_10bfloat16_tESG_Li256ELb0ELb0ELb0ELb1EEENS1_29StaticPersistentTileSchedulerILb0EEEEEEEEEvNT_6ParamsE,@"STO_CUDA_ENTRY STV_DEFAULT"
_ZN7cutlass13device_kernelIN5flash11enable_sm90INS1_16FlashAttnFwdSm90INS1_25CollectiveMainloopFwdSm90ILi2EN4cute5tupleIJNS5_1CILi1EEES8_S8_EEENS6_IJNS7_ILi128EEENS7_ILi160EEENS7_ILi192EEEEEELi192ENS_12float_e4m3_tEfNS_4arch4Sm90ELb0ELb0ELb0ELb0ELb0ELb0ELb0ELb1ELb1ELb0ELb0ELb0EEENS1_21CollectiveEpilogueFwdINS6_IJSA_SC_SB_EEES9_NS_10bfloat16_tESG_Li256ELb0ELb0ELb0ELb1EEENS1_29StaticPersistentTileSchedulerILb0EEEEEEEEEvNT_6ParamsE:
[----:B------:R-:W1:Y:S02]  /*0000*/  LDC R1, c[0x0][0x28] ;  /* 0x00000a00ff017b82 */ /* 0x000e640000000800 */
[----:B-1----:R-:W-:Y:S01]  /*0010*/  VIADD R1, R1, 0xfffffff8 ;  /* 0xfffffff801017836 */ /* 0x002fe20000000000 */
[----:B------:R-:W1:Y:S01]  /*0020*/  S2R R3, SR_TID.X ;  /* 0x0000000000037919 */ /* 0x000e620000002100 */
[----:B------:R-:W-:Y:S01]  /*0030*/  ELECT P0, URZ, PT ;  /* 0x00000000003f782f */ /* 0x000fe20003800000 */
[----:B------:R-:W-:Y:S01]  /*0040*/  BSSY B0, `(.L_x_0) ;  /* 0x0000014000007945 */ /* 0x000fe20003800000 */
[--C-:B-1----:R-:W-:Y:S02]  /*0050*/  SHF.R.U32.HI R0, RZ, 0x5, R3.reuse ;  /* 0x00000005ff007819 */ /* 0x102fe40000011603 */
[----:B------:R-:W-:-:S03]  /*0060*/  SHF.R.U32.HI R18, RZ, 0x7, R3 ;  /* 0x00000007ff127819 */ /* 0x000fc60000011603 */
[----:B------:R-:W1:Y:S02]  /*0070*/  SHFL.IDX PT, R2, R0, RZ, 0x1f ;  /* 0x00001fff00027589 */ /* 0x000e6400000e0000 */
[----:B-1----:R-:W-:-:S13]  /*0080*/  ISETP.EQ.AND P0, PT, R2, RZ, P0 ;  /* 0x000000ff0200720c */ /* 0x002fda0000702270 */
[----:B------:R-:W-:Y:S05]  /*0090*/  @!P0 BRA `(.L_x_1) ;  /* 0x0000000000388947 */ /* 0x000fea0003800000 */
[----:B------:R-:W-:Y:S02]  /*00a0*/  ULDC.64 UR4, c[0x0][0x198] ;  /* 0x0000660000047ab9 */ /* 0x000fe40000000a00 */
[----:B------:R-:W-:Y:S02]  /*00b0*/  UIADD3 UR6, UP0, UR4, 0x270, URZ ;  /* 0x0000027004067890 */ /* 0x000fe4000ff1e03f */
[----:B------:R-:W-:Y:S02]  /*00c0*/  UIADD3 UR8, UP1, UR4, 0x370, URZ ;  /* 0x0000037004087890 */ /* 0x000fe4000ff3e03f */
[----:B------:R-:W-:Y:S02]  /*00d0*/  UIADD3 UR10, UP2, UR4, 0x470, URZ ;  /* 0x00000470040a7890 */ /* 0x000fe4000ff5e03f */
[----:B------:R-:W-:Y:S02]  /*00e0*/  UIADD3 UR4, UP3, UR4, 0x9f0, URZ ;  /* 0x000009f004047890 */ /* 0x000fe4000ff7e03f */
[----:B------:R-:W-:-:S02]  /*00f0*/  UIADD3.X UR7, URZ, UR5, URZ, UP0, !UPT ;  /* 0x000000053f077290 */ /* 0x000fc400087fe43f */
[----:B------:R-:W-:Y:S02]  /*0100*/  UIADD3.X UR9, URZ, UR5, URZ, UP1, !UPT ;  /* 0x000000053f097290 */ /* 0x000fe40008ffe43f */
[----:B------:R-:W-:Y:S02]  /*0110*/  UIADD3.X UR11, URZ, UR5, URZ, UP2, !UPT ;  /* 0x000000053f0b7290 */ /* 0x000fe400097fe43f */
[----:B------:R-:W-:-:S03]  /*0120*/  UIADD3.X UR5, URZ, UR5, URZ, UP3, !UPT ;  /* 0x000000053f057290 */ /* 0x000fc60009ffe43f */
[----:B------:R1:W-:Y:S02]  /*0130*/  UTMACCTL.PF [UR6] ;  /* 0x00000000060079b9 */ /* 0x0003e40008040000 */
[----:B------:R1:W-:Y:S02]  /*0140*/  UTMACCTL.PF [UR8] ;  /* 0x00000000080079b9 */ /* 0x0003e40008040000 */
[----:B------:R1:W-:Y:S02]  /*0150*/  UTMACCTL.PF [UR10] ;  /* 0x000000000a0079b9 */ /* 0x0003e40008040000 */
[----:B------:R1:W-:Y:S02]  /*0160*/  UTMACCTL.PF [UR4] ;  /* 0x00000000040079b9 */ /* 0x0003e40008040000 */
[----:B-1----:R-:W-:Y:S01]  /*0170*/  NOP ;  /* 0x0000000000007918 */ /* 0x002fe20000000000 */
.L_x_1:
[----:B------:R-:W-:Y:S05]  /*0180*/  BSYNC B0 ;  /* 0x0000000000007941 */ /* 0x000fea0003800000 */
.L_x_0:
[----:B------:R-:W-:Y:S01]  /*0190*/  VOTEU.ANY UP0, P0 ;  /* 0x00000000003f7886 */ /* 0x000fe20000000100 */
[----:B------:R-:W1:Y:S01]  /*01a0*/  SHFL.IDX PT, R3, R18, RZ, 0x1f ;  /* 0x00001fff12037589 */ /* 0x000e6200000e0000 */
[----:B------:R-:W-:Y:S01]  /*01b0*/  UMOV UR4, 0x1 ;  /* 0x0000000100047882 */ /* 0x000fe20000000000 */
[----:B------:R-:W-:Y:S01]  /*01c0*/  VOTEU.ANY UP1, P0 ;  /* 0x00000000003f7886 */ /* 0x000fe20000020100 */
[----:B------:R-:W-:Y:S01]  /*01d0*/  VOTEU.ANY UP2, P0 ;  /* 0x00000000003f7886 */ /* 0x000fe20000040100 */
[----:B------:R-:W2:Y:S01]  /*01e0*/  @UP0 S2UR UR7, SR_CgaCtaId ;  /* 0x00000000000709c3 */ /* 0x000ea20000008800 */
[----:B------:R-:W3:Y:S01]  /*01f0*/  SHFL.IDX PT, R2, R0, RZ, 0x1f ;  /* 0x00001fff00027589 */ /* 0x000ee200000e0000 */
[----:B------:R-:W-:Y:S01]  /*0200*/  @UP0 UMOV UR6, 0x400 ;  /* 0x0000040000060882 */ /* 0x000fe20000000000 */
[----:B------:R-:W-:-:S04]  /*0210*/  @UP0 UIADD3 UR4, -UR4, 0x100000, URZ ;  /* 0x0010000004040890 */ /* 0x000fc8000fffe13f */
[----:B------:R-:W-:Y:S02]  /*0220*/  @UP0 USHF.L.U32 UR5, UR4, 0xb, URZ ;  /* 0x0000000b04050899 */ /* 0x000fe4000800063f */
[----:B------:R-:W-:Y:S01]  /*0230*/  @UP0 USHF.L.U32 UR4, UR4, 0x1, URZ ;  /* 0x0000000104040899 */ /* 0x000fe2000800063f */
[----:B-1----:R-:W-:Y:S01]  /*0240*/  R2UR UR8, R3 ;  /* 0x00000000030872ca */ /* 0x002fe200000e0000 */
[----:B--2---:R-:W-:Y:S01]  /*0250*/  @UP0 ULEA UR6, UR7, UR6, 0x18 ;  /* 0x0000000607060291 */ /* 0x004fe2000f8ec03f */
[----:B---3--:R-:W-:-:S11]  /*0260*/  ISETP.NE.AND P1, PT, R2, RZ, PT ;  /* 0x000000ff0200720c */ /* 0x008fd60003f25270 */
[----:B------:R-:W-:Y:S01]  /*0270*/  UISETP.NE.AND UP0, UPT, UR8, URZ, UPT ;  /* 0x0000003f0800728c */ /* 0x000fe2000bf05270 */
[----:B------:R-:W1:Y:S02]  /*0280*/  FENCE.VIEW.ASYNC.S ;  /* 0x00000000000073c6 */ /* 0x000e640000000000 */
[----:B-1----:R1:W2:Y:S01]  /*0290*/  @UP1 SYNCS.EXCH.64 URZ, [UR6+0x33400], UR4 ;  /* 0x03340004063f15b2 */ /* 0x0022a20008000100 */
[----:B------:R1:W3:Y:S01]  /*02a0*/  @UP2 SYNCS.EXCH.64 URZ, [UR6+0x33420], UR4 ;  /* 0x03342004063f25b2 */ /* 0x0002e20008000100 */
[----:B------:R-:W-:Y:S06]  /*02b0*/  @P1 BRA `(.L_x_2) ;  /* 0x0000000000481947 */ /* 0x000fec0003800000 */
[----:B-1----:R-:W1:Y:S01]  /*02c0*/  S2UR UR5, SR_CgaCtaId ;  /* 0x00000000000579c3 */ /* 0x002e620000008800 */
[----:B------:R-:W-:Y:S01]  /*02d0*/  UMOV UR4, 0x400 ;  /* 0x0000040000047882 */ /* 0x000fe20000000000 */
[----:B------:R-:W-:Y:S01]  /*02e0*/  UMOV UR6, 0x1 ;  /* 0x0000000100067882 */ /* 0x000fe20000000000 */
[----:B------:R-:W-:Y:S01]  /*02f0*/  UMOV UR9, 0x2 ;  /* 0x0000000200097882 */ /* 0x000fe20000000000 */
[----:B------:R-:W-:-:S04]  /*0300*/  UIADD3 UR6, -UR6, 0x100000, URZ ;  /* 0x0010000006067890 */ /* 0x000fc8000fffe13f */
[----:B------:R-:W-:Y:S02]  /*0310*/  USHF.L.U32 UR7, UR6, 0xb, URZ ;  /* 0x0000000b06077899 */ /* 0x000fe4000800063f */
[----:B------:R-:W-:Y:S01]  /*0320*/  USHF.L.U32 UR6, UR6, 0x1, URZ ;  /* 0x0000000106067899 */ /* 0x000fe2000800063f */
[----:B------:R-:W-:Y:S01]  /*0330*/  ELECT P0, URZ, PT ;  /* 0x00000000003f782f */ /* 0x000fe20003800000 */
[----:B-1----:R-:W-:Y:S02]  /*0340*/  ULEA UR8, UR5, UR4, 0x18 ;  /* 0x0000000405087291 */ /* 0x002fe4000f8ec03f */
[----:B------:R-:W-:-:S04]  /*0350*/  UIADD3 UR4, -UR9, 0x100000, URZ ;  /* 0x0010000009047890 */ /* 0x000fc8000fffe13f */
[----:B------:R-:W-:Y:S02]  /*0360*/  USHF.L.U32 UR5, UR4, 0xb, URZ ;  /* 0x0000000b04057899 */ /* 0x000fe4000800063f */
[----:B------:R-:W-:Y:S01]  /*0370*/  USHF.L.U32 UR4, UR4, 0x1, URZ ;  /* 0x0000000104047899 */ /* 0x000fe2000800063f */
[----:B------:R-:W1:Y:S03]  /*0380*/  FENCE.VIEW.ASYNC.S ;  /* 0x00000000000073c6 */ /* 0x000e660000000000 */
[----:B-1----:R4:W1:Y:S08]  /*0390*/  SYNCS.EXCH.64 URZ, [UR8+0x33430], UR6 ;  /* 0x03343006083f75b2 */ /* 0x0028700008000100 */
[----:B------:R4:W1:Y:S01]  /*03a0*/  SYNCS.EXCH.64 URZ, [UR8+0x33440], UR4 ;  /* 0x03344004083f75b2 */ /* 0x0008620008000100 */
[----:B------:R4:W1:Y:S01]  /*03b0*/  SYNCS.EXCH.64 URZ, [UR8+0x33438], UR6 ;  /* 0x03343806083f75b2 */ /* 0x0008620008000100 */
[----:B------:R4:W1:Y:S02]  /*03c0*/  SYNCS.EXCH.64 URZ, [UR8+0x33448], UR4 ;  /* 0x03344804083f75b2 */ /* 0x0008640008000100 */
[----:B----4-:R-:W-:Y:S01]  /*03d0*/  NOP ;  /* 0x0000000000007918 */ /* 0x010fe20000000000 */
.L_x_2:
[----:B------:R-:W4:Y:S01]  /*03e0*/  SHFL.IDX PT, R2, R0, RZ, 0x1f ;  /* 0x00001fff00027589 */ /* 0x000f2200000e0000 */
[----:B------:R-:W-:Y:S01]  /*03f0*/  NOP ;  /* 0x0000000000007918 */ /* 0x000fe20000000000 */
[----:B----4-:R-:W-:-:S13]  /*0400*/  ISETP.NE.AND P0, PT, R2, RZ, PT ;  /* 0x000000ff0200720c */ /* 0x010fda0003f05270 */
[----:B------:R-:W-:Y:S05]  /*0410*/  @P0 BRA `(.L_x_3) ;  /* 0x0000000000480947 */ /* 0x000fea0003800000 */
[----:B-1----:R-:W1:Y:S01]  /*0420*/  S2UR UR5, SR_CgaCtaId ;  /* 0x00000000000579c3 */ /* 0x002e620000008800 */
[----:B------:R-:W-:Y:S01]  /*0430*/  UMOV UR4, 0x400 ;  /* 0x0000040000047882 */ /* 0x000fe20000000000 */
[----:B------:R-:W-:Y:S01]  /*0440*/  UMOV UR6, 0x80 ;  /* 0x0000008000067882 */ /* 0x000fe20000000000 */
[----:B------:R-:W-:Y:S01]  /*0450*/  UMOV UR7, 0x100 ;  /* 0x0000010000077882 */ /* 0x000fe20000000000 */
[----:B------:R-:W-:Y:S01]  /*0460*/  ELECT P0, URZ, PT ;  /* 0x00000000003f782f */ /* 0x000fe20003800000 */
[----:B-1----:R-:W-:Y:S02]  /*0470*/  ULEA UR8, UR5, UR4, 0x18 ;  /* 0x0000000405087291 */ /* 0x002fe4000f8ec03f */
[----:B------:R-:W-:-:S04]  /*0480*/  UIADD3 UR4, -UR6, 0x100000, URZ ;  /* 0x0010000006047890 */ /* 0x000fc8000fffe13f */
[----:B------:R-:W-:Y:S02]  /*0490*/  USHF.L.U32 UR5, UR4, 0xb, URZ ;  /* 0x0000000b04057899 */ /* 0x000fe4000800063f */
[----:B------:R-:W-:Y:S02]  /*04a0*/  USHF.L.U32 UR4, UR4, 0x1, URZ ;  /* 0x0000000104047899 */ /* 0x000fe4000800063f */
        /* <DEDUP_REMOVED lines=9> */
.L_x_3:
[----:B------:R-:W4:Y:S01]  /*0540*/  SHFL.IDX PT, R2, R0, RZ, 0x1f ;  /* 0x00001fff00027589 */ /* 0x000f2200000e0000 */
[----:B------:R-:W-:Y:S01]  /*0550*/  NOP ;  /* 0x0000000000007918 */ /* 0x000fe20000000000 */
[----:B----4-:R-:W-:-:S13]  /*0560*/  ISETP.NE.AND P0, PT, R2, RZ, PT ;  /* 0x000000ff0200720c */ /* 0x010fda0003f05270 */
[----:B------:R-:W-:Y:S05]  /*0570*/  @P0 BRA `(.L_x_4) ;  /* 0x0000000000380947 */ /* 0x000fea0003800000 */
[----:B-1----:R-:W1:Y:S01]  /*0580*/  S2UR UR5, SR_CgaCtaId ;  /* 0x00000000000579c3 */ /* 0x002e620000008800 */
[----:B------:R-:W-:Y:S01]  /*0590*/  UMOV UR4, 0x400 ;  /* 0x0000040000047882 */ /* 0x000fe20000000000 */
[----:B------:R-:W-:Y:S01]  /*05a0*/  UMOV UR7, 0x1 ;  /* 0x0000000100077882 */ /* 0x000fe20000000000 */
[----:B------:R-:W-:Y:S01]  /*05b0*/  ELECT P0, URZ, PT ;  /* 0x00000000003f782f */ /* 0x000fe20003800000 */
[----:B-1----:R-:W-:Y:S02]  /*05c0*/  ULEA UR6, UR5, UR4, 0x18 ;  /* 0x0000000405067291 */ /* 0x002fe4000f8ec03f */
[----:B------:R-:W-:-:S04]  /*05d0*/  UIADD3 UR4, -UR7, 0x100000, URZ ;  /* 0x0010000007047890 */ /* 0x000fc8000fffe13f */
[----:B------:R-:W-:Y:S02]  /*05e0*/  USHF.L.U32 UR5, UR4, 0xb, URZ ;  /* 0x0000000b04057899 */ /* 0x000fe4000800063f */
[----:B------:R-:W-:Y:S01]  /*05f0*/  USHF.L.U32 UR4, UR4, 0x1, URZ ;  /* 0x0000000104047899 */ /* 0x000fe2000800063f */
[----:B------:R-:W1:Y:S11]  /*0600*/  FENCE.VIEW.ASYNC.S ;  /* 0x00000000000073c6 */ /* 0x000e760000000000 */
[----:B-1----:R4:W1:Y:S01]  /*0610*/  SYNCS.EXCH.64 URZ, [UR6+0x33470], UR4 ;  /* 0x03347004063f75b2 */ /* 0x0028620008000100 */
[----:B------:R4:W1:Y:S01]  /*0620*/  SYNCS.EXCH.64 URZ, [UR6+0x33480], UR4 ;  /* 0x03348004063f75b2 */ /* 0x0008620008000100 */
[----:B------:R4:W1:Y:S01]  /*0630*/  SYNCS.EXCH.64 URZ, [UR6+0x33478], UR4 ;  /* 0x03347804063f75b2 */ /* 0x0008620008000100 */
[----:B------:R4:W1:Y:S02]  /*0640*/  SYNCS.EXCH.64 URZ, [UR6+0x33488], UR4 ;  /* 0x03348804063f75b2 */ /* 0x0008640008000100 */
[----:B----4-:R-:W-:Y:S01]  /*0650*/  NOP ;  /* 0x0000000000007918 */ /* 0x010fe20000000000 */
.L_x_4:
        /* <DEDUP_REMOVED lines=22> */
.L_x_5:
        /* <DEDUP_REMOVED lines=22> */
.L_x_6:
[----:B------:R-:W-:Y:S01]  /*0920*/  PLOP3.LUT P0, PT, PT, PT, UP0, 0x80, 0x0 ;  /* 0x000000000000781c */ /* 0x000fe20003f0f008 */
[----:B------:R-:W-:Y:S01]  /*0930*/  UMOV UR46, 0x1 ;  /* 0x00000001002e7882 */ /* 0x000fe20000000000 */
[----:B------:R-:W-:Y:S01]  /*0940*/  NOP ;  /* 0x0000000000007918 */ /* 0x000fe20000000000 */
[----:B------:R-:W-:Y:S01]  /*0950*/  USEL UR46, UR46, 0x2, !UP0 ;  /* 0x000000022e2e7887 */ /* 0x000fe2000c000000 */
[----:B------:R-:W-:Y:S01]  /*0960*/  ULDC.64 UR50, c[0x0][0x208] ;  /* 0x0000820000327ab9 */ /* 0x000fe20000000a00 */
[----:B-123--:R-:W-:Y:S08]  /*0970*/  BAR.SYNC.DEFER_BLOCKING 0x0 ;  /* 0x0000000000007b1d */ /* 0x00eff00000010000 */
[----:B------:R-:W-:Y:S05]  /*0980*/  @!P0 BRA `(.L_x_7) ;  /* 0x0000009000d88947 */ /* 0x000fea0003800000 */
.L_x_8:
[----:B------:R-:W-:-:S08]  /*0990*/  NOP ;  /* 0x0000000000007918 */ /* 0x000fd00000000000 */
[----:B------:R-:W1:Y:S02]  /*09a0*/  USETMAXREG.TRY_ALLOC.CTAPOOL UP0, 0xf0 ;  /* 0x000000f0000079c8 */ /* 0x000e640008000600 */
[----:B-1----:R-:W-:-:S13]  /*09b0*/  PLOP3.LUT P0, PT, PT, PT, UP0, 0x80, 0x0 ;  /* 0x000000000000781c */ /* 0x002fda0003f0f008 */
[----:B------:R-:W-:Y:S05]  /*09c0*/  @!P0 BRA `(.L_x_8) ;  /* 0xfffffffc00f08947 */ /* 0x000fea000383ffff */
[----:B------:R-:W1:Y:S01]  /*09d0*/  S2R R2, SR_TID.X ;  /* 0x0000000000027919 */ /* 0x000e620000002100 */
[----:B------:R-:W2:Y:S08]  /*09e0*/  S2UR UR48, SR_CTAID.X ;  /* 0x00000000003079c3 */ /* 0x000eb00000002500 */
[----:B------:R-:W-:Y:S06]  /*09f0*/  BAR.ARV 0x8, 0x120 ;  /* 0x0204800000007b1d */ /* 0x000fec0000002000 */
[----:B-1----:R-:W-:-:S04]  /*0a00*/  LOP3.LUT R0, R2, 0xffffff80, RZ, 0xc0, !PT ;  /* 0xffffff8002007812 */ /* 0x002fc800078ec0ff */
[----:B------:R-:W-:Y:S02]  /*0a10*/  ISETP.NE.AND P0, PT, R0, 0x80, PT ;  /* 0x000000800000780c */ /* 0x000fe40003f05270 */
[----:B------:R-:W2:Y:S11]  /*0a20*/  LDC R0, c[0x0][0xda4] ;  /* 0x00036900ff007b82 */ /* 0x000eb60000000800 */
[----:B------:R-:W-:Y:S06]  /*0a30*/  @!P0 BAR.ARV 0x9, 0x100 ;  /* 0x0244000000008b1d */ /* 0x000fec0000002000 */
[----:B--2---:R-:W-:-:S13]  /*0a40*/  ISETP.LE.AND P0, PT, R0, UR48, PT ;  /* 0x0000003000007c0c */ /* 0x004fda000bf03270 */
[----:B------:R-:W-:Y:S05]  /*0a50*/  @P0 EXIT ;  /* 0x000000000000094d */ /* 0x000fea0003800000 */
[----:B------:R-:W-:Y:S01]  /*0a60*/  VIADD R0, R2, 0xffffff80 ;  /* 0xffffff8002007836 */ /* 0x000fe20000000000 */
[----:B------:R-:W1:Y:S01]  /*0a70*/  S2UR UR37, SR_CgaCtaId ;  /* 0x00000000002579c3 */ /* 0x000e620000008800 */
[----:B------:R-:W-:Y:S01]  /*0a80*/  UMOV UR38, 0x400 ;  /* 0x0000040000267882 */ /* 0x000fe20000000000 */
[----:B------:R-:W-:Y:S01]  /*0a90*/  IMAD.MOV.U32 R220, RZ, RZ, -0x2 ;  /* 0xfffffffeffdc7424 */ /* 0x000fe200078e00ff */
[----:B------:R-:W-:Y:S01]  /*0aa0*/  ULOP3.LUT UR47, UR46, 0x1, URZ, 0xfc, !UPT ;  /* 0x000000012e2f7892 */ /* 0x000fe2000f8efc3f */
[----:B------:R-:W-:Y:S01]  /*0ab0*/  SHF.R.S32.HI R3, RZ, 0x1f, R0 ;  /* 0x0000001fff037819 */ /* 0x000fe20000011400 */
[----:B------:R-:W-:Y:S01]  /*0ac0*/  ULDC.64 UR54, c[0x0][0x198] ;  /* 0x0000660000367ab9 */ /* 0x000fe20000000a00 */
[----:B------:R-:W-:Y:S01]  /*0ad0*/  UMOV UR39, URZ ;  /* 0x0000003f00277c82 */ /* 0x000fe20008000000 */
[----:B------:R-:W-:Y:S01]  /*0ae0*/  UMOV UR36, URZ ;  /* 0x0000003f00247c82 */ /* 0x000fe20008000000 */
[CC--:B------:R-:W-:Y:S01]  /*0af0*/  LEA.HI R4, R3.reuse, R0.reuse, RZ, 0x7 ;  /* 0x0000000003047211 */ /* 0x0c0fe200078f38ff */
[----:B------:R-:W2:Y:S01]  /*0b00*/  S2UR UR6, SR_SWINHI ;  /* 0x00000000000679c3 */ /* 0x000ea20000002f00 */
[----:B------:R-:W-:Y:S01]  /*0b10*/  LEA.HI R7, R3, R0, RZ, 0x4 ;  /* 0x0000000003077211 */ /* 0x000fe200078f20ff */
[----:B------:R-:W-:Y:S01]  /*0b20*/  UMOV UR52, URZ ;  /* 0x0000003f00347c82 */ /* 0x000fe20008000000 */
[----:B------:R-:W-:-:S02]  /*0b30*/  LOP3.LUT R5, R4, 0xffffff80, RZ, 0xc0, !PT ;  /* 0xffffff8004057812 */ /* 0x000fc400078ec0ff */
[----:B------:R-:W-:Y:S02]  /*0b40*/  SHF.R.S32.HI R8, RZ, 0x4, R7 ;  /* 0x00000004ff087819 */ /* 0x000fe40000011407 */
[----:B------:R-:W-:Y:S01]  /*0b50*/  LEA.HI R22, R3, R0, RZ, 0x5 ;  /* 0x0000000003167211 */ /* 0x000fe200078f28ff */
[C---:B------:R-:W-:Y:S01]  /*0b60*/  IMAD.IADD R2, R0.reuse, 0x1, -R5 ;  /* 0x0000000100027824 */ /* 0x040fe200078e0a05 */
[C---:B------:R-:W-:Y:S02]  /*0b70*/  LEA.HI R3, R7.reuse, R8, RZ, 0x1 ;  /* 0x0000000807037211 */ /* 0x040fe400078f08ff */
[----:B------:R-:W-:Y:S02]  /*0b80*/  LOP3.LUT R7, R7, 0x3fffff0, RZ, 0xc0, !PT ;  /* 0x03fffff007077812 */ /* 0x000fe400078ec0ff */
[----:B------:R-:W-:Y:S02]  /*0b90*/  SHF.R.S32.HI R5, RZ, 0x1f, R2 ;  /* 0x0000001fff057819 */ /* 0x000fe40000011402 */
[----:B------:R-:W-:Y:S01]  /*0ba0*/  LOP3.LUT R3, R3, 0x1ffffffe, RZ, 0xc0, !PT ;  /* 0x1ffffffe03037812 */ /* 0x000fe200078ec0ff */
[----:B------:R-:W-:Y:S01]  /*0bb0*/  IMAD.IADD R7, R0, 0x1, -R7 ;  /* 0x0000000100077824 */ /* 0x000fe200078e0a07 */
[----:B------:R-:W-:Y:S01]  /*0bc0*/  LEA.HI R6, R5, R2, RZ, 0x2 ;  /* 0x0000000205067211 */ /* 0x000fe200078f10ff */
[----:B-1----:R-:W-:Y:S01]  /*0bd0*/  ULEA UR38, UR37, UR38, 0x18 ;  /* 0x0000002625267291 */ /* 0x002fe2000f8ec03f */
[----:B------:R-:W-:Y:S01]  /*0be0*/  SHF.R.S32.HI R22, RZ, 0x5, R22 ;  /* 0x00000005ff167819 */ /* 0x000fe20000011416 */
[----:B------:R-:W-:Y:S01]  /*0bf0*/  IMAD.IADD R3, R8, 0x1, -R3 ;  /* 0x0000000108037824 */ /* 0x000fe200078e0a03 */
[----:B------:R-:W-:-:S02]  /*0c00*/  SHF.R.S32.HI R9, RZ, 0x2, R6 ;  /* 0x00000002ff097819 */ /* 0x000fc40000011406 */
[----:B------:R-:W-:Y:S01]  /*0c10*/  SHF.R.S32.HI R10, RZ, 0x1f, R6 ;  /* 0x0000001fff0a7819 */ /* 0x000fe20000011406 */
[----:B------:R-:W-:Y:S01]  /*0c20*/  IMAD R0, R22, 0x10, R7 ;  /* 0x0000001016007824 */ /* 0x000fe200078e0207 */
[----:B------:R-:W-:Y:S01]  /*0c30*/  SHF.R.S32.HI R19, RZ, 0x7, R4 ;  /* 0x00000007ff137819 */ /* 0x000fe20000011404 */
[----:B------:R-:W-:Y:S01]  /*0c40*/  UMOV UR4, UR38 ;  /* 0x0000002600047c82 */ /* 0x000fe20008000000 */
[----:B--2---:R-:W-:Y:S01]  /*0c50*/  UMOV UR5, UR6 ;  /* 0x0000000600057c82 */ /* 0x004fe20008000000 */
[----:B------:R-:W-:Y:S01]  /*0c60*/  LEA.HI R10, R10, R9, RZ, 0x3 ;  /* 0x000000090a0a7211 */ /* 0x000fe200078f18ff */
[----:B------:R-:W-:Y:S01]  /*0c70*/  IMAD R7, R0, 0x8, R3 ;  /* 0x0000000800077824 */ /* 0x000fe200078e0203 */
[----:B------:R-:W-:Y:S01]  /*0c80*/  LEA.HI R4, R4, R19, RZ, 0x1 ;  /* 0x0000001304047211 */ /* 0x000fe200078f08ff */
[----:B------:R-:W-:Y:S01]  /*0c90*/  IMAD.U32 R16, RZ, RZ, UR4 ;  /* 0x00000004ff107e24 */ /* 0x000fe2000f8e00ff */
[----:B------:R-:W-:Y:S01]  /*0ca0*/  LOP3.LUT R10, R10, 0xfffffff8, RZ, 0xc0, !PT ;  /* 0xfffffff80a0a7812 */ /* 0x000fe200078ec0ff */
[----:B------:R-:W-:Y:S01]  /*0cb0*/  IMAD.U32 R17, RZ, RZ, UR5 ;  /* 0x00000005ff117e24 */ /* 0x000fe2000f8e00ff */
[----:B------:R-:W-:-:S02]  /*0cc0*/  LEA.HI R5, R5, R2, RZ, 0x5 ;  /* 0x0000000205057211 */ /* 0x000fc400078f28ff */
[----:B------:R-:W-:Y:S01]  /*0cd0*/  LOP3.LUT R3, R6, 0x7ffffffc, RZ, 0xc0, !PT ;  /* 0x7ffffffc06037812 */ /* 0x000fe200078ec0ff */
[----:B------:R-:W-:Y:S01]  /*0ce0*/  IMAD.IADD R9, R9, 0x1, -R10 ;  /* 0x0000000109097824 */ /* 0x000fe200078e0a0a */
[----:B------:R-:W-:Y:S02]  /*0cf0*/  LOP3.LUT R4, R4, 0x3fffffe, RZ, 0xc0, !PT ;  /* 0x03fffffe04047812 */ /* 0x000fe400078ec0ff */
[----:B------:R-:W-:Y:S01]  /*0d00*/  SHF.R.S32.HI R0, RZ, 0x5, R5 ;  /* 0x00000005ff007819 */ /* 0x000fe20000011405 */
[----:B------:R-:W-:Y:S02]  /*0d10*/  IMAD.IADD R3, R2, 0x1, -R3 ;  /* 0x0000000102037824 */ /* 0x000fe400078e0a03 */
[----:B------:R-:W-:Y:S02]  /*0d20*/  IMAD.SHL.U32 R5, R7, 0x8, RZ ;  /* 0x0000000807057824 */ /* 0x000fe400078e00ff */
[----:B------:R-:W-:Y:S02]  /*0d30*/  IMAD R9, R0, 0x10, R9 ;  /* 0x0000001000097824 */ /* 0x000fe400078e0209 */
[----:B------:R-:W-:-:S02]  /*0d40*/  IMAD.IADD R4, R19, 0x1, -R4 ;  /* 0x0000000113047824 */ /* 0x000fc400078e0a04 */
[----:B------:R-:W-:Y:S02]  /*0d50*/  IMAD R220, R3, R220, 0xa0 ;  /* 0x000000a003dc7424 */ /* 0x000fe400078e02dc */
[----:B------:R-:W-:-:S04]  /*0d60*/  IMAD.WIDE R16, R5, 0x2, R16 ;  /* 0x0000000205107825 */ /* 0x000fc800078e0210 */
[----:B------:R-:W-:-:S07]  /*0d70*/  IMAD R23, R4, 0x40, R9 ;  /* 0x0000004004177824 */ /* 0x000fce00078e0209 */
.L_x_33:
[----:B------:R-:W-:Y:S01]  /*0d80*/  ULDC UR4, c[0x0][0xda8] ;  /* 0x00036a0000047ab9 */ /* 0x000fe20000000800 */
[----:B------:R-:W-:Y:S01]  /*0d90*/  ULDC UR43, c[0x0][0xdb4] ;  /* 0x00036d00002b7ab9 */ /* 0x000fe20000000800 */
[----:B------:R-:W-:Y:S01]  /*0da0*/  UISETP.NE.AND UP1, UPT, UR4, 0x1, UPT ;  /* 0x000000010400788c */ /* 0x000fe2000bf25270 */
[----:B--2---:R-:W-:Y:S01]  /*0db0*/  IMAD.MOV.U32 R3, RZ, RZ, 0x3f800000 ;  /* 0x3f800000ff037424 */ /* 0x004fe200078e00ff */
[----:B------:R-:W-:Y:S01]  /*0dc0*/  UISETP.NE.AND UP2, UPT, UR43, 0x1, UPT ;  /* 0x000000012b00788c */ /* 0x000fe2000bf45270 */
[----:B------:R-:W-:Y:S01]  /*0dd0*/  IMAD.MOV.U32 R0, RZ, RZ, 0x3f800000 ;  /* 0x3f800000ff007424 */ /* 0x000fe200078e00ff */
[----:B------:R-:W-:Y:S01]  /*0de0*/  ULDC.64 UR4, c[0x0][0x990] ;  /* 0x0002640000047ab9 */ /* 0x000fe20000000a00 */
[----:B------:R-:W-:Y:S01]  /*0df0*/  UMOV UR45, UR48 ;  /* 0x00000030002d7c82 */ /* 0x000fe20008000000 */
[----:B------:R-:W-:Y:S01]  /*0e00*/  UISETP.NE.U32.AND UP0, UPT, UR4, URZ, UPT ;  /* 0x0000003f0400728c */ /* 0x000fe2000bf05070 */
[----:B------:R-:W1:Y:S01]  /*0e10*/  SHFL.IDX PT, R8, R19, RZ, 0x1f ;  /* 0x00001fff13087589 */ /* 0x000e6200000e0000 */
[----:B------:R-:W-:-:S02]  /*0e20*/  ULDC UR56, c[0x0][0x404] ;  /* 0x0001010000387ab9 */ /* 0x000fc40000000800 */
[----:B------:R-:W-:Y:S01]  /*0e30*/  UISETP.NE.AND.EX UP0, UPT, UR5, URZ, UPT, UP0 ;  /* 0x0000003f0500728c */ /* 0x000fe2000bf05300 */
[----:B------:R-:W-:Y:S01]  /*0e40*/  @UP1 ULDC UR6, c[0x0][0xdac] ;  /* 0x00036b0000061ab9 */ /* 0x000fe20000000800 */
[----:B------:R-:W-:Y:S01]  /*0e50*/  @UP1 ULDC UR8, c[0x0][0xdb0] ;  /* 0x00036c0000081ab9 */ /* 0x000fe20000000800 */
[----:B------:R-:W-:Y:S01]  /*0e60*/  UIMAD.WIDE.U32 UR6, UR48, UR6, URZ ;  /* 0x00000006300672a5 */ /* 0x000fe2000f8e003f */
[----:B------:R-:W-:Y:S02]  /*0e70*/  @UP2 ULDC.64 UR10, c[0x0][0xdb8] ;  /* 0x00036e00000a2ab9 */ /* 0x000fe40000000a00 */
[----:B------:R-:W-:Y:S01]  /*0e80*/  PLOP3.LUT P0, PT, PT, PT, UP0, 0x80, 0x0 ;  /* 0x000000000000781c */ /* 0x000fe20003f0f008 */
[----:B------:R-:W-:-:S03]  /*0e90*/  @UP1 USHF.R.U32.HI UR45, URZ, UR8, UR7 ;  /* 0x000000083f2d1299 */ /* 0x000fc60008011607 */
[----:B------:R-:W-:Y:S01]  /*0ea0*/  ULDC.64 UR6, c[0x0][0x998] ;  /* 0x0002660000067ab9 */ /* 0x000fe20000000a00 */
[----:B------:R-:W-:Y:S02]  /*0eb0*/  UIMAD.WIDE.U32 UR8, UR45, UR10, URZ ;  /* 0x0000000a2d0872a5 */ /* 0x000fe4000f8e003f */
[----:B------:R-:W-:Y:S01]  /*0ec0*/  UISETP.NE.U32.AND UP1, UPT, UR6, URZ, UPT ;  /* 0x0000003f0600728c */ /* 0x000fe2000bf25070 */
[----:B------:R-:W-:Y:S01]  /*0ed0*/  ULDC UR10, c[0x0][0x428] ;  /* 0x00010a00000a7ab9 */ /* 0x000fe20000000800 */
[----:B------:R-:W-:Y:S02]  /*0ee0*/  UMOV UR44, UR45 ;  /* 0x0000002d002c7c82 */ /* 0x000fe40008000000 */
[----:B------:R-:W-:Y:S02]  /*0ef0*/  UISETP.NE.AND.EX UP1, UPT, UR7, URZ, UPT, UP1 ;  /* 0x0000003f0700728c */ /* 0x000fe4000bf25310 */
[----:B------:R-:W-:Y:S02]  /*0f00*/  @UP2 USHF.R.U32.HI UR44, URZ, UR11, UR9 ;  /* 0x0000000b3f2c2299 */ /* 0x000fe40008011609 */
[----:B------:R-:W-:-:S02]  /*0f10*/  UISETP.NE.AND UP2, UPT, UR10, 0x1, UPT ;  /* 0x000000010a00788c */ /* 0x000fc4000bf45270 */
[----:B------:R-:W-:Y:S01]  /*0f20*/  @UP0 USHF.R.S32.HI UR8, URZ, 0x1f, UR44 ;  /* 0x0000001f3f080899 */ /* 0x000fe2000801142c */
[----:B------:R-:W-:Y:S01]  /*0f30*/  PLOP3.LUT P1, PT, PT, PT, UP1, 0x80, 0x0 ;  /* 0x000000000000781c */ /* 0x000fe20003f2f018 */
[----:B------:R-:W-:Y:S01]  /*0f40*/  @UP0 ULDC.64 UR14, c[0x0][0x9a8] ;  /* 0x00026a00000e0ab9 */ /* 0x000fe20000000a00 */
[----:B------:R-:W-:Y:S02]  /*0f50*/  UIADD3 UR11, -UR44, URZ, URZ ;  /* 0x0000003f2c0b7290 */ /* 0x000fe4000fffe13f */
[----:B------:R-:W-:Y:S02]  /*0f60*/  @UP0 UIMAD UR10, UR8, UR14, URZ ;  /* 0x0000000e080a02a4 */ /* 0x000fe4000f8e023f */
[----:B------:R-:W-:Y:S02]  /*0f70*/  @UP0 UIMAD.WIDE.U32 UR8, UR44, UR14, URZ ;  /* 0x0000000e2c0802a5 */ /* 0x000fe4000f8e003f */
[----:B------:R-:W-:Y:S02]  /*0f80*/  UIMAD UR43, UR43, UR11, UR45 ;  /* 0x0000000b2b2b72a4 */ /* 0x000fe4000f8e022d */
[----:B------:R-:W-:Y:S01]  /*0f90*/  @UP1 USHF.R.S32.HI UR14, URZ, 0x1f, UR44 ;  /* 0x0000001f3f0e1899 */ /* 0x000fe2000801142c */
[----:B------:R-:W-:Y:S01]  /*0fa0*/  @UP1 ULDC.64 UR16, c[0x0][0x9b8] ;  /* 0x00026e0000101ab9 */ /* 0x000fe20000000a00 */
[----:B------:R-:W-:Y:S01]  /*0fb0*/  @UP0 UIMAD UR15, UR44, UR15, UR10 ;  /* 0x0000000f2c0f02a4 */ /* 0x000fe2000f8e020a */
[----:B------:R-:W-:Y:S01]  /*0fc0*/  @UP2 ULDC UR12, c[0x0][0x42c] ;  /* 0x00010b00000c2ab9 */ /* 0x000fe20000000800 */
[----:B------:R-:W-:-:S02]  /*0fd0*/  @UP1 UIMAD.WIDE.U32 UR10, UR44, UR16, URZ ;  /* 0x000000102c0a12a5 */ /* 0x000fc4000f8e003f */
[----:B------:R-:W-:Y:S02]  /*0fe0*/  UIMAD.WIDE.U32 UR12, UR43, UR12, URZ ;  /* 0x0000000c2b0c72a5 */ /* 0x000fe4000f8e003f */
[----:B------:R-:W-:Y:S01]  /*0ff0*/  @UP1 UIMAD UR16, UR14, UR16, URZ ;  /* 0x000000100e1012a4 */ /* 0x000fe2000f8e023f */
[----:B------:R-:W-:Y:S02]  /*1000*/  @UP2 ULDC UR18, c[0x0][0x430] ;  /* 0x00010c0000122ab9 */ /* 0x000fe40000000800 */
[----:B------:R-:W-:Y:S01]  /*1010*/  UMOV UR14, UR43 ;  /* 0x0000002b000e7c82 */ /* 0x000fe20008000000 */
[----:B------:R-:W-:Y:S02]  /*1020*/  @UP2 USHF.R.U32.HI UR14, URZ, UR18, UR13 ;  /* 0x000000123f0e2299 */ /* 0x000fe4000801160d */
[----:B------:R-:W-:Y:S02]  /*1030*/  @UP1 UIMAD UR16, UR44, UR17, UR16 ;  /* 0x000000112c1012a4 */ /* 0x000fe4000f8e0210 */
[----:B------:R-:W-:-:S02]  /*1040*/  @UP0 USHF.R.S32.HI UR12, URZ, 0x1f, UR14 ;  /* 0x0000001f3f0c0899 */ /* 0x000fc4000801140e */
[----:B------:R-:W-:Y:S01]  /*1050*/  @UP1 USHF.R.S32.HI UR13, URZ, 0x1f, UR14 ;  /* 0x0000001f3f0d1899 */ /* 0x000fe2000801140e */
[----:B------:R-:W-:Y:S01]  /*1060*/  @UP0 ULDC.64 UR18, c[0x0][0x9b0] ;  /* 0x00026c0000120ab9 */ /* 0x000fe20000000a00 */
[----:B------:R-:W-:Y:S02]  /*1070*/  @UP1 UIADD3 UR11, UR11, UR16, URZ ;  /* 0x000000100b0b1290 */ /* 0x000fe4000fffe03f */
[----:B------:R-:W-:Y:S01]  /*1080*/  @UP0 UIADD3 UR9, UR9, UR15, URZ ;  /* 0x0000000f09090290 */ /* 0x000fe2000fffe03f */
[----:B------:R-:W-:Y:S01]  /*1090*/  @UP1 ULDC.64 UR16, c[0x0][0x9c0] ;  /* 0x0002700000101ab9 */ /* 0x000fe20000000a00 */
[----:B------:R-:W-:Y:S02]  /*10a0*/  @UP0 UIMAD UR12, UR12, UR18, URZ ;  /* 0x000000120c0c02a4 */ /* 0x000fe4000f8e023f */
[----:B------:R-:W-:Y:S02]  /*10b0*/  @UP1 UIMAD UR13, UR13, UR16, URZ ;  /* 0x000000100d0d12a4 */ /* 0x000fe4000f8e023f */
[----:B------:R-:W-:-:S02]  /*10c0*/  @UP0 UIMAD.WIDE.U32 UR8, UR14, UR18, UR8 ;  /* 0x000000120e0802a5 */ /* 0x000fc4000f8e0008 */
[----:B------:R-:W-:Y:S02]  /*10d0*/  @UP0 UIMAD UR12, UR14, UR19, UR12 ;  /* 0x000000130e0c02a4 */ /* 0x000fe4000f8e020c */
[----:B------:R-:W-:Y:S02]  /*10e0*/  @UP1 UIMAD.WIDE.U32 UR10, UR14, UR16, UR10 ;  /* 0x000000100e0a12a5 */ /* 0x000fe4000f8e000a */
[----:B------:R-:W-:Y:S02]  /*10f0*/  @UP1 UIMAD UR13, UR14, UR17, UR13 ;  /* 0x000000110e0d12a4 */ /* 0x000fe4000f8e020d */
[----:B------:R-:W-:Y:S02]  /*1100*/  @UP0 UIADD3 UR12, UR9, UR12, URZ ;  /* 0x0000000c090c0290 */ /* 0x000fe4000fffe03f */
[----:B------:R-:W-:Y:S02]  /*1110*/  @UP0 ULEA UR4, UP3, UR8, UR4, 0x2 ;  /* 0x0000000408040291 */ /* 0x000fe4000f86103f */
[----:B------:R-:W-:-:S02]  /*1120*/  @UP1 ULEA UR6, UP4, UR10, UR6, 0x2 ;  /* 0x000000060a061291 */ /* 0x000fc4000f88103f */
[----:B------:R-:W-:Y:S02]  /*1130*/  @UP1 UIADD3 UR9, UR11, UR13, URZ ;  /* 0x0000000d0b091290 */ /* 0x000fe4000fffe03f */
[----:B------:R-:W-:Y:S01]  /*1140*/  @UP0 ULEA.HI.X UR5, UR8, UR5, UR12, 0x2, UP3 ;  /* 0x0000000508050291 */ /* 0x000fe200098f140c */
[----:B------:R-:W-:Y:S01]  /*1150*/  IMAD.U32 R4, RZ, RZ, UR4 ;  /* 0x00000004ff047e24 */ /* 0x000fe2000f8e00ff */
[----:B------:R-:W-:Y:S01]  /*1160*/  @UP1 ULEA.HI.X UR7, UR10, UR7, UR9, 0x2, UP4 ;  /* 0x000000070a071291 */ /* 0x000fe2000a0f1409 */
[----:B------:R-:W-:Y:S01]  /*1170*/  IMAD.U32 R6, RZ, RZ, UR6 ;  /* 0x00000006ff067e24 */ /* 0x000fe2000f8e00ff */
[----:B-1----:R-:W-:Y:S01]  /*1180*/  R2UR UR41, R8 ;  /* 0x00000000082972ca */ /* 0x002fe200000e0000 */
[----:B------:R-:W-:Y:S01]  /*1190*/  ULDC UR9, c[0x0][0x988] ;  /* 0x0002620000097ab9 */ /* 0x000fe20000000800 */
[----:B------:R-:W-:Y:S01]  /*11a0*/  IMAD.U32 R5, RZ, RZ, UR5 ;  /* 0x00000005ff057e24 */ /* 0x000fe2000f8e00ff */
[----:B------:R-:W-:Y:S01]  /*11b0*/  ULDC.64 UR4, c[0x0][0x3f8] ;  /* 0x0000fe0000047ab9 */ /* 0x000fe20000000a00 */
[----:B------:R-:W-:Y:S01]  /*11c0*/  IMAD.U32 R7, RZ, RZ, UR7 ;  /* 0x00000007ff077e24 */ /* 0x000fe2000f8e00ff */
[----:B------:R-:W-:Y:S01]  /*11d0*/  @UP2 ULDC UR8, c[0x0][0x42c] ;  /* 0x00010b0000082ab9 */ /* 0x000fe20000000800 */
[----:B------:R-:W-:Y:S01]  /*11e0*/  @UP2 ULDC UR10, c[0x0][0x430] ;  /* 0x00010c00000a2ab9 */ /* 0x000fe20000000800 */
[----:B------:R-:W2:Y:S04]  /*11f0*/  @P0 LDG.E R3, desc[UR50][R4.64] ;  /* 0x0000003204030981 */ /* 0x000ea8000c1e1900 */
[----:B------:R-:W2:Y:S01]  /*1200*/  @P1 LDG.E R0, desc[UR50][R6.64] ;  /* 0x0000003206001981 */ /* 0x000ea2000c1e1900 */
[----:B------:R-:W-:-:S02]  /*1210*/  UISETP.NE.U32.AND UP0, UPT, UR4, URZ, UPT ;  /* 0x0000003f0400728c */ /* 0x000fc4000bf05070 */
[----:B------:R-:W-:Y:S02]  /*1220*/  UIADD3 UR7, UR38, 0x1e200, URZ ;  /* 0x0001e20026077890 */ /* 0x000fe4000fffe03f */
[----:B------:R-:W-:Y:S02]  /*1230*/  UISETP.NE.AND.EX UP0, UPT, UR5, URZ, UPT, UP0 ;  /* 0x0000003f0500728c */ /* 0x000fe4000bf05300 */
[----:B------:R-:W-:Y:S02]  /*1240*/  ULEA.HI UR4, UR41, UR41, URZ, 0x1 ;  /* 0x0000002929047291 */ /* 0x000fe4000f8f083f */
[----:B------:R-:W-:Y:S01]  /*1250*/  USEL UR56, UR56, 0x1, UP0 ;  /* 0x0000000138387887 */ /* 0x000fe20008000000 */
[----:B------:R-:W-:Y:S01]  /*1260*/  ULDC UR5, c[0x0][0x2e0] ;  /* 0x0000b80000057ab9 */ /* 0x000fe20000000800 */
[----:B------:R-:W-:Y:S02]  /*1270*/  ULOP3.LUT UP1, URZ, UR7, 0x9f, URZ, 0xc0, !UPT ;  /* 0x0000009f073f7892 */ /* 0x000fe4000f82c03f */
[----:B------:R-:W-:-:S02]  /*1280*/  UIMAD UR56, UR56, UR5, URZ ;  /* 0x00000005383872a4 */ /* 0x000fc4000f8e023f */
[----:B------:R-:W-:Y:S02]  /*1290*/  ULOP3.LUT UR4, UR4, 0x3e, URZ, 0xc0, !UPT ;  /* 0x0000003e04047892 */ /* 0x000fe4000f8ec03f */
[----:B------:R-:W-:Y:S01]  /*12a0*/  UIADD3 UR5, UR56, 0x9f, URZ ;  /* 0x0000009f38057890 */ /* 0x000fe2000fffe03f */
[----:B------:R-:W-:Y:S01]  /*12b0*/  PLOP3.LUT P0, PT, PT, PT, UP1, 0x80, 0x0 ;  /* 0x000000000000781c */ /* 0x000fe20003f0f018 */
[----:B------:R-:W-:Y:S02]  /*12c0*/  UIADD3 UR6, UR41, -UR4, URZ ;  /* 0x8000000429067290 */ /* 0x000fe4000fffe03f */
[----:B------:R-:W-:Y:S02]  /*12d0*/  UIMAD.WIDE UR4, UR5, 0x66666667, URZ ;  /* 0x66666667050478a5 */ /* 0x000fe4000f8e023f */
[----:B------:R-:W-:Y:S01]  /*12e0*/  ULEA UR6, UR6, UR7, 0xc ;  /* 0x0000000706067291 */ /* 0x000fe2000f8e603f */
[----:B------:R-:W-:-:S03]  /*12f0*/  UMOV UR42, UR43 ;  /* 0x0000002b002a7c82 */ /* 0x000fc60008000000 */
[----:B------:R-:W-:Y:S01]  /*1300*/  USHF.R.U32.HI UR6, URZ, 0x4, UR6 ;  /* 0x000000043f067899 */ /* 0x000fe20008011606 */
[----:B------:R-:W-:Y:S01]  /*1310*/  UMOV UR53, UR5 ;  /* 0x0000000500357c82 */ /* 0x000fe20008000000 */
[----:B------:R-:W-:Y:S02]  /*1320*/  UIMAD.WIDE.U32 UR4, UR43, UR8, URZ ;  /* 0x000000082b0472a5 */ /* 0x000fe4000f8e003f */
[----:B------:R-:W-:Y:S02]  /*1330*/  USHF.R.U32.HI UR7, URZ, 0x1f, UR53 ;  /* 0x0000001f3f077899 */ /* 0x000fe40008011635 */
[----:B------:R-:W-:Y:S02]  /*1340*/  ULOP3.LUT UR57, UR6, 0x3fff, URZ, 0xc0, !UPT ;  /* 0x00003fff06397892 */ /* 0x000fe4000f8ec03f */
[----:B------:R-:W-:Y:S02]  /*1350*/  ULEA.HI.SX32 UR53, UR53, UR7, 0x1a ;  /* 0x0000000735357291 */ /* 0x000fe4000f8fd23f */
[----:B------:R-:W-:Y:S01]  /*1360*/  @UP2 USHF.R.U32.HI UR42, URZ, UR10, UR5 ;  /* 0x0000000a3f2a2299 */ /* 0x000fe20008011605 */
[----:B--2---:R-:W-:-:S04]  /*1370*/  FMUL.FTZ R0, R3, R0 ;  /* 0x0000000003007220 */ /* 0x004fc80000410000 */
[----:B------:R-:W-:-:S05]  /*1380*/  FMUL.FTZ R0, R0, UR9 ;  /* 0x0000000900007c20 */ /* 0x000fca0008410000 */
[----:B------:R-:W-:Y:S01]  /*1390*/  R2UR UR40, R0 ;  /* 0x00000000002872ca */ /* 0x000fe200000e0000 */
[----:B------:R-:W-:-:S14]  /*13a0*/  @!P0 BRA `(.L_x_9) ;  /* 0x0000000000408947 */ /* 0x000fdc0003800000 */
[----:B------:R-:W-:Y:S01]  /*13b0*/  MOV R0, 0x0 ;  /* 0x0000000000007802 */ /* 0x000fe20000000f00 */
[----:B------:R-:W-:Y:S01]  /*13c0*/  ULDC.64 UR4, c[0x4][0x98] ;  /* 0x0100260000047ab9 */ /* 0x000fe20000000a00 */
[----:B------:R-:W-:Y:S01]  /*13d0*/  ULDC.64 UR6, c[0x4][0x28] ;  /* 0x01000a0000067ab9 */ /* 0x000fe20000000a00 */
[----:B------:R-:W-:Y:S01]  /*13e0*/  IMAD.U32 R4, RZ, RZ, UR4 ;  /* 0x00000004ff047e24 */ /* 0x000fe2000f8e00ff */
[----:B------:R1:W2:Y:S01]  /*13f0*/  LDC.64 R14, c[0x4][R0] ;  /* 0x01000000000e7b82 */ /* 0x0002a20000000a00 */
[----:B------:R-:W-:Y:S01]  /*1400*/  IMAD.U32 R5, RZ, RZ, UR5 ;  /* 0x00000005ff057e24 */ /* 0x000fe2000f8e00ff */
[----:B------:R-:W-:Y:S01]  /*1410*/  ULDC.64 UR4, c[0x4][0xa0] ;  /* 0x0100280000047ab9 */ /* 0x000fe20000000a00 */
[----:B------:R-:W-:Y:S02]  /*1420*/  IMAD.U32 R10, RZ, RZ, UR6 ;  /* 0x00000006ff0a7e24 */ /* 0x000fe4000f8e00ff */
[----:B------:R-:W-:Y:S02]  /*1430*/  IMAD.U32 R6, RZ, RZ, UR4 ;  /* 0x00000004ff067e24 */ /* 0x000fe4000f8e00ff */
[----:B------:R-:W-:-:S02]  /*1440*/  IMAD.U32 R7, RZ, RZ, UR5 ;  /* 0x00000005ff077e24 */ /* 0x000fc4000f8e00ff */
[----:B------:R-:W-:Y:S02]  /*1450*/  IMAD.U32 R11, RZ, RZ, UR7 ;  /* 0x00000007ff0b7e24 */ /* 0x000fe4000f8e00ff */
[----:B------:R-:W-:Y:S02]  /*1460*/  IMAD.MOV.U32 R8, RZ, RZ, 0x70 ;  /* 0x00000070ff087424 */ /* 0x000fe400078e00ff */
[----:B------:R-:W-:Y:S02]  /*1470*/  IMAD.MOV.U32 R12, RZ, RZ, 0x1 ;  /* 0x00000001ff0c7424 */ /* 0x000fe400078e00ff */
[----:B-1----:R-:W-:-:S07]  /*1480*/  IMAD.MOV.U32 R13, RZ, RZ, RZ ;  /* 0x000000ffff0d7224 */ /* 0x002fce00078e00ff */
[----:B------:R-:W-:-:S07]  /*1490*/  LEPC R20, `(.L_x_9) ;  /* 0x000000001014794e */ /* 0x000fce0000000000 */
[----:B--2---:R-:W-:Y:S05]  /*14a0*/  CALL.ABS.NOINC R14 ;  /* 0x000000000e007343 */ /* 0x004fea0003c00000 */
.L_x_9:
[----:B------:R-:W-:Y:S01]  /*14b0*/  ULOP3.LUT UR4, UR39, 0x1, URZ, 0xc0, !UPT ;  /* 0x0000000127047892 */ /* 0x000fe2000f8ec03f */
[----:B------:R-:W-:-:S05]  /*14c0*/  IMAD.U32 R3, RZ, RZ, UR47 ;  /* 0x0000002fff037e24 */ /* 0x000fca000f8e00ff */
[----:B------:R-:W-:Y:S01]  /*14d0*/  IMAD.U32 R0, RZ, RZ, UR4 ;  /* 0x00000004ff007e24 */ /* 0x000fe2000f8e00ff */
[----:B------:R-:W-:-:S04]  /*14e0*/  ISETP.NE.AND P0, PT, R3, 0x3, PT ;  /* 0x000000030300780c */ /* 0x000fc80003f05270 */
[----:B------:R-:W-:-:S04]  /*14f0*/  SHF.L.U32 R0, R0, 0x1f, RZ ;  /* 0x0000001f00007819 */ /* 0x000fc800000006ff */
[----:B------:R-:W1:Y:S02]  /*1500*/  SYNCS.PHASECHK.TRANS64.TRYWAIT P1, [UR38+0x33400], R0 ;  /* 0x03340000ff0075a7 */ /* 0x000e640008020166 */
[----:B-1----:R-:W-:Y:S05]  /*1510*/  @!P1 BRA `(.L_x_10) ;  /* 0x000000b800e89947 */ /* 0x002fea0003800000 */
.L_x_94:
[----:B------:R-:W-:Y:S05]  /*1520*/  @!P0 BRA `(.L_x_11) ;  /* 0x0000000000048947 */ /* 0x000fea0003800000 */
[----:B------:R-:W-:Y:S01]  /*1530*/  BPT.TRAP 0x1 ;  /* 0x000000040000795c */ /* 0x000fe20000300000 */
.L_x_11:
[----:B-1----:R-:W-:Y:S02]  /*1540*/  IMAD.U32 R3, RZ, RZ, UR52 ;  /* 0x00000034ff037e24 */ /* 0x002fe4000f8e00ff */
[----:B------:R-:W-:-:S03]  /*1550*/  IMAD.U32 R0, RZ, RZ, UR36 ;  /* 0x00000024ff007e24 */ /* 0x000fc6000f8e00ff */
[----:B------:R-:W-:Y:S02]  /*1560*/  LEA R3, R3, UR38, 0x3 ;  /* 0x0000002603037c11 */ /* 0x000fe4000f8e18ff */
[----:B------:R-:W-:-:S04]  /*1570*/  SHF.L.U32 R0, R0, 0x1f, RZ ;  /* 0x0000001f00007819 */ /* 0x000fc800000006ff */
[----:B------:R1:W2:Y:S01]  /*1580*/  SYNCS.PHASECHK.TRANS64.TRYWAIT P1, [R3+URZ+0x33430], R0 ;  /* 0x03343000030075a7 */ /* 0x0002a2000802017f */
[----:B------:R-:W-:Y:S05]  /*1590*/  @!P0 BRA `(.L_x_12) ;  /* 0x0000000000048947 */ /* 0x000fea0003800000 */
[----:B------:R-:W-:Y:S01]  /*15a0*/  BPT.TRAP 0x1 ;  /* 0x000000040000795c */ /* 0x000fe20000300000 */
.L_x_12:
[----:B------:R-:W3:Y:S01]  /*15b0*/  S2R R4, SR_TID.X ;  /* 0x0000000000047919 */ /* 0x000ee20000002100 */
[----:B------:R-:W-:Y:S01]  /*15c0*/  IMAD.MOV.U32 R119, RZ, RZ, RZ ;  /* 0x000000ffff777224 */ /* 0x000fe200078e00ff */
[----:B---3--:R-:W-:Y:S01]  /*15d0*/  LOP3.LUT P2, RZ, R4, 0x7f, RZ, 0xc0, !PT ;  /* 0x0000007f04ff7812 */ /* 0x008fe2000784c0ff */
[----:B--2---:R-:W-:-:S12]  /*15e0*/  @P1 BRA `(.L_x_13) ;  /* 0x0000000000081947 */ /* 0x004fd80003800000 */
[----:B------:R-:W2:Y:S02]  /*15f0*/  SYNCS.PHASECHK.TRANS64.TRYWAIT P1, [R3+URZ+0x33430], R0 ;  /* 0x03343000030075a7 */ /* 0x000ea4000802017f */
[----:B--2---:R-:W-:Y:S05]  /*1600*/  @!P1 BRA `(.L_x_14) ;  /* 0x000000b800c49947 */ /* 0x004fea0003800000 */
.L_x_13:
[----:B------:R-:W-:Y:S05]  /*1610*/  WARPSYNC.ALL ;  /* 0x0000000000007948 */ /* 0x000fea0003800000 */
[----:B------:R-:W-:Y:S01]  /*1620*/  UIADD3 UR4, UR38, 0x24200, URZ ;  /* 0x0002420026047890 */ /* 0x000fe2000fffe03f */
[----:B------:R-:W-:Y:S01]  /*1630*/  WARPGROUP.ARRIVE ;  /* 0x00000000000079c5 */ /* 0x000fe20000000000 */
[----:B------:R-:W-:Y:S01]  /*1640*/  ULOP3.LUT UR20, UR57, 0x10000, URZ, 0xfc, !UPT ;  /* 0x0001000039147892 */ /* 0x000fe2000f8efc3f */
[----:B-12---:R-:W-:Y:S01]  /*1650*/  VIADD R0, R220, UR56 ;  /* 0x00000038dc007c36 */ /* 0x006fe20008000000 */
[----:B------:R-:W-:Y:S01]  /*1660*/  USHF.R.U32.HI UR4, URZ, 0x4, UR4 ;  /* 0x000000043f047899 */ /* 0x000fe20008011604 */
[----:B------:R-:W-:Y:S01]  /*1670*/  IMAD.U32 R5, RZ, RZ, UR53 ;  /* 0x00000035ff057e24 */ /* 0x000fe2000f8e00ff */
[----:B------:R-:W-:Y:S01]  /*1680*/  UMOV UR25, 0x80000020 ;  /* 0x8000002000197882 */ /* 0x000fe20000000000 */
[----:B------:R-:W-:Y:S01]  /*1690*/  UMOV UR27, 0x80000020 ;  /* 0x80000020001b7882 */ /* 0x000fe20000000000 */
[----:B------:R-:W-:Y:S01]  /*16a0*/  ULOP3.LUT UR4, UR4, 0x3fff, URZ, 0xc0, !UPT ;  /* 0x00003fff04047892 */ /* 0x000fe2000f8ec03f */
[----:B------:R-:W-:Y:S01]  /*16b0*/  IMAD R4, R5, -0xa0, R0 ;  /* 0xffffff6005047824 */ /* 0x000fe200078e0200 */
[----:B------:R-:W-:Y:S01]  /*16c0*/  UMOV UR24, UR20 ;  /* 0x0000001400187c82 */ /* 0x000fe20008000000 */
[----:B------:R-:W-:Y:S01]  /*16d0*/  UMOV UR5, UR25 ;  /* 0x0000001900057c82 */ /* 0x000fe20008000000 */
[----:B------:R-:W-:Y:S01]  /*16e0*/  ULOP3.LUT UR49, UR4, 0x10000, URZ, 0xfc, !UPT ;  /* 0x0001000004317892 */ /* 0x000fe2000f8efc3f */
[----:B------:R-:W-:Y:S01]  /*16f0*/  P2R R13, PR, RZ, 0x1 ;  /* 0x00000001ff0d7803 */ /* 0x000fe20000000000 */
[----:B------:R-:W-:Y:S01]  /*1700*/  UMOV UR7, 0x80000020 ;  /* 0x8000002000077882 */ /* 0x000fe20000000000 */
[----:B------:R-:W-:Y:S01]  /*1710*/  UMOV UR4, UR24 ;  /* 0x0000001800047c82 */ /* 0x000fe20008000000 */
[----:B------:R-:W-:Y:S01]  /*1720*/  UIMAD UR28, UR52, 0x780, UR49 ;  /* 0x00000780341c78a4 */ /* 0x000fe2000f8e0231 */
[C---:B------:R-:W-:Y:S01]  /*1730*/  ISETP.GT.AND P2, PT, R4.reuse, RZ, PT ;  /* 0x000000ff0400720c */ /* 0x040fe20003f44270 */
[----:B------:R-:W-:Y:S01]  /*1740*/  UIADD3 UR9, UR20, 0x2, URZ ;  /* 0x0000000214097890 */ /* 0x000fe2000fffe03f */
[C---:B------:R-:W-:Y:S01]  /*1750*/  ISETP.GT.AND P5, PT, R4.reuse, 0x1, PT ;  /* 0x000000010400780c */ /* 0x040fe20003fa4270 */
[----:B------:R-:W-:Y:S01]  /*1760*/  UIADD3 UR6, UR28, 0x180, URZ ;  /* 0x000001801c067890 */ /* 0x000fe2000fffe03f */
[C---:B------:R-:W-:Y:S01]  /*1770*/  ISETP.GT.AND P4, PT, R4.reuse, 0x8, PT ;  /* 0x000000080400780c */ /* 0x040fe20003f84270 */
[----:B------:R-:W-:Y:S01]  /*1780*/  UIADD3 UR8, UR28, 0x200, URZ ;  /* 0x000002001c087890 */ /* 0x000fe2000fffe03f */
[C---:B------:R-:W-:Y:S01]  /*1790*/  ISETP.GT.AND P1, PT, R4.reuse, 0x9, PT ;  /* 0x000000090400780c */ /* 0x040fe20003f24270 */
[----:B------:R-:W-:Y:S01]  /*17a0*/  UMOV UR26, UR28 ;  /* 0x0000001c001a7c82 */ /* 0x000fe20008000000 */
[----:B------:R-:W-:Y:S01]  /*17b0*/  UIADD3 UR10, UR28, 0x2, URZ ;  /* 0x000000021c0a7890 */ /* 0x000fe2000fffe03f */
[----:B------:R-:W-:Y:S01]  /*17c0*/  QGMMA.64x32x32.F32.E4M3.E4M3 R88, gdesc[UR24], RZ, !UPT, gsb0 ;  /* 0x00600000185879f3 */ /* 0x000fe2000c0008ff */
[----:B------:R-:W-:Y:S01]  /*17d0*/  UIADD3 UR26, UR28, 0x80, URZ ;  /* 0x000000801c1a7890 */ /* 0x000fe2000fffe03f */
[C---:B------:R-:W-:Y:S01]  /*17e0*/  ISETP.GT.AND P3, PT, R4.reuse, 0x10, PT ;  /* 0x000000100400780c */ /* 0x040fe20003f64270 */
[----:B------:R-:W-:Y:S01]  /*17f0*/  UMOV UR27, 0x80000020 ;  /* 0x80000020001b7882 */ /* 0x000fe20000000000 */
[----:B------:R-:W-:Y:S01]  /*1800*/  UMOV UR11, 0x80000020 ;  /* 0x80000020000b7882 */ /* 0x000fe20000000000 */
[----:B------:R-:W-:Y:S01]  /*1810*/  UIADD3 UR12, UR28, 0x202, URZ ;  /* 0x000002021c0c7890 */ /* 0x000fe2000fffe03f */
[C---:B------:R-:W-:Y:S01]  /*1820*/  ISETP.GT.AND P0, PT, R4.reuse, 0x79, PT ;  /* 0x000000790400780c */ /* 0x040fe20003f04270 */
[----:B------:R-:W-:Y:S01]  /*1830*/  UIADD3 UR13, UR20, 0x200, URZ ;  /* 0x00000200140d7890 */ /* 0x000fe2000fffe03f */
[----:B------:R-:W-:Y:S01]  /*1840*/  ISETP.GT.AND P6, PT, R4, 0x80, PT ;  /* 0x000000800400780c */ /* 0x000fe20003fc4270 */
[----:B------:R-:W-:Y:S01]  /*1850*/  UIADD3 UR14, UR28, 0x280, URZ ;  /* 0x000002801c0e7890 */ /* 0x000fe2000fffe03f */
[----:B------:R-:W-:Y:S01]  /*1860*/  IMAD.U32 R9, RZ, RZ, UR40 ;  /* 0x00000028ff097e24 */ /* 0x000fe2000f8e00ff */
[----:B------:R-:W-:Y:S01]  /*1870*/  UMOV UR15, 0x80000020 ;  /* 0x80000020000f7882 */ /* 0x000fe20000000000 */
[----:B------:R-:W-:Y:S01]  /*1880*/  UIADD3 UR16, UR28, 0x282, URZ ;  /* 0x000002821c107890 */ /* 0x000fe2000fffe03f */
[----:B------:R-:W1:Y:S01]  /*1890*/  S2R R114, SR_TID.X ;  /* 0x0000000000727919 */ /* 0x000e620000002100 */
[----:B------:R-:W-:Y:S01]  /*18a0*/  UIADD3 UR18, UR28, 0x402, URZ ;  /* 0x000004021c127890 */ /* 0x000fe2000fffe03f */
[--C-:B------:R-:W-:Y:S01]  /*18b0*/  IMAD.MOV.U32 R118, RZ, RZ, R119.reuse ;  /* 0x000000ffff767224 */ /* 0x100fe200078e0077 */
[----:B------:R-:W-:Y:S01]  /*18c0*/  UMOV UR19, 0x80000020 ;  /* 0x8000002000137882 */ /* 0x000fe20000000000 */
[----:B------:R-:W-:Y:S01]  /*18d0*/  UIADD3 UR22, UR28, 0x680, URZ ;  /* 0x000006801c167890 */ /* 0x000fe2000fffe03f */
[--C-:B------:R-:W-:Y:S01]  /*18e0*/  IMAD.MOV.U32 R117, RZ, RZ, R119.reuse ;  /* 0x000000ffff757224 */ /* 0x100fe200078e0077 */
[----:B------:R-:W-:Y:S01]  /*18f0*/  UMOV UR23, 0x80000020 ;  /* 0x8000002000177882 */ /* 0x000fe20000000000 */
[----:B------:R-:W-:Y:S01]  /*1900*/  UISETP.GE.AND UP0, UPT, UR56, 0xa1, UPT ;  /* 0x000000a13800788c */ /* 0x000fe2000bf06270 */
[----:B------:R-:W-:-:S02]  /*1910*/  IMAD.MOV.U32 R116, RZ, RZ, R119 ;  /* 0x000000ffff747224 */ /* 0x000fc400078e0077 */
[----:B------:R-:W-:Y:S01]  /*1920*/  IMAD.MOV.U32 R115, RZ, RZ, R119 ;  /* 0x000000ffff737224 */ /* 0x000fe200078e0077 */
[----:B------:R-:W-:Y:S02]  /*1930*/  WARPGROUP.DEPBAR.LE gsb0, 0x0 ;  /* 0x00008000000079c5 */ /* 0x000fe40000010000 */
[----:B------:R-:W-:-:S06]  /*1940*/  WARPGROUP.ARRIVE ;  /* 0x00000000000079c5 */ /* 0x000fcc0000000000 */
[----:B------:R-:W-:Y:S01]  /*1950*/  QGMMA.64x32x32.F32.E4M3.E4M3 R72, gdesc[UR24], RZ, !UPT, gsb0 ;  /* 0x00600000184879f3 */ /* 0x000fe2000c0008ff */
[----:B------:R-:W-:Y:S01]  /*1960*/  UIADD3 UR26, UR28, 0x100, URZ ;  /* 0x000001001c1a7890 */ /* 0x000fe2000fffe03f */
[----:B------:R-:W-:Y:S01]  /*1970*/  UMOV UR27, 0x80000020 ;  /* 0x80000020001b7882 */ /* 0x000fe20000000000 */
[----:B------:R-:W-:Y:S02]  /*1980*/  WARPGROUP.DEPBAR.LE gsb0, 0x0 ;  /* 0x00008000000079c5 */ /* 0x000fe40000010000 */
[----:B------:R-:W-:-:S06]  /*1990*/  WARPGROUP.ARRIVE ;  /* 0x00000000000079c5 */ /* 0x000fcc0000000000 */
[----:B------:R-:W-:Y:S01]  /*19a0*/  QGMMA.64x32x32.F32.E4M3.E4M3 R56, gdesc[UR24], RZ, !UPT, gsb0 ;  /* 0x00600000183879f3 */ /* 0x000fe2000c0008ff */
[----:B------:R-:W-:Y:S01]  /*19b0*/  UMOV UR26, UR8 ;  /* 0x00000008001a7c82 */ /* 0x000fe20008000000 */
[----:B------:R-:W-:Y:S01]  /*19c0*/  UMOV UR27, 0x80000020 ;  /* 0x80000020001b7882 */ /* 0x000fe20000000000 */
[----:B------:R-:W-:Y:S02]  /*19d0*/  WARPGROUP.DEPBAR.LE gsb0, 0x0 ;  /* 0x00008000000079c5 */ /* 0x000fe40000010000 */
[----:B------:R-:W-:-:S06]  /*19e0*/  WARPGROUP.ARRIVE ;  /* 0x00000000000079c5 */ /* 0x000fcc0000000000 */
[----:B------:R-:W-:Y:S01]  /*19f0*/  QGMMA.64x32x32.F32.E4M3.E4M3 R40, gdesc[UR4], RZ, !UPT, gsb0 ;  /* 0x00600000042879f3 */ /* 0x000fe2000c0008ff */
[----:B------:R-:W-:Y:S01]  /*1a00*/  UMOV UR4, UR9 ;  /* 0x0000000900047c82 */ /* 0x000fe20008000000 */
[----:B------:R-:W-:Y:S01]  /*1a10*/  UMOV UR5, 0x80000020 ;  /* 0x8000002000057882 */ /* 0x000fe20000000000 */
[----:B------:R-:W-:Y:S01]  /*1a20*/  UMOV UR6, UR10 ;  /* 0x0000000a00067c82 */ /* 0x000fe20008000000 */
[----:B------:R-:W-:Y:S01]  /*1a30*/  UMOV UR7, 0x80000020 ;  /* 0x8000002000077882 */ /* 0x000fe20000000000 */
[----:B------:R-:W-:Y:S01]  /*1a40*/  UIADD3 UR10, UR28, 0x182, URZ ;  /* 0x000001821c0a7890 */ /* 0x000fe2000fffe03f */
[----:B------:R-:W-:Y:S01]  /*1a50*/  UMOV UR8, UR4 ;  /* 0x0000000400087c82 */ /* 0x000fe20008000000 */
[----:B------:R-:W-:Y:S01]  /*1a60*/  UMOV UR9, UR5 ;  /* 0x0000000500097c82 */ /* 0x000fe20008000000 */
[----:B------:R-:W-:Y:S02]  /*1a70*/  WARPGROUP.DEPBAR.LE gsb0, 0x0 ;  /* 0x00008000000079c5 */ /* 0x000fe40000010000 */
[----:B------:R-:W-:-:S06]  /*1a80*/  WARPGROUP.ARRIVE ;  /* 0x00000000000079c5 */ /* 0x000fcc0000000000 */
[----:B------:R-:W-:Y:S03]  /*1a90*/  QGMMA.64x32x32.F32.E4M3.E4M3 R24, gdesc[UR24], RZ, !UPT, gsb0 ;  /* 0x00600000181879f3 */ /* 0x000fe6000c0008ff */
[----:B------:R-:W-:Y:S02]  /*1aa0*/  WARPGROUP.DEPBAR.LE gsb0, 0x0 ;  /* 0x00008000000079c5 */ /* 0x000fe40000010000 */
[----:B------:R-:W-:-:S06]  /*1ab0*/  WARPGROUP.ARRIVE ;  /* 0x00000000000079c5 */ /* 0x000fcc0000000000 */
[----:B------:R-:W-:Y:S01]  /*1ac0*/  QGMMA.64x32x32.F32.E4M3.E4M3 R88, gdesc[UR4], R88, gsb0 ;  /* 0x00600000045879f3 */ /* 0x000fe20008000858 */
[----:B------:R-:W-:Y:S01]  /*1ad0*/  UIADD3 UR6, UR28, 0x82, URZ ;  /* 0x000000821c067890 */ /* 0x000fe2000fffe03f */
[----:B------:R-:W-:Y:S01]  /*1ae0*/  UMOV UR7, 0x80000020 ;  /* 0x8000002000077882 */ /* 0x000fe20000000000 */
        /* <DEDUP_REMOVED lines=8> */
[----:B------:R-:W-:Y:S01]  /*1b70*/  UMOV UR6, UR12 ;  /* 0x0000000c00067c82 */ /* 0x000fe20008000000 */
[----:B------:R-:W-:Y:S01]  /*1b80*/  UMOV UR7, 0x80000020 ;  /* 0x8000002000077882 */ /* 0x000fe20000000000 */
[----:B------:R-:W-:Y:S02]  /*1b90*/  WARPGROUP.DEPBAR.LE gsb0, 0x0 ;  /* 0x00008000000079c5 */ /* 0x000fe40000010000 */
[----:B------:R-:W-:-:S06]  /*1ba0*/  WARPGROUP.ARRIVE ;  /* 0x00000000000079c5 */ /* 0x000fcc0000000000 */
[----:B------:R-:W-:Y:S01]  /*1bb0*/  QGMMA.64x32x32.F32.E4M3.E4M3 R40, gdesc[UR8], R40, gsb0 ;  /* 0x00600000082879f3 */ /* 0x000fe20008000828 */
        /* <DEDUP_REMOVED lines=9> */
[----:B------:R-:W-:Y:S01]  /*1c50*/  QGMMA.64x32x32.F32.E4M3.E4M3 R24, gdesc[UR4], R24, gsb0 ;  /* 0x00600000041879f3 */ /* 0x000fe20008000818 */
[----:B------:R-:W-:Y:S02]  /*1c60*/  UIADD3 UR6, UR28, 0x480, URZ ;  /* 0x000004801c067890 */ /* 0x000fe4000fffe03f */
[----:B------:R-:W-:Y:S01]  /*1c70*/  UIADD3 UR7, UR20, 0x202, URZ ;  /* 0x0000020214077890 */ /* 0x000fe2000fffe03f */
        /* <DEDUP_REMOVED lines=15> */
[----:B------:R-:W-:Y:S01]  /*1d70*/  UIADD3 UR6, UR28, 0x482, URZ ;  /* 0x000004821c067890 */ /* 0x000fe2000fffe03f */
[----:B------:R-:W-:Y:S02]  /*1d80*/  WARPGROUP.DEPBAR.LE gsb0, 0x0 ;  /* 0x00008000000079c5 */ /* 0x000fe40000010000 */
[----:B------:R-:W-:-:S06]  /*1d90*/  WARPGROUP.ARRIVE ;  /* 0x00000000000079c5 */ /* 0x000fcc0000000000 */
[----:B------:R-:W-:Y:S01]  /*1da0*/  QGMMA.64x32x32.F32.E4M3.E4M3 R40, gdesc[UR12], R40, gsb0 ;  /* 0x006000000c2879f3 */ /* 0x000fe20008000828 */
[----:B------:R-:W-:Y:S01]  /*1db0*/  UMOV UR12, UR7 ;  /* 0x00000007000c7c82 */ /* 0x000fe20008000000 */
[----:B------:R-:W-:Y:S01]  /*1dc0*/  UMOV UR13, 0x80000020 ;  /* 0x80000020000d7882 */ /* 0x000fe20000000000 */
[----:B------:R-:W-:Y:S01]  /*1dd0*/  UMOV UR14, UR16 ;  /* 0x00000010000e7c82 */ /* 0x000fe20008000000 */
[----:B------:R-:W-:Y:S01]  /*1de0*/  UMOV UR15, 0x80000020 ;  /* 0x80000020000f7882 */ /* 0x000fe20000000000 */
[----:B------:R-:W-:Y:S01]  /*1df0*/  UMOV UR16, UR12 ;  /* 0x0000000c00107c82 */ /* 0x000fe20008000000 */
[----:B------:R-:W-:Y:S01]  /*1e00*/  UMOV UR17, UR13 ;  /* 0x0000000d00117c82 */ /* 0x000fe20008000000 */
[----:B------:R-:W-:Y:S01]  /*1e10*/  UIADD3 UR7, UR20, 0x400, URZ ;  /* 0x0000040014077890 */ /* 0x000fe2000fffe03f */
[----:B------:R-:W-:Y:S02]  /*1e20*/  WARPGROUP.DEPBAR.LE gsb0, 0x0 ;  /* 0x00008000000079c5 */ /* 0x000fe40000010000 */
[----:B------:R-:W-:-:S06]  /*1e30*/  WARPGROUP.ARRIVE ;  /* 0x00000000000079c5 */ /* 0x000fcc0000000000 */
[----:B------:R-:W-:Y:S01]  /*1e40*/  QGMMA.64x32x32.F32.E4M3.E4M3 R24, gdesc[UR8], R24, gsb0 ;  /* 0x00600000081879f3 */ /* 0x000fe20008000818 */
[----:B------:R-:W-:Y:S02]  /*1e50*/  UIADD3 UR10, UR28, 0x500, URZ ;  /* 0x000005001c0a7890 */ /* 0x000fe4000fffe03f */
        /* <DEDUP_REMOVED lines=24> */
[----:B------:R-:W-:Y:S02]  /*1fe0*/  UMOV UR21, UR17 ;  /* 0x0000001100157c82 */ /* 0x000fe40008000000 */
[----:B------:R-:W-:Y:S01]  /*1ff0*/  UMOV UR20, UR16 ;  /* 0x0000001000147c82 */ /* 0x000fe20008000000 */
[----:B------:R-:W-:Y:S01]  /*2000*/  UIADD3 UR10, UR28, 0x502, URZ ;  /* 0x000005021c0a7890 */ /* 0x000fe2000fffe03f */
[----:B------:R-:W-:-:S02]  /*2010*/  WARPGROUP.DEPBAR.LE gsb0, 0x0 ;  /* 0x00008000000079c5 */ /* 0x000fc40000010000 */
[----:B------:R-:W-:-:S06]  /*2020*/  WARPGROUP.ARRIVE ;  /* 0x00000000000079c5 */ /* 0x000fcc0000000000 */
[----:B------:R-:W-:Y:S03]  /*2030*/  QGMMA.64x32x32.F32.E4M3.E4M3 R24, gdesc[UR12], R24, gsb0 ;  /* 0x006000000c1879f3 */ /* 0x000fe60008000818 */
        /* <DEDUP_REMOVED lines=22> */
[----:B------:R-:W-:Y:S02]  /*21a0*/  WARPGROUP.DEPBAR.LE gsb0, 0x0 ;  /* 0x00008000000079c5 */ /* 0x000fe40000010000 */
        /* <DEDUP_REMOVED lines=8> */
[----:B------:R-:W-:Y:S01]  /*2230*/  WARPGROUP.ARRIVE ;  /* 0x00000000000079c5 */ /* 0x000fe20000000000 */
[----:B------:R-:W-:Y:S02]  /*2240*/  FSEL R88, R88, -INF , P2 ;  /* 0xff80000058587808 */ /* 0x000fe40001000000 */
[----:B------:R-:W-:Y:S02]  /*2250*/  FSEL R89, R89, -INF , P5 ;  /* 0xff80000059597808 */ /* 0x000fe40002800000 */
[----:B------:R-:W-:Y:S01]  /*2260*/  FSEL R92, R92, -INF , P4 ;  /* 0xff8000005c5c7808 */ /* 0x000fe20002000000 */
[----:B------:R-:W-:Y:S01]  /*2270*/  QGMMA.64x32x32.F32.E4M3.E4M3 R72, gdesc[UR20], R72, gsb0 ;  /* 0x00600000144879f3 */ /* 0x000fe20008000848 */
[----:B------:R-:W-:Y:S01]  /*2280*/  UIADD3 UR22, UR28, 0x602, URZ ;  /* 0x000006021c167890 */ /* 0x000fe2000fffe03f */
[----:B------:R-:W-:Y:S01]  /*2290*/  FMNMX.FTZ R5, R88, R89, !PT ;  /* 0x0000005958057209 */ /* 0x000fe20007810000 */
[----:B------:R-:W-:Y:S01]  /*22a0*/  UMOV UR23, 0x80000020 ;  /* 0x8000002000177882 */ /* 0x000fe20000000000 */
[----:B------:R-:W-:-:S02]  /*22b0*/  FSEL R93, R93, -INF , P1 ;  /* 0xff8000005d5d7808 */ /* 0x000fc40000800000 */
[----:B------:R-:W-:Y:S02]  /*22c0*/  FMNMX.FTZ R0, R92, R5, !PT ;  /* 0x000000055c007209 */ /* 0x000fe40007810000 */
[----:B------:R-:W-:Y:S02]  /*22d0*/  FSEL R90, R90, -INF , P2 ;  /* 0xff8000005a5a7808 */ /* 0x000fe40001000000 */
[----:B------:R-:W-:Y:S02]  /*22e0*/  ISETP.GT.AND P2, PT, R4, 0x11, PT ;  /* 0x000000110400780c */ /* 0x000fe40003f44270 */
[----:B------:R-:W-:Y:S02]  /*22f0*/  FSEL R96, R96, -INF , P3 ;  /* 0xff80000060607808 */ /* 0x000fe40001800000 */
[----:B------:R-:W-:Y:S02]  /*2300*/  FMNMX.FTZ R5, R93, R0, !PT ;  /* 0x000000005d057209 */ /* 0x000fe40007810000 */
[----:B------:R-:W-:-:S02]  /*2310*/  FSEL R91, R91, -INF , P5 ;  /* 0xff8000005b5b7808 */ /* 0x000fc40002800000 */
[----:B------:R-:W-:Y:S02]  /*2320*/  ISETP.GT.AND P5, PT, R4, 0x18, PT ;  /* 0x000000180400780c */ /* 0x000fe40003fa4270 */
[----:B------:R-:W-:Y:S02]  /*2330*/  FSEL R97, R97, -INF , P2 ;  /* 0xff80000061617808 */ /* 0x000fe40001000000 */
[----:B------:R-:W-:Y:S02]  /*2340*/  FMNMX.FTZ R0, R96, R5, !PT ;  /* 0x0000000560007209 */ /* 0x000fe40007810000 */
[----:B------:R-:W-:Y:S02]  /*2350*/  FSEL R94, R94, -INF , P4 ;  /* 0xff8000005e5e7808 */ /* 0x000fe40002000000 */
[----:B------:R-:W-:Y:S02]  /*2360*/  ISETP.GT.AND P4, PT, R4, 0x19, PT ;  /* 0x000000190400780c */ /* 0x000fe40003f84270 */
[----:B------:R-:W-:-:S02]  /*2370*/  FSEL R100, R100, -INF , P5 ;  /* 0xff80000064647808 */ /* 0x000fc40002800000 */
[----:B------:R-:W-:Y:S02]  /*2380*/  FMNMX.FTZ R5, R97, R0, !PT ;  /* 0x0000000061057209 */ /* 0x000fe40007810000 */
[----:B------:R-:W-:Y:S02]  /*2390*/  FSEL R98, R98, -INF , P3 ;  /* 0xff80000062627808 */ /* 0x000fe40001800000 */
[----:B------:R-:W-:Y:S02]  /*23a0*/  FSEL R101, R101, -INF , P4 ;  /* 0xff80000065657808 */ /* 0x000fe40002000000 */
[----:B------:R-:W-:Y:S02]  /*23b0*/  ISETP.GT.AND P3, PT, R4, 0x20, PT ;  /* 0x000000200400780c */ /* 0x000fe40003f64270 */
[----:B------:R-:W-:Y:S02]  /*23c0*/  FMNMX.FTZ R0, R100, R5, !PT ;  /* 0x0000000564007209 */ /* 0x000fe40007810000 */
[----:B------:R-:W-:-:S02]  /*23d0*/  FSEL R95, R95, -INF , P1 ;  /* 0xff8000005f5f7808 */ /* 0x000fc40000800000 */
[C---:B------:R-:W-:Y:S02]  /*23e0*/  ISETP.GT.AND P1, PT, R4.reuse, 0x21, PT ;  /* 0x000000210400780c */ /* 0x040fe40003f24270 */
[----:B------:R-:W-:Y:S02]  /*23f0*/  FMNMX.FTZ R5, R101, R0, !PT ;  /* 0x0000000065057209 */ /* 0x000fe40007810000 */
[----:B------:R-:W-:Y:S02]  /*2400*/  FSEL R99, R99, -INF , P2 ;  /* 0xff80000063637808 */ /* 0x000fe40001000000 */
[----:B------:R-:W-:Y:S02]  /*2410*/  ISETP.GT.AND P2, PT, R4, 0x28, PT ;  /* 0x000000280400780c */ /* 0x000fe40003f44270 */
[----:B------:R-:W-:Y:S02]  /*2420*/  FSEL R102, R102, -INF , P5 ;  /* 0xff80000066667808 */ /* 0x000fe40002800000 */
[----:B------:R-:W-:-:S02]  /*2430*/  ISETP.GT.AND P5, PT, R4, 0x29, PT ;  /* 0x000000290400780c */ /* 0x000fc40003fa4270 */
[----:B------:R-:W-:Y:S02]  /*2440*/  FSEL R103, R103, -INF , P4 ;  /* 0xff80000067677808 */ /* 0x000fe40002000000 */
[----:B------:R-:W-:Y:S01]  /*2450*/  ISETP.GT.AND P4, PT, R4, 0x30, PT ;  /* 0x000000300400780c */ /* 0x000fe20003f84270 */
[----:B------:R-:W-:Y:S02]  /*2460*/  WARPGROUP.DEPBAR.LE gsb0, 0x0 ;  /* 0x00008000000079c5 */ /* 0x000fe40000010000 */
[----:B------:R-:W-:Y:S01]  /*2470*/  WARPGROUP.ARRIVE ;  /* 0x00000000000079c5 */ /* 0x000fe20000000000 */
[----:B------:R-:W-:Y:S02]  /*2480*/  FSEL R72, R72, -INF , P3 ;  /* 0xff80000048487808 */ /* 0x000fe40001800000 */
[----:B------:R-:W-:Y:S02]  /*2490*/  FSEL R73, R73, -INF , P1 ;  /* 0xff80000049497808 */ /* 0x000fe40000800000 */
[----:B------:R-:W-:Y:S01]  /*24a0*/  FMNMX.FTZ R0, R72, R5, !PT ;  /* 0x0000000548007209 */ /* 0x000fe20007810000 */
[----:B------:R-:W-:Y:S01]  /*24b0*/  QGMMA.64x32x32.F32.E4M3.E4M3 R56, gdesc[UR20], R56, gsb0 ;  /* 0x00600000143879f3 */ /* 0x000fe20008000838 */
[----:B------:R-:W-:Y:S01]  /*24c0*/  UIADD3 UR22, UR28, 0x682, URZ ;  /* 0x000006821c167890 */ /* 0x000fe2000fffe03f */
[----:B------:R-:W-:Y:S01]  /*24d0*/  FSEL R76, R76, -INF , P2 ;  /* 0xff8000004c4c7808 */ /* 0x000fe20001000000 */
[----:B------:R-:W-:Y:S01]  /*24e0*/  UMOV UR23, 0x80000020 ;  /* 0x8000002000177882 */ /* 0x000fe20000000000 */
[----:B------:R-:W-:-:S02]  /*24f0*/  FMNMX.FTZ R5, R73, R0, !PT ;  /* 0x0000000049057209 */ /* 0x000fc40007810000 */
[----:B------:R-:W-:Y:S02]  /*2500*/  FSEL R77, R77, -INF , P5 ;  /* 0xff8000004d4d7808 */ /* 0x000fe40002800000 */
[----:B------:R-:W-:Y:S02]  /*2510*/  FMNMX.FTZ R0, R76, R5, !PT ;  /* 0x000000054c007209 */ /* 0x000fe40007810000 */
[----:B------:R-:W-:Y:S02]  /*2520*/  FSEL R74, R74, -INF , P3 ;  /* 0xff8000004a4a7808 */ /* 0x000fe40001800000 */
[----:B------:R-:W-:Y:S02]  /*2530*/  ISETP.GT.AND P3, PT, R4, 0x31, PT ;  /* 0x000000310400780c */ /* 0x000fe40003f64270 */
[----:B------:R-:W-:Y:S02]  /*2540*/  FSEL R80, R80, -INF , P4 ;  /* 0xff80000050507808 */ /* 0x000fe40002000000 */
[----:B------:R-:W-:-:S02]  /*2550*/  FMNMX.FTZ R5, R77, R0, !PT ;  /* 0x000000004d057209 */ /* 0x000fc40007810000 */
[----:B------:R-:W-:Y:S02]  /*2560*/  FSEL R75, R75, -INF , P1 ;  /* 0xff8000004b4b7808 */ /* 0x000fe40000800000 */
[----:B------:R-:W-:Y:S02]  /*2570*/  ISETP.GT.AND P1, PT, R4, 0x38, PT ;  /* 0x000000380400780c */ /* 0x000fe40003f24270 */
[----:B------:R-:W-:Y:S02]  /*2580*/  FSEL R81, R81, -INF , P3 ;  /* 0xff80000051517808 */ /* 0x000fe40001800000 */
[----:B------:R-:W-:Y:S02]  /*2590*/  FMNMX.FTZ R0, R80, R5, !PT ;  /* 0x0000000550007209 */ /* 0x000fe40007810000 */
[----:B------:R-:W-:Y:S02]  /*25a0*/  FSEL R78, R78, -INF , P2 ;  /* 0xff8000004e4e7808 */ /* 0x000fe40001000000 */
[----:B------:R-:W-:-:S02]  /*25b0*/  ISETP.GT.AND P2, PT, R4, 0x39, PT ;  /* 0x000000390400780c */ /* 0x000fc40003f44270 */
[----:B------:R-:W-:Y:S02]  /*25c0*/  FSEL R84, R84, -INF , P1 ;  /* 0xff80000054547808 */ /* 0x000fe40000800000 */
[----:B------:R-:W-:Y:S02]  /*25d0*/  FMNMX.FTZ R5, R81, R0, !PT ;  /* 0x0000000051057209 */ /* 0x000fe40007810000 */
[----:B------:R-:W-:Y:S02]  /*25e0*/  FSEL R79, R79, -INF , P5 ;  /* 0xff8000004f4f7808 */ /* 0x000fe40002800000 */
[----:B------:R-:W-:Y:S02]  /*25f0*/  ISETP.GT.AND P5, PT, R4, 0x40, PT ;  /* 0x000000400400780c */ /* 0x000fe40003fa4270 */
[----:B------:R-:W-:Y:S02]  /*2600*/  FSEL R85, R85, -INF , P2 ;  /* 0xff80000055557808 */ /* 0x000fe40001000000 */
[----:B------:R-:W-:-:S02]  /*2610*/  FMNMX.FTZ R0, R84, R5, !PT ;  /* 0x0000000554007209 */ /* 0x000fc40007810000 */
[----:B------:R-:W-:Y:S02]  /*2620*/  FSEL R82, R82, -INF , P4 ;  /* 0xff80000052527808 */ /* 0x000fe40002000000 */
[C---:B------:R-:W-:Y:S02]  /*2630*/  ISETP.GT.AND P4, PT, R4.reuse, 0x41, PT ;  /* 0x000000410400780c */ /* 0x040fe40003f84270 */
[----:B------:R-:W-:Y:S02]  /*2640*/  FMNMX.FTZ R5, R85, R0, !PT ;  /* 0x0000000055057209 */ /* 0x000fe40007810000 */
[----:B------:R-:W-:Y:S02]  /*2650*/  FSEL R83, R83, -INF , P3 ;  /* 0xff80000053537808 */ /* 0x000fe40001800000 */
[----:B------:R-:W-:Y:S02]  /*2660*/  ISETP.GT.AND P3, PT, R4, 0x48, PT ;  /* 0x000000480400780c */ /* 0x000fe40003f64270 */
[----:B------:R-:W-:-:S02]  /*2670*/  FSEL R86, R86, -INF , P1 ;  /* 0xff80000056567808 */ /* 0x000fc40000800000 */
[C---:B------:R-:W-:Y:S02]  /*2680*/  ISETP.GT.AND P1, PT, R4.reuse, 0x49, PT ;  /* 0x000000490400780c */ /* 0x040fe40003f24270 */
[----:B------:R-:W-:Y:S02]  /*2690*/  FSEL R87, R87, -INF , P2 ;  /* 0xff80000057577808 */ /* 0x000fe40001000000 */
[----:B------:R-:W-:Y:S01]  /*26a0*/  ISETP.GT.AND P2, PT, R4, 0x50, PT ;  /* 0x000000500400780c */ /* 0x000fe20003f44270 */
[----:B------:R-:W-:Y:S02]  /*26b0*/  WARPGROUP.DEPBAR.LE gsb0, 0x0 ;  /* 0x00008000000079c5 */ /* 0x000fe40000010000 */
[----:B------:R-:W-:Y:S01]  /*26c0*/  WARPGROUP.ARRIVE ;  /* 0x00000000000079c5 */ /* 0x000fe20000000000 */
[----:B------:R-:W-:Y:S02]  /*26d0*/  FSEL R56, R56, -INF , P5 ;  /* 0xff80000038387808 */ /* 0x000fe40002800000 */
[----:B------:R-:W-:-:S02]  /*26e0*/  FSEL R57, R57, -INF , P4 ;  /* 0xff80000039397808 */ /* 0x000fc40002000000 */
[----:B------:R-:W-:Y:S01]  /*26f0*/  FMNMX.FTZ R0, R56, R5, !PT ;  /* 0x0000000538007209 */ /* 0x000fe20007810000 */
[----:B------:R-:W-:Y:S01]  /*2700*/  QGMMA.64x32x32.F32.E4M3.E4M3 R40, gdesc[UR20], R40, gsb0 ;  /* 0x00600000142879f3 */ /* 0x000fe20008000828 */
[----:B------:R-:W-:Y:S01]  /*2710*/  UIADD3 UR22, UR28, 0x702, URZ ;  /* 0x000007021c167890 */ /* 0x000fe2000fffe03f */
[----:B------:R-:W-:Y:S01]  /*2720*/  FSEL R60, R60, -INF , P3 ;  /* 0xff8000003c3c7808 */ /* 0x000fe20001800000 */
[----:B------:R-:W-:Y:S01]  /*2730*/  UMOV UR23, 0x80000020 ;  /* 0x8000002000177882 */ /* 0x000fe20000000000 */
[----:B------:R-:W-:Y:S02]  /*2740*/  FMNMX.FTZ R5, R57, R0, !PT ;  /* 0x0000000039057209 */ /* 0x000fe40007810000 */
        /* <DEDUP_REMOVED lines=20> */
[----:B------:R-:W-:-:S02]  /*2890*/  FMNMX.FTZ R0, R69, R0, !PT ;  /* 0x0000000045007209 */ /* 0x000fc40007810000 */
[----:B------:R-:W-:Y:S02]  /*28a0*/  FSEL R67, R67, -INF , P5 ;  /* 0xff80000043437808 */ /* 0x000fe40002800000 */
[----:B------:R-:W-:Y:S02]  /*28b0*/  ISETP.GT.AND P5, PT, R4, 0x68, PT ;  /* 0x000000680400780c */ /* 0x000fe40003fa4270 */
[----:B------:R-:W-:Y:S02]  /*28c0*/  FSEL R70, R70, -INF , P4 ;  /* 0xff80000046467808 */ /* 0x000fe40002000000 */
[C---:B------:R-:W-:Y:S02]  /*28d0*/  ISETP.GT.AND P4, PT, R4.reuse, 0x69, PT ;  /* 0x000000690400780c */ /* 0x040fe40003f84270 */
[----:B------:R-:W-:Y:S02]  /*28e0*/  FSEL R71, R71, -INF , P3 ;  /* 0xff80000047477808 */ /* 0x000fe40001800000 */
[----:B------:R-:W-:Y:S01]  /*28f0*/  ISETP.GT.AND P3, PT, R4, 0x70, PT ;  /* 0x000000700400780c */ /* 0x000fe20003f64270 */
[----:B------:R-:W-:-:S02]  /*2900*/  WARPGROUP.DEPBAR.LE gsb0, 0x0 ;  /* 0x00008000000079c5 */ /* 0x000fc40000010000 */
[----:B------:R-:W-:Y:S01]  /*2910*/  WARPGROUP.ARRIVE ;  /* 0x00000000000079c5 */ /* 0x000fe20000000000 */
[----:B------:R-:W-:Y:S02]  /*2920*/  FSEL R105, R40, -INF , P1 ;  /* 0xff80000028697808 */ /* 0x000fe40000800000 */
[----:B------:R-:W-:Y:S02]  /*2930*/  FSEL R5, R41, -INF , P2 ;  /* 0xff80000029057808 */ /* 0x000fe40001000000 */
[----:B------:R-:W-:Y:S01]  /*2940*/  FMNMX.FTZ R0, R105, R0, !PT ;  /* 0x0000000069007209 */ /* 0x000fe20007810000 */
[----:B------:R-:W-:Y:S01]  /*2950*/  QGMMA.64x32x32.F32.E4M3.E4M3 R24, gdesc[UR20], R24, gsb0 ;  /* 0x00600000141879f3 */ /* 0x000fe20008000818 */
[----:B------:R-:W-:Y:S02]  /*2960*/  FSEL R53, R53, -INF , P0 ;  /* 0xff80000035357808 */ /* 0x000fe40000000000 */
[----:B------:R-:W-:Y:S02]  /*2970*/  ISETP.GT.AND P0, PT, R4, 0x81, PT ;  /* 0x000000810400780c */ /* 0x000fe40003f04270 */
[----:B------:R-:W-:-:S02]  /*2980*/  FSEL R44, R44, -INF , P5 ;  /* 0xff8000002c2c7808 */ /* 0x000fc40002800000 */
[----:B------:R-:W-:Y:S02]  /*2990*/  FMNMX.FTZ R7, R5, R0, !PT ;  /* 0x0000000005077209 */ /* 0x000fe40007810000 */
[----:B------:R-:W-:Y:S02]  /*29a0*/  P2R R12, PR, RZ, 0x1 ;  /* 0x00000001ff0c7803 */ /* 0x000fe40000000000 */
        /* <DEDUP_REMOVED lines=11> */
[----:B------:R-:W-:Y:S02]  /*2a60*/  FMNMX.FTZ R7, R49, R0, !PT ;  /* 0x0000000031077209 */ /* 0x000fe40007810000 */
[----:B------:R-:W-:Y:S02]  /*2a70*/  FSEL R51, R51, -INF , P1 ;  /* 0xff80000033337808 */ /* 0x000fe40000800000 */
[----:B------:R-:W-:Y:S02]  /*2a80*/  FMNMX.FTZ R0, R52, R7, !PT ;  /* 0x0000000734007209 */ /* 0x000fe40007810000 */
[----:B------:R-:W-:Y:S02]  /*2a90*/  ISETP.GT.AND P1, PT, R4, 0x88, PT ;  /* 0x000000880400780c */ /* 0x000fe40003f24270 */
[----:B------:R-:W-:-:S02]  /*2aa0*/  FMNMX.FTZ R7, R53, R0, !PT ;  /* 0x0000000035077209 */ /* 0x000fc40007810000 */
[----:B------:R-:W-:Y:S02]  /*2ab0*/  FSEL R54, R54, -INF , P2 ;  /* 0xff80000036367808 */ /* 0x000fe40001000000 */
[----:B------:R-:W-:Y:S02]  /*2ac0*/  ISETP.GT.AND P2, PT, R4, 0x89, PT ;  /* 0x000000890400780c */ /* 0x000fe40003f44270 */
[----:B------:R-:W-:Y:S02]  /*2ad0*/  FSEL R50, R50, -INF , P3 ;  /* 0xff80000032327808 */ /* 0x000fe40001800000 */
[C---:B------:R-:W-:Y:S02]  /*2ae0*/  ISETP.GT.AND P3, PT, R4.reuse, 0x90, PT ;  /* 0x000000900400780c */ /* 0x040fe40003f64270 */
[----:B------:R-:W-:Y:S02]  /*2af0*/  FSEL R47, R47, -INF , P4 ;  /* 0xff8000002f2f7808 */ /* 0x000fe40002000000 */
[----:B------:R-:W-:-:S02]  /*2b00*/  ISETP.GT.AND P4, PT, R4, 0x91, PT ;  /* 0x000000910400780c */ /* 0x000fc40003f84270 */
[----:B------:R-:W-:Y:S02]  /*2b10*/  FSEL R46, R46, -INF , P5 ;  /* 0xff8000002e2e7808 */ /* 0x000fe40002800000 */
[C---:B------:R-:W-:Y:S02]  /*2b20*/  ISETP.GT.AND P5, PT, R4.reuse, 0x98, PT ;  /* 0x000000980400780c */ /* 0x040fe40003fa4270 */
[----:B------:R-:W-:Y:S01]  /*2b30*/  P2R R10, PR, RZ, 0x4 ;  /* 0x00000004ff0a7803 */ /* 0x000fe20000000000 */
[----:B------:R-:W-:Y:S02]  /*2b40*/  WARPGROUP.DEPBAR.LE gsb0, 0x0 ;  /* 0x00008000000079c5 */ /* 0x000fe40000010000 */
[----:B------:R-:W-:Y:S02]  /*2b50*/  FSEL R107, R25, -INF , P0 ;  /* 0xff800000196b7808 */ /* 0x000fe40000000000 */
[----:B------:R-:W-:Y:S02]  /*2b60*/  ISETP.GT.AND P0, PT, R4, 0x80, PT ;  /* 0x000000800400780c */ /* 0x000fe40003f04270 */
[----:B------:R-:W-:-:S02]  /*2b70*/  FSEL R106, R24, -INF , P6 ;  /* 0xff800000186a7808 */ /* 0x000fc40003000000 */
[----:B------:R-:W-:Y:S02]  /*2b80*/  FSEL R26, R26, -INF , P0 ;  /* 0xff8000001a1a7808 */ /* 0x000fe40000000000 */
[----:B------:R-:W-:Y:S02]  /*2b90*/  ISETP.NE.AND P0, PT, R12, RZ, PT ;  /* 0x000000ff0c00720c */ /* 0x000fe40003f05270 */
[----:B------:R-:W-:Y:S02]  /*2ba0*/  FMNMX.FTZ R0, R106, R7, !PT ;  /* 0x000000076a007209 */ /* 0x000fe40007810000 */
[----:B------:R-:W-:Y:S02]  /*2bb0*/  FSEL R27, R27, -INF , P0 ;  /* 0xff8000001b1b7808 */ /* 0x000fe40000000000 */
[----:B------:R-:W-:Y:S02]  /*2bc0*/  ISETP.NE.AND P0, PT, R13, RZ, PT ;  /* 0x000000ff0d00720c */ /* 0x000fe40003f05270 */
[----:B------:R-:W-:-:S02]  /*2bd0*/  FMNMX.FTZ R13, R90, R91, !PT ;  /* 0x0000005b5a0d7209 */ /* 0x000fc40007810000 */
[----:B------:R-:W-:Y:S02]  /*2be0*/  FSEL R108, R28, -INF , P1 ;  /* 0xff8000001c6c7808 */ /* 0x000fe40000800000 */
[----:B------:R-:W-:Y:S02]  /*2bf0*/  FMNMX.FTZ R12, R94, R13, !PT ;  /* 0x0000000d5e0c7209 */ /* 0x000fe40007810000 */
[----:B------:R-:W-:Y:S02]  /*2c00*/  FMNMX.FTZ R7, R107, R0, !PT ;  /* 0x000000006b077209 */ /* 0x000fe40007810000 */
[----:B------:R-:W-:Y:S02]  /*2c10*/  FMNMX.FTZ R15, R95, R12, !PT ;  /* 0x0000000c5f0f7209 */ /* 0x000fe40007810000 */
[----:B------:R-:W-:Y:S02]  /*2c20*/  FSEL R109, R29, -INF , P2 ;  /* 0xff8000001d6d7808 */ /* 0x000fe40001000000 */
[----:B------:R-:W-:-:S02]  /*2c30*/  FMNMX.FTZ R14, R98, R15, !PT ;  /* 0x0000000f620e7209 */ /* 0x000fc40007810000 */
[----:B------:R-:W-:Y:S02]  /*2c40*/  FMNMX.FTZ R0, R108, R7, !PT ;  /* 0x000000076c007209 */ /* 0x000fe40007810000 */
[----:B------:R-:W-:Y:S02]  /*2c50*/  FMNMX.FTZ R15, R99, R14, !PT ;  /* 0x0000000e630f7209 */ /* 0x000fe40007810000 */
[----:B------:R-:W-:Y:S02]  /*2c60*/  FSEL R110, R32, -INF , P3 ;  /* 0xff800000206e7808 */ /* 0x000fe40001800000 */
[----:B------:R-:W-:Y:S02]  /*2c70*/  FMNMX.FTZ R14, R102, R15, !PT ;  /* 0x0000000f660e7209 */ /* 0x000fe40007810000 */
[----:B------:R-:W-:Y:S02]  /*2c80*/  FMNMX.FTZ R7, R109, R0, !PT ;  /* 0x000000006d077209 */ /* 0x000fe40007810000 */
[----:B------:R-:W-:-:S02]  /*2c90*/  FMNMX.FTZ R21, R103, R14, !PT ;  /* 0x0000000e67157209 */ /* 0x000fc40007810000 */
[----:B------:R-:W-:Y:S02]  /*2ca0*/  FSEL R111, R33, -INF , P4 ;  /* 0xff800000216f7808 */ /* 0x000fe40002000000 */
[----:B------:R-:W-:Y:S02]  /*2cb0*/  FMNMX.FTZ R20, R74, R21, !PT ;  /* 0x000000154a147209 */ /* 0x000fe40007810000 */
[----:B------:R-:W-:Y:S02]  /*2cc0*/  FMNMX.FTZ R0, R110, R7, !PT ;  /* 0x000000076e007209 */ /* 0x000fe40007810000 */
[----:B------:R-:W-:Y:S02]  /*2cd0*/  FMNMX.FTZ R21, R75, R20, !PT ;  /* 0x000000144b157209 */ /* 0x000fe40007810000 */
[----:B------:R-:W-:Y:S02]  /*2ce0*/  FSEL R112, R36, -INF , P5 ;  /* 0xff80000024707808 */ /* 0x000fe40002800000 */
[----:B------:R-:W-:-:S02]  /*2cf0*/  FMNMX.FTZ R7, R111, R0, !PT ;  /* 0x000000006f077209 */ /* 0x000fc40007810000 */
[----:B------:R-:W-:Y:S02]  /*2d00*/  ISETP.GT.AND P6, PT, R4, 0x99, PT ;  /* 0x000000990400780c */ /* 0x000fe40003fc4270 */
[----:B------:R-:W-:Y:S02]  /*2d10*/  FMNMX.FTZ R20, R78, R21, !PT ;  /* 0x000000154e147209 */ /* 0x000fe40007810000 */
[----:B------:R-:W-:Y:S02]  /*2d20*/  FSEL R65, R37, -INF , P6 ;  /* 0xff80000025417808 */ /* 0x000fe40003000000 */
[----:B------:R-:W-:Y:S02]  /*2d30*/  FMNMX.FTZ R0, R112, R7, !PT ;  /* 0x0000000770007209 */ /* 0x000fe40007810000 */
[----:B------:R-:W-:Y:S02]  /*2d40*/  FMNMX.FTZ R25, R79, R20, !PT ;  /* 0x000000144f197209 */ /* 0x000fe40007810000 */
[----:B------:R-:W-:-:S02]  /*2d50*/  FMNMX.FTZ R6, R65, R0, !PT ;  /* 0x0000000041067209 */ /* 0x000fc40007810000 */
[----:B------:R-:W-:Y:S02]  /*2d60*/  FMNMX.FTZ R24, R82, R25, !PT ;  /* 0x0000001952187209 */ /* 0x000fe40007810000 */
[----:B------:R-:W-:Y:S01]  /*2d70*/  P2R R11, PR, RZ, 0x2 ;  /* 0x00000002ff0b7803 */ /* 0x000fe20000000000 */
[----:B------:R-:W2:Y:S01]  /*2d80*/  SHFL.BFLY PT, R7, R6, 0x2, 0x1f ;  /* 0x0c401f0006077f89 */ /* 0x000ea200000e0000 */
[----:B------:R-:W-:Y:S02]  /*2d90*/  FMNMX.FTZ R25, R83, R24, !PT ;  /* 0x0000001853197209 */ /* 0x000fe40007810000 */
[----:B------:R-:W-:Y:S02]  /*2da0*/  ISETP.GT.AND P1, PT, R4, 0x79, PT ;  /* 0x000000790400780c */ /* 0x000fe40003f24270 */
[----:B------:R-:W-:Y:S02]  /*2db0*/  FMNMX.FTZ R24, R86, R25, !PT ;  /* 0x0000001956187209 */ /* 0x000fe40007810000 */
[----:B------:R-:W-:-:S02]  /*2dc0*/  FSEL R55, R55, -INF , P1 ;  /* 0xff80000037377808 */ /* 0x000fc40000800000 */
[----:B------:R-:W-:Y:S02]  /*2dd0*/  FMNMX.FTZ R29, R87, R24, !PT ;  /* 0x00000018571d7209 */ /* 0x000fe40007810000 */
[----:B------:R-:W-:Y:S02]  /*2de0*/  ISETP.NE.AND P1, PT, R11, RZ, PT ;  /* 0x000000ff0b00720c */ /* 0x000fe40003f25270 */
[----:B------:R-:W-:Y:S02]  /*2df0*/  FMNMX.FTZ R28, R58, R29, !PT ;  /* 0x0000001d3a1c7209 */ /* 0x000fe40007810000 */
[----:B------:R-:W-:Y:S02]  /*2e00*/  FSEL R30, R30, -INF , P1 ;  /* 0xff8000001e1e7808 */ /* 0x000fe40000800000 */
[----:B------:R-:W-:-:S04]  /*2e10*/  FMNMX.FTZ R29, R59, R28, !PT ;  /* 0x0000001c3b1d7209 */ /* 0x000fc80007810000 */
[----:B------:R-:W-:Y:S02]  /*2e20*/  FMNMX.FTZ R28, R62, R29, !PT ;  /* 0x0000001d3e1c7209 */ /* 0x000fe40007810000 */
[----:B--2---:R-:W-:Y:S02]  /*2e30*/  FMNMX.FTZ R7, R6, R7, !PT ;  /* 0x0000000706077209 */ /* 0x004fe40007810000 */
[----:B------:R-:W-:-:S03]  /*2e40*/  FMNMX.FTZ R33, R63, R28, !PT ;  /* 0x0000001c3f217209 */ /* 0x000fc60007810000 */
[----:B------:R-:W2:Y:S01]  /*2e50*/  SHFL.BFLY PT, R0, R7, 0x1, 0x1f ;  /* 0x0c201f0007007f89 */ /* 0x000ea200000e0000 */
[----:B------:R-:W-:-:S04]  /*2e60*/  FMNMX.FTZ R32, R66, R33, !PT ;  /* 0x0000002142207209 */ /* 0x000fc80007810000 */
[----:B------:R-:W-:-:S04]  /*2e70*/  FMNMX.FTZ R33, R67, R32, !PT ;  /* 0x0000002043217209 */ /* 0x000fc80007810000 */
[----:B------:R-:W-:-:S04]  /*2e80*/  FMNMX.FTZ R32, R70, R33, !PT ;  /* 0x0000002146207209 */ /* 0x000fc80007810000 */
[----:B------:R-:W-:-:S04]  /*2e90*/  FMNMX.FTZ R37, R71, R32, !PT ;  /* 0x0000002047257209 */ /* 0x000fc80007810000 */
[----:B------:R-:W-:-:S04]  /*2ea0*/  FMNMX.FTZ R36, R42, R37, !PT ;  /* 0x000000252a247209 */ /* 0x000fc80007810000 */
[----:B------:R-:W-:Y:S02]  /*2eb0*/  FMNMX.FTZ R37, R43, R36, !PT ;  /* 0x000000242b257209 */ /* 0x000fe40007810000 */
[----:B--2---:R-:W-:Y:S02]  /*2ec0*/  FMNMX.FTZ R0, R7, R0, !PT ;  /* 0x0000000007007209 */ /* 0x004fe40007810000 */
[----:B------:R-:W-:Y:S02]  /*2ed0*/  FMNMX.FTZ R36, R46, R37, !PT ;  /* 0x000000252e247209 */ /* 0x000fe40007810000 */
[C---:B------:R-:W-:Y:S01]  /*2ee0*/  FSETP.NEU.FTZ.AND P2, PT, R0.reuse, -INF , PT ;  /* 0xff8000000000780b */ /* 0x040fe20003f5d000 */
[----:B------:R-:W-:-:S01]  /*2ef0*/  FFMA.FTZ R8, R0, R9, -8 ;  /* 0xc100000000087423 */ /* 0x000fc20000010009 */
[----:B------:R-:W-:-:S04]  /*2f00*/  FMNMX.FTZ R37, R47, R36, !PT ;  /* 0x000000242f257209 */ /* 0x000fc80007810000 */
[----:B------:R-:W-:Y:S02]  /*2f10*/  FMNMX.FTZ R40, R50, R37, !PT ;  /* 0x0000002532287209 */ /* 0x000fe40007810000 */
[----:B------:R-:W-:Y:S02]  /*2f20*/  FSEL R113, R8, RZ, P2 ;  /* 0x000000ff08717208 */ /* 0x000fe40001000000 */
[----:B------:R-:W-:Y:S02]  /*2f30*/  FMNMX.FTZ R37, R51, R40, !PT ;  /* 0x0000002833257209 */ /* 0x000fe40007810000 */
[----:B------:R-:W-:Y:S01]  /*2f40*/  ISETP.NE.AND P2, PT, R10, RZ, PT ;  /* 0x000000ff0a00720c */ /* 0x000fe20003f45270 */
[--C-:B------:R-:W-:Y:S01]  /*2f50*/  FFMA.FTZ R57, R57, UR40, -R113.reuse ;  /* 0x0000002839397c23 */ /* 0x100fe20008010871 */
[----:B------:R-:W-:Y:S01]  /*2f60*/  FMNMX.FTZ R40, R54, R37, !PT ;  /* 0x0000002536287209 */ /* 0x000fe20007810000 */
[--C-:B------:R-:W-:Y:S01]  /*2f70*/  FFMA.FTZ R28, R56, UR40, -R113.reuse ;  /* 0x00000028381c7c23 */ /* 0x100fe20008010871 */
[----:B------:R-:W-:-:S01]  /*2f80*/  FFMA.FTZ R12, R72, UR40, -R113 ;  /* 0x00000028480c7c23 */ /* 0x000fc20008010871 */
[----:B------:R2:W-:Y:S01]  /*2f90*/  MUFU.EX2 R33, R57 ;  /* 0x0000003900217308 */ /* 0x0005e20000000800 */
[----:B------:R-:W-:-:S01]  /*2fa0*/  FFMA.FTZ R73, R73, UR40, -R113 ;  /* 0x0000002849497c23 */ /* 0x000fc20008010871 */
[----:B------:R-:W-:Y:S01]  /*2fb0*/  FSEL R72, R35, -INF , P4 ;  /* 0xff80000023487808 */ /* 0x000fe20002000000 */
[----:B------:R-:W-:-:S01]  /*2fc0*/  FFMA.FTZ R14, R76, UR40, -R113 ;  /* 0x000000284c0e7c23 */ /* 0x000fc20008010871 */
[----:B------:R-:W-:Y:S01]  /*2fd0*/  FSEL R76, R39, -INF , P6 ;  /* 0xff800000274c7808 */ /* 0x000fe20003000000 */
[----:B------:R-:W-:-:S01]  /*2fe0*/  FFMA.FTZ R41, R61, UR40, -R113 ;  /* 0x000000283d297c23 */ /* 0x000fc20008010871 */
[--C-:B------:R-:W-:Y:S01]  /*2ff0*/  FFMA.FTZ R36, R64, UR40, -R113.reuse ;  /* 0x0000002840247c23 */ /* 0x100fe20008010871 */
[----:B------:R-:W-:-:S01]  /*3000*/  FFMA.FTZ R77, R77, UR40, -R113 ;  /* 0x000000284d4d7c23 */ /* 0x000fc20008010871 */
[----:B------:R3:W-:Y:S01]  /*3010*/  MUFU.EX2 R15, R73 ;  /* 0x00000049000f7308 */ /* 0x0007e20000000800 */
[----:B--2---:R-:W-:Y:S01]  /*3020*/  FMNMX.FTZ R57, R55, R40, !PT ;  /* 0x0000002837397209 */ /* 0x004fe20007810000 */
[--C-:B------:R-:W-:Y:S01]  /*3030*/  FFMA.FTZ R40, R68, UR40, -R113.reuse ;  /* 0x0000002844287c23 */ /* 0x100fe20008010871 */
[----:B------:R-:W-:Y:S01]  /*3040*/  FSEL R68, R31, -INF , P2 ;  /* 0xff8000001f447808 */ /* 0x000fe20001000000 */
[--C-:B------:R-:W-:Y:S01]  /*3050*/  FFMA.FTZ R31, R69, UR40, -R113.reuse ;  /* 0x00000028451f7c23 */ /* 0x100fe20008010871 */
[----:B------:R-:W-:Y:S01]  /*3060*/  FMNMX.FTZ R56, R26, R57, !PT ;  /* 0x000000391a387209 */ /* 0x000fe20007810000 */
[--C-:B------:R-:W-:Y:S01]  /*3070*/  FFMA.FTZ R20, R80, UR40, -R113.reuse ;  /* 0x0000002850147c23 */ /* 0x100fe20008010871 */
[----:B------:R-:W-:Y:S01]  /*3080*/  FSEL R69, R34, -INF , P3 ;  /* 0xff80000022457808 */ /* 0x000fe20001800000 */
[----:B------:R-:W-:Y:S01]  /*3090*/  IMAD.U32 R80, RZ, RZ, UR40 ;  /* 0x00000028ff507e24 */ /* 0x000fe2000f8e00ff */
[----:B------:R-:W-:Y:S01]  /*30a0*/  FMNMX.FTZ R57, R27, R56, !PT ;  /* 0x000000381b397209 */ /* 0x000fe20007810000 */
[----:B------:R-:W-:Y:S01]  /*30b0*/  MUFU.EX2 R21, R77 ;  /* 0x0000004d00157308 */ /* 0x000fe20000000800 */
[----:B---3--:R-:W-:Y:S01]  /*30c0*/  FSEL R73, R38, -INF , P5 ;  /* 0xff80000026497808 */ /* 0x008fe20002800000 */
[--C-:B------:R-:W-:Y:S01]  /*30d0*/  FFMA.FTZ R4, R88, UR40, -R113.reuse ;  /* 0x0000002858047c23 */ /* 0x100fe20008010871 */
[----:B------:R-:W-:Y:S01]  /*30e0*/  FMNMX.FTZ R57, R30, R57, !PT ;  /* 0x000000391e397209 */ /* 0x000fe20007810000 */
[--C-:B------:R-:W-:Y:S01]  /*30f0*/  FFMA.FTZ R7, R89, UR40, -R113.reuse ;  /* 0x0000002859077c23 */ /* 0x100fe20008010871 */
[----:B------:R-:W-:-:S01]  /*3100*/  FFMA.FTZ R6, R92, UR40, -R113 ;  /* 0x000000285c067c23 */ /* 0x000fc20008010871 */
[--C-:B------:R-:W-:Y:S01]  /*3110*/  FFMA.FTZ R9, R93, UR40, -R113.reuse ;  /* 0x000000285d097c23 */ /* 0x100fe20008010871 */
[----:B------:R-:W-:Y:S01]  /*3120*/  FMNMX.FTZ R34, R68, R57, !PT ;  /* 0x0000003944227209 */ /* 0x000fe20007810000 */
[----:B------:R-:W-:Y:S01]  /*3130*/  MUFU.EX2 R4, R4 ;  /* 0x0000000400047308 */ /* 0x000fe20000000800 */
[----:B------:R-:W-:-:S01]  /*3140*/  FFMA.FTZ R8, R96, UR40, -R113 ;  /* 0x0000002860087c23 */ /* 0x000fc20008010871 */
[--C-:B------:R-:W-:Y:S01]  /*3150*/  FFMA.FTZ R11, R97, UR40, -R113.reuse ;  /* 0x00000028610b7c23 */ /* 0x100fe20008010871 */
[----:B------:R-:W-:Y:S01]  /*3160*/  FMNMX.FTZ R35, R69, R34, !PT ;  /* 0x0000002245237209 */ /* 0x000fe20007810000 */
[--C-:B------:R-:W-:Y:S01]  /*3170*/  FFMA.FTZ R81, R81, UR40, -R113.reuse ;  /* 0x0000002851517c23 */ /* 0x100fe20008010871 */
[----:B-1----:R-:W-:Y:S01]  /*3180*/  LOP3.LUT P2, RZ, R114, 0x7f, RZ, 0xc0, !PT ;  /* 0x0000007f72ff7812 */ /* 0x002fe2000784c0ff */
[--C-:B------:R-:W-:Y:S01]  /*3190*/  FFMA.FTZ R85, R85, UR40, -R113.reuse ;  /* 0x0000002855557c23 */ /* 0x100fe20008010871 */
[----:B------:R-:W-:Y:S01]  /*31a0*/  FMNMX.FTZ R38, R72, R35, !PT ;  /* 0x0000002348267209 */ /* 0x000fe20007810000 */
[--C-:B------:R-:W-:Y:S01]  /*31b0*/  FFMA.FTZ R35, R5, UR40, -R113.reuse ;  /* 0x0000002805237c23 */ /* 0x100fe20008010871 */
[----:B------:R-:W-:Y:S01]  /*31c0*/  MUFU.EX2 R7, R7 ;  /* 0x0000000700077308 */ /* 0x000fe20000000800 */
[----:B------:R-:W-:-:S01]  /*31d0*/  FFMA.FTZ R10, R100, UR40, -R113 ;  /* 0x00000028640a7c23 */ /* 0x000fc20008010871 */
[----:B------:R-:W-:Y:S01]  /*31e0*/  FMNMX.FTZ R5, R73, R38, !PT ;  /* 0x0000002649057209 */ /* 0x000fe20007810000 */
[----:B------:R-:W-:-:S01]  /*31f0*/  FFMA.FTZ R101, R101, UR40, -R113 ;  /* 0x0000002865657c23 */ /* 0x000fc20008010871 */
[--C-:B------:R-:W-:Y:S01]  /*3200*/  FFMA.FTZ R24, R84, UR40, -R113.reuse ;  /* 0x0000002854187c23 */ /* 0x100fe20008010871 */
[----:B------:R-:W-:-:S01]  /*3210*/  FFMA.FTZ R32, R60, UR40, -R113 ;  /* 0x000000283c207c23 */ /* 0x000fc20008010871 */
[----:B------:R-:W-:Y:S01]  /*3220*/  FMNMX.FTZ R5, R76, R5, !PT ;  /* 0x000000054c057209 */ /* 0x000fe20007810000 */
[----:B------:R-:W-:-:S01]  /*3230*/  FFMA.FTZ R104, R104, UR40, -R113 ;  /* 0x0000002868687c23 */ /* 0x000fc20008010871 */
[----:B------:R-:W-:Y:S01]  /*3240*/  MUFU.EX2 R6, R6 ;  /* 0x0000000600067308 */ /* 0x000fe20000000800 */
[----:B------:R-:W-:-:S02]  /*3250*/  @!P2 VIADD R3, R3, 0x33440 ;  /* 0x000334400303a836 */ /* 0x000fc40000000000 */
[--C-:B------:R-:W-:Y:S01]  /*3260*/  FFMA.FTZ R105, R105, UR40, -R113.reuse ;  /* 0x0000002869697c23 */ /* 0x100fe20008010871 */
[----:B------:R-:W1:Y:S01]  /*3270*/  SHFL.BFLY PT, R56, R5, 0x2, 0x1f ;  /* 0x0c401f0005387f89 */ /* 0x000e6200000e0000 */
[----:B------:R-:W-:-:S01]  /*3280*/  FFMA.FTZ R38, R44, UR40, -R113 ;  /* 0x000000282c267c23 */ /* 0x000fc20008010871 */
[----:B------:R-:W-:Y:S01]  /*3290*/  FFMA.FTZ R45, R45, UR40, -R113 ;  /* 0x000000282d2d7c23 */ /* 0x000fe20008010871 */
[----:B------:R-:W-:Y:S01]  /*32a0*/  @!P2 PRMT R3, RZ, 0x654, R3 ;  /* 0x00000654ff03a816 */ /* 0x000fe20000000003 */
[--C-:B------:R-:W-:Y:S01]  /*32b0*/  FFMA.FTZ R39, R48, UR40, -R113.reuse ;  /* 0x0000002830277c23 */ /* 0x100fe20008010871 */
[----:B------:R-:W2:Y:S01]  /*32c0*/  MUFU.EX2 R9, R9 ;  /* 0x0000000900097308 */ /* 0x000ea20000000800 */
[----:B------:R-:W-:-:S01]  /*32d0*/  FFMA.FTZ R44, R49, UR40, -R113 ;  /* 0x00000028312c7c23 */ /* 0x000fc20008010871 */
[----:B------:R3:W-:Y:S01]  /*32e0*/  @!P2 SYNCS.ARRIVE.TRANS64.RED.A1T0 RZ, [R3+URZ], RZ ;  /* 0x000000ff03ffa9a7 */ /* 0x0007e2000810043f */
[----:B------:R-:W-:-:S01]  /*32f0*/  FFMA.FTZ R48, R52, UR40, -R113 ;  /* 0x0000002834307c23 */ /* 0x000fc20008010871 */
[--C-:B------:R-:W-:Y:S01]  /*3300*/  FFMA.FTZ R53, R53, UR40, -R113.reuse ;  /* 0x0000002835357c23 */ /* 0x100fe20008010871 */
[----:B------:R-:W-:-:S01]  /*3310*/  FFMA.FTZ R49, R106, UR40, -R113 ;  /* 0x000000286a317c23 */ /* 0x000fc20008010871 */
[--C-:B------:R-:W-:Y:S01]  /*3320*/  FFMA.FTZ R52, R107, UR40, -R113.reuse ;  /* 0x000000286b347c23 */ /* 0x100fe20008010871 */
[----:B------:R-:W-:-:S01]  /*3330*/  FFMA.FTZ R57, R109, UR40, -R113 ;  /* 0x000000286d397c23 */ /* 0x000fc20008010871 */
[----:B------:R-:W4:Y:S01]  /*3340*/  MUFU.EX2 R8, R8 ;  /* 0x0000000800087308 */ /* 0x000f220000000800 */
[----:B------:R-:W-:-:S01]  /*3350*/  FFMA.FTZ R60, R110, UR40, -R113 ;  /* 0x000000286e3c7c23 */ /* 0x000fc20008010871 */
[----:B------:R-:W-:Y:S01]  /*3360*/  FFMA.FTZ R65, R65, UR40, -R113 ;  /* 0x0000002841417c23 */ /* 0x000fe20008010871 */
[----:B------:R-:W-:-:S02]  /*3370*/  IMAD.MOV.U32 R114, RZ, RZ, R119 ;  /* 0x000000ffff727224 */ /* 0x000fc400078e0077 */
[--C-:B------:R-:W-:Y:S02]  /*3380*/  IMAD.MOV.U32 R110, RZ, RZ, R119.reuse ;  /* 0x000000ffff6e7224 */ /* 0x100fe400078e0077 */
[--C-:B------:R-:W-:Y:S01]  /*3390*/  IMAD.MOV.U32 R109, RZ, RZ, R119.reuse ;  /* 0x000000ffff6d7224 */ /* 0x100fe200078e0077 */
[----:B------:R-:W3:Y:S01]  /*33a0*/  MUFU.EX2 R11, R11 ;  /* 0x0000000b000b7308 */ /* 0x000ee20000000800 */
[----:B--2---:R-:W-:Y:S01]  /*33b0*/  F2FP.SATFINITE.E4M3.F32.PACK_AB_MERGE_C R200, R9, R6, RZ ;  /* 0x0000000609c8723e */ /* 0x004fe200048070ff */
[----:B------:R-:W-:Y:S01]  /*33c0*/  IMAD.MOV.U32 R107, RZ, RZ, R119 ;  /* 0x000000ffff6b7224 */ /* 0x000fe200078e0077 */
[----:B-1----:R-:W-:Y:S01]  /*33d0*/  FMNMX.FTZ R61, R5, R56, !PT ;  /* 0x00000038053d7209 */ /* 0x002fe20007810000 */
[----:B------:R-:W-:Y:S01]  /*33e0*/  FFMA.FTZ R56, R108, UR40, -R113 ;  /* 0x000000286c387c23 */ /* 0x000fe20008010871 */
[----:B------:R-:W-:Y:S01]  /*33f0*/  F2FP.SATFINITE.E4M3.F32.PACK_AB_MERGE_C R200, R7, R4, R200 ;  /* 0x0000000407c8723e */ /* 0x000fe200048070c8 */
[--C-:B------:R-:W-:Y:S02]  /*3400*/  IMAD.MOV.U32 R108, RZ, RZ, R119.reuse ;  /* 0x000000ffff6c7224 */ /* 0x100fe400078e0077 */
[----:B------:R-:W1:Y:S01]  /*3410*/  SHFL.BFLY PT, R64, R61, 0x1, 0x1f ;  /* 0x0c201f003d407f89 */ /* 0x000e6200000e0000 */
[----:B------:R2:W-:Y:S01]  /*3420*/  MUFU.EX2 R25, R81 ;  /* 0x0000005100197308 */ /* 0x0005e20000000800 */
[----:B------:R-:W-:-:S02]  /*3430*/  IMAD.MOV.U32 R106, RZ, RZ, R119 ;  /* 0x000000ffff6a7224 */ /* 0x000fc400078e0077 */
[--C-:B------:R-:W-:Y:S02]  /*3440*/  IMAD.MOV.U32 R100, RZ, RZ, R119.reuse ;  /* 0x000000ffff647224 */ /* 0x100fe400078e0077 */
[--C-:B------:R-:W-:Y:S02]  /*3450*/  IMAD.MOV.U32 R97, RZ, RZ, R119.reuse ;  /* 0x000000ffff617224 */ /* 0x100fe400078e0077 */
[----:B------:R-:W-:Y:S01]  /*3460*/  IMAD.MOV.U32 R96, RZ, RZ, R119 ;  /* 0x000000ffff607224 */ /* 0x000fe200078e0077 */
[----:B------:R-:W-:Y:S01]  /*3470*/  MUFU.EX2 R29, R85 ;  /* 0x00000055001d7308 */ /* 0x000fe20000000800 */
[----:B--2---:R-:W-:-:S01]  /*3480*/  FADD.FTZ R81, R4, R7 ;  /* 0x0000000704517221 */ /* 0x004fc20000010000 */
[--C-:B------:R-:W-:Y:S02]  /*3490*/  IMAD.MOV.U32 R93, RZ, RZ, R119.reuse ;  /* 0x000000ffff5d7224 */ /* 0x100fe400078e0077 */
[--C-:B------:R-:W-:Y:S02]  /*34a0*/  IMAD.MOV.U32 R92, RZ, RZ, R119.reuse ;  /* 0x000000ffff5c7224 */ /* 0x100fe400078e0077 */
[----:B------:R-:W-:-:S02]  /*34b0*/  IMAD.MOV.U32 R89, RZ, RZ, R119 ;  /* 0x000000ffff597224 */ /* 0x000fc400078e0077 */
[----:B------:R-:W2:Y:S01]  /*34c0*/  MUFU.EX2 R10, R10 ;  /* 0x0000000a000a7308 */ /* 0x000ea20000000800 */
[----:B------:R-:W-:Y:S01]  /*34d0*/  IMAD.MOV.U32 R88, RZ, RZ, R119 ;  /* 0x000000ffff587224 */ /* 0x000fe200078e0077 */
[----:B-1----:R-:W-:-:S06]  /*34e0*/  FMNMX.FTZ R5, R61, R64, !PT ;  /* 0x000000403d057209 */ /* 0x002fcc0007810000 */
[----:B------:R-:W1:Y:S01]  /*34f0*/  MUFU.EX2 R13, R101 ;  /* 0x00000065000d7308 */ /* 0x000e620000000800 */
[----:B------:R-:W-:-:S01]  /*3500*/  FFMA.FTZ R61, R111, UR40, -R113 ;  /* 0x000000286f3d7c23 */ /* 0x000fc20008010871 */
[----:B------:R-:W-:Y:S01]  /*3510*/  FFMA.FTZ R64, R112, UR40, -R113 ;  /* 0x0000002870407c23 */ /* 0x000fe20008010871 */
[C---:B------:R-:W-:Y:S01]  /*3520*/  FSETP.NEU.FTZ.AND P1, PT, R5.reuse, -INF , PT ;  /* 0xff8000000500780b */ /* 0x040fe20003f3d000 */
[----:B------:R-:W-:Y:S01]  /*3530*/  FFMA.FTZ R77, R5, R80, -8 ;  /* 0xc1000000054d7423 */ /* 0x000fe20000010050 */
[----:B------:R-:W-:-:S01]  /*3540*/  FADD.FTZ R80, R6, R81 ;  /* 0x0000005106507221 */ /* 0x000fc20000010000 */
[--C-:B------:R-:W-:Y:S02]  /*3550*/  IMAD.MOV.U32 R113, RZ, RZ, R119.reuse ;  /* 0x000000ffff717224 */ /* 0x100fe400078e0077 */
[----:B------:R-:W5:Y:S01]  /*3560*/  MUFU.EX2 R12, R12 ;  /* 0x0000000c000c7308 */ /* 0x000f620000000800 */
[----:B------:R-:W-:Y:S01]  /*3570*/  FSEL R77, R77, RZ, P1 ;  /* 0x000000ff4d4d7208 */ /* 0x000fe20000800000 */
[----:B------:R-:W-:Y:S01]  /*3580*/  FADD.FTZ R81, R9, R80 ;  /* 0x0000005009517221 */ /* 0x000fe20000010000 */
[----:B------:R-:W-:Y:S01]  /*3590*/  PLOP3.LUT P1, PT, PT, PT, UP0, 0x80, 0x0 ;  /* 0x000000000000781c */ /* 0x000fe20003f2f008 */
[----:B------:R-:W-:-:S02]  /*35a0*/  IMAD.MOV.U32 R112, RZ, RZ, R119 ;  /* 0x000000ffff707224 */ /* 0x000fc400078e0077 */
[----:B------:R-:W-:-:S01]  /*35b0*/  FFMA.FTZ R90, R90, UR40, -R77 ;  /* 0x000000285a5a7c23 */ /* 0x000fc2000801084d */
[--C-:B------:R-:W-:Y:S01]  /*35c0*/  FFMA.FTZ R91, R91, UR40, -R77.reuse ;  /* 0x000000285b5b7c23 */ /* 0x100fe2000801084d */
[----:B------:R-:W-:-:S01]  /*35d0*/  FFMA.FTZ R94, R94, UR40, -R77 ;  /* 0x000000285e5e7c23 */ /* 0x000fc2000801084d */
[--C-:B------:R-:W-:Y:S01]  /*35e0*/  FFMA.FTZ R95, R95, UR40, -R77.reuse ;  /* 0x000000285f5f7c23 */ /* 0x100fe2000801084d */
[----:B------:R-:W-:-:S01]  /*35f0*/  FFMA.FTZ R98, R98, UR40, -R77 ;  /* 0x0000002862627c23 */ /* 0x000fc2000801084d */
[--C-:B------:R-:W-:Y:S01]  /*3600*/  FFMA.FTZ R99, R99, UR40, -R77.reuse ;  /* 0x0000002863637c23 */ /* 0x100fe2000801084d */
[----:B------:R-:W-:Y:S01]  /*3610*/  MUFU.EX2 R90, R90 ;  /* 0x0000005a005a7308 */ /* 0x000fe20000000800 */
[----:B------:R-:W-:-:S01]  /*3620*/  FFMA.FTZ R102, R102, UR40, -R77 ;  /* 0x0000002866667c23 */ /* 0x000fc2000801084d */
[--C-:B------:R-:W-:Y:S01]  /*3630*/  FFMA.FTZ R103, R103, UR40, -R77.reuse ;  /* 0x0000002867677c23 */ /* 0x100fe2000801084d */
[----:B------:R-:W-:-:S01]  /*3640*/  FFMA.FTZ R74, R74, UR40, -R77 ;  /* 0x000000284a4a7c23 */ /* 0x000fc2000801084d */
[----:B------:R-:W-:Y:S01]  /*3650*/  FFMA.FTZ R75, R75, UR40, -R77 ;  /* 0x000000284b4b7c23 */ /* 0x000fe2000801084d */
[----:B----4-:R-:W-:-:S01]  /*3660*/  FADD.FTZ R80, R8, R81 ;  /* 0x0000005108507221 */ /* 0x010fc20000010000 */
[--C-:B------:R-:W-:Y:S01]  /*3670*/  FFMA.FTZ R78, R78, UR40, -R77.reuse ;  /* 0x000000284e4e7c23 */ /* 0x100fe2000801084d */
[----:B------:R-:W-:-:S01]  /*3680*/  FFMA.FTZ R79, R79, UR40, -R77 ;  /* 0x000000284f4f7c23 */ /* 0x000fc2000801084d */
[----:B------:R-:W4:Y:S01]  /*3690*/  MUFU.EX2 R91, R91 ;  /* 0x0000005b005b7308 */ /* 0x000f220000000800 */
[----:B---3--:R-:W-:-:S01]  /*36a0*/  FADD.FTZ R3, R11, R80 ;  /* 0x000000500b037221 */ /* 0x008fc20000010000 */
[--C-:B------:R-:W-:Y:S01]  /*36b0*/  FFMA.FTZ R82, R82, UR40, -R77.reuse ;  /* 0x0000002852527c23 */ /* 0x100fe2000801084d */
[----:B------:R-:W-:-:S01]  /*36c0*/  FFMA.FTZ R83, R83, UR40, -R77 ;  /* 0x0000002853537c23 */ /* 0x000fc2000801084d */
[----:B------:R-:W-:Y:S01]  /*36d0*/  FFMA.FTZ R86, R86, UR40, -R77 ;  /* 0x0000002856567c23 */ /* 0x000fe2000801084d */
[----:B--2---:R-:W-:-:S01]  /*36e0*/  FADD.FTZ R80, R10, R3 ;  /* 0x000000030a507221 */ /* 0x004fc20000010000 */
[--C-:B------:R-:W-:Y:S01]  /*36f0*/  FFMA.FTZ R87, R87, UR40, -R77.reuse ;  /* 0x0000002857577c23 */ /* 0x100fe2000801084d */
[----:B------:R-:W-:-:S01]  /*3700*/  FFMA.FTZ R58, R58, UR40, -R77 ;  /* 0x000000283a3a7c23 */ /* 0x000fc2000801084d */
[----:B------:R-:W2:Y:S01]  /*3710*/  MUFU.EX2 R94, R94 ;  /* 0x0000005e005e7308 */ /* 0x000ea20000000800 */
[----:B-1----:R-:W-:-:S01]  /*3720*/  FADD.FTZ R3, R13, R80 ;  /* 0x000000500d037221 */ /* 0x002fc20000010000 */
[--C-:B------:R-:W-:Y:S01]  /*3730*/  FFMA.FTZ R59, R59, UR40, -R77.reuse ;  /* 0x000000283b3b7c23 */ /* 0x100fe2000801084d */
[----:B------:R-:W-:-:S01]  /*3740*/  FFMA.FTZ R62, R62, UR40, -R77 ;  /* 0x000000283e3e7c23 */ /* 0x000fc2000801084d */
[----:B------:R-:W-:Y:S01]  /*3750*/  FFMA.FTZ R63, R63, UR40, -R77 ;  /* 0x000000283f3f7c23 */ /* 0x000fe2000801084d */
[----:B-----5:R-:W-:-:S01]  /*3760*/  FADD.FTZ R80, R12, R3 ;  /* 0x000000030c507221 */ /* 0x020fc20000010000 */
[--C-:B------:R-:W-:Y:S01]  /*3770*/  FFMA.FTZ R66, R66, UR40, -R77.reuse ;  /* 0x0000002842427c23 */ /* 0x100fe2000801084d */
[----:B------:R-:W-:-:S01]  /*3780*/  FFMA.FTZ R67, R67, UR40, -R77 ;  /* 0x0000002843437c23 */ /* 0x000fc2000801084d */
[----:B------:R-:W1:Y:S01]  /*3790*/  MUFU.EX2 R95, R95 ;  /* 0x0000005f005f7308 */ /* 0x000e620000000800 */
[----:B----4-:R-:W-:-:S01]  /*37a0*/  FADD.FTZ R85, R90, R91 ;  /* 0x0000005b5a557221 */ /* 0x010fc20000010000 */
[----:B------:R-:W-:Y:S01]  /*37b0*/  FADD.FTZ R3, R15, R80 ;  /* 0x000000500f037221 */ /* 0x000fe20000010000 */
[----:B------:R-:W-:Y:S01]  /*37c0*/  F2FP.SATFINITE.E4M3.F32.PACK_AB_MERGE_C R202, R13, R10, RZ ;  /* 0x0000000a0dca723e */ /* 0x000fe200048070ff */
[--C-:B------:R-:W-:Y:S01]  /*37d0*/  FFMA.FTZ R70, R70, UR40, -R77.reuse ;  /* 0x0000002846467c23 */ /* 0x100fe2000801084d */
[----:B------:R-:W-:-:S01]  /*37e0*/  FFMA.FTZ R71, R71, UR40, -R77 ;  /* 0x0000002847477c23 */ /* 0x000fc2000801084d */
[--C-:B------:R-:W-:Y:S01]  /*37f0*/  FFMA.FTZ R42, R42, UR40, -R77.reuse ;  /* 0x000000282a2a7c23 */ /* 0x100fe2000801084d */
[----:B------:R-:W-:-:S01]  /*3800*/  FFMA.FTZ R43, R43, UR40, -R77 ;  /* 0x000000282b2b7c23 */ /* 0x000fc2000801084d */
[----:B------:R-:W3:Y:S01]  /*3810*/  MUFU.EX2 R98, R98 ;  /* 0x0000006200627308 */ /* 0x000ee20000000800 */
[----:B--2---:R-:W-:-:S01]  /*3820*/  FADD.FTZ R84, R94, R85 ;  /* 0x000000555e547221 */ /* 0x004fc20000010000 */
[--C-:B------:R-:W-:Y:S01]  /*3830*/  FFMA.FTZ R46, R46, UR40, -R77.reuse ;  /* 0x000000282e2e7c23 */ /* 0x100fe2000801084d */
[----:B------:R-:W-:-:S01]  /*3840*/  FFMA.FTZ R47, R47, UR40, -R77 ;  /* 0x000000282f2f7c23 */ /* 0x000fc2000801084d */
[--C-:B------:R-:W-:Y:S01]  /*3850*/  FFMA.FTZ R50, R50, UR40, -R77.reuse ;  /* 0x0000002832327c23 */ /* 0x100fe2000801084d */
[----:B------:R-:W-:-:S01]  /*3860*/  FFMA.FTZ R51, R51, UR40, -R77 ;  /* 0x0000002833337c23 */ /* 0x000fc2000801084d */
[--C-:B------:R-:W-:Y:S01]  /*3870*/  FFMA.FTZ R54, R54, UR40, -R77.reuse ;  /* 0x0000002836367c23 */ /* 0x100fe2000801084d */
[----:B------:R-:W-:-:S01]  /*3880*/  FFMA.FTZ R55, R55, UR40, -R77 ;  /* 0x0000002837377c23 */ /* 0x000fc2000801084d */
[----:B------:R-:W2:Y:S01]  /*3890*/  MUFU.EX2 R99, R99 ;  /* 0x0000006300637308 */ /* 0x000ea20000000800 */
[----:B-1----:R-:W-:-:S01]  /*38a0*/  FADD.FTZ R85, R95, R84 ;  /* 0x000000545f557221 */ /* 0x002fc20000010000 */
[--C-:B------:R-:W-:Y:S01]  /*38b0*/  FFMA.FTZ R26, R26, UR40, -R77.reuse ;  /* 0x000000281a1a7c23 */ /* 0x100fe2000801084d */
[----:B------:R-:W-:-:S01]  /*38c0*/  FFMA.FTZ R27, R27, UR40, -R77 ;  /* 0x000000281b1b7c23 */ /* 0x000fc2000801084d */
[--C-:B------:R-:W-:Y:S01]  /*38d0*/  FFMA.FTZ R30, R30, UR40, -R77.reuse ;  /* 0x000000281e1e7c23 */ /* 0x100fe2000801084d */
[----:B------:R-:W-:-:S01]  /*38e0*/  FFMA.FTZ R68, R68, UR40, -R77 ;  /* 0x0000002844447c23 */ /* 0x000fc2000801084d */
[--C-:B------:R-:W-:Y:S01]  /*38f0*/  FFMA.FTZ R69, R69, UR40, -R77.reuse ;  /* 0x0000002845457c23 */ /* 0x100fe2000801084d */
[----:B------:R-:W-:-:S01]  /*3900*/  FFMA.FTZ R72, R72, UR40, -R77 ;  /* 0x0000002848487c23 */ /* 0x000fc2000801084d */
[----:B------:R-:W1:Y:S01]  /*3910*/  MUFU.EX2 R102, R102 ;  /* 0x0000006600667308 */ /* 0x000e620000000800 */
[----:B---3--:R-:W-:-:S01]  /*3920*/  FADD.FTZ R84, R98, R85 ;  /* 0x0000005562547221 */ /* 0x008fc20000010000 */
[--C-:B------:R-:W-:Y:S01]  /*3930*/  FFMA.FTZ R73, R73, UR40, -R77.reuse ;  /* 0x0000002849497c23 */ /* 0x100fe2000801084d */
[----:B------:R-:W-:-:S01]  /*3940*/  FFMA.FTZ R76, R76, UR40, -R77 ;  /* 0x000000284c4c7c23 */ /* 0x000fc2000801084d */
[----:B------:R-:W-:Y:S01]  /*3950*/  F2FP.SATFINITE.E4M3.F32.PACK_AB_MERGE_C R202, R11, R8, R202 ;  /* 0x000000080bca723e */ /* 0x000fe200048070ca */
[--C-:B------:R-:W-:Y:S01]  /*3960*/  IMAD.MOV.U32 R111, RZ, RZ, R119.reuse ;  /* 0x000000ffff6f7224 */ /* 0x100fe200078e0077 */
[----:B------:R-:W-:Y:S01]  /*3970*/  F2FP.SATFINITE.E4M3.F32.PACK_AB_MERGE_C R94, R95, R94, RZ ;  /* 0x0000005e5f5e723e */ /* 0x000fe200048070ff */
[----:B------:R-:W-:Y:S01]  /*3980*/  IMAD.MOV.U32 R101, RZ, RZ, R119 ;  /* 0x000000ffff657224 */ /* 0x000fe200078e0077 */
[----:B------:R-:W3:Y:S01]  /*3990*/  MUFU.EX2 R103, R103 ;  /* 0x0000006700677308 */ /* 0x000ee20000000800 */
[----:B--2---:R-:W-:-:S01]  /*39a0*/  FADD.FTZ R81, R99, R84 ;  /* 0x0000005463517221 */ /* 0x004fc20000010000 */
[----:B------:R-:W-:Y:S01]  /*39b0*/  F2FP.SATFINITE.E4M3.F32.PACK_AB_MERGE_C R201, R91, R90, R94 ;  /* 0x0000005a5bc9723e */ /* 0x000fe2000480705e */
[----:B------:R-:W-:-:S02]  /*39c0*/  IMAD.MOV.U32 R95, RZ, RZ, R119 ;  /* 0x000000ffff5f7224 */ /* 0x000fc400078e0077 */
[--C-:B------:R-:W-:Y:S02]  /*39d0*/  IMAD.MOV.U32 R94, RZ, RZ, R119.reuse ;  /* 0x000000ffff5e7224 */ /* 0x100fe400078e0077 */
[----:B------:R-:W-:Y:S01]  /*39e0*/  IMAD.MOV.U32 R91, RZ, RZ, R119 ;  /* 0x000000ffff5b7224 */ /* 0x000fe200078e0077 */
[----:B------:R-:W2:Y:S01]  /*39f0*/  MUFU.EX2 R74, R74 ;  /* 0x0000004a004a7308 */ /* 0x000ea20000000800 */
[----:B-1----:R-:W-:-:S01]  /*3a00*/  FADD.FTZ R84, R102, R81 ;  /* 0x0000005166547221 */ /* 0x002fc20000010000 */
[--C-:B------:R-:W-:Y:S02]  /*3a10*/  IMAD.MOV.U32 R90, RZ, RZ, R119.reuse ;  /* 0x000000ffff5a7224 */ /* 0x100fe400078e0077 */
[--C-:B------:R-:W-:Y:S02]  /*3a20*/  IMAD.MOV.U32 R85, RZ, RZ, R119.reuse ;  /* 0x000000ffff557224 */ /* 0x100fe400078e0077 */
[----:B------:R-:W-:Y:S02]  /*3a30*/  IMAD.MOV.U32 R77, RZ, RZ, R119 ;  /* 0x000000ffff4d7224 */ /* 0x000fe400078e0077 */
[----:B------:R-:W1:Y:S01]  /*3a40*/  MUFU.EX2 R75, R75 ;  /* 0x0000004b004b7308 */ /* 0x000e620000000800 */
[----:B---3--:R-:W-:-:S01]  /*3a50*/  FADD.FTZ R81, R103, R84 ;  /* 0x0000005467517221 */ /* 0x008fc20000010000 */
[----:B------:R-:W-:Y:S01]  /*3a60*/  F2FP.SATFINITE.E4M3.F32.PACK_AB_MERGE_C R102, R103, R102, RZ ;  /* 0x000000666766723e */ /* 0x000fe200048070ff */
[----:B------:R-:W-:-:S03]  /*3a70*/  IMAD.MOV.U32 R103, RZ, RZ, R119 ;  /* 0x000000ffff677224 */ /* 0x000fc600078e0077 */
[----:B------:R-:W-:Y:S01]  /*3a80*/  F2FP.SATFINITE.E4M3.F32.PACK_AB_MERGE_C R203, R99, R98, R102 ;  /* 0x0000006263cb723e */ /* 0x000fe20004807066 */
[----:B------:R-:W-:Y:S01]  /*3a90*/  IMAD.MOV.U32 R102, RZ, RZ, R119 ;  /* 0x000000ffff667224 */ /* 0x000fe200078e0077 */
[----:B------:R-:W3:Y:S01]  /*3aa0*/  MUFU.EX2 R14, R14 ;  /* 0x0000000e000e7308 */ /* 0x000ee20000000800 */
[----:B--2---:R-:W-:-:S01]  /*3ab0*/  FADD.FTZ R84, R74, R81 ;  /* 0x000000514a547221 */ /* 0x004fc20000010000 */
[--C-:B------:R-:W-:Y:S02]  /*3ac0*/  IMAD.MOV.U32 R99, RZ, RZ, R119.reuse ;  /* 0x000000ffff637224 */ /* 0x100fe400078e0077 */
[----:B------:R-:W-:-:S04]  /*3ad0*/  IMAD.MOV.U32 R98, RZ, RZ, R119 ;  /* 0x000000ffff627224 */ /* 0x000fc800078e0077 */
[----:B------:R-:W2:Y:S01]  /*3ae0*/  MUFU.EX2 R78, R78 ;  /* 0x0000004e004e7308 */ /* 0x000ea20000000800 */
[----:B-1----:R-:W-:-:S07]  /*3af0*/  FADD.FTZ R81, R75, R84 ;  /* 0x000000544b517221 */ /* 0x002fce0000010000 */
[----:B------:R-:W1:Y:S01]  /*3b00*/  MUFU.EX2 R79, R79 ;  /* 0x0000004f004f7308 */ /* 0x000e620000000800 */
[----:B---3--:R-:W-:-:S01]  /*3b10*/  FADD.FTZ R80, R14, R3 ;  /* 0x000000030e507221 */ /* 0x008fc20000010000 */
[----:B------:R-:W-:-:S03]  /*3b20*/  F2FP.SATFINITE.E4M3.F32.PACK_AB_MERGE_C R14, R21, R14, RZ ;  /* 0x0000000e150e723e */ /* 0x000fc600048070ff */
[----:B------:R-:W-:Y:S01]  /*3b30*/  FADD.FTZ R3, R21, R80 ;  /* 0x0000005015037221 */ /* 0x000fe20000010000 */
[----:B------:R-:W-:Y:S02]  /*3b40*/  F2FP.SATFINITE.E4M3.F32.PACK_AB_MERGE_C R204, R15, R12, R14 ;  /* 0x0000000c0fcc723e */ /* 0x000fe4000480700e */
[----:B------:R-:W3:Y:S01]  /*3b50*/  MUFU.EX2 R20, R20 ;  /* 0x0000001400147308 */ /* 0x000ee20000000800 */
[----:B--2---:R-:W-:-:S07]  /*3b60*/  FADD.FTZ R84, R78, R81 ;  /* 0x000000514e547221 */ /* 0x004fce0000010000 */
[----:B------:R-:W2:Y:S01]  /*3b70*/  MUFU.EX2 R82, R82 ;  /* 0x0000005200527308 */ /* 0x000ea20000000800 */
[----:B-1----:R-:W-:-:S01]  /*3b80*/  FADD.FTZ R81, R79, R84 ;  /* 0x000000544f517221 */ /* 0x002fc20000010000 */
[----:B------:R-:W-:Y:S01]  /*3b90*/  F2FP.SATFINITE.E4M3.F32.PACK_AB_MERGE_C R78, R79, R78, RZ ;  /* 0x0000004e4f4e723e */ /* 0x000fe200048070ff */
[----:B------:R-:W-:-:S03]  /*3ba0*/  IMAD.MOV.U32 R79, RZ, RZ, R119 ;  /* 0x000000ffff4f7224 */ /* 0x000fc600078e0077 */
[----:B------:R-:W-:Y:S01]  /*3bb0*/  F2FP.SATFINITE.E4M3.F32.PACK_AB_MERGE_C R205, R75, R74, R78 ;  /* 0x0000004a4bcd723e */ /* 0x000fe2000480704e */
[----:B------:R-:W-:Y:S01]  /*3bc0*/  IMAD.MOV.U32 R78, RZ, RZ, R119 ;  /* 0x000000ffff4e7224 */ /* 0x000fe200078e0077 */
[----:B------:R-:W1:Y:S01]  /*3bd0*/  MUFU.EX2 R83, R83 ;  /* 0x0000005300537308 */ /* 0x000e620000000800 */
[----:B---3--:R-:W-:-:S01]  /*3be0*/  FADD.FTZ R80, R20, R3 ;  /* 0x0000000314507221 */ /* 0x008fc20000010000 */
[--C-:B------:R-:W-:Y:S02]  /*3bf0*/  IMAD.MOV.U32 R75, RZ, RZ, R119.reuse ;  /* 0x000000ffff4b7224 */ /* 0x100fe400078e0077 */
[----:B------:R-:W-:Y:S02]  /*3c00*/  IMAD.MOV.U32 R74, RZ, RZ, R119 ;  /* 0x000000ffff4a7224 */ /* 0x000fe400078e0077 */
[----:B------:R-:W-:Y:S02]  /*3c10*/  FADD.FTZ R3, R25, R80 ;  /* 0x0000005019037221 */ /* 0x000fe40000010000 */
[----:B------:R-:W3:Y:S01]  /*3c20*/  MUFU.EX2 R24, R24 ;  /* 0x0000001800187308 */ /* 0x000ee20000000800 */
[----:B--2---:R-:W-:-:S07]  /*3c30*/  FADD.FTZ R84, R82, R81 ;  /* 0x0000005152547221 */ /* 0x004fce0000010000 */
[----:B------:R-:W2:Y:S01]  /*3c40*/  MUFU.EX2 R86, R86 ;  /* 0x0000005600567308 */ /* 0x000ea20000000800 */
[----:B-1----:R-:W-:-:S07]  /*3c50*/  FADD.FTZ R81, R83, R84 ;  /* 0x0000005453517221 */ /* 0x002fce0000010000 */
[----:B------:R-:W1:Y:S01]  /*3c60*/  MUFU.EX2 R87, R87 ;  /* 0x0000005700577308 */ /* 0x000e620000000800 */
[----:B---3--:R-:W-:-:S01]  /*3c70*/  FADD.FTZ R80, R24, R3 ;  /* 0x0000000318507221 */ /* 0x008fc20000010000 */
[----:B------:R-:W-:-:S03]  /*3c80*/  F2FP.SATFINITE.E4M3.F32.PACK_AB_MERGE_C R24, R29, R24, RZ ;  /* 0x000000181d18723e */ /* 0x000fc600048070ff */
[----:B------:R-:W-:Y:S01]  /*3c90*/  FADD.FTZ R3, R29, R80 ;  /* 0x000000501d037221 */ /* 0x000fe20000010000 */
[----:B------:R-:W-:Y:S01]  /*3ca0*/  F2FP.SATFINITE.E4M3.F32.PACK_AB_MERGE_C R206, R25, R20, R24 ;  /* 0x0000001419ce723e */ /* 0x000fe20004807018 */
[----:B------:R-:W-:Y:S01]  /*3cb0*/  IMAD.MOV.U32 R80, RZ, RZ, R119 ;  /* 0x000000ffff507224 */ /* 0x000fe200078e0077 */
[----:B------:R-:W3:Y:S01]  /*3cc0*/  MUFU.EX2 R28, R28 ;  /* 0x0000001c001c7308 */ /* 0x000ee20000000800 */
[----:B--2---:R-:W-:-:S01]  /*3cd0*/  FADD.FTZ R84, R86, R81 ;  /* 0x0000005156547221 */ /* 0x004fc20000010000 */
[--C-:B------:R-:W-:Y:S02]  /*3ce0*/  IMAD.MOV.U32 R81, RZ, RZ, R119.reuse ;  /* 0x000000ffff517224 */ /* 0x100fe400078e0077 */
[--C-:B------:R-:W-:Y:S02]  /*3cf0*/  IMAD.MOV.U32 R29, RZ, RZ, R119.reuse ;  /* 0x000000ffff1d7224 */ /* 0x100fe400078e0077 */
[----:B------:R-:W-:Y:S02]  /*3d00*/  IMAD.MOV.U32 R25, RZ, RZ, R119 ;  /* 0x000000ffff197224 */ /* 0x000fe400078e0077 */
[----:B------:R-:W2:Y:S01]  /*3d10*/  MUFU.EX2 R58, R58 ;  /* 0x0000003a003a7308 */ /* 0x000ea20000000800 */
[----:B-1----:R-:W-:-:S01]  /*3d20*/  FADD.FTZ R9, R87, R84 ;  /* 0x0000005457097221 */ /* 0x002fc20000010000 */
[----:B------:R-:W-:Y:S01]  /*3d30*/  F2FP.SATFINITE.E4M3.F32.PACK_AB_MERGE_C R86, R87, R86, RZ ;  /* 0x000000565756723e */ /* 0x000fe200048070ff */
[----:B------:R-:W-:-:S02]  /*3d40*/  IMAD.MOV.U32 R87, RZ, RZ, R119 ;  /* 0x000000ffff577224 */ /* 0x000fc400078e0077 */
[--C-:B------:R-:W-:Y:S01]  /*3d50*/  IMAD.MOV.U32 R84, RZ, RZ, R119.reuse ;  /* 0x000000ffff547224 */ /* 0x100fe200078e0077 */
[----:B------:R-:W-:Y:S01]  /*3d60*/  F2FP.SATFINITE.E4M3.F32.PACK_AB_MERGE_C R207, R83, R82, R86 ;  /* 0x0000005253cf723e */ /* 0x000fe20004807056 */
[----:B------:R-:W-:Y:S01]  /*3d70*/  IMAD.MOV.U32 R86, RZ, RZ, R119 ;  /* 0x000000ffff567224 */ /* 0x000fe200078e0077 */
[----:B------:R-:W1:Y:S01]  /*3d80*/  MUFU.EX2 R59, R59 ;  /* 0x0000003b003b7308 */ /* 0x000e620000000800 */
[----:B---3--:R-:W-:-:S01]  /*3d90*/  FADD.FTZ R6, R28, R3 ;  /* 0x000000031c067221 */ /* 0x008fc20000010000 */
[--C-:B------:R-:W-:Y:S02]  /*3da0*/  IMAD.MOV.U32 R83, RZ, RZ, R119.reuse ;  /* 0x000000ffff537224 */ /* 0x100fe400078e0077 */
[--C-:B------:R-:W-:Y:S02]  /*3db0*/  IMAD.MOV.U32 R82, RZ, RZ, R119.reuse ;  /* 0x000000ffff527224 */ /* 0x100fe400078e0077 */
[----:B------:R-:W-:Y:S01]  /*3dc0*/  FADD.FTZ R3, R33, R6 ;  /* 0x0000000621037221 */ /* 0x000fe20000010000 */
[----:B------:R-:W-:Y:S01]  /*3dd0*/  IMAD.MOV.U32 R24, RZ, RZ, R119 ;  /* 0x000000ffff187224 */ /* 0x000fe200078e0077 */
[----:B------:R-:W3:Y:S01]  /*3de0*/  MUFU.EX2 R32, R32 ;  /* 0x0000002000207308 */ /* 0x000ee20000000800 */
[----:B--2---:R-:W-:-:S07]  /*3df0*/  FADD.FTZ R10, R58, R9 ;  /* 0x000000093a0a7221 */ /* 0x004fce0000010000 */
[----:B------:R-:W2:Y:S01]  /*3e00*/  MUFU.EX2 R62, R62 ;  /* 0x0000003e003e7308 */ /* 0x000ea20000000800 */
[----:B-1----:R-:W-:-:S07]  /*3e10*/  FADD.FTZ R9, R59, R10 ;  /* 0x0000000a3b097221 */ /* 0x002fce0000010000 */
[----:B------:R-:W1:Y:S01]  /*3e20*/  MUFU.EX2 R41, R41 ;  /* 0x0000002900297308 */ /* 0x000e620000000800 */
[----:B---3--:R-:W-:-:S07]  /*3e30*/  FADD.FTZ R6, R32, R3 ;  /* 0x0000000320067221 */ /* 0x008fce0000010000 */
        /* <DEDUP_REMOVED lines=10> */
[----:B------:R-:W-:Y:S01]  /*3ee0*/  F2FP.SATFINITE.E4M3.F32.PACK_AB_MERGE_C R62, R63, R62, RZ ;  /* 0x0000003e3f3e723e */ /* 0x000fe200048070ff */
[--C-:B------:R-:W-:Y:S02]  /*3ef0*/  IMAD.MOV.U32 R63, RZ, RZ, R119.reuse ;  /* 0x000000ffff3f7224 */ /* 0x100fe400078e0077 */
[--C-:B------:R-:W-:Y:S01]  /*3f00*/  IMAD.MOV.U32 R32, RZ, RZ, R119.reuse ;  /* 0x000000ffff207224 */ /* 0x100fe200078e0077 */
[----:B------:R-:W-:Y:S01]  /*3f10*/  F2FP.SATFINITE.E4M3.F32.PACK_AB_MERGE_C R209, R59, R58, R62 ;  /* 0x0000003a3bd1723e */ /* 0x000fe2000480703e */
[----:B------:R-:W-:Y:S01]  /*3f20*/  IMAD.MOV.U32 R62, RZ, RZ, R119 ;  /* 0x000000ffff3e7224 */ /* 0x000fe200078e0077 */
[----:B------:R3:W4:Y:S01]  /*3f30*/  MUFU.EX2 R37, R104 ;  /* 0x0000006800257308 */ /* 0x0007220000000800 */
[----:B--2---:R-:W-:-:S01]  /*3f40*/  FADD.FTZ R6, R36, R3 ;  /* 0x0000000324067221 */ /* 0x004fc20000010000 */
[----:B------:R-:W-:-:S02]  /*3f50*/  IMAD.MOV.U32 R59, RZ, RZ, R119 ;  /* 0x000000ffff3b7224 */ /* 0x000fc400078e0077 */
[--C-:B------:R-:W-:Y:S02]  /*3f60*/  IMAD.MOV.U32 R58, RZ, RZ, R119.reuse ;  /* 0x000000ffff3a7224 */ /* 0x100fe400078e0077 */
[----:B------:R-:W-:Y:S02]  /*3f70*/  IMAD.MOV.U32 R28, RZ, RZ, R119 ;  /* 0x000000ffff1c7224 */ /* 0x000fe400078e0077 */
[----:B------:R-:W2:Y:S01]  /*3f80*/  MUFU.EX2 R67, R67 ;  /* 0x0000004300437308 */ /* 0x000ea20000000800 */
[----:B-1----:R-:W-:-:S01]  /*3f90*/  FADD.FTZ R10, R66, R9 ;  /* 0x00000009420a7221 */ /* 0x002fc20000010000 */
[----:B---3--:R-:W-:-:S06]  /*3fa0*/  IMAD.MOV.U32 R104, RZ, RZ, R119 ;  /* 0x000000ffff687224 */ /* 0x008fcc00078e0077 */
[----:B------:R-:W1:Y:S01]  /*3fb0*/  MUFU.EX2 R40, R40 ;  /* 0x0000002800287308 */ /* 0x000e620000000800 */
[----:B----4-:R-:W-:-:S07]  /*3fc0*/  FADD.FTZ R3, R37, R6 ;  /* 0x0000000625037221 */ /* 0x010fce0000010000 */
[----:B------:R-:W3:Y:S01]  /*3fd0*/  MUFU.EX2 R70, R70 ;  /* 0x0000004600467308 */ /* 0x000ee20000000800 */
[----:B--2---:R-:W-:-:S07]  /*3fe0*/  FADD.FTZ R7, R67, R10 ;  /* 0x0000000a43077221 */ /* 0x004fce0000010000 */
[----:B------:R-:W2:Y:S01]  /*3ff0*/  MUFU.EX2 R31, R31 ;  /* 0x0000001f001f7308 */ /* 0x000ea20000000800 */
[----:B-1----:R-:W-:-:S07]  /*4000*/  FADD.FTZ R4, R40, R3 ;  /* 0x0000000328047221 */ /* 0x002fce0000010000 */
[----:B------:R-:W1:Y:S01]  /*4010*/  MUFU.EX2 R71, R71 ;  /* 0x0000004700477308 */ /* 0x000e620000000800 */
[----:B---3--:R-:W-:-:S07]  /*4020*/  FADD.FTZ R6, R70, R7 ;  /* 0x0000000746067221 */ /* 0x008fce0000010000 */
[----:B------:R3:W4:Y:S01]  /*4030*/  MUFU.EX2 R34, R105 ;  /* 0x0000006900227308 */ /* 0x0007220000000800 */
[C---:B--2---:R-:W-:Y:S01]  /*4040*/  F2FP.SATFINITE.E4M3.F32.PACK_AB_MERGE_C R40, R31.reuse, R40, RZ ;  /* 0x000000281f28723e */ /* 0x044fe200048070ff */
[----:B------:R-:W-:-:S03]  /*4050*/  FADD.FTZ R31, R31, R4 ;  /* 0x000000041f1f7221 */ /* 0x000fc60000010000 */
[----:B------:R-:W-:Y:S01]  /*4060*/  F2FP.SATFINITE.E4M3.F32.PACK_AB_MERGE_C R210, R37, R36, R40 ;  /* 0x0000002425d2723e */ /* 0x000fe20004807028 */
[--C-:B------:R-:W-:Y:S02]  /*4070*/  IMAD.MOV.U32 R40, RZ, RZ, R119.reuse ;  /* 0x000000ffff287224 */ /* 0x100fe400078e0077 */
[----:B------:R-:W2:Y:S01]  /*4080*/  MUFU.EX2 R42, R42 ;  /* 0x0000002a002a7308 */ /* 0x000ea20000000800 */
[C---:B-1----:R-:W-:Y:S01]  /*4090*/  F2FP.SATFINITE.E4M3.F32.PACK_AB_MERGE_C R70, R71.reuse, R70, RZ ;  /* 0x000000464746723e */ /* 0x042fe200048070ff */
[----:B------:R-:W-:Y:S01]  /*40a0*/  FADD.FTZ R71, R71, R6 ;  /* 0x0000000647477221 */ /* 0x000fe20000010000 */
[--C-:B---3--:R-:W-:Y:S02]  /*40b0*/  IMAD.MOV.U32 R105, RZ, RZ, R119.reuse ;  /* 0x000000ffff697224 */ /* 0x108fe400078e0077 */
[----:B------:R-:W-:Y:S01]  /*40c0*/  F2FP.SATFINITE.E4M3.F32.PACK_AB_MERGE_C R211, R67, R66, R70 ;  /* 0x0000004243d3723e */ /* 0x000fe20004807046 */
[----:B------:R-:W-:Y:S02]  /*40d0*/  IMAD.MOV.U32 R70, RZ, RZ, R119 ;  /* 0x000000ffff467224 */ /* 0x000fe400078e0077 */
[----:B------:R-:W1:Y:S01]  /*40e0*/  MUFU.EX2 R35, R35 ;  /* 0x0000002300237308 */ /* 0x000e620000000800 */
[----:B----4-:R-:W-:-:S01]  /*40f0*/  FADD.FTZ R4, R34, R31 ;  /* 0x0000001f22047221 */ /* 0x010fc20000010000 */
[----:B------:R-:W-:-:S02]  /*4100*/  IMAD.MOV.U32 R67, RZ, RZ, R119 ;  /* 0x000000ffff437224 */ /* 0x000fc400078e0077 */
[--C-:B------:R-:W-:Y:S02]  /*4110*/  IMAD.MOV.U32 R66, RZ, RZ, R119.reuse ;  /* 0x000000ffff427224 */ /* 0x100fe400078e0077 */
[----:B------:R-:W-:Y:S02]  /*4120*/  IMAD.MOV.U32 R37, RZ, RZ, R119 ;  /* 0x000000ffff257224 */ /* 0x000fe400078e0077 */
[----:B------:R-:W3:Y:S01]  /*4130*/  MUFU.EX2 R43, R43 ;  /* 0x0000002b002b7308 */ /* 0x000ee20000000800 */
[----:B--2---:R-:W-:-:S01]  /*4140*/  FADD.FTZ R6, R42, R71 ;  /* 0x000000472a067221 */ /* 0x004fc20000010000 */
[--C-:B------:R-:W-:Y:S02]  /*4150*/  IMAD.MOV.U32 R71, RZ, RZ, R119.reuse ;  /* 0x000000ffff477224 */ /* 0x100fe400078e0077 */
[--C-:B------:R-:W-:Y:S02]  /*4160*/  IMAD.MOV.U32 R36, RZ, RZ, R119.reuse ;  /* 0x000000ffff247224 */ /* 0x100fe400078e0077 */
[----:B------:R-:W-:-:S02]  /*4170*/  IMAD.MOV.U32 R31, RZ, RZ, R119 ;  /* 0x000000ffff1f7224 */ /* 0x000fc400078e0077 */
[----:B------:R-:W2:Y:S01]  /*4180*/  MUFU.EX2 R38, R38 ;  /* 0x0000002600267308 */ /* 0x000ea20000000800 */
[----:B-1----:R-:W-:-:S07]  /*4190*/  FADD.FTZ R7, R35, R4 ;  /* 0x0000000423077221 */ /* 0x002fce0000010000 */
[----:B------:R-:W1:Y:S01]  /*41a0*/  MUFU.EX2 R46, R46 ;  /* 0x0000002e002e7308 */ /* 0x000e620000000800 */
[----:B---3--:R-:W-:-:S07]  /*41b0*/  FADD.FTZ R9, R43, R6 ;  /* 0x000000062b097221 */ /* 0x008fce0000010000 */
[----:B------:R-:W3:Y:S01]  /*41c0*/  MUFU.EX2 R45, R45 ;  /* 0x0000002d002d7308 */ /* 0x000ee20000000800 */
[----:B--2---:R-:W-:-:S07]  /*41d0*/  FADD.FTZ R4, R38, R7 ;  /* 0x0000000726047221 */ /* 0x004fce0000010000 */
[----:B------:R-:W2:Y:S01]  /*41e0*/  MUFU.EX2 R47, R47 ;  /* 0x0000002f002f7308 */ /* 0x000ea20000000800 */
[----:B-1----:R-:W-:-:S07]  /*41f0*/  FADD.FTZ R6, R46, R9 ;  /* 0x000000092e067221 */ /* 0x002fce0000010000 */
[----:B------:R-:W1:Y:S01]  /*4200*/  MUFU.EX2 R39, R39 ;  /* 0x0000002700277308 */ /* 0x000e620000000800 */
[----:B---3--:R-:W-:-:S01]  /*4210*/  FADD.FTZ R4, R45, R4 ;  /* 0x000000042d047221 */ /* 0x008fc20000010000 */
[----:B------:R-:W-:Y:S01]  /*4220*/  F2FP.SATFINITE.E4M3.F32.PACK_AB_MERGE_C R38, R45, R38, RZ ;  /* 0x000000262d26723e */ /* 0x000fe200048070ff */
[----:B------:R-:W-:-:S03]  /*4230*/  IMAD.MOV.U32 R45, RZ, RZ, R119 ;  /* 0x000000ffff2d7224 */ /* 0x000fc600078e0077 */
[----:B------:R-:W-:Y:S01]  /*4240*/  F2FP.SATFINITE.E4M3.F32.PACK_AB_MERGE_C R212, R35, R34, R38 ;  /* 0x0000002223d4723e */ /* 0x000fe20004807026 */
[--C-:B------:R-:W-:Y:S01]  /*4250*/  IMAD.MOV.U32 R38, RZ, RZ, R119.reuse ;  /* 0x000000ffff267224 */ /* 0x100fe200078e0077 */
[----:B------:R-:W3:Y:S01]  /*4260*/  MUFU.EX2 R50, R50 ;  /* 0x0000003200327308 */ /* 0x000ee20000000800 */
[C---:B--2---:R-:W-:Y:S01]  /*4270*/  F2FP.SATFINITE.E4M3.F32.PACK_AB_MERGE_C R46, R47.reuse, R46, RZ ;  /* 0x0000002e2f2e723e */ /* 0x044fe200048070ff */
[----:B------:R-:W-:Y:S01]  /*4280*/  FADD.FTZ R47, R47, R6 ;  /* 0x000000062f2f7221 */ /* 0x000fe20000010000 */
[--C-:B------:R-:W-:Y:S02]  /*4290*/  IMAD.MOV.U32 R35, RZ, RZ, R119.reuse ;  /* 0x000000ffff237224 */ /* 0x100fe400078e0077 */
[----:B------:R-:W-:Y:S01]  /*42a0*/  F2FP.SATFINITE.E4M3.F32.PACK_AB_MERGE_C R213, R43, R42, R46 ;  /* 0x0000002a2bd5723e */ /* 0x000fe2000480702e */
[----:B------:R-:W-:Y:S02]  /*42b0*/  IMAD.MOV.U32 R46, RZ, RZ, R119 ;  /* 0x000000ffff2e7224 */ /* 0x000fe400078e0077 */
[----:B------:R-:W2:Y:S01]  /*42c0*/  MUFU.EX2 R44, R44 ;  /* 0x0000002c002c7308 */ /* 0x000ea20000000800 */
[----:B-1----:R-:W-:-:S01]  /*42d0*/  FADD.FTZ R7, R39, R4 ;  /* 0x0000000427077221 */ /* 0x002fc20000010000 */
[----:B------:R-:W-:-:S02]  /*42e0*/  IMAD.MOV.U32 R43, RZ, RZ, R119 ;  /* 0x000000ffff2b7224 */ /* 0x000fc400078e0077 */
[--C-:B------:R-:W-:Y:S02]  /*42f0*/  IMAD.MOV.U32 R42, RZ, RZ, R119.reuse ;  /* 0x000000ffff2a7224 */ /* 0x100fe400078e0077 */
[----:B------:R-:W-:Y:S02]  /*4300*/  IMAD.MOV.U32 R34, RZ, RZ, R119 ;  /* 0x000000ffff227224 */ /* 0x000fe400078e0077 */
[----:B------:R-:W1:Y:S01]  /*4310*/  MUFU.EX2 R51, R51 ;  /* 0x0000003300337308 */ /* 0x000e620000000800 */
[----:B---3--:R-:W-:-:S01]  /*4320*/  FADD.FTZ R4, R50, R47 ;  /* 0x0000002f32047221 */ /* 0x008fc20000010000 */
[----:B------:R-:W-:-:S06]  /*4330*/  IMAD.MOV.U32 R47, RZ, RZ, R119 ;  /* 0x000000ffff2f7224 */ /* 0x000fcc00078e0077 */
        /* <DEDUP_REMOVED lines=13> */
[--C-:B------:R-:W-:Y:S01]  /*4410*/  IMAD.MOV.U32 R48, RZ, RZ, R119.reuse ;  /* 0x000000ffff307224 */ /* 0x100fe200078e0077 */
[----:B------:R-:W1:Y:S01]  /*4420*/  MUFU.EX2 R26, R26 ;  /* 0x0000001a001a7308 */ /* 0x000e620000000800 */
[C---:B---3--:R-:W-:Y:S01]  /*4430*/  F2FP.SATFINITE.E4M3.F32.PACK_AB_MERGE_C R54, R55.reuse, R54, RZ ;  /* 0x000000363736723e */ /* 0x048fe200048070ff */
[----:B------:R-:W-:Y:S01]  /*4440*/  FADD.FTZ R55, R55, R6 ;  /* 0x0000000637377221 */ /* 0x000fe20000010000 */
[--C-:B------:R-:W-:Y:S02]  /*4450*/  IMAD.MOV.U32 R44, RZ, RZ, R119.reuse ;  /* 0x000000ffff2c7224 */ /* 0x100fe400078e0077 */
[----:B------:R-:W-:Y:S01]  /*4460*/  F2FP.SATFINITE.E4M3.F32.PACK_AB_MERGE_C R215, R51, R50, R54 ;  /* 0x0000003233d7723e */ /* 0x000fe20004807036 */
[----:B------:R-:W-:Y:S02]  /*4470*/  IMAD.MOV.U32 R54, RZ, RZ, R119 ;  /* 0x000000ffff367224 */ /* 0x000fe400078e0077 */
[----:B------:R-:W3:Y:S01]  /*4480*/  MUFU.EX2 R52, R52 ;  /* 0x0000003400347308 */ /* 0x000ee20000000800 */
[----:B--2---:R-:W-:-:S01]  /*4490*/  FADD.FTZ R7, R49, R4 ;  /* 0x0000000431077221 */ /* 0x004fc20000010000 */
[----:B------:R-:W-:-:S02]  /*44a0*/  IMAD.MOV.U32 R51, RZ, RZ, R119 ;  /* 0x000000ffff337224 */ /* 0x000fc400078e0077 */
[--C-:B------:R-:W-:Y:S02]  /*44b0*/  IMAD.MOV.U32 R50, RZ, RZ, R119.reuse ;  /* 0x000000ffff327224 */ /* 0x100fe400078e0077 */
[----:B------:R-:W-:Y:S02]  /*44c0*/  IMAD.MOV.U32 R39, RZ, RZ, R119 ;  /* 0x000000ffff277224 */ /* 0x000fe400078e0077 */
[----:B------:R-:W2:Y:S01]  /*44d0*/  MUFU.EX2 R27, R27 ;  /* 0x0000001b001b7308 */ /* 0x000ea20000000800 */
[----:B-1----:R-:W-:-:S01]  /*44e0*/  FADD.FTZ R4, R26, R55 ;  /* 0x000000371a047221 */ /* 0x002fc20000010000 */
[----:B------:R-:W-:-:S06]  /*44f0*/  IMAD.MOV.U32 R55, RZ, RZ, R119 ;  /* 0x000000ffff377224 */ /* 0x000fcc00078e0077 */
[----:B------:R-:W1:Y:S01]  /*4500*/  MUFU.EX2 R56, R56 ;  /* 0x0000003800387308 */ /* 0x000e620000000800 */
[----:B---3--:R-:W-:-:S07]  /*4510*/  FADD.FTZ R7, R52, R7 ;  /* 0x0000000734077221 */ /* 0x008fce0000010000 */
[----:B------:R-:W3:Y:S01]  /*4520*/  MUFU.EX2 R30, R30 ;  /* 0x0000001e001e7308 */ /* 0x000ee20000000800 */
[----:B--2---:R-:W-:-:S07]  /*4530*/  FADD.FTZ R9, R27, R4 ;  /* 0x000000041b097221 */ /* 0x004fce0000010000 */
[----:B------:R-:W2:Y:S01]  /*4540*/  MUFU.EX2 R57, R57 ;  /* 0x0000003900397308 */ /* 0x000ea20000000800 */
[----:B-1----:R-:W-:-:S07]  /*4550*/  FADD.FTZ R4, R56, R7 ;  /* 0x0000000738047221 */ /* 0x002fce0000010000 */
[----:B------:R1:W4:Y:S01]  /*4560*/  MUFU.EX2 R3, R68 ;  /* 0x0000004400037308 */ /* 0x0003220000000800 */
[----:B---3--:R-:W-:-:S07]  /*4570*/  FADD.FTZ R6, R30, R9 ;  /* 0x000000091e067221 */ /* 0x008fce0000010000 */
[----:B------:R-:W3:Y:S01]  /*4580*/  MUFU.EX2 R60, R60 ;  /* 0x0000003c003c7308 */ /* 0x000ee20000000800 */
[C---:B--2---:R-:W-:Y:S01]  /*4590*/  F2FP.SATFINITE.E4M3.F32.PACK_AB_MERGE_C R56, R57.reuse, R56, RZ ;  /* 0x000000383938723e */ /* 0x044fe200048070ff */
[----:B------:R-:W-:Y:S01]  /*45a0*/  FADD.FTZ R57, R57, R4 ;  /* 0x0000000439397221 */ /* 0x000fe20000010000 */
[--C-:B-1----:R-:W-:Y:S02]  /*45b0*/  IMAD.MOV.U32 R68, RZ, RZ, R119.reuse ;  /* 0x000000ffff447224 */ /* 0x102fe400078e0077 */
[----:B------:R-:W-:Y:S01]  /*45c0*/  F2FP.SATFINITE.E4M3.F32.PACK_AB_MERGE_C R216, R52, R49, R56 ;  /* 0x0000003134d8723e */ /* 0x000fe20004807038 */
[----:B------:R-:W-:Y:S02]  /*45d0*/  IMAD.MOV.U32 R56, RZ, RZ, R119 ;  /* 0x000000ffff387224 */ /* 0x000fe400078e0077 */
[----:B------:R-:W1:Y:S01]  /*45e0*/  MUFU.EX2 R69, R69 ;  /* 0x0000004500457308 */ /* 0x000e620000000800 */
[----:B----4-:R-:W-:-:S01]  /*45f0*/  FADD.FTZ R6, R3, R6 ;  /* 0x0000000603067221 */ /* 0x010fc20000010000 */
[----:B------:R-:W-:Y:S01]  /*4600*/  F2FP.SATFINITE.E4M3.F32.PACK_AB_MERGE_C R30, R3, R30, RZ ;  /* 0x0000001e031e723e */ /* 0x000fe200048070ff */
[----:B------:R-:W-:-:S02]  /*4610*/  IMAD.MOV.U32 R52, RZ, RZ, R119 ;  /* 0x000000ffff347224 */ /* 0x000fc400078e0077 */
[--C-:B------:R-:W-:Y:S01]  /*4620*/  IMAD.MOV.U32 R49, RZ, RZ, R119.reuse ;  /* 0x000000ffff317224 */ /* 0x100fe200078e0077 */
[----:B------:R-:W-:Y:S01]  /*4630*/  F2FP.SATFINITE.E4M3.F32.PACK_AB_MERGE_C R217, R27, R26, R30 ;  /* 0x0000001a1bd9723e */ /* 0x000fe2000480701e */
[----:B------:R-:W-:Y:S01]  /*4640*/  IMAD.MOV.U32 R30, RZ, RZ, R119 ;  /* 0x000000ffff1e7224 */ /* 0x000fe200078e0077 */
[----:B------:R-:W2:Y:S01]  /*4650*/  MUFU.EX2 R61, R61 ;  /* 0x0000003d003d7308 */ /* 0x000ea20000000800 */
[----:B---3--:R-:W-:-:S01]  /*4660*/  FADD.FTZ R4, R60, R57 ;  /* 0x000000393c047221 */ /* 0x008fc20000010000 */
[--C-:B------:R-:W-:Y:S02]  /*4670*/  IMAD.MOV.U32 R57, RZ, RZ, R119.reuse ;  /* 0x000000ffff397224 */ /* 0x100fe400078e0077 */
[--C-:B------:R-:W-:Y:S02]  /*4680*/  IMAD.MOV.U32 R27, RZ, RZ, R119.reuse ;  /* 0x000000ffff1b7224 */ /* 0x100fe400078e0077 */
[----:B------:R-:W-:Y:S02]  /*4690*/  IMAD.MOV.U32 R26, RZ, RZ, R119 ;  /* 0x000000ffff1a7224 */ /* 0x000fe400078e0077 */
[----:B------:R-:W3:Y:S01]  /*46a0*/  MUFU.EX2 R72, R72 ;  /* 0x0000004800487308 */ /* 0x000ee20000000800 */
[----:B-1----:R-:W-:-:S07]  /*46b0*/  FADD.FTZ R3, R69, R6 ;  /* 0x0000000645037221 */ /* 0x002fce0000010000 */
[----:B------:R-:W-:Y:S01]  /*46c0*/  MUFU.EX2 R64, R64 ;  /* 0x0000004000407308 */ /* 0x000fe20000000800 */
[----:B--2---:R-:W-:-:S07]  /*46d0*/  FADD.FTZ R7, R61, R4 ;  /* 0x000000043d077221 */ /* 0x004fce0000010000 */
[----:B------:R-:W1:Y:S01]  /*46e0*/  MUFU.EX2 R65, R65 ;  /* 0x0000004100417308 */ /* 0x000e620000000800 */
[----:B---3--:R-:W-:-:S07]  /*46f0*/  FADD.FTZ R4, R72, R3 ;  /* 0x0000000348047221 */ /* 0x008fce0000010000 */
[----:B------:R-:W2:Y:S08]  /*4700*/  MUFU.EX2 R73, R73 ;  /* 0x0000004900497308 */ /* 0x000eb00000000800 */
[----:B------:R-:W3:Y:S01]  /*4710*/  MUFU.EX2 R76, R76 ;  /* 0x0000004c004c7308 */ /* 0x000ee20000000800 */
[----:B-1----:R-:W-:Y:S01]  /*4720*/  F2FP.SATFINITE.E4M3.F32.PACK_AB_MERGE_C R6, R65, R64, RZ ;  /* 0x000000404106723e */ /* 0x002fe200048070ff */
[----:B------:R-:W-:-:S03]  /*4730*/  FADD.FTZ R64, R64, R7 ;  /* 0x0000000740407221 */ /* 0x000fc60000010000 */
[----:B------:R-:W-:Y:S01]  /*4740*/  F2FP.SATFINITE.E4M3.F32.PACK_AB_MERGE_C R218, R61, R60, R6 ;  /* 0x0000003c3dda723e */ /* 0x000fe20004807006 */
[--C-:B------:R-:W-:Y:S02]  /*4750*/  IMAD.MOV.U32 R61, RZ, RZ, R119.reuse ;  /* 0x000000ffff3d7224 */ /* 0x100fe400078e0077 */
[----:B------:R-:W-:Y:S02]  /*4760*/  IMAD.MOV.U32 R60, RZ, RZ, R119 ;  /* 0x000000ffff3c7224 */ /* 0x000fe400078e0077 */
[----:B--2---:R-:W-:-:S01]  /*4770*/  FADD.FTZ R3, R73, R4 ;  /* 0x0000000449037221 */ /* 0x004fc20000010000 */
[----:B------:R-:W-:Y:S01]  /*4780*/  FADD.FTZ R4, R65, R64 ;  /* 0x0000004041047221 */ /* 0x000fe20000010000 */
[--C-:B------:R-:W-:Y:S02]  /*4790*/  IMAD.MOV.U32 R65, RZ, RZ, R119.reuse ;  /* 0x000000ffff417224 */ /* 0x100fe400078e0077 */
[----:B------:R-:W-:Y:S01]  /*47a0*/  IMAD.MOV.U32 R64, RZ, RZ, R119 ;  /* 0x000000ffff407224 */ /* 0x000fe200078e0077 */
[C---:B---3--:R-:W-:Y:S01]  /*47b0*/  F2FP.SATFINITE.E4M3.F32.PACK_AB_MERGE_C R8, R76.reuse, R73, RZ ;  /* 0x000000494c08723e */ /* 0x048fe200048070ff */
[----:B------:R-:W-:Y:S01]  /*47c0*/  FADD.FTZ R3, R76, R3 ;  /* 0x000000034c037221 */ /* 0x000fe20000010000 */
[----:B------:R-:W-:-:S02]  /*47d0*/  IMAD.MOV.U32 R76, RZ, RZ, R119 ;  /* 0x000000ffff4c7224 */ /* 0x000fc400078e0077 */
[----:B------:R-:W-:Y:S01]  /*47e0*/  F2FP.SATFINITE.E4M3.F32.PACK_AB_MERGE_C R219, R72, R69, R8 ;  /* 0x0000004548db723e */ /* 0x000fe20004807008 */
[--C-:B------:R-:W-:Y:S02]  /*47f0*/  IMAD.MOV.U32 R73, RZ, RZ, R119.reuse ;  /* 0x000000ffff497224 */ /* 0x100fe400078e0077 */
[--C-:B------:R-:W-:Y:S02]  /*4800*/  IMAD.MOV.U32 R72, RZ, RZ, R119.reuse ;  /* 0x000000ffff487224 */ /* 0x100fe400078e0077 */
[----:B------:R-:W-:Y:S01]  /*4810*/  IMAD.MOV.U32 R69, RZ, RZ, R119 ;  /* 0x000000ffff457224 */ /* 0x000fe200078e0077 */
[----:B------:R-:W-:Y:S06]  /*4820*/  @!P1 BRA `(.L_x_15) ;  /* 0x0000003000749947 */ /* 0x000fec0003800000 */
[----:B------:R-:W-:Y:S01]  /*4830*/  IMAD.MOV.U32 R6, RZ, RZ, R5 ;  /* 0x000000ffff067224 */ /* 0x000fe200078e0005 */
[----:B------:R-:W-:Y:S01]  /*4840*/  CS2R R118, SRZ ;  /* 0x0000000000767805 */ /* 0x000fe2000001ff00 */
[----:B------:R-:W-:Y:S01]  /*4850*/  IMAD.MOV.U32 R7, RZ, RZ, R0 ;  /* 0x000000ffff077224 */ /* 0x000fe200078e0000 */
[----:B------:R-:W-:Y:S02]  /*4860*/  CS2R R116, SRZ ;  /* 0x0000000000747805 */ /* 0x000fe4000001ff00 */
[----:B------:R-:W-:Y:S02]  /*4870*/  CS2R R114, SRZ ;  /* 0x0000000000727805 */ /* 0x000fe4000001ff00 */
[----:B------:R-:W-:Y:S02]  /*4880*/  CS2R R112, SRZ ;  /* 0x0000000000707805 */ /* 0x000fe4000001ff00 */
[----:B------:R-:W-:Y:S02]  /*4890*/  CS2R R110, SRZ ;  /* 0x00000000006e7805 */ /* 0x000fe4000001ff00 */
[----:B------:R-:W-:-:S02]  /*48a0*/  CS2R R108, SRZ ;  /* 0x00000000006c7805 */ /* 0x000fc4000001ff00 */
[----:B------:R-:W-:Y:S02]  /*48b0*/  CS2R R106, SRZ ;  /* 0x00000000006a7805 */ /* 0x000fe4000001ff00 */
        /* <DEDUP_REMOVED lines=40> */
[----:B------:R-:W-:Y:S01]  /*4b40*/  CS2R R24, SRZ ;  /* 0x0000000000187805 */ /* 0x000fe2000001ff00 */
[----:B------:R-:W-:Y:S01]  /*4b50*/  UIADD3 UR53, UR53, -0x2, URZ ;  /* 0xfffffffe35357890 */ /* 0x000fe2000fffe03f */
[----:B------:R-:W-:Y:S01]  /*4b60*/  UMOV UR57, UR36 ;  /* 0x0000002400397c82 */ /* 0x000fe20008000000 */
[----:B------:R-:W-:-:S10]  /*4b70*/  UMOV UR56, UR52 ;  /* 0x0000003400387c82 */ /* 0x000fd40008000000 */
.L_x_25:
[----:B------:R-:W-:Y:S01]  /*4b80*/  ISETP.NE.AND P2, PT, RZ, UR41, PT ;  /* 0x00000029ff007c0c */ /* 0x000fe2000bf45270 */
[----:B------:R-:W-:-:S04]  /*4b90*/  UISETP.NE.AND UP0, UPT, UR56, 0x1, UPT ;  /* 0x000000013800788c */ /* 0x000fc8000bf05270 */
[----:B------:R-:W-:-:S04]  /*4ba0*/  USEL UR36, URZ, 0x1, UP0 ;  /* 0x000000013f247887 */ /* 0x000fc80008000000 */
[----:B------:R-:W-:-:S04]  /*4bb0*/  ULOP3.LUT UR36, UR57, UR36, URZ, 0x3c, !UPT ;  /* 0x0000002439247292 */ /* 0x000fc8000f8e3c3f */
[----:B------:R-:W-:Y:S08]  /*4bc0*/  @P2 BRA `(.L_x_16) ;  /* 0x0000000000382947 */ /* 0x000ff00003800000 */
[----:B------:R-:W-:Y:S05]  /*4bd0*/  @!P0 BRA `(.L_x_17) ;  /* 0x0000000000048947 */ /* 0x000fea0003800000 */
[----:B------:R-:W-:Y:S01]  /*4be0*/  BPT.TRAP 0x1 ;  /* 0x000000040000795c */ /* 0x000fe20000300000 */
.L_x_17:
[----:B------:R-:W-:Y:S01]  /*4bf0*/  UIADD3 UR6, UR56, 0x1, URZ ;  /* 0x0000000138067890 */ /* 0x000fe2000fffe03f */
[----:B------:R-:W-:-:S03]  /*4c00*/  IMAD.U32 R0, RZ, RZ, UR36 ;  /* 0x00000024ff007e24 */ /* 0x000fc6000f8e00ff */
[----:B------:R-:W-:Y:S02]  /*4c10*/  UISETP.NE.AND UP0, UPT, UR6, 0x2, UPT ;  /* 0x000000020600788c */ /* 0x000fe4000bf05270 */
[----:B------:R-:W-:Y:S02]  /*4c20*/  SHF.L.U32 R0, R0, 0x1f, RZ ;  /* 0x0000001f00007819 */ /* 0x000fe400000006ff */
[----:B------:R-:W-:-:S04]  /*4c30*/  USEL UR6, UR6, URZ, UP0 ;  /* 0x0000003f06067287 */ /* 0x000fc80008000000 */
[----:B------:R-:W-:-:S09]  /*4c40*/  ULEA UR6, UR6, UR38, 0x3 ;  /* 0x0000002606067291 */ /* 0x000fd2000f8e183f */
[----:B------:R1:W2:Y:S01]  /*4c50*/  SYNCS.PHASECHK.TRANS64.TRYWAIT P1, [UR6+0x33430], R0 ;  /* 0x03343000ff0075a7 */ /* 0x0002a20008020146 */
[----:B------:R-:W-:Y:S05]  /*4c60*/  @!P0 BRA `(.L_x_18) ;  /* 0x0000000000048947 */ /* 0x000fea0003800000 */
[----:B------:R-:W-:Y:S01]  /*4c70*/  BPT.TRAP 0x1 ;  /* 0x000000040000795c */ /* 0x000fe20000300000 */
.L_x_18:
[----:B--2---:R-:W-:Y:S05]  /*4c80*/  @P1 BRA `(.L_x_16) ;  /* 0x0000000000081947 */ /* 0x004fea0003800000 */
[----:B------:R-:W2:Y:S02]  /*4c90*/  SYNCS.PHASECHK.TRANS64.TRYWAIT P1, [UR6+0x33430], R0 ;  /* 0x03343000ff0075a7 */ /* 0x000ea40008020146 */
[----:B--2---:R-:W-:Y:S05]  /*4ca0*/  @!P1 BRA `(.L_x_19) ;  /* 0x0000008400309947 */ /* 0x004fea0003800000 */
.L_x_16:
[----:B-12---:R-:W-:Y:S01]  /*4cb0*/  VIADD R0, R18, 0x8 ;  /* 0x0000000812007836 */ /* 0x006fe20000000000 */
[----:B------:R-:W-:Y:S01]  /*4cc0*/  UIADD3 UR52, UR56, 0x1, URZ ;  /* 0x0000000138347890 */ /* 0x000fe2000fffe03f */
[----:B------:R-:W-:Y:S01]  /*4cd0*/  UMOV UR27, 0x80000020 ;  /* 0x80000020001b7882 */ /* 0x000fe20000000000 */
[----:B------:R-:W-:Y:S02]  /*4ce0*/  UMOV UR28, UR24 ;  /* 0x00000018001c7c82 */ /* 0x000fe40008000000 */
[----:B------:R1:W-:Y:S01]  /*4cf0*/  BAR.SYNC.DEFER_BLOCKING R0, 0x100 ;  /* 0x000400000000751d */ /* 0x0003e20000010000 */
[----:B------:R-:W-:-:S04]  /*4d00*/  UISETP.NE.AND UP0, UPT, UR52, 0x2, UPT ;  /* 0x000000023400788c */ /* 0x000fc8000bf05270 */
[----:B------:R-:W-:Y:S01]  /*4d10*/  USEL UR52, UR52, URZ, UP0 ;  /* 0x0000003f34347287 */ /* 0x000fe20008000000 */
[----:B------:R-:W-:Y:S01]  /*4d20*/  UMOV UR29, UR25 ;  /* 0x00000019001d7c82 */ /* 0x000fe20008000000 */
[----:B------:R-:W-:Y:S02]  /*4d30*/  UMOV UR31, 0x80000020 ;  /* 0x80000020001f7882 */ /* 0x000fe40000000000 */
[----:B------:R-:W-:Y:S01]  /*4d40*/  UIMAD UR58, UR52, 0x780, UR49 ;  /* 0x00000780343a78a4 */ /* 0x000fe2000f8e0231 */
[----:B------:R-:W-:Y:S01]  /*4d50*/  UMOV UR32, UR24 ;  /* 0x0000001800207c82 */ /* 0x000fe20008000000 */
[----:B------:R-:W-:Y:S02]  /*4d60*/  UMOV UR33, UR25 ;  /* 0x0000001900217c82 */ /* 0x000fe40008000000 */
[----:B------:R-:W-:Y:S02]  /*4d70*/  UIADD3 UR30, UR58, 0x80, URZ ;  /* 0x000000803a1e7890 */ /* 0x000fe4000fffe03f */
[----:B------:R-:W-:-:S02]  /*4d80*/  UIADD3 UR34, UR58, 0x100, URZ ;  /* 0x000001003a227890 */ /* 0x000fc4000fffe03f */
[----:B------:R-:W-:Y:S01]  /*4d90*/  UMOV UR26, UR58 ;  /* 0x0000003a001a7c82 */ /* 0x000fe20008000000 */
[----:B------:R-:W-:Y:S01]  /*4da0*/  UMOV UR35, 0x80000020 ;  /* 0x8000002000237882 */ /* 0x000fe20000000000 */
[----:B------:R-:W-:Y:S01]  /*4db0*/  UIADD3 UR6, UR58, 0x200, URZ ;  /* 0x000002003a067890 */ /* 0x000fe2000fffe03f */
[----:B------:R-:W-:Y:S01]  /*4dc0*/  UMOV UR7, 0x80000020 ;  /* 0x8000002000077882 */ /* 0x000fe20000000000 */
[----:B------:R-:W-:Y:S01]  /*4dd0*/  UIADD3 UR10, UR58, 0x202, URZ ;  /* 0x000002023a0a7890 */ /* 0x000fe2000fffe03f */
[----:B------:R-:W-:Y:S01]  /*4de0*/  WARPGROUP.ARRIVE ;  /* 0x00000000000079c5 */ /* 0x000fe20000000000 */
[----:B------:R-:W-:Y:S01]  /*4df0*/  UMOV UR11, 0x80000020 ;  /* 0x80000020000b7882 */ /* 0x000fe20000000000 */
[----:B------:R-:W-:Y:S01]  /*4e00*/  UIADD3 UR14, UR58, 0x282, URZ ;  /* 0x000002823a0e7890 */ /* 0x000fe2000fffe03f */
[----:B------:R-:W-:Y:S01]  /*4e10*/  UMOV UR15, 0x80000020 ;  /* 0x80000020000f7882 */ /* 0x000fe20000000000 */
[----:B------:R-:W-:Y:S02]  /*4e20*/  UIADD3 UR18, UR58, 0x500, URZ ;  /* 0x000005003a127890 */ /* 0x000fe4000fffe03f */
[----:B------:R-:W-:Y:S01]  /*4e30*/  QGMMA.64x32x32.F32.E4M3.E4M3 R184, gdesc[UR24], RZ, !UPT, gsb0 ;  /* 0x0060000018b879f3 */ /* 0x000fe2000c0008ff */
[----:B------:R-:W-:Y:S01]  /*4e40*/  UIADD3 UR26, UR58, 0x180, URZ ;  /* 0x000001803a1a7890 */ /* 0x000fe2000fffe03f */
[----:B------:R-:W-:Y:S01]  /*4e50*/  UMOV UR27, 0x80000020 ;  /* 0x80000020001b7882 */ /* 0x000fe20000000000 */
[----:B------:R-:W-:Y:S01]  /*4e60*/  UMOV UR19, 0x80000020 ;  /* 0x8000002000137882 */ /* 0x000fe20000000000 */
[----:B------:R-:W-:Y:S01]  /*4e70*/  UIADD3 UR22, UR58, 0x502, URZ ;  /* 0x000005023a167890 */ /* 0x000fe2000fffe03f */
[----:B------:R-:W-:Y:S01]  /*4e80*/  UMOV UR23, 0x80000020 ;  /* 0x8000002000177882 */ /* 0x000fe20000000000 */
[----:B------:R-:W-:-:S02]  /*4e90*/  WARPGROUP.DEPBAR.LE gsb0, 0x0 ;  /* 0x00008000000079c5 */ /* 0x000fc40000010000 */
[----:B------:R-:W-:-:S06]  /*4ea0*/  WARPGROUP.ARRIVE ;  /* 0x00000000000079c5 */ /* 0x000fcc0000000000 */
[----:B------:R-:W-:Y:S01]  /*4eb0*/  QGMMA.64x32x32.F32.E4M3.E4M3 R168, gdesc[UR28], RZ, !UPT, gsb0 ;  /* 0x006000001ca879f3 */ /* 0x000fe2000c0008ff */
[----:B------:R-:W-:Y:S01]  /*4ec0*/  UIADD3 UR30, UR58, 0x82, URZ ;  /* 0x000000823a1e7890 */ /* 0x000fe2000fffe03f */
[----:B------:R-:W-:Y:S01]  /*4ed0*/  UMOV UR28, UR4 ;  /* 0x00000004001c7c82 */ /* 0x000fe20008000000 */
[----:B------:R-:W-:Y:S01]  /*4ee0*/  UMOV UR29, UR5 ;  /* 0x00000005001d7c82 */ /* 0x000fe20008000000 */
[----:B------:R-:W-:Y:S01]  /*4ef0*/  UMOV UR31, 0x80000020 ;  /* 0x80000020001f7882 */ /* 0x000fe20000000000 */
[----:B------:R-:W-:Y:S02]  /*4f00*/  WARPGROUP.DEPBAR.LE gsb0, 0x0 ;  /* 0x00008000000079c5 */ /* 0x000fe40000010000 */
        /* <DEDUP_REMOVED lines=9> */
[----:B------:R-:W-:Y:S01]  /*4fa0*/  UMOV UR26, UR6 ;  /* 0x00000006001a7c82 */ /* 0x000fe20008000000 */
[----:B------:R-:W-:Y:S01]  /*4fb0*/  UMOV UR27, 0x80000020 ;  /* 0x80000020001b7882 */ /* 0x000fe20000000000 */
[----:B------:R-:W-:Y:S01]  /*4fc0*/  UIADD3 UR6, UR58, 0x2, URZ ;  /* 0x000000023a067890 */ /* 0x000fe2000fffe03f */
        /* <DEDUP_REMOVED lines=12> */
[----:B------:R-:W-:Y:S01]  /*5090*/  UMOV UR28, UR8 ;  /* 0x00000008001c7c82 */ /* 0x000fe20008000000 */
[----:B------:R-:W-:Y:S01]  /*50a0*/  UMOV UR29, UR9 ;  /* 0x00000009001d7c82 */ /* 0x000fe20008000000 */
        /* <DEDUP_REMOVED lines=106> */
[----:B------:R-:W-:Y:S01]  /*5750*/  UIADD3 UR58, UR58, 0x702, URZ ;  /* 0x000007023a3a7890 */ /* 0x000fe2000fffe03f */
[----:B------:R-:W-:Y:S02]  /*5760*/  WARPGROUP.DEPBAR.LE gsb0, 0x0 ;  /* 0x00008000000079c5 */ /* 0x000fe40000010000 */
[----:B------:R-:W-:-:S06]  /*5770*/  WARPGROUP.ARRIVE ;  /* 0x00000000000079c5 */ /* 0x000fcc0000000000 */
[----:B------:R-:W-:Y:S03]  /*5780*/  QGMMA.64x32x32.F32.E4M3.E4M3 R168, gdesc[UR28], R168, gsb0 ;  /* 0x006000001ca879f3 */ /* 0x000fe600080008a8 */
[----:B------:R-:W-:Y:S02]  /*5790*/  WARPGROUP.DEPBAR.LE gsb0, 0x0 ;  /* 0x00008000000079c5 */ /* 0x000fe40000010000 */
[----:B------:R-:W-:-:S06]  /*57a0*/  WARPGROUP.ARRIVE ;  /* 0x00000000000079c5 */ /* 0x000fcc0000000000 */
[----:B------:R-:W-:Y:S03]  /*57b0*/  QGMMA.64x32x32.F32.E4M3.E4M3 R152, gdesc[UR32], R152, gsb0 ;  /* 0x00600000209879f3 */ /* 0x000fe60008000898 */
        /* <DEDUP_REMOVED lines=9> */
[----:B-1----:R-:W-:Y:S05]  /*5850*/  @P2 BRA `(.L_x_20) ;  /* 0x00000000002c2947 */ /* 0x002fea0003800000 */
[----:B------:R-:W-:Y:S05]  /*5860*/  @!P0 BRA `(.L_x_21) ;  /* 0x0000000000048947 */ /* 0x000fea0003800000 */
[----:B------:R-:W-:Y:S01]  /*5870*/  BPT.TRAP 0x1 ;  /* 0x000000040000795c */ /* 0x000fe20000300000 */
.L_x_21:
[----:B------:R-:W-:Y:S01]  /*5880*/  ULEA UR6, UR56, UR38, 0x3 ;  /* 0x0000002638067291 */ /* 0x000fe2000f8e183f */
[----:B------:R-:W-:-:S05]  /*5890*/  IMAD.U32 R0, RZ, RZ, UR57 ;  /* 0x00000039ff007e24 */ /* 0x000fca000f8e00ff */
[----:B------:R-:W-:-:S04]  /*58a0*/  SHF.L.U32 R0, R0, 0x1f, RZ ;  /* 0x0000001f00007819 */ /* 0x000fc800000006ff */
[----:B------:R1:W2:Y:S01]  /*58b0*/  SYNCS.PHASECHK.TRANS64.TRYWAIT P1, [UR6+0x33450], R0 ;  /* 0x03345000ff0075a7 */ /* 0x0002a20008020146 */
[----:B------:R-:W-:Y:S05]  /*58c0*/  @!P0 BRA `(.L_x_22) ;  /* 0x0000000000048947 */ /* 0x000fea0003800000 */
[----:B------:R-:W-:Y:S01]  /*58d0*/  BPT.TRAP 0x1 ;  /* 0x000000040000795c */ /* 0x000fe20000300000 */
.L_x_22:
[----:B--2---:R-:W-:Y:S05]  /*58e0*/  @P1 BRA `(.L_x_20) ;  /* 0x0000000000081947 */ /* 0x004fea0003800000 */
[----:B------:R-:W2:Y:S02]  /*58f0*/  SYNCS.PHASECHK.TRANS64.TRYWAIT P1, [UR6+0x33450], R0 ;  /* 0x03345000ff0075a7 */ /* 0x000ea40008020146 */
[----:B--2---:R-:W-:Y:S05]  /*5900*/  @!P1 BRA `(.L_x_23) ;  /* 0x0000007800309947 */ /* 0x004fea0003800000 */
.L_x_20:
[----:B------:R-:W-:Y:S01]  /*5910*/  UIADD3 UR6, UR38, 0x200, URZ ;  /* 0x0000020026067890 */ /* 0x000fe2000fffe03f */
[----:B------:R-:W-:Y:S01]  /*5920*/  WARPGROUP.ARRIVE ;  /* 0x00000000000079c5 */ /* 0x000fe20000000000 */
[----:B------:R-:W-:Y:S01]  /*5930*/  UMOV UR7, 0xc0000010 ;  /* 0xc000001000077882 */ /* 0x000fe20000000000 */
[----:B-12---:R-:W-:Y:S01]  /*5940*/  FMNMX.FTZ R0, R184, R7, !PT ;  /* 0x00000007b8007209 */ /* 0x006fe20007810000 */
[----:B------:R-:W-:Y:S01]  /*5950*/  USHF.R.U32.HI UR6, URZ, 0x4, UR6 ;  /* 0x000000043f067899 */ /* 0x000fe20008011606 */
[----:B------:R-:W-:Y:S02]  /*5960*/  FMNMX.FTZ R8, R186, R6, !PT ;  /* 0x00000006ba087209 */ /* 0x000fe40007810000 */
[----:B------:R-:W1:Y:S01]  /*5970*/  S2R R221, SR_TID.X ;  /* 0x0000000000dd7919 */ /* 0x000e620000002100 */
[----:B------:R-:W-:Y:S01]  /*5980*/  FMNMX.FTZ R5, R185, R0, !PT ;  /* 0x00000000b9057209 */ /* 0x000fe20007810000 */
[----:B------:R-:W-:Y:S01]  /*5990*/  ULOP3.LUT UR6, UR6, 0x3fff, URZ, 0xc0, !UPT ;  /* 0x00003fff06067892 */ /* 0x000fe2000f8ec03f */
[----:B------:R-:W-:-:S02]  /*59a0*/  FMNMX.FTZ R9, R187, R8, !PT ;  /* 0x00000008bb097209 */ /* 0x000fc40007810000 */
[----:B------:R-:W-:Y:S01]  /*59b0*/  FMNMX.FTZ R0, R188, R5, !PT ;  /* 0x00000005bc007209 */ /* 0x000fe20007810000 */
[----:B------:R-:W-:Y:S01]  /*59c0*/  ULOP3.LUT UR6, UR6, 0x10000, URZ, 0xfc, !UPT ;  /* 0x0001000006067892 */ /* 0x000fe2000f8efc3f */
[----:B------:R-:W-:Y:S02]  /*59d0*/  FMNMX.FTZ R8, R190, R9, !PT ;  /* 0x00000009be087209 */ /* 0x000fe40007810000 */
[----:B------:R-:W-:Y:S01]  /*59e0*/  FMNMX.FTZ R5, R189, R0, !PT ;  /* 0x00000000bd057209 */ /* 0x000fe20007810000 */
[----:B------:R-:W-:Y:S01]  /*59f0*/  UIMAD UR10, UR56, 0x780, UR6 ;  /* 0x00000780380a78a4 */ /* 0x000fe2000f8e0206 */
[----:B------:R-:W-:Y:S02]  /*5a00*/  FMNMX.FTZ R9, R191, R8, !PT ;  /* 0x00000008bf097209 */ /* 0x000fe40007810000 */
[----:B------:R-:W-:Y:S02]  /*5a10*/  FMNMX.FTZ R0, R192, R5, !PT ;  /* 0x00000005c0007209 */ /* 0x000fe40007810000 */
[----:B------:R-:W-:-:S02]  /*5a20*/  FMNMX.FTZ R8, R194, R9, !PT ;  /* 0x00000009c2087209 */ /* 0x000fc40007810000 */
[----:B------:R-:W-:Y:S01]  /*5a30*/  UMOV UR6, UR10 ;  /* 0x0000000a00067c82 */ /* 0x000fe20008000000 */
[----:B------:R-:W-:Y:S01]  /*5a40*/  FMNMX.FTZ R5, R193, R0, !PT ;  /* 0x00000000c1057209 */ /* 0x000fe20007810000 */
[----:B------:R-:W-:Y:S01]  /*5a50*/  QGMMA.64x192x32.F32.E4M3.E4M3 R24, R200, gdesc[UR4], R24, gsb0 ;  /* 0x02e00004c8187df3 */ /* 0x000fe20008000818 */
[----:B------:R-:W-:Y:S01]  /*5a60*/  UIADD3 UR6, UR10, 0x180, URZ ;  /* 0x000001800a067890 */ /* 0x000fe2000fffe03f */
[----:B------:R-:W-:Y:S01]  /*5a70*/  FMNMX.FTZ R9, R195, R8, !PT ;  /* 0x00000008c3097209 */ /* 0x000fe20007810000 */
[----:B------:R-:W-:Y:S01]  /*5a80*/  UMOV UR7, 0xc0000010 ;  /* 0xc000001000077882 */ /* 0x000fe20000000000 */
[----:B------:R-:W-:Y:S02]  /*5a90*/  FMNMX.FTZ R0, R196, R5, !PT ;  /* 0x00000005c4007209 */ /* 0x000fe40007810000 */
[----:B------:R-:W-:Y:S02]  /*5aa0*/  FMNMX.FTZ R8, R198, R9, !PT ;  /* 0x00000009c6087209 */ /* 0x000fe40007810000 */
[----:B------:R-:W-:-:S02]  /*5ab0*/  FMNMX.FTZ R5, R197, R0, !PT ;  /* 0x00000000c5057209 */ /* 0x000fc40007810000 */
[----:B------:R-:W-:Y:S02]  /*5ac0*/  FMNMX.FTZ R9, R199, R8, !PT ;  /* 0x00000008c7097209 */ /* 0x000fe40007810000 */
[----:B------:R-:W-:Y:S02]  /*5ad0*/  FMNMX.FTZ R0, R168, R5, !PT ;  /* 0x00000005a8007209 */ /* 0x000fe40007810000 */
[----:B------:R-:W-:Y:S02]  /*5ae0*/  FMNMX.FTZ R8, R170, R9, !PT ;  /* 0x00000009aa087209 */ /* 0x000fe40007810000 */
        /* <DEDUP_REMOVED lines=62> */
[----:B-1----:R-:W-:Y:S01]  /*5ed0*/  LOP3.LUT P1, RZ, R221, 0x7f, RZ, 0xc0, !PT ;  /* 0x0000007fddff7812 */ /* 0x002fe2000782c0ff */
[----:B------:R-:W1:Y:S04]  /*5ee0*/  SHFL.BFLY PT, R0, R9, 0x2, 0x1f ;  /* 0x0c401f0009007f89 */ /* 0x000e6800000e0000 */
[----:B------:R-:W2:Y:S01]  /*5ef0*/  SHFL.BFLY PT, R5, R8, 0x2, 0x1f ;  /* 0x0c401f0008057f89 */ /* 0x000ea200000e0000 */
[----:B-1----:R-:W-:Y:S01]  /*5f00*/  FMNMX.FTZ R10, R9, R0, !PT ;  /* 0x00000000090a7209 */ /* 0x002fe20007810000 */
[----:B------:R-:W-:Y:S01]  /*5f10*/  IMAD.U32 R9, RZ, RZ, UR40 ;  /* 0x00000028ff097e24 */ /* 0x000fe2000f8e00ff */
[----:B--2---:R-:W-:-:S03]  /*5f20*/  FMNMX.FTZ R11, R8, R5, !PT ;  /* 0x00000005080b7209 */ /* 0x004fc60007810000 */
[----:B------:R-:W1:Y:S04]  /*5f30*/  SHFL.BFLY PT, R5, R10, 0x1, 0x1f ;  /* 0x0c201f000a057f89 */ /* 0x000e6800000e0000 */
[----:B------:R-:W2:Y:S01]  /*5f40*/  SHFL.BFLY PT, R12, R11, 0x1, 0x1f ;  /* 0x0c201f000b0c7f89 */ /* 0x000ea200000e0000 */
[----:B-1----:R-:W-:Y:S02]  /*5f50*/  FMNMX.FTZ R0, R10, R5, !PT ;  /* 0x000000050a007209 */ /* 0x002fe40007810000 */
[----:B--2---:R-:W-:-:S03]  /*5f60*/  FMNMX.FTZ R5, R11, R12, !PT ;  /* 0x0000000c0b057209 */ /* 0x004fc60007810000 */
[C---:B------:R-:W-:Y:S01]  /*5f70*/  FFMA.FTZ R8, R0.reuse, R9, -8 ;  /* 0xc100000000087423 */ /* 0x040fe20000010009 */
[----:B------:R-:W-:-:S03]  /*5f80*/  FADD.FTZ R7, -R0, R7 ;  /* 0x0000000700077221 */ /* 0x000fc60000010100 */
[--C-:B------:R-:W-:Y:S01]  /*5f90*/  FFMA.FTZ R21, R168, UR40, -R8.reuse ;  /* 0x00000028a8157c23 */ /* 0x100fe20008010808 */
[----:B------:R-:W-:-:S01]  /*5fa0*/  FFMA.FTZ R168, R169, UR40, -R8 ;  /* 0x00000028a9a87c23 */ /* 0x000fc20008010808 */
[----:B------:R-:W-:Y:S02]  /*5fb0*/  WARPGROUP.DEPBAR.LE gsb0, 0x0 ;  /* 0x00008000000079c5 */ /* 0x000fe40000010000 */
[----:B------:R-:W-:Y:S01]  /*5fc0*/  WARPGROUP.ARRIVE ;  /* 0x00000000000079c5 */ /* 0x000fe20000000000 */
[--C-:B------:R-:W-:Y:S01]  /*5fd0*/  FFMA.FTZ R169, R172, UR40, -R8.reuse ;  /* 0x00000028aca97c23 */ /* 0x100fe20008010808 */
[----:B------:R-:W-:-:S01]  /*5fe0*/  FFMA.FTZ R10, R184, UR40, -R8 ;  /* 0x00000028b80a7c23 */ /* 0x000fc20008010808 */
[--C-:B------:R-:W-:Y:S01]  /*5ff0*/  FFMA.FTZ R172, R173, UR40, -R8.reuse ;  /* 0x00000028adac7c23 */ /* 0x100fe20008010808 */
[----:B------:R-:W-:-:S01]  /*6000*/  FFMA.FTZ R173, R176, UR40, -R8 ;  /* 0x00000028b0ad7c23 */ /* 0x000fc20008010808 */
[----:B------:R-:W-:Y:S01]  /*6010*/  IMAD.U32 R184, RZ, RZ, UR40 ;  /* 0x00000028ffb87e24 */ /* 0x000fe2000f8e00ff */
[----:B------:R-:W-:Y:S01]  /*6020*/  QGMMA.64x192x32.F32.E4M3.E4M3 R24, R204, gdesc[UR4], R24, gsb0 ;  /* 0x02e00004cc187df3 */ /* 0x000fe20008000818 */
[----:B------:R-:W-:Y:S01]  /*6030*/  UIADD3 UR6, UR10, 0x300, URZ ;  /* 0x000003000a067890 */ /* 0x000fe2000fffe03f */
[--C-:B------:R-:W-:Y:S01]  /*6040*/  FFMA.FTZ R176, R177, UR40, -R8.reuse ;  /* 0x00000028b1b07c23 */ /* 0x100fe20008010808 */
[----:B------:R-:W-:Y:S01]  /*6050*/  UMOV UR7, 0xc0000010 ;  /* 0xc000001000077882 */ /* 0x000fe20000000000 */
[--C-:B------:R-:W-:Y:S01]  /*6060*/  FFMA.FTZ R177, R180, UR40, -R8.reuse ;  /* 0x00000028b4b17c23 */ /* 0x100fe20008010808 */
[----:B------:R-:W-:-:S01]  /*6070*/  FFMA.FTZ R9, R185, UR40, -R8 ;  /* 0x00000028b9097c23 */ /* 0x000fc20008010808 */
        /* <DEDUP_REMOVED lines=30> */
[----:B------:R-:W-:Y:S01]  /*6260*/  FFMA.FTZ R133, R133, UR40, -R8 ;  /* 0x0000002885857c23 */ /* 0x000fe20008010808 */
[----:B------:R-:W-:-:S01]  /*6270*/  FADD.FTZ R6, -R5, R6 ;  /* 0x0000000605067221 */ /* 0x000fc20000010100 */
[----:B------:R-:W-:Y:S01]  /*6280*/  FFMA.FTZ R8, R5, R184, -8 ;  /* 0xc100000005087423 */ /* 0x000fe200000100b8 */
[----:B------:R-:W-:Y:S01]  /*6290*/  FMUL.FTZ R7, R7, UR40 ;  /* 0x0000002807077c20 */ /* 0x000fe20008410000 */
[----:B------:R-:W-:Y:S01]  /*62a0*/  MUFU.EX2 R10, R10 ;  /* 0x0000000a000a7308 */ /* 0x000fe20000000800 */
[----:B------:R-:W-:Y:S01]  /*62b0*/  FMUL.FTZ R6, R6, UR40 ;  /* 0x0000002806067c20 */ /* 0x000fe20008410000 */
[--C-:B------:R-:W-:Y:S01]  /*62c0*/  FFMA.FTZ R181, R186, UR40, -R8.reuse ;  /* 0x00000028bab57c23 */ /* 0x100fe20008010808 */
[----:B------:R-:W-:-:S01]  /*62d0*/  FFMA.FTZ R184, R187, UR40, -R8 ;  /* 0x00000028bbb87c23 */ /* 0x000fc20008010808 */
[--C-:B------:R-:W-:Y:S01]  /*62e0*/  FFMA.FTZ R185, R190, UR40, -R8.reuse ;  /* 0x00000028beb97c23 */ /* 0x100fe20008010808 */
[----:B------:R-:W-:-:S01]  /*62f0*/  FFMA.FTZ R186, R191, UR40, -R8 ;  /* 0x00000028bfba7c23 */ /* 0x000fc20008010808 */
[--C-:B------:R-:W-:Y:S01]  /*6300*/  FFMA.FTZ R187, R194, UR40, -R8.reuse ;  /* 0x00000028c2bb7c23 */ /* 0x100fe20008010808 */
[----:B------:R-:W-:-:S01]  /*6310*/  FFMA.FTZ R188, R195, UR40, -R8 ;  /* 0x00000028c3bc7c23 */ /* 0x000fc20008010808 */
[----:B------:R-:W1:Y:S01]  /*6320*/  MUFU.EX2 R7, R7 ;  /* 0x0000000700077308 */ /* 0x000e620000000800 */
[----:B------:R-:W-:-:S01]  /*6330*/  FFMA.FTZ R189, R198, UR40, -R8 ;  /* 0x00000028c6bd7c23 */ /* 0x000fc20008010808 */
[--C-:B------:R-:W-:Y:S01]  /*6340*/  FFMA.FTZ R190, R199, UR40, -R8.reuse ;  /* 0x00000028c7be7c23 */ /* 0x100fe20008010808 */
[----:B------:R-:W-:-:S01]  /*6350*/  FFMA.FTZ R170, R170, UR40, -R8 ;  /* 0x00000028aaaa7c23 */ /* 0x000fc20008010808 */
[--C-:B------:R-:W-:Y:S01]  /*6360*/  FFMA.FTZ R171, R171, UR40, -R8.reuse ;  /* 0x00000028abab7c23 */ /* 0x100fe20008010808 */
[----:B------:R-:W-:-:S01]  /*6370*/  FFMA.FTZ R174, R174, UR40, -R8 ;  /* 0x00000028aeae7c23 */ /* 0x000fc20008010808 */
[--C-:B------:R-:W-:Y:S01]  /*6380*/  FFMA.FTZ R175, R175, UR40, -R8.reuse ;  /* 0x00000028afaf7c23 */ /* 0x100fe20008010808 */
[----:B------:R-:W-:-:S01]  /*6390*/  FFMA.FTZ R178, R178, UR40, -R8 ;  /* 0x00000028b2b27c23 */ /* 0x000fc20008010808 */
[----:B------:R-:W-:Y:S01]  /*63a0*/  MUFU.EX2 R6, R6 ;  /* 0x0000000600067308 */ /* 0x000fe20000000800 */
[----:B------:R-:W-:-:S01]  /*63b0*/  FFMA.FTZ R179, R179, UR40, -R8 ;  /* 0x00000028b3b37c23 */ /* 0x000fc20008010808 */
[--C-:B------:R-:W-:Y:S01]  /*63c0*/  FFMA.FTZ R182, R182, UR40, -R8.reuse ;  /* 0x00000028b6b67c23 */ /* 0x100fe20008010808 */
[----:B------:R-:W-:-:S01]  /*63d0*/  FFMA.FTZ R183, R183, UR40, -R8 ;  /* 0x00000028b7b77c23 */ /* 0x000fc20008010808 */
[--C-:B------:R-:W-:Y:S01]  /*63e0*/  FFMA.FTZ R154, R154, UR40, -R8.reuse ;  /* 0x000000289a9a7c23 */ /* 0x100fe20008010808 */
[----:B------:R-:W-:-:S01]  /*63f0*/  FFMA.FTZ R155, R155, UR40, -R8 ;  /* 0x000000289b9b7c23 */ /* 0x000fc20008010808 */
[--C-:B------:R-:W-:Y:S01]  /*6400*/  FFMA.FTZ R158, R158, UR40, -R8.reuse ;  /* 0x000000289e9e7c23 */ /* 0x100fe20008010808 */
[----:B------:R-:W-:-:S01]  /*6410*/  FFMA.FTZ R159, R159, UR40, -R8 ;  /* 0x000000289f9f7c23 */ /* 0x000fc20008010808 */
[----:B------:R-:W2:Y:S01]  /*6420*/  MUFU.EX2 R181, R181 ;  /* 0x000000b500b57308 */ /* 0x000ea20000000800 */
[----:B-1----:R-:W-:-:S01]  /*6430*/  FFMA.FTZ R4, R7, R4, R10 ;  /* 0x0000000407047223 */ /* 0x002fc2000001000a */
        /* <DEDUP_REMOVED lines=14> */
[----:B------:R-:W3:Y:S01]  /*6520*/  MUFU.EX2 R184, R184 ;  /* 0x000000b800b87308 */ /* 0x000ee20000000800 */
[----:B--2---:R-:W-:-:S01]  /*6530*/  FFMA.FTZ R3, R6, R3, R181 ;  /* 0x0000000306037223 */ /* 0x004fc200000100b5 */
[--C-:B------:R-:W-:Y:S01]  /*6540*/  FFMA.FTZ R123, R123, UR40, -R8.reuse ;  /* 0x000000287b7b7c23 */ /* 0x100fe20008010808 */
[----:B------:R-:W-:-:S01]  /*6550*/  FFMA.FTZ R126, R126, UR40, -R8 ;  /* 0x000000287e7e7c23 */ /* 0x000fc20008010808 */
[----:B------:R-:W-:-:S02]  /*6560*/  IMAD.U32 R194, RZ, RZ, UR52 ;  /* 0x00000034ffc27e24 */ /* 0x000fc4000f8e00ff */
[----:B------:R-:W-:-:S02]  /*6570*/  FFMA.FTZ R134, R134, UR40, -R8 ;  /* 0x0000002886867c23 */ /* 0x000fc40008010808 */
[----:B------:R-:W2:Y:S01]  /*6580*/  MUFU.EX2 R11, R11 ;  /* 0x0000000b000b7308 */ /* 0x000ea20000000800 */
[----:B-1----:R-:W-:-:S01]  /*6590*/  FADD.FTZ R4, R9, R4 ;  /* 0x0000000409047221 */ /* 0x002fc20000010000 */
[----:B------:R-:W-:-:S06]  /*65a0*/  @!P1 LEA R194, R194, UR38, 0x3 ;  /* 0x00000026c2c29c11 */ /* 0x000fcc000f8e18ff */
[----:B------:R-:W1:Y:S01]  /*65b0*/  MUFU.EX2 R185, R185 ;  /* 0x000000b900b97308 */ /* 0x000e620000000800 */
[----:B---3--:R-:W-:-:S07]  /*65c0*/  FADD.FTZ R192, R184, R3 ;  /* 0x00000003b8c07221 */ /* 0x008fce0000010000 */
        /* <DEDUP_REMOVED lines=25> */
[----:B--2---:R-:W-:-:S01]  /*6760*/  FADD.FTZ R3, R21, R4 ;  /* 0x0000000415037221 */ /* 0x004fc20000010000 */
[----:B------:R-:W-:Y:S02]  /*6770*/  WARPGROUP.DEPBAR.LE gsb0, 0x0 ;  /* 0x00008000000079c5 */ /* 0x000fe40000010000 */
[----:B------:R-:W-:-:S04]  /*6780*/  WARPGROUP.ARRIVE ;  /* 0x00000000000079c5 */ /* 0x000fc80000000000 */
[----:B------:R-:W2:Y:S01]  /*6790*/  MUFU.EX2 R171, R171 ;  /* 0x000000ab00ab7308 */ /* 0x000ea20000000800 */
[----:B-1----:R-:W-:-:S01]  /*67a0*/  FADD.FTZ R4, R170, R191 ;  /* 0x000000bfaa047221 */ /* 0x002fc20000010000 */
[----:B------:R-:W-:Y:S01]  /*67b0*/  QGMMA.64x192x32.F32.E4M3.E4M3 R24, R208, gdesc[UR4], R24, gsb0 ;  /* 0x02e00004d0187df3 */ /* 0x000fe20008000818 */
[----:B------:R-:W-:Y:S01]  /*67c0*/  UIADD3 UR6, UR10, 0x480, URZ ;  /* 0x000004800a067890 */ /* 0x000fe2000fffe03f */
[----:B------:R-:W-:-:S04]  /*67d0*/  UMOV UR7, 0xc0000010 ;  /* 0xc000001000077882 */ /* 0x000fc80000000000 */
        /* <DEDUP_REMOVED lines=69> */
[--C-:B------:R-:W-:Y:S01]  /*6c30*/  FFMA.FTZ R191, R127, UR40, -R8.reuse ;  /* 0x000000287fbf7c23 */ /* 0x100fe20008010808 */
[----:B------:R-:W-:-:S05]  /*6c40*/  FFMA.FTZ R127, R130, UR40, -R8 ;  /* 0x00000028827f7c23 */ /* 0x000fca0008010808 */
        /* <DEDUP_REMOVED lines=14> */
[----:B------:R-:W-:-:S06]  /*6d30*/  IADD3 R3, -R18, 0xb, RZ ;  /* 0x0000000b12037810 */ /* 0x000fcc0007ffe1ff */
[----:B------:R-:W1:Y:S01]  /*6d40*/  MUFU.EX2 R147, R147 ;  /* 0x0000009300937308 */ /* 0x000e620000000800 */
[----:B---3--:R-:W-:-:S07]  /*6d50*/  FADD.FTZ R130, R146, R193 ;  /* 0x000000c192827221 */ /* 0x008fce0000010000 */
[----:B------:R-:W3:Y:S01]  /*6d60*/  MUFU.EX2 R148, R148 ;  /* 0x0000009400947308 */ /* 0x000ee20000000800 */
[----:B--2---:R-:W-:-:S07]  /*6d70*/  FADD.FTZ R193, R145, R4 ;  /* 0x0000000491c17221 */ /* 0x004fce0000010000 */
[----:B------:R-:W2:Y:S01]  /*6d80*/  MUFU.EX2 R150, R150 ;  /* 0x0000009600967308 */ /* 0x000ea20000000800 */
[----:B-1----:R-:W-:-:S01]  /*6d90*/  FADD.FTZ R195, R147, R130 ;  /* 0x0000008293c37221 */ /* 0x002fc20000010000 */
[--C-:B------:R-:W-:Y:S01]  /*6da0*/  FFMA.FTZ R130, R131, UR40, -R8.reuse ;  /* 0x0000002883827c23 */ /* 0x100fe20008010808 */
[----:B------:R-:W-:-:S05]  /*6db0*/  FFMA.FTZ R8, R135, UR40, -R8 ;  /* 0x0000002887087c23 */ /* 0x000fca0008010808 */
        /* <DEDUP_REMOVED lines=16> */
[----:B------:R-:W-:Y:S01]  /*6ec0*/  MUFU.EX2 R125, R125 ;  /* 0x0000007d007d7308 */ /* 0x000fe20000000800 */
[----:B-1----:R-:W-:-:S07]  /*6ed0*/  FADD.FTZ R4, R124, R131 ;  /* 0x000000837c047221 */ /* 0x002fce0000010000 */
[----:B------:R-:W1:Y:S01]  /*6ee0*/  MUFU.EX2 R191, R191 ;  /* 0x000000bf00bf7308 */ /* 0x000e620000000800 */
[----:B---3--:R-:W-:-:S01]  /*6ef0*/  FADD.FTZ R192, R126, R193 ;  /* 0x000000c17ec07221 */ /* 0x008fc20000010000 */
[----:B------:R-:W-:Y:S02]  /*6f00*/  WARPGROUP.DEPBAR.LE gsb0, 0x0 ;  /* 0x00008000000079c5 */ /* 0x000fe40000010000 */
[----:B------:R-:W-:-:S04]  /*6f10*/  WARPGROUP.ARRIVE ;  /* 0x00000000000079c5 */ /* 0x000fc80000000000 */
[----:B------:R-:W2:Y:S02]  /*6f20*/  MUFU.EX2 R128, R128 ;  /* 0x0000008000807308 */ /* 0x000ea40000000800 */
[----:B------:R-:W-:Y:S01]  /*6f30*/  QGMMA.64x192x32.F32.E4M3.E4M3 R24, R216, gdesc[UR4], R24, gsb0 ;  /* 0x02e00004d8187df3 */ /* 0x000fe20008000818 */
[----:B-1----:R-:W-:-:S05]  /*6f40*/  FADD.FTZ R192, R191, R192 ;  /* 0x000000c0bfc07221 */ /* 0x002fca0000010000 */
[----:B------:R-:W1:Y:S08]  /*6f50*/  MUFU.EX2 R127, R127 ;  /* 0x0000007f007f7308 */ /* 0x000e700000000800 */
[----:B------:R-:W3:Y:S08]  /*6f60*/  MUFU.EX2 R129, R129 ;  /* 0x0000008100817308 */ /* 0x000ef00000000800 */
[----:B------:R-:W4:Y:S08]  /*6f70*/  MUFU.EX2 R130, R130 ;  /* 0x0000008200827308 */ /* 0x000f300000000800 */
[----:B------:R-:W5:Y:S08]  /*6f80*/  MUFU.EX2 R132, R132 ;  /* 0x0000008400847308 */ /* 0x000f700000000800 */
[----:B------:R-:W5:Y:S08]  /*6f90*/  MUFU.EX2 R134, R134 ;  /* 0x0000008600867308 */ /* 0x000f700000000800 */
[----:B------:R-:W5:Y:S08]  /*6fa0*/  MUFU.EX2 R133, R133 ;  /* 0x0000008500857308 */ /* 0x000f700000000800 */
[----:B------:R-:W5:Y:S01]  /*6fb0*/  MUFU.EX2 R8, R8 ;  /* 0x0000000800087308 */ /* 0x000f620000000800 */
[----:B------:R-:W-:-:S02]  /*6fc0*/  WARPGROUP.DEPBAR.LE gsb0, 0x0 ;  /* 0x00008000000079c5 */ /* 0x000fc40000010000 */
[----:B------:R2:W-:Y:S06]  /*6fd0*/  BAR.ARV R3, 0x100 ;  /* 0x000400030000751d */ /* 0x0005ec0000002000 */
[----:B--2---:R-:W-:-:S05]  /*6fe0*/  @!P1 VIADD R3, R194, 0x33440 ;  /* 0x00033440c2039836 */ /* 0x004fca0000000000 */
[----:B------:R-:W-:-:S04]  /*6ff0*/  @!P1 PRMT R3, RZ, 0x654, R3 ;  /* 0x00000654ff039816 */ /* 0x000fc80000000003 */
[----:B------:R2:W-:Y:S02]  /*7000*/  @!P1 SYNCS.ARRIVE.TRANS64.RED.A1T0 RZ, [R3+URZ], RZ ;  /* 0x000000ff03ff99a7 */ /* 0x0005e4000810043f */
[----:B--2---:R-:W-:-:S04]  /*7010*/  FADD.FTZ R3, R125, R4 ;  /* 0x000000047d037221 */ /* 0x004fc80000010000 */
[----:B------:R-:W-:Y:S01]  /*7020*/  FADD.FTZ R4, R128, R3 ;  /* 0x0000000380047221 */ /* 0x000fe20000010000 */
[----:B-1----:R-:W-:-:S03]  /*7030*/  FADD.FTZ R3, R127, R192 ;  /* 0x000000c07f037221 */ /* 0x002fc60000010000 */
[----:B---3--:R-:W-:Y:S01]  /*7040*/  FADD.FTZ R131, R129, R4 ;  /* 0x0000000481837221 */ /* 0x008fe20000010000 */
[----:B----4-:R-:W-:-:S03]  /*7050*/  FADD.FTZ R3, R130, R3 ;  /* 0x0000000382037221 */ /* 0x010fc60000010000 */
[----:B-----5:R-:W-:Y:S01]  /*7060*/  FADD.FTZ R4, R132, R131 ;  /* 0x0000008384047221 */ /* 0x020fe20000010000 */
[----:B------:R-:W-:-:S03]  /*7070*/  FADD.FTZ R3, R134, R3 ;  /* 0x0000000386037221 */ /* 0x000fc60000010000 */
[----:B------:R-:W-:Y:S01]  /*7080*/  FADD.FTZ R4, R133, R4 ;  /* 0x0000000485047221 */ /* 0x000fe20000010000 */
[----:B------:R-:W-:-:S01]  /*7090*/  FADD.FTZ R3, R8, R3 ;  /* 0x0000000308037221 */ /* 0x000fc20000010000 */
[----:B------:R-:W-:Y:S06]  /*70a0*/  @!P0 BRA `(.L_x_24) ;  /* 0x0000000000048947 */ /* 0x000fec0003800000 */
[----:B------:R-:W-:Y:S01]  /*70b0*/  BPT.TRAP 0x1 ;  /* 0x000000040000795c */ /* 0x000fe20000300000 */
.L_x_24:
[----:B------:R-:W-:Y:S01]  /*70c0*/  ULEA UR6, UR56, UR38, 0x3 ;  /* 0x0000002638067291 */ /* 0x000fe2000f8e183f */
[----:B------:R-:W-:Y:S01]  /*70d0*/  ISETP.LT.AND P1, PT, RZ, UR53, PT ;  /* 0x00000035ff007c0c */ /* 0x000fe2000bf21270 */
[----:B------:R-:W-:Y:S01]  /*70e0*/  UIADD3 UR7, UR53, -0x1, URZ ;  /* 0xffffffff35077890 */ /* 0x000fe2000fffe03f */
[----:B------:R-:W-:Y:S01]  /*70f0*/  F2FP.SATFINITE.E4M3.F32.PACK_AB_MERGE_C R11, R12, R11, RZ ;  /* 0x0000000b0c0b723e */ /* 0x000fe200048070ff */
[----:B------:R-:W-:Y:S01]  /*7100*/  UIADD3 UR6, UR6, 0x33460, URZ ;  /* 0x0003346006067890 */ /* 0x000fe2000fffe03f */
[----:B------:R-:W-:Y:S01]  /*7110*/  F2FP.SATFINITE.E4M3.F32.PACK_AB_MERGE_C R185, R186, R185, RZ ;  /* 0x000000b9bab9723e */ /* 0x000fe200048070ff */
[----:B------:R-:W-:Y:S01]  /*7120*/  UMOV UR57, UR36 ;  /* 0x0000002400397c82 */ /* 0x000fe20008000000 */
[----:B------:R-:W-:Y:S01]  /*7130*/  F2FP.SATFINITE.E4M3.F32.PACK_AB_MERGE_C R15, R20, R15, RZ ;  /* 0x0000000f140f723e */ /* 0x000fe200048070ff */
[----:B------:R-:W-:Y:S01]  /*7140*/  UPRMT UR6, UR37, 0x654, UR6 ;  /* 0x0000065425067896 */ /* 0x000fe20008000006 */
[----:B------:R-:W-:Y:S01]  /*7150*/  F2FP.SATFINITE.E4M3.F32.PACK_AB_MERGE_C R189, R190, R189, RZ ;  /* 0x000000bdbebd723e */ /* 0x000fe200048070ff */
[----:B------:R-:W-:Y:S01]  /*7160*/  UMOV UR53, UR7 ;  /* 0x0000000700357c82 */ /* 0x000fe20008000000 */
[----:B------:R-:W-:Y:S01]  /*7170*/  F2FP.SATFINITE.E4M3.F32.PACK_AB_MERGE_C R169, R172, R169, RZ ;  /* 0x000000a9aca9723e */ /* 0x000fe200048070ff */
[----:B------:R-:W-:Y:S01]  /*7180*/  UMOV UR56, UR52 ;  /* 0x0000003400387c82 */ /* 0x000fe20008000000 */
[----:B------:R-:W-:Y:S01]  /*7190*/  F2FP.SATFINITE.E4M3.F32.PACK_AB_MERGE_C R174, R175, R174, RZ ;  /* 0x000000aeafae723e */ /* 0x000fe200048070ff */
[----:B------:R-:W-:Y:S01]  /*71a0*/  FMUL.FTZ R24, R24, R7 ;  /* 0x0000000718187220 */ /* 0x000fe20000410000 */
[----:B------:R-:W-:Y:S01]  /*71b0*/  F2FP.SATFINITE.E4M3.F32.PACK_AB_MERGE_C R177, R180, R177, RZ ;  /* 0x000000b1b4b1723e */ /* 0x000fe200048070ff */
[-C--:B------:R-:W-:Y:S01]  /*71c0*/  FMUL.FTZ R25, R25, R7.reuse ;  /* 0x0000000719197220 */ /* 0x080fe20000410000 */
[----:B------:R-:W-:Y:S01]  /*71d0*/  F2FP.SATFINITE.E4M3.F32.PACK_AB_MERGE_C R182, R183, R182, RZ ;  /* 0x000000b6b7b6723e */ /* 0x000fe200048070ff */
[----:B------:R-:W-:Y:S01]  /*71e0*/  SYNCS.ARRIVE.TRANS64.RED.A1T0 RZ, [UR6], RZ ;  /* 0x000000ffffff79a7 */ /* 0x000fe20008100406 */
[----:B------:R-:W-:Y:S01]  /*71f0*/  F2FP.SATFINITE.E4M3.F32.PACK_AB_MERGE_C R156, R157, R156, RZ ;  /* 0x0000009c9d9c723e */ /* 0x000fe200048070ff */
[-C--:B------:R-:W-:Y:S01]  /*7200*/  FMUL.FTZ R28, R28, R7.reuse ;  /* 0x000000071c1c7220 */ /* 0x080fe20000410000 */
        /* <DEDUP_REMOVED lines=55> */
[----:B------:R-:W-:Y:S01]  /*7580*/  FMUL.FTZ R117, R117, R7 ;  /* 0x0000000775757220 */ /* 0x000fe20000410000 */
        /* <DEDUP_REMOVED lines=48> */
[----:B------:R-:W-:Y:S01]  /*7890*/  F2FP.SATFINITE.E4M3.F32.PACK_AB_MERGE_C R200, R9, R10, R11 ;  /* 0x0000000a09c8723e */ /* 0x000fe2000480700b */
[----:B------:R-:W-:Y:S01]  /*78a0*/  IMAD.MOV.U32 R6, RZ, RZ, R5 ;  /* 0x000000ffff067224 */ /* 0x000fe200078e0005 */
[----:B------:R-:W-:Y:S01]  /*78b0*/  F2FP.SATFINITE.E4M3.F32.PACK_AB_MERGE_C R201, R184, R181, R185 ;  /* 0x000000b5b8c9723e */ /* 0x000fe200048070b9 */
[----:B------:R-:W-:Y:S01]  /*78c0*/  IMAD.MOV.U32 R7, RZ, RZ, R0 ;  /* 0x000000ffff077224 */ /* 0x000fe200078e0000 */
[----:B------:R-:W-:-:S02]  /*78d0*/  F2FP.SATFINITE.E4M3.F32.PACK_AB_MERGE_C R202, R14, R13, R15 ;  /* 0x0000000d0eca723e */ /* 0x000fc4000480700f */
[----:B------:R-:W-:Y:S02]  /*78e0*/  F2FP.SATFINITE.E4M3.F32.PACK_AB_MERGE_C R203, R188, R187, R189 ;  /* 0x000000bbbccb723e */ /* 0x000fe400048070bd */
[----:B------:R-:W-:Y:S02]  /*78f0*/  F2FP.SATFINITE.E4M3.F32.PACK_AB_MERGE_C R204, R168, R21, R169 ;  /* 0x00000015a8cc723e */ /* 0x000fe400048070a9 */
[----:B------:R-:W-:Y:S02]  /*7900*/  F2FP.SATFINITE.E4M3.F32.PACK_AB_MERGE_C R205, R171, R170, R174 ;  /* 0x000000aaabcd723e */ /* 0x000fe400048070ae */
[----:B------:R-:W-:Y:S02]  /*7910*/  F2FP.SATFINITE.E4M3.F32.PACK_AB_MERGE_C R206, R176, R173, R177 ;  /* 0x000000adb0ce723e */ /* 0x000fe400048070b1 */
[----:B------:R-:W-:Y:S02]  /*7920*/  F2FP.SATFINITE.E4M3.F32.PACK_AB_MERGE_C R207, R179, R178, R182 ;  /* 0x000000b2b3cf723e */ /* 0x000fe400048070b6 */
        /* <DEDUP_REMOVED lines=11> */
[----:B------:R-:W-:Y:S01]  /*79e0*/  F2FP.SATFINITE.E4M3.F32.PACK_AB_MERGE_C R219, R130, R127, R8 ;  /* 0x0000007f82db723e */ /* 0x000fe20004807008 */
[----:B------:R-:W-:Y:S06]  /*79f0*/  @P1 BRA `(.L_x_25) ;  /* 0xffffffd000601947 */ /* 0x000fec000383ffff */
.L_x_15:
[----:B------:R-:W-:Y:S06]  /*7a00*/  BAR.ARV 0x8, 0x120 ;  /* 0x0204800000007b1d */ /* 0x000fec0000002000 */
[----:B------:R-:W-:Y:S05]  /*7a10*/  @!P0 BRA `(.L_x_26) ;  /* 0x0000000000048947 */ /* 0x000fea0003800000 */
[----:B------:R-:W-:Y:S01]  /*7a20*/  BPT.TRAP 0x1 ;  /* 0x000000040000795c */ /* 0x000fe20000300000 */
.L_x_26:
[----:B------:R-:W-:Y:S01]  /*7a30*/  ULEA UR8, UR52, UR38, 0x3 ;  /* 0x0000002634087291 */ /* 0x000fe2000f8e183f */
[----:B------:R-:W-:-:S05]  /*7a40*/  IMAD.U32 R6, RZ, RZ, UR36 ;  /* 0x00000024ff067e24 */ /* 0x000fca000f8e00ff */
[----:B------:R-:W-:-:S04]  /*7a50*/  SHF.L.U32 R6, R6, 0x1f, RZ ;  /* 0x0000001f06067819 */ /* 0x000fc800000006ff */
[----:B------:R1:W2:Y:S01]  /*7a60*/  SYNCS.PHASECHK.TRANS64.TRYWAIT P1, [UR8+0x33450], R6 ;  /* 0x03345006ff0075a7 */ /* 0x0002a20008020148 */
[----:B------:R-:W-:Y:S05]  /*7a70*/  @!P0 BRA `(.L_x_27) ;  /* 0x0000000000048947 */ /* 0x000fea0003800000 */
[----:B------:R-:W-:Y:S01]  /*7a80*/  BPT.TRAP 0x1 ;  /* 0x000000040000795c */ /* 0x000fe20000300000 */
.L_x_27:
[----:B--2---:R-:W-:Y:S05]  /*7a90*/  @P1 BRA `(.L_x_28) ;  /* 0x0000000000081947 */ /* 0x004fea0003800000 */
[----:B------:R-:W2:Y:S02]  /*7aa0*/  SYNCS.PHASECHK.TRANS64.TRYWAIT P1, [UR8+0x33450], R6 ;  /* 0x03345006ff0075a7 */ /* 0x000ea40008020148 */
[----:B--2---:R-:W-:Y:S05]  /*7ab0*/  @!P1 BRA `(.L_x_29) ;  /* 0x0000005400dc9947 */ /* 0x004fea0003800000 */
.L_x_28:
[----:B------:R-:W-:Y:S01]  /*7ac0*/  UIADD3 UR4, UR38, 0x200, URZ ;  /* 0x0000020026047890 */ /* 0x000fe2000fffe03f */
[----:B------:R-:W-:Y:S01]  /*7ad0*/  WARPGROUP.ARRIVE ;  /* 0x00000000000079c5 */ /* 0x000fe20000000000 */
[----:B------:R-:W-:Y:S01]  /*7ae0*/  UMOV UR7, 0xc0000010 ;  /* 0xc000001000077882 */ /* 0x000fe20000000000 */
[----:B------:R-:W-:Y:S01]  /*7af0*/  IMAD.MOV.U32 R8, RZ, RZ, 0x3f800000 ;  /* 0x3f800000ff087424 */ /* 0x000fe200078e00ff */
[----:B------:R-:W-:-:S04]  /*7b00*/  USHF.R.U32.HI UR4, URZ, 0x4, UR4 ;  /* 0x000000043f047899 */ /* 0x000fc80008011604 */
[----:B------:R-:W-:-:S04]  /*7b10*/  ULOP3.LUT UR4, UR4, 0x3fff, URZ, 0xc0, !UPT ;  /* 0x00003fff04047892 */ /* 0x000fc8000f8ec03f */
[----:B------:R-:W-:-:S04]  /*7b20*/  ULOP3.LUT UR4, UR4, 0x10000, URZ, 0xfc, !UPT ;  /* 0x0001000004047892 */ /* 0x000fc8000f8efc3f */
[----:B------:R-:W-:-:S03]  /*7b30*/  UIMAD UR9, UR52, 0x780, UR4 ;  /* 0x00000780340978a4 */ /* 0x000fc6000f8e0204 */
[----:B------:R-:W-:Y:S02]  /*7b40*/  ULDC.64 UR4, c[0x0][0x9a0] ;  /* 0x0002680000047ab9 */ /* 0x000fe40000000a00 */
[----:B------:R-:W-:Y:S02]  /*7b50*/  UISETP.NE.U32.AND UP0, UPT, UR4, URZ, UPT ;  /* 0x0000003f0400728c */ /* 0x000fe4000bf05070 */
[----:B------:R-:W-:Y:S02]  /*7b60*/  UMOV UR6, UR9 ;  /* 0x0000000900067c82 */ /* 0x000fe40008000000 */
[----:B------:R-:W-:Y:S01]  /*7b70*/  QGMMA.64x192x32.F32.E4M3.E4M3 R24, R200, gdesc[UR4], R24, gsb0 ;  /* 0x02e00004c8187df3 */ /* 0x000fe20008000818 */
[----:B------:R-:W-:Y:S01]  /*7b80*/  UIADD3 UR6, UR9, 0x180, URZ ;  /* 0x0000018009067890 */ /* 0x000fe2000fffe03f */
[----:B------:R-:W-:Y:S01]  /*7b90*/  UMOV UR7, 0xc0000010 ;  /* 0xc000001000077882 */ /* 0x000fe20000000000 */
[----:B------:R-:W-:-:S06]  /*7ba0*/  UISETP.NE.AND.EX UP0, UPT, UR5, URZ, UPT, UP0 ;  /* 0x0000003f0500728c */ /* 0x000fcc000bf05300 */
[----:B------:R-:W-:-:S05]  /*7bb0*/  PLOP3.LUT P1, PT, PT, PT, UP0, 0x80, 0x0 ;  /* 0x000000000000781c */ /* 0x000fca0003f2f008 */
[----:B------:R-:W-:Y:S01]  /*7bc0*/  @UP0 USHF.R.S32.HI UR10, URZ, 0x1f, UR44 ;  /* 0x0000001f3f0a0899 */ /* 0x000fe2000801142c */
[----:B------:R-:W-:-:S03]  /*7bd0*/  @UP0 ULDC.64 UR12, c[0x0][0x9c8] ;  /* 0x00027200000c0ab9 */ /* 0x000fc60000000a00 */
[----:B------:R-:W-:-:S04]  /*7be0*/  @UP0 UIMAD UR10, UR10, UR12, URZ ;  /* 0x0000000c0a0a02a4 */ /* 0x000fc8000f8e023f */
[----:B------:R-:W-:Y:S02]  /*7bf0*/  @UP0 UIMAD UR11, UR44, UR13, UR10 ;  /* 0x0000000d2c0b02a4 */ /* 0x000fe4000f8e020a */
[----:B------:R-:W-:Y:S01]  /*7c00*/  @UP0 USHF.R.S32.HI UR10, URZ, 0x1f, UR42 ;  /* 0x0000001f3f0a0899 */ /* 0x000fe2000801142a */
[----:B------:R-:W-:Y:S02]  /*7c10*/  WARPGROUP.DEPBAR.LE gsb0, 0x0 ;  /* 0x00008000000079c5 */ /* 0x000fe40000010000 */
[----:B------:R-:W-:-:S06]  /*7c20*/  WARPGROUP.ARRIVE ;  /* 0x00000000000079c5 */ /* 0x000fcc0000000000 */
[----:B------:R-:W-:Y:S01]  /*7c30*/  QGMMA.64x192x32.F32.E4M3.E4M3 R24, R204, gdesc[UR4], R24, gsb0 ;  /* 0x02e00004cc187df3 */ /* 0x000fe20008000818 */
[----:B------:R-:W-:Y:S01]  /*7c40*/  UIADD3 UR6, UR9, 0x300, URZ ;  /* 0x0000030009067890 */ /* 0x000fe2000fffe03f */
[----:B------:R-:W-:Y:S01]  /*7c50*/  UMOV UR7, 0xc0000010 ;  /* 0xc000001000077882 */ /* 0x000fe20000000000 */
[----:B------:R-:W-:Y:S02]  /*7c60*/  WARPGROUP.DEPBAR.LE gsb0, 0x0 ;  /* 0x00008000000079c5 */ /* 0x000fe40000010000 */
[----:B------:R-:W-:-:S15]  /*7c70*/  WARPGROUP.ARRIVE ;  /* 0x00000000000079c5 */ /* 0x000fde0000000000 */
[----:B------:R-:W-:Y:S01]  /*7c80*/  QGMMA.64x192x32.F32.E4M3.E4M3 R24, R208, gdesc[UR4], R24, gsb0 ;  /* 0x02e00004d0187df3 */ /* 0x000fe20008000818 */
[----:B------:R-:W-:-:S03]  /*7c90*/  @UP0 UIMAD.WIDE.U32 UR6, UR44, UR12, URZ ;  /* 0x0000000c2c0602a5 */ /* 0x000fc6000f8e003f */
[----:B------:R-:W-:Y:S01]  /*7ca0*/  @UP0 ULDC.64 UR12, c[0x0][0x9d0] ;  /* 0x00027400000c0ab9 */ /* 0x000fe20000000a00 */
[----:B------:R-:W-:Y:S02]  /*7cb0*/  @UP0 UIADD3 UR7, UR7, UR11, URZ ;  /* 0x0000000b07070290 */ /* 0x000fe4000fffe03f */
[----:B------:R-:W-:Y:S02]  /*7cc0*/  @UP0 UIMAD UR10, UR10, UR12, URZ ;  /* 0x0000000c0a0a02a4 */ /* 0x000fe4000f8e023f */
[----:B------:R-:W-:Y:S02]  /*7cd0*/  @UP0 UIMAD.WIDE.U32 UR6, UR42, UR12, UR6 ;  /* 0x0000000c2a0602a5 */ /* 0x000fe4000f8e0006 */
[----:B------:R-:W-:Y:S02]  /*7ce0*/  @UP0 UIMAD UR10, UR42, UR13, UR10 ;  /* 0x0000000d2a0a02a4 */ /* 0x000fe4000f8e020a */
[----:B------:R-:W-:Y:S02]  /*7cf0*/  @UP0 ULEA UR4, UP1, UR6, UR4, 0x2 ;  /* 0x0000000406040291 */ /* 0x000fe4000f82103f */
[----:B------:R-:W-:-:S04]  /*7d00*/  @UP0 UIADD3 UR7, UR7, UR10, URZ ;  /* 0x0000000a07070290 */ /* 0x000fc8000fffe03f */
[----:B------:R-:W-:Y:S01]  /*7d10*/  @UP0 ULEA.HI.X UR5, UR6, UR5, UR7, 0x2, UP1 ;  /* 0x0000000506050291 */ /* 0x000fe200088f1407 */
[----:B-12---:R-:W-:-:S05]  /*7d20*/  IMAD.U32 R6, RZ, RZ, UR4 ;  /* 0x00000004ff067e24 */ /* 0x006fca000f8e00ff */
[----:B------:R-:W-:-:S05]  /*7d30*/  IMAD.U32 R7, RZ, RZ, UR5 ;  /* 0x00000005ff077e24 */ /* 0x000fca000f8e00ff */
[----:B------:R1:W2:Y:S01]  /*7d40*/  @P1 LDG.E R8, desc[UR50][R6.64] ;  /* 0x0000003206081981 */ /* 0x0002a2000c1e1900 */
[----:B------:R-:W-:Y:S01]  /*7d50*/  UIADD3 UR6, UR9, 0x480, URZ ;  /* 0x0000048009067890 */ /* 0x000fe2000fffe03f */
[----:B------:R-:W-:Y:S01]  /*7d60*/  UMOV UR7, 0xc0000010 ;  /* 0xc000001000077882 */ /* 0x000fe20000000000 */
[----:B------:R-:W-:Y:S02]  /*7d70*/  WARPGROUP.DEPBAR.LE gsb0, 0x0 ;  /* 0x00008000000079c5 */ /* 0x000fe40000010000 */
[----:B------:R-:W-:-:S06]  /*7d80*/  WARPGROUP.ARRIVE ;  /* 0x00000000000079c5 */ /* 0x000fcc0000000000 */
[----:B------:R-:W-:Y:S01]  /*7d90*/  QGMMA.64x192x32.F32.E4M3.E4M3 R24, R212, gdesc[UR4], R24, gsb0 ;  /* 0x02e00004d4187df3 */ /* 0x000fe20008000818 */
[----:B------:R-:W-:Y:S01]  /*7da0*/  UIADD3 UR6, UR9, 0x600, URZ ;  /* 0x0000060009067890 */ /* 0x000fe2000fffe03f */
[----:B------:R-:W-:Y:S01]  /*7db0*/  UMOV UR7, 0xc0000010 ;  /* 0xc000001000077882 */ /* 0x000fe20000000000 */
[----:B------:R-:W3:Y:S04]  /*7dc0*/  SHFL.BFLY PT, R9, R4, 0x2, 0x1f ;  /* 0x0c401f0004097f89 */ /* 0x000ee800000e0000 */
[----:B------:R-:W4:Y:S01]  /*7dd0*/  SHFL.BFLY PT, R12, R3, 0x2, 0x1f ;  /* 0x0c401f00030c7f89 */ /* 0x000f2200000e0000 */
[----:B---3--:R-:W-:-:S01]  /*7de0*/  FADD.FTZ R9, R9, R4 ;  /* 0x0000000409097221 */ /* 0x008fc20000010000 */
[----:B----4-:R-:W-:-:S04]  /*7df0*/  FADD.FTZ R12, R12, R3 ;  /* 0x000000030c0c7221 */ /* 0x010fc80000010000 */
[----:B------:R-:W3:Y:S04]  /*7e00*/  SHFL.BFLY PT, R10, R9, 0x1, 0x1f ;  /* 0x0c201f00090a7f89 */ /* 0x000ee800000e0000 */
[----:B-1----:R-:W1:Y:S01]  /*7e10*/  SHFL.BFLY PT, R7, R12, 0x1, 0x1f ;  /* 0x0c201f000c077f89 */ /* 0x002e6200000e0000 */
[----:B---3--:R-:W-:-:S01]  /*7e20*/  FADD.FTZ R13, R9, R10 ;  /* 0x0000000a090d7221 */ /* 0x008fc20000010000 */
[----:B-1----:R-:W-:-:S04]  /*7e30*/  FADD.FTZ R14, R12, R7 ;  /* 0x000000070c0e7221 */ /* 0x002fc80000010000 */
[C---:B------:R-:W-:Y:S01]  /*7e40*/  FSETP.NE.FTZ.AND P1, PT, R13.reuse, RZ, PT ;  /* 0x000000ff0d00720b */ /* 0x040fe20003f35000 */
[----:B------:R-:W-:Y:S01]  /*7e50*/  FMUL.FTZ R6, R13, 0.00390625 ;  /* 0x3b8000000d067820 */ /* 0x000fe20000410000 */
[----:B------:R-:W-:Y:S01]  /*7e60*/  FMUL.FTZ R15, R14, 0.00390625 ;  /* 0x3b8000000e0f7820 */ /* 0x000fe20000410000 */
[----:B------:R-:W-:-:S03]  /*7e70*/  IMAD.MOV.U32 R7, RZ, RZ, RZ ;  /* 0x000000ffff077224 */ /* 0x000fc600078e00ff */
[----:B------:R-:W-:Y:S02]  /*7e80*/  FSETP.NE.FTZ.AND P2, PT, R6, RZ, PT ;  /* 0x000000ff0600720b */ /* 0x000fe40003f55000 */
[----:B------:R-:W-:-:S05]  /*7e90*/  FSETP.NE.FTZ.AND P3, PT, R15, RZ, PT ;  /* 0x000000ff0f00720b */ /* 0x000fca0003f75000 */
[----:B------:R-:W-:Y:S01]  /*7ea0*/  @P1 MUFU.RCP R7, R13 ;  /* 0x0000000d00071308 */ /* 0x000fe20000001000 */
[----:B------:R-:W-:Y:S01]  /*7eb0*/  FSETP.NE.FTZ.AND P1, PT, R14, RZ, PT ;  /* 0x000000ff0e00720b */ /* 0x000fe20003f35000 */
[----:B------:R-:W-:-:S06]  /*7ec0*/  IMAD.MOV.U32 R11, RZ, RZ, RZ ;  /* 0x000000ffff0b7224 */ /* 0x000fcc00078e00ff */
[----:B------:R-:W1:Y:S01]  /*7ed0*/  @P2 MUFU.LG2 R6, R6 ;  /* 0x0000000600062308 */ /* 0x000e620000000c00 */
[----:B------:R-:W-:Y:S02]  /*7ee0*/  WARPGROUP.DEPBAR.LE gsb0, 0x0 ;  /* 0x00008000000079c5 */ /* 0x000fe40000010000 */
[----:B------:R-:W-:-:S06]  /*7ef0*/  WARPGROUP.ARRIVE ;  /* 0x00000000000079c5 */ /* 0x000fcc0000000000 */
[----:B------:R-:W-:Y:S01]  /*7f00*/  QGMMA.64x192x32.F32.E4M3.E4M3 R24, R216, gdesc[UR4], R24, gsb0 ;  /* 0x02e00004d8187df3 */ /* 0x000fe20008000818 */
[----:B------:R-:W3:Y:S08]  /*7f10*/  @P3 MUFU.LG2 R10, R15 ;  /* 0x0000000f000a3308 */ /* 0x000ef00000000c00 */
[----:B------:R-:W4:Y:S01]  /*7f20*/  @P1 MUFU.RCP R11, R14 ;  /* 0x0000000e000b1308 */ /* 0x000f220000001000 */
[----:B------:R-:W-:-:S02]  /*7f30*/  IMAD.U32 R9, RZ, RZ, UR40 ;  /* 0x00000028ff097e24 */ /* 0x000fc4000f8e00ff */
[----:B------:R-:W-:Y:S02]  /*7f40*/  IMAD.U32 R12, RZ, RZ, UR40 ;  /* 0x00000028ff0c7e24 */ /* 0x000fe4000f8e00ff */
[----:B-1----:R-:W-:Y:S01]  /*7f50*/  @P2 FMUL.FTZ R6, R6, 0.69314718246459960938 ;  /* 0x3f31721806062820 */ /* 0x002fe20000410000 */
[----:B------:R-:W-:Y:S01]  /*7f60*/  @P2 FMUL.FTZ R9, R9, 0.69314718246459960938 ;  /* 0x3f31721809092820 */ /* 0x000fe20000410000 */
[----:B------:R-:W-:Y:S01]  /*7f70*/  @P3 FMUL.FTZ R13, R12, 0.69314718246459960938 ;  /* 0x3f3172180c0d3820 */ /* 0x000fe20000410000 */
[----:B---3--:R-:W-:Y:S01]  /*7f80*/  @P3 FMUL.FTZ R10, R10, 0.69314718246459960938 ;  /* 0x3f3172180a0a3820 */ /* 0x008fe20000410000 */
[----:B------:R-:W-:Y:S02]  /*7f90*/  IMAD.MOV.U32 R4, RZ, RZ, -0x800000 ;  /* 0xff800000ff047424 */ /* 0x000fe400078e00ff */
[----:B------:R-:W-:Y:S01]  /*7fa0*/  @P2 FFMA.FTZ R4, R9, R0, R6 ;  /* 0x0000000009042223 */ /* 0x000fe20000010006 */
[----:B------:R-:W-:Y:S02]  /*7fb0*/  IMAD.MOV.U32 R3, RZ, RZ, -0x800000 ;  /* 0xff800000ff037424 */ /* 0x000fe400078e00ff */
[----:B------:R-:W-:Y:S01]  /*7fc0*/  @P3 FFMA.FTZ R3, R13, R5, R10 ;  /* 0x000000050d033223 */ /* 0x000fe2000001000a */
[-C--:B--2---:R-:W-:Y:S01]  /*7fd0*/  FMUL.FTZ R12, R7, R8.reuse ;  /* 0x00000008070c7220 */ /* 0x084fe20000410000 */
[----:B----4-:R-:W-:Y:S01]  /*7fe0*/  FMUL.FTZ R120, R11, R8 ;  /* 0x000000080b787220 */ /* 0x010fe20000410000 */
[----:B------:R-:W-:-:S02]  /*7ff0*/  WARPGROUP.DEPBAR.LE gsb0, 0x0 ;  /* 0x00008000000079c5 */ /* 0x000fc40000010000 */
[----:B------:R-:W-:Y:S05]  /*8000*/  @!P0 BRA `(.L_x_30) ;  /* 0x0000000000048947 */ /* 0x000fea0003800000 */
[----:B------:R-:W-:Y:S01]  /*8010*/  BPT.TRAP 0x1 ;  /* 0x000000040000795c */ /* 0x000fe20000300000 */
.L_x_30:
[----:B------:R-:W1:Y:S01]  /*8020*/  S2R R121, SR_TID.X ;  /* 0x0000000000797919 */ /* 0x000e620000002100 */
[----:B------:R-:W-:Y:S01]  /*8030*/  ULDC.64 UR4, c[0x4][0x38] ;  /* 0x01000e0000047ab9 */ /* 0x000fe20000000a00 */
        /* <DEDUP_REMOVED lines=9> */
[----:B------:R-:W-:Y:S01]  /*80d0*/  FMUL.FTZ R15, R38, R120 ;  /* 0x00000078260f7220 */ /* 0x000fe20000410000 */
[----:B------:R-:W-:Y:S01]  /*80e0*/  UIADD3 UR42, -UR45, URZ, URZ ;  /* 0x0000003f2d2a7290 */ /* 0x000fe2000fffe13f */
[----:B------:R-:W-:Y:S01]  /*80f0*/  ULDC.64 UR6, c[0x0][0xb70] ;  /* 0x0002dc0000067ab9 */ /* 0x000fe20000000a00 */
[----:B-1----:R-:W-:-:S05]  /*8100*/  IMAD.SHL.U32 R0, R121, 0x4, RZ ;  /* 0x0000000479007824 */ /* 0x002fca00078e00ff */
[----:B------:R-:W-:-:S04]  /*8110*/  LOP3.LUT R0, R0, 0xc, RZ, 0xc0, !PT ;  /* 0x0000000c00007812 */ /* 0x000fc800078ec0ff */
[----:B------:R-:W-:-:S05]  /*8120*/  IADD3 R6, P0, R0, UR4, RZ ;  /* 0x0000000400067c10 */ /* 0x000fca000ff1e0ff */
[----:B------:R-:W-:Y:S02]  /*8130*/  IMAD.X R7, RZ, RZ, UR5, P0 ;  /* 0x00000005ff077e24 */ /* 0x000fe400080e06ff */
[-C--:B------:R-:W-:Y:S01]  /*8140*/  FMUL.FTZ R24, R33, R12.reuse ;  /* 0x0000000c21187220 */ /* 0x080fe20000410000 */
[-C--:B------:R-:W-:Y:S01]  /*8150*/  FMUL.FTZ R29, R40, R12.reuse ;  /* 0x0000000c281d7220 */ /* 0x080fe20000410000 */
[-C--:B------:R-:W-:Y:S01]  /*8160*/  FMUL.FTZ R32, R45, R12.reuse ;  /* 0x0000000c2d207220 */ /* 0x080fe20000410000 */
[-C--:B------:R-:W-:Y:S01]  /*8170*/  FMUL.FTZ R37, R48, R12.reuse ;  /* 0x0000000c30257220 */ /* 0x080fe20000410000 */
[----:B------:R1:W2:Y:S01]  /*8180*/  LDG.E.CONSTANT R0, desc[UR50][R6.64] ;  /* 0x0000003206007981 */ /* 0x0002a2000c1e9900 */
        /* <DEDUP_REMOVED lines=13> */
[-C--:B-1----:R-:W-:Y:S01]  /*8260*/  FMUL.FTZ R6, R30, R120.reuse ;  /* 0x000000781e067220 */ /* 0x082fe20000410000 */
        /* <DEDUP_REMOVED lines=26> */
[----:B------:R-:W-:Y:S01]  /*8410*/  F2FP.BF16.F32.PACK_AB R6, R6, R7 ;  /* 0x000000070606723e */ /* 0x000fe200000010ff */
[-C--:B------:R-:W-:Y:S01]  /*8420*/  FMUL.FTZ R25, R39, R120.reuse ;  /* 0x0000007827197220 */ /* 0x080fe20000410000 */
[-C--:B------:R-:W-:Y:S01]  /*8430*/  FMUL.FTZ R27, R46, R120.reuse ;  /* 0x000000782e1b7220 */ /* 0x080fe20000410000 */
[----:B------:R-:W-:Y:S01]  /*8440*/  LOP3.LUT P0, R7, R121, 0x3, RZ, 0xc0, !PT ;  /* 0x0000000379077812 */ /* 0x000fe2000780c0ff */
[-C--:B------:R-:W-:Y:S01]  /*8450*/  FMUL.FTZ R30, R42, R120.reuse ;  /* 0x000000782a1e7220 */ /* 0x080fe20000410000 */
[-C--:B------:R-:W-:Y:S01]  /*8460*/  FMUL.FTZ R31, R47, R120.reuse ;  /* 0x000000782f1f7220 */ /* 0x080fe20000410000 */
[-C--:B------:R-:W-:Y:S01]  /*8470*/  FMUL.FTZ R34, R43, R120.reuse ;  /* 0x000000782b227220 */ /* 0x080fe20000410000 */
[-C--:B------:R-:W-:Y:S01]  /*8480*/  FMUL.FTZ R39, R55, R120.reuse ;  /* 0x0000007837277220 */ /* 0x080fe20000410000 */
[-C--:B------:R-:W-:Y:S01]  /*8490*/  FMUL.FTZ R46, R58, R120.reuse ;  /* 0x000000783a2e7220 */ /* 0x080fe20000410000 */
[-C--:B------:R-:W-:Y:S01]  /*84a0*/  FMUL.FTZ R55, R71, R120.reuse ;  /* 0x0000007847377220 */ /* 0x080fe20000410000 */
[-C--:B------:R-:W-:Y:S01]  /*84b0*/  FMUL.FTZ R58, R67, R120.reuse ;  /* 0x00000078433a7220 */ /* 0x080fe20000410000 */
[----:B------:R-:W-:Y:S01]  /*84c0*/  F2FP.BF16.F32.PACK_AB R68, R68, R69 ;  /* 0x000000454444723e */ /* 0x000fe200000010ff */
[-C--:B------:R-:W-:Y:S01]  /*84d0*/  FMUL.FTZ R26, R35, R120.reuse ;  /* 0x00000078231a7220 */ /* 0x080fe20000410000 */
[----:B------:R-:W-:Y:S01]  /*84e0*/  F2FP.BF16.F32.PACK_AB R73, R72, R73 ;  /* 0x000000494849723e */ /* 0x000fe200000010ff */
[-C--:B------:R-:W-:Y:S01]  /*84f0*/  FMUL.FTZ R43, R62, R120.reuse ;  /* 0x000000783e2b7220 */ /* 0x080fe20000410000 */
[----:B------:R-:W-:Y:S01]  /*8500*/  ISETP.EQ.OR P0, PT, R7, 0x3, !P0 ;  /* 0x000000030700780c */ /* 0x000fe20004702670 */
[----:B------:R-:W-:Y:S01]  /*8510*/  FMUL.FTZ R35, R54, R120 ;  /* 0x0000007836237220 */ /* 0x000fe20000410000 */
[----:B------:R-:W-:Y:S01]  /*8520*/  F2FP.BF16.F32.PACK_AB R27, R27, R30 ;  /* 0x0000001e1b1b723e */ /* 0x000fe200000010ff */
[----:B------:R-:W-:Y:S01]  /*8530*/  FMUL.FTZ R42, R51, R120 ;  /* 0x00000078332a7220 */ /* 0x000fe20000410000 */
[----:B------:R-:W-:Y:S01]  /*8540*/  F2FP.BF16.F32.PACK_AB R34, R31, R34 ;  /* 0x000000221f22723e */ /* 0x000fe200000010ff */
[----:B------:R-:W-:Y:S01]  /*8550*/  FMUL.FTZ R62, R74, R120 ;  /* 0x000000784a3e7220 */ /* 0x000fe20000410000 */
[----:B------:R-:W-:Y:S01]  /*8560*/  F2FP.BF16.F32.PACK_AB R58, R55, R58 ;  /* 0x0000003a373a723e */ /* 0x000fe200000010ff */
[-C--:B------:R-:W-:Y:S01]  /*8570*/  FMUL.FTZ R51, R70, R120.reuse ;  /* 0x0000007846337220 */ /* 0x080fe20000410000 */
[-C--:B------:R-:W-:Y:S01]  /*8580*/  FMUL.FTZ R54, R66, R120.reuse ;  /* 0x0000007842367220 */ /* 0x080fe20000410000 */
[-C--:B------:R-:W-:Y:S01]  /*8590*/  FMUL.FTZ R71, R87, R120.reuse ;  /* 0x0000007857477220 */ /* 0x080fe20000410000 */
[----:B------:R-:W-:Y:S01]  /*85a0*/  FMUL.FTZ R74, R83, R120 ;  /* 0x00000078534a7220 */ /* 0x000fe20000410000 */
[----:B------:R-:W-:Y:S01]  /*85b0*/  SEL R55, R68, R73, P0 ;  /* 0x0000004944377207 */ /* 0x000fe20000000000 */
[----:B------:R-:W-:Y:S01]  /*85c0*/  USHF.R.S32.HI UR4, URZ, 0x1f, UR43 ;  /* 0x0000001f3f047899 */ /* 0x000fe2000801142b */
[----:B------:R-:W-:Y:S01]  /*85d0*/  F2FP.BF16.F32.PACK_AB R57, R56, R57 ;  /* 0x000000393839723e */ /* 0x000fe200000010ff */
[----:B------:R-:W-:Y:S01]  /*85e0*/  ULDC UR5, c[0x0][0xda8] ;  /* 0x00036a0000057ab9 */ /* 0x000fe20000000800 */
[----:B------:R-:W-:Y:S01]  /*85f0*/  SEL R68, R73, R68, P0 ;  /* 0x0000004449447207 */ /* 0x000fe20000000000 */
[----:B------:R-:W-:Y:S01]  /*8600*/  FMUL.FTZ R38, R50, R120 ;  /* 0x0000007832267220 */ /* 0x000fe20000410000 */
[----:B------:R-:W-:Y:S01]  /*8610*/  F2FP.BF16.F32.PACK_AB R15, R15, R20 ;  /* 0x000000140f0f723e */ /* 0x000fe200000010ff */
[----:B------:R-:W-:Y:S01]  /*8620*/  UIMAD UR42, UR5, UR42, UR48 ;  /* 0x0000002a052a72a4 */ /* 0x000fe2000f8e0230 */
[----:B------:R-:W-:Y:S01]  /*8630*/  F2FP.BF16.F32.PACK_AB R26, R25, R26 ;  /* 0x0000001a191a723e */ /* 0x000fe200000010ff */
[----:B------:R-:W-:Y:S01]  /*8640*/  FMUL.FTZ R50, R59, R120 ;  /* 0x000000783b327220 */ /* 0x000fe20000410000 */
[----:B------:R-:W-:Y:S01]  /*8650*/  SEL R73, R27, R34, P0 ;  /* 0x000000221b497207 */ /* 0x000fe20000000000 */
[-C--:B------:R-:W-:Y:S01]  /*8660*/  FMUL.FTZ R59, R78, R120.reuse ;  /* 0x000000784e3b7220 */ /* 0x080fe20000410000 */
[----:B------:R-:W-:Y:S01]  /*8670*/  SEL R56, R34, R27, P0 ;  /* 0x0000001b22387207 */ /* 0x000fe20000000000 */
[----:B------:R-:W-:Y:S01]  /*8680*/  UIMAD UR4, UR4, UR6, URZ ;  /* 0x00000006040472a4 */ /* 0x000fe2000f8e023f */
[----:B------:R-:W-:Y:S01]  /*8690*/  IADD3 R27, P1, R16, 0x4000, RZ ;  /* 0x00004000101b7810 */ /* 0x000fe20007f3e0ff */
[----:B------:R-:W-:Y:S01]  /*86a0*/  FMUL.FTZ R78, R90, R120 ;  /* 0x000000785a4e7220 */ /* 0x000fe20000410000 */
[----:B------:R-:W-:Y:S01]  /*86b0*/  F2FP.BF16.F32.PACK_AB R51, R51, R54 ;  /* 0x000000363333723e */ /* 0x000fe200000010ff */
[----:B------:R-:W-:Y:S01]  /*86c0*/  FMUL.FTZ R87, R103, R120 ;  /* 0x0000007867577220 */ /* 0x000fe20000410000 */
[----:B------:R-:W-:Y:S01]  /*86d0*/  F2FP.BF16.F32.PACK_AB R74, R71, R74 ;  /* 0x0000004a474a723e */ /* 0x000fe200000010ff */
[----:B------:R-:W-:Y:S01]  /*86e0*/  FMUL.FTZ R90, R99, R120 ;  /* 0x00000078635a7220 */ /* 0x000fe20000410000 */
[----:B------:R-:W-:Y:S01]  /*86f0*/  SEL R71, R15, R26, P0 ;  /* 0x0000001a0f477207 */ /* 0x000fe20000000000 */
[----:B------:R-:W-:Y:S01]  /*8700*/  USHF.L.U32 UR42, UR42, 0x7, URZ ;  /* 0x000000072a2a7899 */ /* 0x000fe2000800063f */
[----:B------:R-:W-:Y:S01]  /*8710*/  SEL R54, R26, R15, P0 ;  /* 0x0000000f1a367207 */ /* 0x000fe20000000000 */
[----:B------:R-:W-:Y:S01]  /*8720*/  UIMAD.WIDE.U32 UR10, UR43, UR6, URZ ;  /* 0x000000062b0a72a5 */ /* 0x000fe2000f8e003f */
[----:B------:R-:W-:Y:S01]  /*8730*/  LOP3.LUT R26, R27, 0x380, RZ, 0xc0, !PT ;  /* 0x000003801b1a7812 */ /* 0x000fe200078ec0ff */
[----:B------:R-:W-:Y:S01]  /*8740*/  UIMAD UR4, UR43, UR7, UR4 ;  /* 0x000000072b0472a4 */ /* 0x000fe2000f8e0204 */
[----:B------:R-:W-:Y:S01]  /*8750*/  F2FP.BF16.F32.PACK_AB R13, R13, R14 ;  /* 0x0000000e0d0d723e */ /* 0x000fe200000010ff */
[----:B------:R-:W-:Y:S01]  /*8760*/  FMUL.FTZ R47, R63, R120 ;  /* 0x000000783f2f7220 */ /* 0x000fe20000410000 */
[----:B------:R-:W-:Y:S01]  /*8770*/  F2FP.BF16.F32.PACK_AB R24, R21, R24 ;  /* 0x000000181518723e */ /* 0x000fe200000010ff */
[----:B------:R-:W-:Y:S01]  /*8780*/  UIADD3 UR4, UR11, UR4, URZ ;  /* 0x000000040b047290 */ /* 0x000fe2000fffe03f */
[----:B------:R-:W-:Y:S01]  /*8790*/  SHF.R.U64 R26, R26, 0x3, RZ ;  /* 0x000000031a1a7819 */ /* 0x000fe200000012ff */
[-C--:B------:R-:W-:Y:S01]  /*87a0*/  FMUL.FTZ R63, R79, R120.reuse ;  /* 0x000000784f3f7220 */ /* 0x080fe20000410000 */
[----:B------:R-:W-:Y:S01]  /*87b0*/  IADD3 R25, P2, R16, 0x4020, RZ ;  /* 0x0000402010197810 */ /* 0x000fe20007f5e0ff */
[----:B------:R-:W-:Y:S01]  /*87c0*/  FMUL.FTZ R70, R82, R120 ;  /* 0x0000007852467220 */ /* 0x000fe20000410000 */
[----:B------:R-:W-:Y:S01]  /*87d0*/  F2FP.BF16.F32.PACK_AB R41, R40, R41 ;  /* 0x000000292829723e */ /* 0x000fe200000010ff */
[----:B------:R-:W-:Y:S01]  /*87e0*/  UIADD3 UR8, UR8, 0x33460, URZ ;  /* 0x0003346008087890 */ /* 0x000fe2000fffe03f */
[----:B------:R-:W-:Y:S01]  /*87f0*/  F2FP.BF16.F32.PACK_AB R42, R39, R42 ;  /* 0x0000002a272a723e */ /* 0x000fe200000010ff */
[----:B------:R-:W-:Y:S01]  /*8800*/  FMUL.FTZ R79, R95, R120 ;  /* 0x000000785f4f7220 */ /* 0x000fe20000410000 */
[----:B------:R-:W-:Y:S01]  /*8810*/  SEL R39, R13, R24, P0 ;  /* 0x000000180d277207 */ /* 0x000fe20000000000 */
[-C--:B------:R-:W-:Y:S01]  /*8820*/  FMUL.FTZ R82, R91, R120.reuse ;  /* 0x000000785b527220 */ /* 0x080fe20000410000 */
[----:B------:R-:W-:Y:S01]  /*8830*/  SEL R40, R24, R13, P0 ;  /* 0x0000000d18287207 */ /* 0x000fe20000000000 */
[----:B------:R-:W-:Y:S01]  /*8840*/  FMUL.FTZ R66, R75, R120 ;  /* 0x000000784b427220 */ /* 0x000fe20000410000 */
[----:B------:R-:W-:Y:S01]  /*8850*/  LOP3.LUT R26, R26, R27, RZ, 0x3c, !PT ;  /* 0x0000001b1a1a7212 */ /* 0x000fe200078e3cff */
[--C-:B------:R-:W-:Y:S01]  /*8860*/  IMAD.X R27, RZ, RZ, R17.reuse, P1 ;  /* 0x000000ffff1b7224 */ /* 0x100fe200008e0611 */
[----:B------:R-:W-:Y:S01]  /*8870*/  F2FP.BF16.F32.PACK_AB R11, R11, R12 ;  /* 0x0000000c0b0b723e */ /* 0x000fe200000010ff */
[-C--:B------:R-:W-:Y:S01]  /*8880*/  FMUL.FTZ R67, R86, R120.reuse ;  /* 0x0000007856437220 */ /* 0x080fe20000410000 */
[----:B------:R-:W-:Y:S01]  /*8890*/  IADD3 R21, P3, R16, 0x4040, RZ ;  /* 0x0000404010157810 */ /* 0x000fe20007f7e0ff */
[----:B------:R-:W-:Y:S01]  /*88a0*/  UPRMT UR8, UR37, 0x654, UR8 ;  /* 0x0000065425087896 */ /* 0x000fe20008000008 */
[----:B------:R-:W-:Y:S01]  /*88b0*/  LOP3.LUT R24, R25, 0x380, RZ, 0xc0, !PT ;  /* 0x0000038019187812 */ /* 0x000fe200078ec0ff */
[-C--:B------:R-:W-:Y:S01]  /*88c0*/  FMUL.FTZ R75, R94, R120.reuse ;  /* 0x000000785e4b7220 */ /* 0x080fe20000410000 */
[----:B------:R-:W-:Y:S01]  /*88d0*/  IADD3 R7, P1, R16, 0x8040, RZ ;  /* 0x0000804010077810 */ /* 0x000fe20007f3e0ff */
[-C--:B------:R-:W-:Y:S01]  /*88e0*/  FMUL.FTZ R83, R102, R120.reuse ;  /* 0x0000007866537220 */ /* 0x080fe20000410000 */
[----:B------:R-:W-:Y:S01]  /*88f0*/  F2FP.BF16.F32.PACK_AB R49, R48, R49 ;  /* 0x000000313031723e */ /* 0x000fe200000010ff */
[-C--:B------:R-:W-:Y:S01]  /*8900*/  FMUL.FTZ R86, R98, R120.reuse ;  /* 0x0000007862567220 */ /* 0x080fe20000410000 */
[----:B------:R-:W-:Y:S01]  /*8910*/  SEL R69, R6, R11, P0 ;  /* 0x0000000b06457207 */ /* 0x000fe20000000000 */
[----:B------:R-:W-:Y:S01]  /*8920*/  FMUL.FTZ R91, R110, R120 ;  /* 0x000000786e5b7220 */ /* 0x000fe20000410000 */
[----:B------:R-:W-:Y:S01]  /*8930*/  SEL R48, R11, R6, P0 ;  /* 0x000000060b307207 */ /* 0x000fe20000000000 */
[-C--:B------:R-:W-:Y:S01]  /*8940*/  FMUL.FTZ R94, R106, R120.reuse ;  /* 0x000000786a5e7220 */ /* 0x080fe20000410000 */
[----:B------:R-:W-:Y:S01]  /*8950*/  LOP3.LUT R20, R21, 0x380, RZ, 0xc0, !PT ;  /* 0x0000038015147812 */ /* 0x000fe200078ec0ff */
[-C--:B------:R-:W-:Y:S01]  /*8960*/  FMUL.FTZ R95, R111, R120.reuse ;  /* 0x000000786f5f7220 */ /* 0x080fe20000410000 */
[----:B------:R-:W-:Y:S01]  /*8970*/  SHF.R.U64 R24, R24, 0x3, RZ ;  /* 0x0000000318187819 */ /* 0x000fe200000012ff */
[-C--:B------:R-:W-:Y:S01]  /*8980*/  FMUL.FTZ R98, R107, R120.reuse ;  /* 0x000000786b627220 */ /* 0x080fe20000410000 */
[----:B------:R-:W-:Y:S01]  /*8990*/  LOP3.LUT R6, R7, 0x380, RZ, 0xc0, !PT ;  /* 0x0000038007067812 */ /* 0x000fe200078ec0ff */
[-C--:B------:R-:W-:Y:S01]  /*89a0*/  FMUL.FTZ R99, R118, R120.reuse ;  /* 0x0000007876637220 */ /* 0x080fe20000410000 */
[----:B------:R-:W-:Y:S01]  /*89b0*/  SHF.R.U64 R20, R20, 0x3, RZ ;  /* 0x0000000314147819 */ /* 0x000fe200000012ff */
[----:B------:R-:W-:Y:S01]  /*89c0*/  FMUL.FTZ R102, R114, R120 ;  /* 0x0000007872667220 */ /* 0x000fe20000410000 */
[----:B------:R-:W-:Y:S01]  /*89d0*/  LOP3.LUT R24, R24, R25, RZ, 0x3c, !PT ;  /* 0x0000001918187212 */ /* 0x000fe200078e3cff */
[--C-:B------:R-:W-:Y:S01]  /*89e0*/  IMAD.X R25, RZ, RZ, R17.reuse, P2 ;  /* 0x000000ffff197224 */ /* 0x100fe200010e0611 */
[----:B------:R-:W-:Y:S01]  /*89f0*/  F2FP.BF16.F32.PACK_AB R10, R9, R10 ;  /* 0x0000000a090a723e */ /* 0x000fe200000010ff */
[-C--:B------:R-:W-:Y:S01]  /*8a00*/  FMUL.FTZ R103, R119, R120.reuse ;  /* 0x0000007877677220 */ /* 0x080fe20000410000 */
[----:B------:R-:W-:Y:S01]  /*8a10*/  SHF.R.U64 R6, R6, 0x3, RZ ;  /* 0x0000000306067819 */ /* 0x000fe200000012ff */
[----:B------:R-:W-:Y:S01]  /*8a20*/  FMUL.FTZ R106, R115, R120 ;  /* 0x00000078736a7220 */ /* 0x000fe20000410000 */
[----:B------:R-:W-:Y:S01]  /*8a30*/  IADD3 R9, P2, R16, 0x8060, RZ ;  /* 0x0000806010097810 */ /* 0x000fe20007f5e0ff */
[----:B------:R-:W-:Y:S01]  /*8a40*/  SYNCS.ARRIVE.TRANS64.RED.A1T0 RZ, [UR8], RZ ;  /* 0x000000ffffff79a7 */ /* 0x000fe20008100408 */
[----:B------:R-:W-:Y:S01]  /*8a50*/  LOP3.LUT R20, R20, R21, RZ, 0x3c, !PT ;  /* 0x0000001514147212 */ /* 0x000fe200078e3cff */
[--C-:B------:R-:W-:Y:S01]  /*8a60*/  IMAD.X R21, RZ, RZ, R17.reuse, P3 ;  /* 0x000000ffff157224 */ /* 0x100fe200018e0611 */
[----:B------:R-:W-:Y:S01]  /*8a70*/  F2FP.BF16.F32.PACK_AB R5, R5, R8 ;  /* 0x000000080505723e */ /* 0x000fe200000010ff */
[----:B------:R-:W-:Y:S01]  /*8a80*/  USHF.R.S32.HI UR5, URZ, 0x1f, UR44 ;  /* 0x0000001f3f057899 */ /* 0x000fe2000801142c */
[----:B------:R-:W-:Y:S01]  /*8a90*/  LOP3.LUT R6, R6, R7, RZ, 0x3c, !PT ;  /* 0x0000000706067212 */ /* 0x000fe200078e3cff */
[----:B------:R-:W-:Y:S01]  /*8aa0*/  IMAD.X R7, RZ, RZ, R17, P1 ;  /* 0x000000ffff077224 */ /* 0x000fe200008e0611 */
[----:B------:R-:W-:Y:S01]  /*8ab0*/  F2FP.BF16.F32.PACK_AB R90, R87, R90 ;  /* 0x0000005a575a723e */ /* 0x000fe200000010ff */
[----:B------:R-:W-:Y:S01]  /*8ac0*/  VIADD R87, R23, UR42 ;  /* 0x0000002a17577c36 */ /* 0x000fe20008000000 */
[----:B------:R-:W-:-:S02]  /*8ad0*/  LOP3.LUT R8, R9, 0x380, RZ, 0xc0, !PT ;  /* 0x0000038009087812 */ /* 0x000fc400078ec0ff */
[----:B------:R-:W-:Y:S02]  /*8ae0*/  F2FP.BF16.F32.PACK_AB R28, R28, R29 ;  /* 0x0000001d1c1c723e */ /* 0x000fe400000010ff */
[----:B------:R-:W-:Y:S02]  /*8af0*/  F2FP.BF16.F32.PACK_AB R33, R32, R33 ;  /* 0x000000212021723e */ /* 0x000fe400000010ff */
[----:B------:R-:W-:Y:S02]  /*8b00*/  F2FP.BF16.F32.PACK_AB R36, R36, R37 ;  /* 0x000000252424723e */ /* 0x000fe400000010ff */
[----:B------:R-:W-:Y:S02]  /*8b10*/  F2FP.BF16.F32.PACK_AB R35, R35, R38 ;  /* 0x000000262323723e */ /* 0x000fe400000010ff */
[----:B------:R-:W-:Y:S02]  /*8b20*/  SEL R37, R5, R10, P0 ;  /* 0x0000000a05257207 */ /* 0x000fe40000000000 */
[----:B------:R-:W-:Y:S01]  /*8b30*/  SEL R38, R10, R5, P0 ;  /* 0x000000050a267207 */ /* 0x000fe20000000000 */
[----:B------:R-:W-:Y:S01]  /*8b40*/  VIADD R5, R87, 0x8 ;  /* 0x0000000857057836 */ /* 0x000fe20000000000 */
[----:B------:R-:W-:-:S02]  /*8b50*/  SHF.R.U64 R8, R8, 0x3, RZ ;  /* 0x0000000308087819 */ /* 0x000fc400000012ff */
[----:B------:R-:W-:Y:S02]  /*8b60*/  MOV R72, R20 ;  /* 0x0000001400487202 */ /* 0x000fe40000000f00 */
[----:B------:R-:W-:Y:S02]  /*8b70*/  F2FP.BF16.F32.PACK_AB R44, R44, R45 ;  /* 0x0000002d2c2c723e */ /* 0x000fe400000010ff */
[----:B------:R-:W-:Y:S02]  /*8b80*/  F2FP.BF16.F32.PACK_AB R43, R43, R46 ;  /* 0x0000002e2b2b723e */ /* 0x000fe400000010ff */
[----:B------:R-:W-:Y:S01]  /*8b90*/  MOV R21, R6 ;  /* 0x0000000600157202 */ /* 0x000fe20000000f00 */
[----:B------:R-:W-:Y:S01]  /*8ba0*/  IMAD.U32 R7, RZ, RZ, UR11 ;  /* 0x0000000bff077e24 */ /* 0x000fe2000f8e00ff */
[----:B------:R-:W-:Y:S01]  /*8bb0*/  SEL R45, R28, R33, P0 ;  /* 0x000000211c2d7207 */ /* 0x000fe20000000000 */
[----:B------:R-:W-:Y:S01]  /*8bc0*/  IMAD.U32 R7, RZ, RZ, UR4 ;  /* 0x00000004ff077e24 */ /* 0x000fe2000f8e00ff */
[----:B------:R-:W-:Y:S01]  /*8bd0*/  SEL R46, R33, R28, P0 ;  /* 0x0000001c212e7207 */ /* 0x000fe20000000000 */
[----:B------:R-:W-:Y:S01]  /*8be0*/  ULDC UR4, c[0x0][0xa88] ;  /* 0x0002a20000047ab9 */ /* 0x000fe20000000800 */
[----:B------:R-:W-:Y:S01]  /*8bf0*/  LOP3.LUT P1, RZ, R2, 0x3, RZ, 0xc0, !PT ;  /* 0x0000000302ff7812 */ /* 0x000fe2000782c0ff */
[----:B------:R-:W-:Y:S01]  /*8c00*/  IMAD.U32 R6, RZ, RZ, UR10 ;  /* 0x0000000aff067e24 */ /* 0x000fe2000f8e00ff */
[----:B------:R-:W-:-:S02]  /*8c10*/  IADD3 R33, P4, R16, 0x20, RZ ;  /* 0x0000002010217810 */ /* 0x000fc40007f9e0ff */
[C---:B------:R-:W-:Y:S02]  /*8c20*/  IADD3 R31, P5, R16.reuse, 0x40, RZ ;  /* 0x00000040101f7810 */ /* 0x040fe40007fbe0ff */
[----:B------:R-:W-:Y:S02]  /*8c30*/  IADD3 R29, P6, R16, 0x60, RZ ;  /* 0x00000060101d7810 */ /* 0x000fe40007fde0ff */
[----:B------:R-:W-:Y:S01]  /*8c40*/  LOP3.LUT R8, R8, R9, RZ, 0x3c, !PT ;  /* 0x0000000908087212 */ /* 0x000fe200078e3cff */
[----:B------:R-:W-:Y:S01]  /*8c50*/  IMAD.X R9, RZ, RZ, R17, P2 ;  /* 0x000000ffff097224 */ /* 0x000fe200010e0611 */
[----:B------:R-:W-:Y:S02]  /*8c60*/  ISETP.GE.OR P2, PT, R5, UR4, P1 ;  /* 0x0000000405007c0c */ /* 0x000fe40008f46670 */
[----:B------:R-:W-:Y:S02]  /*8c70*/  LOP3.LUT R32, R33, 0x380, RZ, 0xc0, !PT ;  /* 0x0000038021207812 */ /* 0x000fe400078ec0ff */
[----:B------:R-:W-:-:S02]  /*8c80*/  LOP3.LUT R30, R31, 0x380, RZ, 0xc0, !PT ;  /* 0x000003801f1e7812 */ /* 0x000fc400078ec0ff */
[----:B------:R-:W-:Y:S02]  /*8c90*/  LOP3.LUT R28, R29, 0x380, RZ, 0xc0, !PT ;  /* 0x000003801d1c7812 */ /* 0x000fe400078ec0ff */
[----:B------:R-:W-:Y:S02]  /*8ca0*/  SHF.R.U64 R32, R32, 0x3, RZ ;  /* 0x0000000320207819 */ /* 0x000fe400000012ff */
[----:B------:R-:W-:Y:S02]  /*8cb0*/  SHF.R.U64 R30, R30, 0x3, RZ ;  /* 0x000000031e1e7819 */ /* 0x000fe400000012ff */
[----:B------:R-:W-:Y:S02]  /*8cc0*/  SHF.R.U64 R28, R28, 0x3, RZ ;  /* 0x000000031c1c7819 */ /* 0x000fe400000012ff */
[----:B------:R-:W-:Y:S01]  /*8cd0*/  LOP3.LUT R32, R32, R33, RZ, 0x3c, !PT ;  /* 0x0000002120207212 */ /* 0x000fe200078e3cff */
[--C-:B------:R-:W-:Y:S01]  /*8ce0*/  IMAD.X R33, RZ, RZ, R17.reuse, P4 ;  /* 0x000000ffff217224 */ /* 0x100fe200020e0611 */
[----:B------:R-:W-:Y:S01]  /*8cf0*/  LOP3.LUT R30, R30, R31, RZ, 0x3c, !PT ;  /* 0x0000001f1e1e7212 */ /* 0x000fe200078e3cff */
[--C-:B------:R-:W-:Y:S01]  /*8d00*/  IMAD.X R31, RZ, RZ, R17.reuse, P5 ;  /* 0x000000ffff1f7224 */ /* 0x100fe200028e0611 */
[----:B------:R-:W-:Y:S01]  /*8d10*/  LOP3.LUT R28, R28, R29, RZ, 0x3c, !PT ;  /* 0x0000001d1c1c7212 */ /* 0x000fe200078e3cff */
[----:B------:R-:W-:Y:S01]  /*8d20*/  IMAD.X R29, RZ, RZ, R17, P6 ;  /* 0x000000ffff1d7224 */ /* 0x000fe200030e0611 */
[----:B------:R-:W-:-:S02]  /*8d30*/  F2FP.BF16.F32.PACK_AB R50, R47, R50 ;  /* 0x000000322f32723e */ /* 0x000fc400000010ff */
[C---:B------:R-:W-:Y:S02]  /*8d40*/  IADD3 R15, P4, R16.reuse, 0x4060, RZ ;  /* 0x00004060100f7810 */ /* 0x040fe40007f9e0ff */
[C---:B------:R-:W-:Y:S02]  /*8d50*/  IADD3 R13, P5, R16.reuse, 0x8000, RZ ;  /* 0x00008000100d7810 */ /* 0x040fe40007fbe0ff */
[----:B------:R-:W-:Y:S02]  /*8d60*/  IADD3 R11, P6, R16, 0x8020, RZ ;  /* 0x00008020100b7810 */ /* 0x000fe40007fde0ff */
[----:B------:R-:W-:Y:S02]  /*8d70*/  F2FP.BF16.F32.PACK_AB R52, R52, R53 ;  /* 0x000000353434723e */ /* 0x000fe400000010ff */
[----:B------:R-:W-:Y:S02]  /*8d80*/  F2FP.BF16.F32.PACK_AB R82, R79, R82 ;  /* 0x000000524f52723e */ /* 0x000fe400000010ff */
[----:B------:R-:W-:-:S02]  /*8d90*/  SEL R47, R36, R41, P0 ;  /* 0x00000029242f7207 */ /* 0x000fc40000000000 */
[----:B------:R-:W-:Y:S02]  /*8da0*/  F2FP.BF16.F32.PACK_AB R59, R59, R62 ;  /* 0x0000003e3b3b723e */ /* 0x000fe400000010ff */
[----:B------:R-:W-:Y:S02]  /*8db0*/  F2FP.BF16.F32.PACK_AB R66, R63, R66 ;  /* 0x000000423f42723e */ /* 0x000fe400000010ff */
[----:B------:R-:W-:Y:S02]  /*8dc0*/  F2FP.BF16.F32.PACK_AB R76, R76, R77 ;  /* 0x0000004d4c4c723e */ /* 0x000fe400000010ff */
[----:B------:R-:W-:Y:S02]  /*8dd0*/  SEL R36, R41, R36, P0 ;  /* 0x0000002429247207 */ /* 0x000fe40000000000 */
[----:B------:R-:W-:Y:S02]  /*8de0*/  SEL R79, R43, R50, P0 ;  /* 0x000000322b4f7207 */ /* 0x000fe40000000000 */
[----:B------:R-:W-:-:S02]  /*8df0*/  LOP3.LUT R14, R15, 0x380, RZ, 0xc0, !PT ;  /* 0x000003800f0e7812 */ /* 0x000fc400078ec0ff */
[----:B------:R-:W-:Y:S02]  /*8e00*/  LOP3.LUT R12, R13, 0x380, RZ, 0xc0, !PT ;  /* 0x000003800d0c7812 */ /* 0x000fe400078ec0ff */
[----:B------:R-:W-:Y:S02]  /*8e10*/  LOP3.LUT R10, R11, 0x380, RZ, 0xc0, !PT ;  /* 0x000003800b0a7812 */ /* 0x000fe400078ec0ff */
[----:B------:R-:W-:Y:S02]  /*8e20*/  F2FP.BF16.F32.PACK_AB R60, R60, R61 ;  /* 0x0000003d3c3c723e */ /* 0x000fe400000010ff */
[----:B------:R-:W-:Y:S02]  /*8e30*/  F2FP.BF16.F32.PACK_AB R65, R64, R65 ;  /* 0x000000414041723e */ /* 0x000fe400000010ff */
[----:B------:R-:W-:Y:S02]  /*8e40*/  SEL R41, R44, R49, P0 ;  /* 0x000000312c297207 */ /* 0x000fe40000000000 */
[----:B------:R-:W-:-:S02]  /*8e50*/  SEL R77, R35, R42, P0 ;  /* 0x0000002a234d7207 */ /* 0x000fc40000000000 */
[----:B------:R-:W-:Y:S02]  /*8e60*/  SEL R50, R50, R43, P0 ;  /* 0x0000002b32327207 */ /* 0x000fe40000000000 */
[----:B------:R-:W-:Y:S02]  /*8e70*/  F2FP.BF16.F32.PACK_AB R67, R67, R70 ;  /* 0x000000464343723e */ /* 0x000fe400000010ff */
[----:B------:R-:W-:Y:S02]  /*8e80*/  SEL R44, R49, R44, P0 ;  /* 0x0000002c312c7207 */ /* 0x000fe40000000000 */
[----:B------:R-:W-:Y:S02]  /*8e90*/  SEL R42, R42, R35, P0 ;  /* 0x000000232a2a7207 */ /* 0x000fe40000000000 */
[----:B------:R-:W-:Y:S02]  /*8ea0*/  SEL R43, R51, R58, P0 ;  /* 0x0000003a332b7207 */ /* 0x000fe40000000000 */
[----:B------:R-:W-:-:S02]  /*8eb0*/  SEL R49, R52, R57, P0 ;  /* 0x0000003934317207 */ /* 0x000fc40000000000 */
[----:B------:R-:W-:Y:S02]  /*8ec0*/  SEL R58, R58, R51, P0 ;  /* 0x000000333a3a7207 */ /* 0x000fe40000000000 */
[----:B------:R-:W-:Y:S02]  /*8ed0*/  F2FP.BF16.F32.PACK_AB R75, R75, R78 ;  /* 0x0000004e4b4b723e */ /* 0x000fe400000010ff */
[----:B------:R-:W-:Y:S02]  /*8ee0*/  SEL R52, R57, R52, P0 ;  /* 0x0000003439347207 */ /* 0x000fe40000000000 */
[----:B------:R-:W-:Y:S02]  /*8ef0*/  SEL R51, R59, R66, P0 ;  /* 0x000000423b337207 */ /* 0x000fe40000000000 */
[----:B------:R-:W-:Y:S02]  /*8f00*/  SHF.R.U64 R14, R14, 0x3, RZ ;  /* 0x000000030e0e7819 */ /* 0x000fe400000012ff */
[----:B------:R-:W-:-:S02]  /*8f10*/  SHF.R.U64 R12, R12, 0x3, RZ ;  /* 0x000000030c0c7819 */ /* 0x000fc400000012ff */
[----:B------:R-:W-:Y:S02]  /*8f20*/  SHF.R.U64 R10, R10, 0x3, RZ ;  /* 0x000000030a0a7819 */ /* 0x000fe400000012ff */
[----:B------:R-:W-:Y:S02]  /*8f30*/  F2FP.BF16.F32.PACK_AB R81, R80, R81 ;  /* 0x000000515051723e */ /* 0x000fe400000010ff */
[----:B------:R-:W-:Y:S02]  /*8f40*/  SEL R53, R60, R65, P0 ;  /* 0x000000413c357207 */ /* 0x000fe40000000000 */
[----:B------:R-:W-:Y:S02]  /*8f50*/  SEL R66, R66, R59, P0 ;  /* 0x0000003b42427207 */ /* 0x000fe40000000000 */
[----:B------:R-:W-:Y:S02]  /*8f60*/  F2FP.BF16.F32.PACK_AB R84, R84, R85 ;  /* 0x000000555454723e */ /* 0x000fe400000010ff */
[----:B------:R-:W-:-:S02]  /*8f70*/  F2FP.BF16.F32.PACK_AB R83, R83, R86 ;  /* 0x000000565353723e */ /* 0x000fc400000010ff */
[----:B------:R-:W-:Y:S02]  /*8f80*/  F2FP.BF16.F32.PACK_AB R89, R88, R89 ;  /* 0x000000595859723e */ /* 0x000fe400000010ff */
[----:B------:R-:W-:Y:S02]  /*8f90*/  SEL R60, R65, R60, P0 ;  /* 0x0000003c413c7207 */ /* 0x000fe40000000000 */
[----:B------:R-:W-:Y:S02]  /*8fa0*/  SEL R59, R67, R74, P0 ;  /* 0x0000004a433b7207 */ /* 0x000fe40000000000 */
[----:B------:R-:W-:Y:S02]  /*8fb0*/  F2FP.BF16.F32.PACK_AB R92, R92, R93 ;  /* 0x0000005d5c5c723e */ /* 0x000fe400000010ff */
[----:B------:R-:W-:Y:S02]  /*8fc0*/  F2FP.BF16.F32.PACK_AB R91, R91, R94 ;  /* 0x0000005e5b5b723e */ /* 0x000fe400000010ff */
[----:B------:R-:W-:-:S02]  /*8fd0*/  F2FP.BF16.F32.PACK_AB R97, R96, R97 ;  /* 0x000000616061723e */ /* 0x000fc400000010ff */
[----:B------:R-:W-:Y:S02]  /*8fe0*/  F2FP.BF16.F32.PACK_AB R98, R95, R98 ;  /* 0x000000625f62723e */ /* 0x000fe400000010ff */
[----:B------:R-:W-:Y:S02]  /*8ff0*/  SEL R74, R74, R67, P0 ;  /* 0x000000434a4a7207 */ /* 0x000fe40000000000 */
[----:B------:R-:W-:Y:S02]  /*9000*/  F2FP.BF16.F32.PACK_AB R100, R100, R101 ;  /* 0x000000656464723e */ /* 0x000fe400000010ff */
[----:B------:R-:W-:Y:S01]  /*9010*/  F2FP.BF16.F32.PACK_AB R99, R99, R102 ;  /* 0x000000666363723e */ /* 0x000fe200000010ff */
[----:B--2---:R-:W-:Y:S01]  /*9020*/  SHFL.IDX PT, R37, R37, R0, 0x1c1f ;  /* 0x001c1f0025257589 */ /* 0x004fe200000e0000 */
[----:B------:R-:W-:Y:S02]  /*9030*/  LOP3.LUT R5, R0, 0x2, RZ, 0x3c, !PT ;  /* 0x0000000200057812 */ /* 0x000fe400078e3cff */
[----:B------:R-:W-:Y:S01]  /*9040*/  F2FP.BF16.F32.PACK_AB R105, R104, R105 ;  /* 0x000000696869723e */ /* 0x000fe200000010ff */
[----:B------:R-:W-:Y:S01]  /*9050*/  SHFL.IDX PT, R39, R39, R0, 0x1c1f ;  /* 0x001c1f0027277589 */ /* 0x000fe200000e0000 */
[----:B------:R-:W-:-:S02]  /*9060*/  F2FP.BF16.F32.PACK_AB R106, R103, R106 ;  /* 0x0000006a676a723e */ /* 0x000fc400000010ff */
[----:B------:R-:W-:Y:S01]  /*9070*/  SEL R67, R75, R82, P0 ;  /* 0x000000524b437207 */ /* 0x000fe20000000000 */
[----:B------:R-:W1:Y:S01]  /*9080*/  SHFL.IDX PT, R38, R38, R5, 0x1c1f ;  /* 0x001c1f0526267589 */ /* 0x000e6200000e0000 */
[----:B------:R-:W-:Y:S01]  /*9090*/  LOP3.LUT R14, R14, R15, RZ, 0x3c, !PT ;  /* 0x0000000f0e0e7212 */ /* 0x000fe200078e3cff */
[--C-:B------:R-:W-:Y:S01]  /*90a0*/  IMAD.X R15, RZ, RZ, R17.reuse, P4 ;  /* 0x000000ffff0f7224 */ /* 0x100fe200020e0611 */
[----:B------:R-:W-:Y:S01]  /*90b0*/  LOP3.LUT R12, R12, R13, RZ, 0x3c, !PT ;  /* 0x0000000d0c0c7212 */ /* 0x000fe200078e3cff */
[----:B------:R-:W2:Y:S01]  /*90c0*/  SHFL.IDX PT, R40, R40, R5, 0x1c1f ;  /* 0x001c1f0528287589 */ /* 0x000ea200000e0000 */
[----:B------:R-:W-:Y:S01]  /*90d0*/  LOP3.LUT R10, R10, R11, RZ, 0x3c, !PT ;  /* 0x0000000b0a0a7212 */ /* 0x000fe200078e3cff */
[--C-:B------:R-:W-:Y:S01]  /*90e0*/  IMAD.X R13, RZ, RZ, R17.reuse, P5 ;  /* 0x000000ffff0d7224 */ /* 0x100fe200028e0611 */
[----:B------:R-:W-:Y:S01]  /*90f0*/  SEL R57, R76, R81, P0 ;  /* 0x000000514c397207 */ /* 0x000fe20000000000 */
[----:B------:R-:W-:Y:S01]  /*9100*/  SHFL.IDX PT, R69, R69, R0, 0x1c1f ;  /* 0x001c1f0045457589 */ /* 0x000fe200000e0000 */
[----:B------:R-:W-:Y:S01]  /*9110*/  SEL R82, R82, R75, P0 ;  /* 0x0000004b52527207 */ /* 0x000fe20000000000 */
[----:B------:R-:W-:Y:S01]  /*9120*/  IMAD.X R11, RZ, RZ, R17, P6 ;  /* 0x000000ffff0b7224 */ /* 0x000fe200030e0611 */
[----:B------:R-:W-:Y:S01]  /*9130*/  SEL R76, R81, R76, P0 ;  /* 0x0000004c514c7207 */ /* 0x000fe20000000000 */
[----:B------:R-:W3:Y:S01]  /*9140*/  SHFL.IDX PT, R48, R48, R5, 0x1c1f ;  /* 0x001c1f0530307589 */ /* 0x000ee200000e0000 */
[----:B------:R-:W-:-:S02]  /*9150*/  SEL R61, R84, R89, P0 ;  /* 0x00000059543d7207 */ /* 0x000fc40000000000 */
[----:B------:R-:W-:Y:S01]  /*9160*/  SEL R75, R83, R90, P0 ;  /* 0x0000005a534b7207 */ /* 0x000fe20000000000 */
[----:B------:R-:W-:Y:S01]  /*9170*/  SHFL.IDX PT, R71, R71, R0, 0x1c1f ;  /* 0x001c1f0047477589 */ /* 0x000fe200000e0000 */
[----:B------:R-:W-:Y:S02]  /*9180*/  SEL R84, R89, R84, P0 ;  /* 0x0000005459547207 */ /* 0x000fe40000000000 */
[----:B------:R-:W-:Y:S01]  /*9190*/  SEL R63, R92, R97, P0 ;  /* 0x000000615c3f7207 */ /* 0x000fe20000000000 */
[----:B------:R-:W4:Y:S01]  /*91a0*/  SHFL.IDX PT, R54, R54, R5, 0x1c1f ;  /* 0x001c1f0536367589 */ /* 0x000f2200000e0000 */
[----:B------:R-:W-:Y:S02]  /*91b0*/  SEL R90, R90, R83, P0 ;  /* 0x000000535a5a7207 */ /* 0x000fe40000000000 */
[----:B------:R-:W-:Y:S01]  /*91c0*/  SEL R81, R91, R98, P0 ;  /* 0x000000625b517207 */ /* 0x000fe20000000000 */
[----:B------:R-:W-:Y:S01]  /*91d0*/  SHFL.IDX PT, R45, R45, R0, 0x1c1f ;  /* 0x001c1f002d2d7589 */ /* 0x000fe200000e0000 */
[----:B------:R-:W-:-:S02]  /*91e0*/  SEL R92, R97, R92, P0 ;  /* 0x0000005c615c7207 */ /* 0x000fc40000000000 */
[----:B------:R-:W-:Y:S01]  /*91f0*/  SEL R65, R100, R105, P0 ;  /* 0x0000006964417207 */ /* 0x000fe20000000000 */
[----:B------:R-:W-:Y:S01]  /*9200*/  SHFL.IDX PT, R73, R73, R0, 0x1c1f ;  /* 0x001c1f0049497589 */ /* 0x000fe200000e0000 */
[----:B------:R-:W-:Y:S02]  /*9210*/  SEL R98, R98, R91, P0 ;  /* 0x0000005b62627207 */ /* 0x000fe40000000000 */
[----:B------:R-:W-:Y:S01]  /*9220*/  SEL R83, R99, R106, P0 ;  /* 0x0000006a63537207 */ /* 0x000fe20000000000 */
[----:B------:R-:W5:Y:S01]  /*9230*/  SHFL.IDX PT, R46, R46, R5, 0x1c1f ;  /* 0x001c1f052e2e7589 */ /* 0x000f6200000e0000 */
[----:B------:R-:W-:Y:S02]  /*9240*/  LOP3.LUT R35, R16, 0x380, RZ, 0xc0, !PT ;  /* 0x0000038010237812 */ /* 0x000fe400078ec0ff */
[----:B------:R-:W-:Y:S01]  /*9250*/  SEL R100, R105, R100, P0 ;  /* 0x0000006469647207 */ /* 0x000fe20000000000 */
[----:B------:R-:W5:Y:S01]  /*9260*/  SHFL.IDX PT, R56, R56, R5, 0x1c1f ;  /* 0x001c1f0538387589 */ /* 0x000f6200000e0000 */
[----:B------:R-:W-:-:S02]  /*9270*/  SEL R106, R106, R99, P0 ;  /* 0x000000636a6a7207 */ /* 0x000fc40000000000 */
[----:B------:R-:W-:Y:S01]  /*9280*/  MOV R70, R14 ;  /* 0x0000000e00467202 */ /* 0x000fe20000000f00 */
[----:B------:R-:W-:Y:S01]  /*9290*/  SHFL.IDX PT, R47, R47, R0, 0x1c1f ;  /* 0x001c1f002f2f7589 */ /* 0x000fe200000e0000 */
[----:B------:R-:W-:Y:S02]  /*92a0*/  MOV R64, R12 ;  /* 0x0000000c00407202 */ /* 0x000fe40000000f00 */
[----:B------:R-:W-:Y:S01]  /*92b0*/  MOV R62, R10 ;  /* 0x0000000a003e7202 */ /* 0x000fe20000000f00 */
[----:B------:R-:W-:Y:S01]  /*92c0*/  SHFL.IDX PT, R77, R77, R0, 0x1c1f ;  /* 0x001c1f004d4d7589 */ /* 0x000fe200000e0000 */
[----:B------:R-:W-:Y:S02]  /*92d0*/  MOV R20, R8 ;  /* 0x0000000800147202 */ /* 0x000fe40000000f00 */
[----:B-1----:R-:W-:Y:S01]  /*92e0*/  SEL R8, R37, R38, P0 ;  /* 0x0000002625087207 */ /* 0x002fe20000000000 */
[----:B------:R-:W1:Y:S01]  /*92f0*/  SHFL.IDX PT, R36, R36, R5, 0x1c1f ;  /* 0x001c1f0524247589 */ /* 0x000e6200000e0000 */
[----:B------:R-:W-:-:S02]  /*9300*/  SEL R10, R38, R37, P0 ;  /* 0x00000025260a7207 */ /* 0x000fc40000000000 */
[----:B--2---:R-:W-:Y:S01]  /*9310*/  SEL R12, R39, R40, P0 ;  /* 0x00000028270c7207 */ /* 0x004fe20000000000 */
[----:B------:R-:W2:Y:S01]  /*9320*/  SHFL.IDX PT, R42, R42, R5, 0x1c1f ;  /* 0x001c1f052a2a7589 */ /* 0x000ea200000e0000 */
[----:B------:R-:W-:Y:S02]  /*9330*/  SEL R14, R40, R39, P0 ;  /* 0x00000027280e7207 */ /* 0x000fe40000000000 */
[----:B------:R-:W-:Y:S01]  /*9340*/  SHF.R.U64 R35, R35, 0x3, RZ ;  /* 0x0000000323237819 */ /* 0x000fe200000012ff */
[----:B------:R-:W-:Y:S01]  /*9350*/  SHFL.IDX PT, R41, R41, R0, 0x1c1f ;  /* 0x001c1f0029297589 */ /* 0x000fe200000e0000 */
[----:B------:R-:W1:Y:S01]  /*9360*/  LDC.64 R38, c[0x0][0xb78] ;  /* 0x0002de00ff267b82 */ /* 0x000e620000000a00 */
[----:B---3--:R-:W-:Y:S02]  /*9370*/  SEL R9, R69, R48, P0 ;  /* 0x0000003045097207 */ /* 0x008fe40000000000 */
[----:B------:R-:W-:Y:S01]  /*9380*/  SHFL.IDX PT, R79, R79, R0, 0x1c1f ;  /* 0x001c1f004f4f7589 */ /* 0x000fe200000e0000 */
[----:B------:R-:W-:Y:S01]  /*9390*/  LOP3.LUT R34, R35, R16, RZ, 0x3c, !PT ;  /* 0x0000001023227212 */ /* 0x000fe200078e3cff */
[----:B------:R-:W-:Y:S01]  /*93a0*/  IMAD.MOV.U32 R35, RZ, RZ, R17 ;  /* 0x000000ffff237224 */ /* 0x000fe200078e0011 */
[----:B------:R-:W-:Y:S01]  /*93b0*/  SEL R11, R48, R69, P0 ;  /* 0x00000045300b7207 */ /* 0x000fe20000000000 */
[----:B------:R-:W3:Y:S01]  /*93c0*/  SHFL.IDX PT, R44, R44, R5, 0x1c1f ;  /* 0x001c1f052c2c7589 */ /* 0x000ee200000e0000 */
[----:B------:R-:W-:-:S02]  /*93d0*/  MOV R33, R32 ;  /* 0x0000002000217202 */ /* 0x000fc40000000f00 */
[----:B------:R-:W-:Y:S01]  /*93e0*/  MOV R34, R34 ;  /* 0x0000002200227202 */ /* 0x000fe20000000f00 */
[----:B------:R-:W-:Y:S01]  /*93f0*/  BAR.SYNC.DEFER_BLOCKING 0x1, 0x100 ;  /* 0x0044000000007b1d */ /* 0x000fe20000010000 */
[----:B----4-:R-:W-:Y:S02]  /*9400*/  SEL R13, R71, R54, P0 ;  /* 0x00000036470d7207 */ /* 0x010fe40000000000 */
[----:B------:R-:W-:Y:S02]  /*9410*/  SEL R15, R54, R71, P0 ;  /* 0x00000047360f7207 */ /* 0x000fe40000000000 */
[----:B------:R-:W-:Y:S02]  /*9420*/  MOV R80, R26 ;  /* 0x0000001a00507202 */ /* 0x000fe40000000f00 */
[----:B------:R-:W-:Y:S01]  /*9430*/  MOV R78, R24 ;  /* 0x00000018004e7202 */ /* 0x000fe20000000f00 */
[----:B------:R-:W4:Y:S01]  /*9440*/  SHFL.IDX PT, R50, R50, R5, 0x1c1f ;  /* 0x001c1f0532327589 */ /* 0x000f2200000e0000 */
[----:B------:R-:W-:-:S02]  /*9450*/  MOV R86, R30 ;  /* 0x0000001e00567202 */ /* 0x000fc40000000f00 */
[----:B------:R-:W-:Y:S01]  /*9460*/  MOV R85, R28 ;  /* 0x0000001c00557202 */ /* 0x000fe20000000f00 */
[----:B------:R-:W-:Y:S01]  /*9470*/  SHFL.IDX PT, R49, R49, R0, 0x1c1f ;  /* 0x001c1f0031317589 */ /* 0x000fe200000e0000 */
[----:B-----5:R-:W-:Y:S01]  /*9480*/  SEL R24, R45, R46, P0 ;  /* 0x0000002e2d187207 */ /* 0x020fe20000000000 */
[----:B-1----:R-:W-:Y:S01]  /*9490*/  IMAD.WIDE.U32 R6, R38, UR44, R6 ;  /* 0x0000002c26067c25 */ /* 0x002fe2000f8e0006 */
[----:B------:R-:W-:Y:S01]  /*94a0*/  SEL R26, R46, R45, P0 ;  /* 0x0000002d2e1a7207 */ /* 0x000fe20000000000 */
[----:B------:R-:W-:Y:S01]  /*94b0*/  SHFL.IDX PT, R43, R43, R0, 0x1c1f ;  /* 0x001c1f002b2b7589 */ /* 0x000fe200000e0000 */
[----:B------:R-:W-:Y:S02]  /*94c0*/  SEL R25, R73, R56, P0 ;  /* 0x0000003849197207 */ /* 0x000fe40000000000 */
[----:B------:R-:W-:Y:S01]  /*94d0*/  SEL R27, R56, R73, P0 ;  /* 0x00000049381b7207 */ /* 0x000fe20000000000 */
[----:B------:R-:W1:Y:S01]  /*94e0*/  SHFL.IDX PT, R52, R52, R5, 0x1c1f ;  /* 0x001c1f0534347589 */ /* 0x000e6200000e0000 */
[----:B------:R-:W-:-:S02]  /*94f0*/  SEL R28, R47, R36, P0 ;  /* 0x000000242f1c7207 */ /* 0x000fc40000000000 */
[----:B------:R-:W-:Y:S01]  /*9500*/  SEL R30, R36, R47, P0 ;  /* 0x0000002f241e7207 */ /* 0x000fe20000000000 */
[----:B------:R-:W5:Y:S01]  /*9510*/  SHFL.IDX PT, R58, R58, R5, 0x1c1f ;  /* 0x001c1f053a3a7589 */ /* 0x000f6200000e0000 */
[----:B--2---:R-:W-:Y:S02]  /*9520*/  SEL R29, R77, R42, P0 ;  /* 0x0000002a4d1d7207 */ /* 0x004fe40000000000 */
[----:B------:R-:W-:Y:S01]  /*9530*/  SEL R31, R42, R77, P0 ;  /* 0x0000004d2a1f7207 */ /* 0x000fe20000000000 */
[----:B------:R-:W-:Y:S01]  /*9540*/  SHFL.IDX PT, R53, R53, R0, 0x1c1f ;  /* 0x001c1f0035357589 */ /* 0x000fe200000e0000 */
[----:B---3--:R-:W-:Y:S02]  /*9550*/  SEL R32, R41, R44, P0 ;  /* 0x0000002c29207207 */ /* 0x008fe40000000000 */
[----:B------:R-:W-:Y:S01]  /*9560*/  ISETP.GE.OR P1, PT, R87, UR4, P1 ;  /* 0x0000000457007c0c */ /* 0x000fe20008f26670 */
[----:B------:R-:W-:Y:S01]  /*9570*/  SHFL.IDX PT, R51, R51, R0, 0x1c1f ;  /* 0x001c1f0033337589 */ /* 0x000fe200000e0000 */
[----:B----4-:R-:W-:-:S03]  /*9580*/  SEL R35, R50, R79, P0 ;  /* 0x0000004f32237207 */ /* 0x010fc60000000000 */
[----:B------:R-:W2:Y:S04]  /*9590*/  SHFL.IDX PT, R60, R60, R5, 0x1c1f ;  /* 0x001c1f053c3c7589 */ /* 0x000ea800000e0000 */
[----:B------:R-:W3:Y:S04]  /*95a0*/  SHFL.IDX PT, R66, R66, R5, 0x1c1f ;  /* 0x001c1f0542427589 */ /* 0x000ee800000e0000 */
[----:B------:R-:W-:Y:S04]  /*95b0*/  SHFL.IDX PT, R55, R55, R0, 0x1c1f ;  /* 0x001c1f0037377589 */ /* 0x000fe800000e0000 */
[----:B------:R-:W-:Y:S04]  /*95c0*/  SHFL.IDX PT, R59, R59, R0, 0x1c1f ;  /* 0x001c1f003b3b7589 */ /* 0x000fe800000e0000 */
[----:B------:R-:W4:Y:S04]  /*95d0*/  SHFL.IDX PT, R68, R68, R5, 0x1c1f ;  /* 0x001c1f0544447589 */ /* 0x000f2800000e0000 */
[----:B------:R-:W4:Y:S04]  /*95e0*/  SHFL.IDX PT, R74, R74, R5, 0x1c1f ;  /* 0x001c1f054a4a7589 */ /* 0x000f2800000e0000 */
[----:B------:R-:W-:Y:S04]  /*95f0*/  SHFL.IDX PT, R57, R57, R0, 0x1c1f ;  /* 0x001c1f0039397589 */ /* 0x000fe800000e0000 */
[----:B------:R-:W-:Y:S04]  /*9600*/  SHFL.IDX PT, R67, R67, R0, 0x1c1f ;  /* 0x001c1f0043437589 */ /* 0x000fe800000e0000 */
[----:B------:R-:W-:Y:S04]  /*9610*/  SHFL.IDX PT, R76, R76, R5, 0x1c1f ;  /* 0x001c1f054c4c7589 */ /* 0x000fe800000e0000 */
[----:B------:R-:W-:Y:S04]  /*9620*/  SHFL.IDX PT, R82, R82, R5, 0x1c1f ;  /* 0x001c1f0552527589 */ /* 0x000fe800000e0000 */
[----:B------:R-:W-:Y:S04]  /*9630*/  SHFL.IDX PT, R61, R61, R0, 0x1c1f ;  /* 0x001c1f003d3d7589 */ /* 0x000fe800000e0000 */
[----:B------:R-:W-:Y:S04]  /*9640*/  SHFL.IDX PT, R75, R75, R0, 0x1c1f ;  /* 0x001c1f004b4b7589 */ /* 0x000fe800000e0000 */
[----:B------:R-:W4:Y:S04]  /*9650*/  SHFL.IDX PT, R84, R84, R5, 0x1c1f ;  /* 0x001c1f0554547589 */ /* 0x000f2800000e0000 */
[----:B------:R-:W4:Y:S04]  /*9660*/  SHFL.IDX PT, R90, R90, R5, 0x1c1f ;  /* 0x001c1f055a5a7589 */ /* 0x000f2800000e0000 */
[----:B------:R-:W-:Y:S04]  /*9670*/  SHFL.IDX PT, R63, R63, R0, 0x1c1f ;  /* 0x001c1f003f3f7589 */ /* 0x000fe800000e0000 */
[----:B------:R-:W-:Y:S04]  /*9680*/  SHFL.IDX PT, R81, R81, R0, 0x1c1f ;  /* 0x001c1f0051517589 */ /* 0x000fe800000e0000 */
[----:B------:R-:W4:Y:S04]  /*9690*/  SHFL.IDX PT, R92, R92, R5, 0x1c1f ;  /* 0x001c1f055c5c7589 */ /* 0x000f2800000e0000 */
[----:B------:R-:W4:Y:S04]  /*96a0*/  SHFL.IDX PT, R98, R98, R5, 0x1c1f ;  /* 0x001c1f0562627589 */ /* 0x000f2800000e0000 */
[----:B------:R-:W-:Y:S04]  /*96b0*/  SHFL.IDX PT, R65, R65, R0, 0x1c1f ;  /* 0x001c1f0041417589 */ /* 0x000fe800000e0000 */
[----:B------:R1:W-:Y:S04]  /*96c0*/  SHFL.IDX PT, R83, R83, R0, 0x1c1f ;  /* 0x001c1f0053537589 */ /* 0x0003e800000e0000 */
[----:B------:R-:W-:Y:S04]  /*96d0*/  SHFL.IDX PT, R100, R100, R5, 0x1c1f ;  /* 0x001c1f0564647589 */ /* 0x000fe800000e0000 */
[----:B------:R5:W4:Y:S01]  /*96e0*/  SHFL.IDX PT, R106, R106, R5, 0x1c1f ;  /* 0x001c1f056a6a7589 */ /* 0x000b2200000e0000 */
[----:B-1----:R-:W-:Y:S01]  /*96f0*/  IMAD R0, R38, UR5, RZ ;  /* 0x0000000526007c24 */ /* 0x002fe2000f8e02ff */
[----:B------:R-:W-:-:S02]  /*9700*/  ULDC.64 UR4, c[0x0][0xb40] ;  /* 0x0002d00000047ab9 */ /* 0x000fc40000000a00 */
[----:B------:R1:W-:Y:S01]  /*9710*/  STSM.16.M88.4 [R34], R8 ;  /* 0x0000000822007844 */ /* 0x0003e20000000200 */
[----:B------:R-:W-:Y:S01]  /*9720*/  IMAD R36, R39, UR44, R0 ;  /* 0x0000002c27247c24 */ /* 0x000fe2000f8e0200 */
[----:B------:R-:W-:Y:S02]  /*9730*/  IADD3 R0, P3, R87, R6, RZ ;  /* 0x0000000657007210 */ /* 0x000fe40007f7e0ff */
[----:B------:R2:W-:Y:S01]  /*9740*/  STSM.16.M88.4 [R33], R12 ;  /* 0x0000000c21007844 */ /* 0x0005e20000000200 */
[----:B-----5:R-:W-:-:S03]  /*9750*/  SHF.R.S32.HI R5, RZ, 0x1f, R87 ;  /* 0x0000001fff057819 */ /* 0x020fc60000011457 */
[----:B------:R4:W-:Y:S01]  /*9760*/  STSM.16.M88.4 [R86], R24 ;  /* 0x0000001856007844 */ /* 0x0009e20000000200 */
[----:B------:R-:W-:-:S03]  /*9770*/  IADD3.X R5, R5, R7, R36, P3, !PT ;  /* 0x0000000705057210 */ /* 0x000fc60001ffe424 */
[----:B------:R5:W-:Y:S01]  /*9780*/  STSM.16.M88.4 [R85], R28 ;  /* 0x0000001c55007844 */ /* 0x000be20000000200 */
[----:B------:R-:W-:Y:S01]  /*9790*/  LEA R6, P3, R0, UR4, 0x2 ;  /* 0x0000000400067c11 */ /* 0x000fe2000f8610ff */
[----:B------:R-:W-:Y:S01]  /*97a0*/  ULDC UR4, c[0x0][0xc] ;  /* 0x0000030000047ab9 */ /* 0x000fe20000000800 */
[----:B-1----:R-:W-:Y:S01]  /*97b0*/  SEL R34, R44, R41, P0 ;  /* 0x000000292c227207 */ /* 0x002fe20000000000 */
[----:B------:R-:W-:Y:S01]  /*97c0*/  UIADD3 UR48, UR4, UR48, URZ ;  /* 0x0000003004307290 */ /* 0x000fe2000fffe03f */
[----:B------:R-:W-:Y:S02]  /*97d0*/  SEL R8, R49, R52, P0 ;  /* 0x0000003431087207 */ /* 0x000fe40000000000 */
[----:B--2---:R-:W-:Y:S02]  /*97e0*/  SEL R33, R79, R50, P0 ;  /* 0x000000324f217207 */ /* 0x004fe40000000000 */
[----:B------:R-:W-:Y:S02]  /*97f0*/  SEL R10, R52, R49, P0 ;  /* 0x00000031340a7207 */ /* 0x000fe40000000000 */
[----:B------:R-:W-:Y:S01]  /*9800*/  SEL R9, R43, R58, P0 ;  /* 0x0000003a2b097207 */ /* 0x000fe20000000000 */
[----:B------:R-:W-:Y:S01]  /*9810*/  STSM.16.M88.4 [R80], R32 ;  /* 0x0000002050007844 */ /* 0x000fe20000000200 */
[----:B------:R-:W-:-:S02]  /*9820*/  SEL R11, R58, R43, P0 ;  /* 0x0000002b3a0b7207 */ /* 0x000fc40000000000 */
[----:B------:R-:W-:Y:S02]  /*9830*/  SEL R12, R53, R60, P0 ;  /* 0x0000003c350c7207 */ /* 0x000fe40000000000 */
[----:B------:R-:W-:Y:S01]  /*9840*/  SEL R14, R60, R53, P0 ;  /* 0x000000353c0e7207 */ /* 0x000fe20000000000 */
[----:B------:R1:W-:Y:S01]  /*9850*/  STSM.16.M88.4 [R78], R8 ;  /* 0x000000084e007844 */ /* 0x0003e20000000200 */
[----:B---3--:R-:W-:Y:S02]  /*9860*/  SEL R13, R51, R66, P0 ;  /* 0x00000042330d7207 */ /* 0x008fe40000000000 */
[----:B------:R-:W-:Y:S02]  /*9870*/  SEL R15, R66, R51, P0 ;  /* 0x00000033420f7207 */ /* 0x000fe40000000000 */
[----:B----4-:R-:W-:Y:S02]  /*9880*/  SEL R24, R55, R68, P0 ;  /* 0x0000004437187207 */ /* 0x010fe40000000000 */
[----:B------:R-:W-:Y:S01]  /*9890*/  SEL R26, R68, R55, P0 ;  /* 0x00000037441a7207 */ /* 0x000fe20000000000 */
[----:B------:R2:W-:Y:S01]  /*98a0*/  STSM.16.M88.4 [R72], R12 ;  /* 0x0000000c48007844 */ /* 0x0005e20000000200 */
[----:B------:R-:W-:-:S02]  /*98b0*/  SEL R25, R59, R74, P0 ;  /* 0x0000004a3b197207 */ /* 0x000fc40000000000 */
[----:B------:R-:W-:Y:S02]  /*98c0*/  SEL R27, R74, R59, P0 ;  /* 0x0000003b4a1b7207 */ /* 0x000fe40000000000 */
[----:B-----5:R-:W-:Y:S02]  /*98d0*/  SEL R28, R61, R84, P0 ;  /* 0x000000543d1c7207 */ /* 0x020fe40000000000 */
[----:B------:R-:W-:Y:S01]  /*98e0*/  SEL R30, R84, R61, P0 ;  /* 0x0000003d541e7207 */ /* 0x000fe20000000000 */
[----:B------:R-:W-:Y:S01]  /*98f0*/  STSM.16.M88.4 [R70], R24 ;  /* 0x0000001846007844 */ /* 0x000fe20000000200 */
[----:B-1----:R-:W-:Y:S02]  /*9900*/  SEL R8, R57, R76, P0 ;  /* 0x0000004c39087207 */ /* 0x002fe40000000000 */
[----:B------:R-:W-:Y:S02]  /*9910*/  SEL R10, R76, R57, P0 ;  /* 0x000000394c0a7207 */ /* 0x000fe40000000000 */
[----:B------:R-:W-:-:S02]  /*9920*/  SEL R9, R67, R82, P0 ;  /* 0x0000005243097207 */ /* 0x000fc40000000000 */
[----:B------:R-:W-:Y:S02]  /*9930*/  SEL R11, R82, R67, P0 ;  /* 0x00000043520b7207 */ /* 0x000fe40000000000 */
[----:B------:R-:W-:Y:S02]  /*9940*/  SEL R29, R75, R90, P0 ;  /* 0x0000005a4b1d7207 */ /* 0x000fe40000000000 */
[----:B------:R-:W-:Y:S01]  /*9950*/  SEL R31, R90, R75, P0 ;  /* 0x0000004b5a1f7207 */ /* 0x000fe20000000000 */
[----:B------:R-:W-:Y:S01]  /*9960*/  STSM.16.M88.4 [R64], R8 ;  /* 0x0000000840007844 */ /* 0x000fe20000000200 */
[----:B--2---:R-:W-:Y:S02]  /*9970*/  SEL R12, R63, R92, P0 ;  /* 0x0000005c3f0c7207 */ /* 0x004fe40000000000 */
[----:B------:R-:W-:Y:S01]  /*9980*/  SEL R14, R92, R63, P0 ;  /* 0x0000003f5c0e7207 */ /* 0x000fe20000000000 */
[----:B------:R-:W-:Y:S01]  /*9990*/  STSM.16.M88.4 [R62], R28 ;  /* 0x0000001c3e007844 */ /* 0x000fe20000000200 */
[----:B------:R-:W-:-:S02]  /*99a0*/  SEL R13, R81, R98, P0 ;  /* 0x00000062510d7207 */ /* 0x000fc40000000000 */
[----:B------:R-:W-:Y:S02]  /*99b0*/  SEL R15, R98, R81, P0 ;  /* 0x00000051620f7207 */ /* 0x000fe40000000000 */
[----:B------:R-:W-:Y:S02]  /*99c0*/  SEL R33, R83, R106, P0 ;  /* 0x0000006a53217207 */ /* 0x000fe40000000000 */
[----:B------:R-:W-:Y:S01]  /*99d0*/  SEL R35, R106, R83, P0 ;  /* 0x000000536a237207 */ /* 0x000fe20000000000 */
[----:B------:R-:W-:Y:S01]  /*99e0*/  STSM.16.M88.4 [R21], R12 ;  /* 0x0000000c15007844 */ /* 0x000fe20000000200 */
[----:B------:R-:W-:Y:S02]  /*99f0*/  SEL R32, R65, R100, P0 ;  /* 0x0000006441207207 */ /* 0x000fe40000000000 */
[----:B------:R-:W-:Y:S02]  /*9a00*/  SEL R34, R100, R65, P0 ;  /* 0x0000004164227207 */ /* 0x000fe40000000000 */
[----:B------:R-:W-:-:S02]  /*9a10*/  LEA.HI.X R7, R0, UR5, R5, 0x2, P3 ;  /* 0x0000000500077c11 */ /* 0x000fc400098f1405 */
[----:B------:R-:W1:Y:S04]  /*9a20*/  SHFL.IDX PT, R0, R22, RZ, 0x1f ;  /* 0x00001fff16007589 */ /* 0x000e6800000e0000 */
[----:B------:R2:W-:Y:S01]  /*9a30*/  STSM.16.M88.4 [R20], R32 ;  /* 0x0000002014007844 */ /* 0x0005e20000000200 */
[----:B------:R3:W-:Y:S06]  /*9a40*/  MEMBAR.ALL.CTA ;  /* 0x0000000000007992 */ /* 0x0007ec0000008000 */
[----:B---3--:R-:W3:Y:S02]  /*9a50*/  FENCE.VIEW.ASYNC.S ;  /* 0x00000000000073c6 */ /* 0x008ee40000000000 */
[----:B---3--:R-:W-:Y:S06]  /*9a60*/  BAR.ARV 0x1, 0x120 ;  /* 0x0044800000007b1d */ /* 0x008fec0000002000 */
[----:B-1----:R-:W-:Y:S01]  /*9a70*/  ISETP.NE.AND P0, PT, R0, 0x7, PT ;  /* 0x000000070000780c */ /* 0x002fe20003f05270 */
[----:B------:R2:W-:Y:S04]  /*9a80*/  @!P1 STG.E desc[UR50][R6.64], R4 ;  /* 0x0000000406009986 */ /* 0x0005e8000c101932 */
[----:B------:R2:W-:Y:S08]  /*9a90*/  @!P2 STG.E desc[UR50][R6.64+0x20], R3 ;  /* 0x000020030600a986 */ /* 0x0005f0000c101932 */
[----:B------:R-:W-:Y:S05]  /*9aa0*/  @P0 BRA `(.L_x_31) ;  /* 0x0000000000680947 */ /* 0x000fea0003800000 */
[----:B------:R-:W-:Y:S01]  /*9ab0*/  BAR.SYNC.DEFER_BLOCKING 0x1, 0x120 ;  /* 0x0044800000007b1d */ /* 0x000fe20000010000 */
[----:B------:R-:W-:-:S05]  /*9ac0*/  ELECT P0, URZ, PT ;  /* 0x00000000003f782f */ /* 0x000fca0003800000 */
[----:B------:R-:W-:Y:S08]  /*9ad0*/  BSSY B0, `(.L_x_31) ;  /* 0x0000017000007945 */ /* 0x000ff00003800000 */
[----:B------:R-:W-:Y:S05]  /*9ae0*/  @!P0 BRA `(.L_x_32) ;  /* 0x0000000000548947 */ /* 0x000fea0003800000 */
[----:B------:R-:W-:Y:S02]  /*9af0*/  UIADD3 UR4, UP0, UR54, 0x9f0, URZ ;  /* 0x000009f036047890 */ /* 0x000fe4000ff1e03f */
[----:B------:R-:W-:Y:S02]  /*9b00*/  UIADD3 UR6, UR38, 0x4000, URZ ;  /* 0x0000400026067890 */ /* 0x000fe4000fffe03f */
[----:B------:R-:W-:Y:S02]  /*9b10*/  UIADD3.X UR5, URZ, UR55, URZ, UP0, !UPT ;  /* 0x000000373f057290 */ /* 0x000fe400087fe43f */
[----:B------:R-:W-:Y:S01]  /*9b20*/  UIADD3 UR8, UR38, 0x8000, URZ ;  /* 0x0000800026087890 */ /* 0x000fe2000fffe03f */
[----:B------:R-:W-:Y:S01]  /*9b30*/  UMOV UR41, URZ ;  /* 0x0000003f00297c82 */ /* 0x000fe20008000000 */
[----:B------:R-:W-:Y:S01]  /*9b40*/  UMOV UR45, URZ ;  /* 0x0000003f002d7c82 */ /* 0x000fe20008000000 */
[----:B------:R-:W-:Y:S01]  /*9b50*/  UMOV UR40, UR38 ;  /* 0x0000002600287c82 */ /* 0x000fe20008000000 */
[----:B------:R-:W-:-:S03]  /*9b60*/  UMOV UR7, 0x40 ;  /* 0x0000004000077882 */ /* 0x000fc60000000000 */
[----:B------:R1:W-:Y:S02]  /*9b70*/  UTMASTG.5D [UR40], [UR4] ;  /* 0x00000028040073b5 */ /* 0x0003e40008020000 */
[----:B-1----:R-:W-:Y:S01]  /*9b80*/  UMOV UR40, UR6 ;  /* 0x0000000600287c82 */ /* 0x002fe20008000000 */
[----:B------:R-:W-:Y:S01]  /*9b90*/  UMOV UR41, UR7 ;  /* 0x0000000700297c82 */ /* 0x000fe20008000000 */
[----:B------:R-:W-:Y:S01]  /*9ba0*/  UMOV UR6, 0x80 ;  /* 0x0000008000067882 */ /* 0x000fe20000000000 */
[----:B------:R1:W-:Y:S02]  /*9bb0*/  UTMASTG.5D [UR40], [UR4] ;  /* 0x00000028040073b5 */ /* 0x0003e40008020000 */
[----:B-1----:R-:W-:Y:S01]  /*9bc0*/  UMOV UR40, UR8 ;  /* 0x0000000800287c82 */ /* 0x002fe20008000000 */
[----:B------:R-:W-:Y:S01]  /*9bd0*/  UMOV UR41, UR6 ;  /* 0x0000000600297c82 */ /* 0x000fe20008000000 */
[----:B------:R-:W-:Y:S01]  /*9be0*/  UIADD3 UR6, UR38, 0x33420, URZ ;  /* 0x0003342026067890 */ /* 0x000fe2000fffe03f */
[----:B------:R1:W-:Y:S03]  /*9bf0*/  UTMASTG.5D [UR40], [UR4] ;  /* 0x00000028040073b5 */ /* 0x0003e60008020000 */
[----:B------:R-:W-:Y:S01]  /*9c00*/  UPRMT UR6, URZ, 0x654, UR6 ;  /* 0x000006543f067896 */ /* 0x000fe20008000006 */
[----:B------:R0:W-:Y:S01]  /*9c10*/  UTMACMDFLUSH ;  /* 0x00000000000079b7 */ /* 0x0001e20000000000 */
[----:B------:R-:W-:-:S07]  /*9c20*/  DEPBAR.LE SB0, 0x0 ;  /* 0x000080000000791a */ /* 0x000fce0000000000 */
[----:B-1----:R-:W-:Y:S03]  /*9c30*/  SYNCS.ARRIVE.TRANS64.RED.A1T0 RZ, [UR6], RZ ;  /* 0x000000ffffff79a7 */ /* 0x002fe60008100406 */
.L_x_32:
[----:B------:R-:W-:Y:S05]  /*9c40*/  BSYNC B0 ;  /* 0x0000000000007941 */ /* 0x000fea0003800000 */
.L_x_31:
[----:B------:R-:W1:Y:S01]  /*9c50*/  LDC R0, c[0x0][0xda4] ;  /* 0x00036900ff007b82 */ /* 0x000e620000000800 */
[----:B------:R-:W-:Y:S02]  /*9c60*/  UIADD3 UR52, UR52, 0x1, URZ ;  /* 0x0000000134347890 */ /* 0x000fe4000fffe03f */
[----:B------:R-:W-:Y:S02]  /*9c70*/  UIADD3 UR39, UR39, 0x1, URZ ;  /* 0x0000000127277890 */ /* 0x000fe4000fffe03f */
[----:B------:R-:W-:-:S04]  /*9c80*/  UISETP.NE.AND UP0, UPT, UR52, 0x2, UPT ;  /* 0x000000023400788c */ /* 0x000fc8000bf05270 */
[----:B------:R-:W-:Y:S02]  /*9c90*/  USEL UR4, URZ, 0x1, UP0 ;  /* 0x000000013f047887 */ /* 0x000fe40008000000 */
[----:B------:R-:W-:Y:S02]  /*9ca0*/  USEL UR52, UR52, URZ, UP0 ;  /* 0x0000003f34347287 */ /* 0x000fe40008000000 */
[----:B------:R-:W-:Y:S01]  /*9cb0*/  ULOP3.LUT UR36, UR36, UR4, URZ, 0x3c, !UPT ;  /* 0x0000000424247292 */ /* 0x000fe2000f8e3c3f */
[----:B-1----:R-:W-:-:S13]  /*9cc0*/  ISETP.LE.AND P0, PT, R0, UR48, PT ;  /* 0x0000003000007c0c */ /* 0x002fda000bf03270 */
[----:B------:R-:W-:Y:S05]  /*9cd0*/  @!P0 BRA `(.L_x_33) ;  /* 0xffffff7000288947 */ /* 0x000fea000383ffff */
[----:B------:R-:W-:Y:S05]  /*9ce0*/  EXIT ;  /* 0x000000000000794d */ /* 0x000fea0003800000 */
.L_x_7:
[----:B------:R-:W-:-:S08]  /*9cf0*/  NOP ;  /* 0x0000000000007918 */ /* 0x000fd00000000000 */
[----:B------:R-:W1:-:S00]  /*9d00*/  USETMAXREG.DEALLOC.CTAPOOL 0x18 ;  /* 0x00000018000079c8 */ /* 0x000e4000080e0500 */
[----:B------:R-:W2:Y:S01]  /*9d10*/  S2UR UR49, SR_CTAID.X ;  /* 0x00000000003179c3 */ /* 0x000ea20000002500 */
[----:B------:R-:W-:Y:S01]  /*9d20*/  UMOV UR47, 0x1 ;  /* 0x00000001002f7882 */ /* 0x000fe20000000000 */
[----:B-1----:R-:W-:Y:S02]  /*9d30*/  IMAD.MOV.U32 R17, RZ, RZ, RZ ;  /* 0x000000ffff117224 */ /* 0x002fe400078e00ff */
[----:B------:R-:W-:-:S04]  /*9d40*/  IMAD.MOV.U32 R18, RZ, RZ, 0x1 ;  /* 0x00000001ff127424 */ /* 0x000fc800078e00ff */
[----:B------:R-:W2:Y:S02]  /*9d50*/  LDC R2, c[0x0][0xda4] ;  /* 0x00036900ff027b82 */ /* 0x000ea40000000800 */
[----:B--2---:R-:W-:-:S13]  /*9d60*/  ISETP.LE.AND P0, PT, R2, UR49, PT ;  /* 0x0000003102007c0c */ /* 0x004fda000bf03270 */
[----:B------:R-:W-:Y:S05]  /*9d70*/  @P0 BRA `(.L_x_34) ;  /* 0x0000002c00f40947 */ /* 0x000fea0003800000 */
[----:B------:R-:W1:Y:S01]  /*9d80*/  S2R R3, SR_TID.X ;  /* 0x0000000000037919 */ /* 0x000e620000002100 */
[----:B------:R-:W-:Y:S01]  /*9d90*/  IMAD.MOV.U32 R18, RZ, RZ, 0x1 ;  /* 0x00000001ff127424 */ /* 0x000fe200078e00ff */
[----:B------:R-:W-:Y:S01]  /*9da0*/  ULOP3.LUT UR43, UR46, 0x1, URZ, 0xfc, !UPT ;  /* 0x000000012e2b7892 */ /* 0x000fe2000f8efc3f */
[----:B------:R-:W-:Y:S01]  /*9db0*/  IMAD.MOV.U32 R17, RZ, RZ, RZ ;  /* 0x000000ffff117224 */ /* 0x000fe200078e00ff */
[----:B------:R-:W2:Y:S01]  /*9dc0*/  S2R R6, SR_TID.X ;  /* 0x0000000000067919 */ /* 0x000ea20000002100 */
[----:B------:R-:W-:Y:S01]  /*9dd0*/  ULOP3.LUT UR48, UR46, 0x2, URZ, 0xfc, !UPT ;  /* 0x000000022e307892 */ /* 0x000fe2000f8efc3f */
[----:B------:R-:W-:Y:S01]  /*9de0*/  ULDC.64 UR52, c[0x0][0x198] ;  /* 0x0000660000347ab9 */ /* 0x000fe20000000a00 */
[----:B------:R-:W-:Y:S01]  /*9df0*/  ULDC UR44, c[0x0][0xc] ;  /* 0x00000300002c7ab9 */ /* 0x000fe20000000800 */
[----:B------:R-:W-:Y:S01]  /*9e00*/  UMOV UR47, URZ ;  /* 0x0000003f002f7c82 */ /* 0x000fe20008000000 */
[----:B-1----:R-:W-:Y:S01]  /*9e10*/  LOP3.LUT R3, R3, 0x7f, RZ, 0xc0, !PT ;  /* 0x0000007f03037812 */ /* 0x002fe200078ec0ff */
[----:B--2---:R-:W-:-:S04]  /*9e20*/  IMAD.SHL.U32 R2, R6, 0x20, RZ ;  /* 0x0000002006027824 */ /* 0x004fc800078e00ff */
[----:B------:R-:W-:Y:S01]  /*9e30*/  IMAD.SHL.U32 R0, R3, 0x10, RZ ;  /* 0x0000001003007824 */ /* 0x000fe200078e00ff */
[----:B------:R-:W-:-:S04]  /*9e40*/  LOP3.LUT R4, R2, 0x80, RZ, 0xc0, !PT ;  /* 0x0000008002047812 */ /* 0x000fc800078ec0ff */
[----:B------:R-:W-:Y:S01]  /*9e50*/  LOP3.LUT R3, R0, 0x600, RZ, 0xc0, !PT ;  /* 0x0000060000037812 */ /* 0x000fe200078ec0ff */
[----:B------:R-:W-:Y:S01]  /*9e60*/  IMAD.SHL.U32 R0, R6, 0x40, RZ ;  /* 0x0000004006007824 */ /* 0x000fe200078e00ff */
[----:B------:R-:W-:Y:S02]  /*9e70*/  LOP3.LUT R4, R4, 0x10, R6, 0xf8, !PT ;  /* 0x0000001004047812 */ /* 0x000fe400078ef806 */
[----:B------:R-:W-:-:S04]  /*9e80*/  LOP3.LUT R3, R3, 0x60, R2, 0xf8, !PT ;  /* 0x0000006003037812 */ /* 0x000fc800078ef802 */
[----:B------:R-:W-:Y:S02]  /*9e90*/  LOP3.LUT R5, R3, 0x100, R2, 0xf8, !PT ;  /* 0x0000010003057812 */ /* 0x000fe400078ef802 */
[----:B------:R-:W-:Y:S02]  /*9ea0*/  SHF.R.U32.HI R3, RZ, 0x1, R6 ;  /* 0x00000001ff037819 */ /* 0x000fe40000011606 */
[----:B------:R-:W-:-:S04]  /*9eb0*/  LOP3.LUT R2, R0, 0x180, RZ, 0xc0, !PT ;  /* 0x0000018000027812 */ /* 0x000fc800078ec0ff */
[----:B------:R-:W-:Y:S01]  /*9ec0*/  LOP3.LUT R2, R2, 0x30, R3, 0xf8, !PT ;  /* 0x0000003002027812 */ /* 0x000fe200078ef803 */
[----:B------:R-:W-:-:S05]  /*9ed0*/  IMAD.SHL.U32 R3, R6, 0x4, RZ ;  /* 0x0000000406037824 */ /* 0x000fca00078e00ff */
[----:B------:R-:W-:Y:S01]  /*9ee0*/  LOP3.LUT R4, R4, 0x10, R3, 0x78, !PT ;  /* 0x0000001004047812 */ /* 0x000fe200078e7803 */
[----:B------:R-:W-:-:S05]  /*9ef0*/  IMAD.SHL.U32 R3, R6, 0x8, RZ ;  /* 0x0000000806037824 */ /* 0x000fca00078e00ff */
[----:B------:R-:W-:Y:S02]  /*9f00*/  LOP3.LUT R3, R2, 0x30, R3, 0x78, !PT ;  /* 0x0000003002037812 */ /* 0x000fe400078e7803 */
[----:B------:R-:W-:Y:S02]  /*9f10*/  LOP3.LUT R2, R5, R4, RZ, 0xfc, !PT ;  /* 0x0000000405027212 */ /* 0x000fe400078efcff */
[----:B------:R-:W-:-:S03]  /*9f20*/  LOP3.LUT R0, R3, 0x640, R0, 0xf8, !PT ;  /* 0x0000064003007812 */ /* 0x000fc600078ef800 */
[----:B------:R1:W-:Y:S04]  /*9f30*/  STL [R1], R2 ;  /* 0x0000000201007387 */ /* 0x0003e80000100800 */
[----:B------:R1:W-:Y:S02]  /*9f40*/  STL [R1+0x4], R0 ;  /* 0x0000040001007387 */ /* 0x0003e40000100800 */
.L_x_80:
[----:B------:R-:W2:Y:S01]  /*9f50*/  S2UR UR4, SR_CgaCtaId ;  /* 0x00000000000479c3 */ /* 0x000ea20000008800 */
[----:B------:R-:W-:Y:S01]  /*9f60*/  ULDC UR5, c[0x0][0xda8] ;  /* 0x00036a0000057ab9 */ /* 0x000fe20000000800 */
[----:B------:R-:W-:Y:S01]  /*9f70*/  ULDC.64 UR6, c[0x0][0x3f8] ;  /* 0x0000fe0000067ab9 */ /* 0x000fe20000000a00 */
[----:B------:R-:W-:Y:S02]  /*9f80*/  UISETP.NE.AND UP1, UPT, UR5, 0x1, UPT ;  /* 0x000000010500788c */ /* 0x000fe4000bf25270 */
[----:B------:R-:W-:Y:S01]  /*9f90*/  UISETP.NE.U32.AND UP0, UPT, UR6, URZ, UPT ;  /* 0x0000003f0600728c */ /* 0x000fe2000bf05070 */
[----:B------:R-:W-:Y:S01]  /*9fa0*/  UMOV UR40, 0x400 ;  /* 0x0000040000287882 */ /* 0x000fe20000000000 */
[----:B------:R-:W-:Y:S02]  /*9fb0*/  ULDC UR8, c[0x0][0xdb4] ;  /* 0x00036d0000087ab9 */ /* 0x000fe40000000800 */
[----:B------:R-:W-:Y:S02]  /*9fc0*/  UISETP.NE.AND.EX UP0, UPT, UR7, URZ, UPT, UP0 ;  /* 0x0000003f0700728c */ /* 0x000fe4000bf05300 */
[----:B------:R-:W-:Y:S01]  /*9fd0*/  UISETP.NE.AND UP2, UPT, UR8, 0x1, UPT ;  /* 0x000000010800788c */ /* 0x000fe2000bf45270 */
[----:B------:R-:W-:Y:S01]  /*9fe0*/  ULDC UR6, c[0x0][0x404] ;  /* 0x0001010000067ab9 */ /* 0x000fe20000000800 */
[----:B------:R-:W-:Y:S01]  /*9ff0*/  ULDC UR42, c[0x0][0x2e0] ;  /* 0x0000b800002a7ab9 */ /* 0x000fe20000000800 */
[----:B------:R-:W-:Y:S01]  /*a000*/  USEL UR6, UR6, 0x1, UP0 ;  /* 0x0000000106067887 */ /* 0x000fe20008000000 */
[----:B------:R-:W-:Y:S01]  /*a010*/  @UP1 ULDC UR7, c[0x0][0xdb0] ;  /* 0x00036c0000071ab9 */ /* 0x000fe20000000800 */
[----:B------:R-:W-:-:S02]  /*a020*/  UMOV UR45, UR49 ;  /* 0x00000031002d7c82 */ /* 0x000fc40008000000 */
[----:B------:R-:W-:-:S04]  /*a030*/  UIMAD UR42, UR6, UR42, URZ ;  /* 0x0000002a062a72a4 */ /* 0x000fc8000f8e023f */
[----:B------:R-:W-:Y:S01]  /*a040*/  @UP2 ULDC.64 UR10, c[0x0][0xdb8] ;  /* 0x00036e00000a2ab9 */ /* 0x000fe20000000a00 */
[----:B------:R-:W-:Y:S02]  /*a050*/  UIADD3 UR6, UR42, 0x9f, URZ ;  /* 0x0000009f2a067890 */ /* 0x000fe4000fffe03f */
[----:B--2---:R-:W-:-:S03]  /*a060*/  ULEA UR40, UR4, UR40, 0x18 ;  /* 0x0000002804287291 */ /* 0x004fc6000f8ec03f */
[----:B------:R-:W-:Y:S01]  /*a070*/  @UP1 ULDC UR4, c[0x0][0xdac] ;  /* 0x00036b0000041ab9 */ /* 0x000fe20000000800 */
[----:B------:R-:W-:Y:S02]  /*a080*/  UIADD3 UR9, UR40, 0x24200, URZ ;  /* 0x0002420028097890 */ /* 0x000fe4000fffe03f */
[----:B------:R-:W-:Y:S02]  /*a090*/  UIMAD.WIDE.U32 UR4, UR49, UR4, URZ ;  /* 0x00000004310472a5 */ /* 0x000fe4000f8e003f */
[----:B------:R-:W-:Y:S02]  /*a0a0*/  ULOP3.LUT UP0, URZ, UR9, 0x1bf, URZ, 0xc0, !UPT ;  /* 0x000001bf093f7892 */ /* 0x000fe4000f80c03f */
[----:B------:R-:W-:Y:S02]  /*a0b0*/  @UP1 USHF.R.U32.HI UR45, URZ, UR7, UR5 ;  /* 0x000000073f2d1299 */ /* 0x000fe40008011605 */
[----:B------:R-:W-:Y:S02]  /*a0c0*/  UIMAD.WIDE UR6, UR6, 0x66666667, URZ ;  /* 0x66666667060678a5 */ /* 0x000fe4000f8e023f */
[----:B------:R-:W-:Y:S01]  /*a0d0*/  UIMAD.WIDE.U32 UR4, UR45, UR10, URZ ;  /* 0x0000000a2d0472a5 */ /* 0x000fe2000f8e003f */
[----:B------:R-:W-:Y:S01]  /*a0e0*/  PLOP3.LUT P0, PT, PT, PT, UP0, 0x80, 0x0 ;  /* 0x000000000000781c */ /* 0x000fe20003f0f008 */
[----:B------:R-:W-:Y:S01]  /*a0f0*/  USHF.R.U32.HI UR41, URZ, 0x1f, UR7 ;  /* 0x0000001f3f297899 */ /* 0x000fe20008011607 */
[----:B------:R-:W-:Y:S01]  /*a100*/  UMOV UR39, UR45 ;  /* 0x0000002d00277c82 */ /* 0x000fe20008000000 */
[----:B------:R-:W-:-:S02]  /*a110*/  @UP2 USHF.R.U32.HI UR39, URZ, UR11, UR5 ;  /* 0x0000000b3f272299 */ /* 0x000fc40008011605 */
[----:B------:R-:W-:Y:S02]  /*a120*/  ULEA.HI.SX32 UR41, UR7, UR41, 0x1a ;  /* 0x0000002907297291 */ /* 0x000fe4000f8fd23f */
[----:B------:R-:W-:-:S04]  /*a130*/  UIADD3 UR38, -UR39, URZ, URZ ;  /* 0x0000003f27267290 */ /* 0x000fc8000fffe13f */
[----:B------:R-:W-:Y:S02]  /*a140*/  UIMAD UR38, UR8, UR38, UR45 ;  /* 0x00000026082672a4 */ /* 0x000fe4000f8e022d */
[----:B------:R-:W-:Y:S10]  /*a150*/  @!P0 BRA `(.L_x_35) ;  /* 0x0000000000408947 */ /* 0x000ff40003800000 */
[----:B-1----:R-:W-:Y:S01]  /*a160*/  MOV R2, 0x0 ;  /* 0x0000000000027802 */ /* 0x002fe20000000f00 */
[----:B------:R-:W-:Y:S01]  /*a170*/  ULDC.64 UR6, c[0x4][0x98] ;  /* 0x0100260000067ab9 */ /* 0x000fe20000000a00 */
[----:B------:R-:W-:Y:S01]  /*a180*/  ULDC.64 UR8, c[0x4][0xa0] ;  /* 0x0100280000087ab9 */ /* 0x000fe20000000a00 */
[----:B------:R-:W-:Y:S01]  /*a190*/  ULDC.64 UR4, c[0x4][0x8] ;  /* 0x0100020000047ab9 */ /* 0x000fe20000000a00 */
[----:B------:R-:W-:Y:S02]  /*a1a0*/  IMAD.U32 R4, RZ, RZ, UR6 ;  /* 0x00000006ff047e24 */ /* 0x000fe4000f8e00ff */
[----:B------:R-:W1:Y:S01]  /*a1b0*/  LDC.64 R2, c[0x4][R2] ;  /* 0x0100000002027b82 */ /* 0x000e620000000a00 */
[----:B------:R-:W-:Y:S02]  /*a1c0*/  IMAD.U32 R5, RZ, RZ, UR7 ;  /* 0x00000007ff057e24 */ /* 0x000fe4000f8e00ff */
[----:B------:R-:W-:Y:S02]  /*a1d0*/  IMAD.U32 R6, RZ, RZ, UR8 ;  /* 0x00000008ff067e24 */ /* 0x000fe4000f8e00ff */
[----:B------:R-:W-:-:S02]  /*a1e0*/  IMAD.U32 R7, RZ, RZ, UR9 ;  /* 0x00000009ff077e24 */ /* 0x000fc4000f8e00ff */
[----:B------:R-:W-:Y:S02]  /*a1f0*/  IMAD.U32 R10, RZ, RZ, UR4 ;  /* 0x00000004ff0a7e24 */ /* 0x000fe4000f8e00ff */
[----:B------:R-:W-:Y:S02]  /*a200*/  IMAD.U32 R11, RZ, RZ, UR5 ;  /* 0x00000005ff0b7e24 */ /* 0x000fe4000f8e00ff */
[----:B------:R-:W-:Y:S02]  /*a210*/  IMAD.MOV.U32 R8, RZ, RZ, 0x70 ;  /* 0x00000070ff087424 */ /* 0x000fe400078e00ff */
[----:B------:R-:W-:Y:S02]  /*a220*/  IMAD.MOV.U32 R12, RZ, RZ, 0x1 ;  /* 0x00000001ff0c7424 */ /* 0x000fe400078e00ff */
[----:B------:R-:W-:-:S07]  /*a230*/  IMAD.MOV.U32 R13, RZ, RZ, RZ ;  /* 0x000000ffff0d7224 */ /* 0x000fce00078e00ff */
[----:B------:R-:W-:-:S07]  /*a240*/  LEPC R20, `(.L_x_35) ;  /* 0x000000001014794e */ /* 0x000fce0000000000 */
[----:B-1----:R-:W-:Y:S05]  /*a250*/  CALL.ABS.NOINC R2 ;  /* 0x0000000002007343 */ /* 0x002fea0003c00000 */
.L_x_35:
[----:B------:R-:W-:-:S06]  /*a260*/  UIADD3 UR4, UR40, 0xf200, URZ ;  /* 0x0000f20028047890 */ /* 0x000fcc000fffe03f */
[----:B------:R-:W-:-:S05]  /*a270*/  IMAD.U32 R16, RZ, RZ, UR4 ;  /* 0x00000004ff107e24 */ /* 0x000fca000f8e00ff */
[----:B------:R-:W-:-:S13]  /*a280*/  LOP3.LUT P0, RZ, R16, 0x1bf, RZ, 0xc0, !PT ;  /* 0x000001bf10ff7812 */ /* 0x000fda000780c0ff */
[----:B------:R-:W-:Y:S05]  /*a290*/  @!P0 BRA `(.L_x_36) ;  /* 0x0000000000408947 */ /* 0x000fea0003800000 */
        /* <DEDUP_REMOVED lines=16> */
.L_x_36:
[----:B------:R-:W-:-:S04]  /*a3a0*/  UIADD3 UR4, UR40, 0x200, URZ ;  /* 0x0000020028047890 */ /* 0x000fc8000fffe03f */
[----:B------:R-:W-:-:S06]  /*a3b0*/  ULOP3.LUT UP0, URZ, UR4, 0x9f, URZ, 0xc0, !UPT ;  /* 0x0000009f043f7892 */ /* 0x000fcc000f80c03f */
[----:B------:R-:W-:-:S13]  /*a3c0*/  PLOP3.LUT P0, PT, PT, PT, UP0, 0x80, 0x0 ;  /* 0x000000000000781c */ /* 0x000fda0003f0f008 */
        /* <DEDUP_REMOVED lines=17> */
.L_x_37:
        /* <DEDUP_REMOVED lines=18> */
.L_x_38:
[----:B------:R-:W-:Y:S01]  /*a600*/  ULDC.64 UR4, c[0x0][0x9f8] ;  /* 0x00027e0000047ab9 */ /* 0x000fe20000000a00 */
[----:B------:R-:W-:Y:S01]  /*a610*/  IMAD.U32 R5, RZ, RZ, UR39 ;  /* 0x00000027ff057e24 */ /* 0x000fe2000f8e00ff */
[----:B------:R-:W-:Y:S01]  /*a620*/  ISETP.NE.U32.AND P0, PT, RZ, UR4, PT ;  /* 0x00000004ff007c0c */ /* 0x000fe2000bf05070 */
[----:B------:R-:W-:Y:S01]  /*a630*/  IMAD.U32 R19, RZ, RZ, UR39 ;  /* 0x00000027ff137e24 */ /* 0x000fe2000f8e00ff */
[----:B------:R-:W2:Y:S01]  /*a640*/  S2R R4, SR_TID.X ;  /* 0x0000000000047919 */ /* 0x000ea20000002100 */
[----:B-1----:R-:W1:Y:S01]  /*a650*/  LDC R0, c[0x0][0x428] ;  /* 0x00010a00ff007b82 */ /* 0x002e620000000800 */
[----:B------:R-:W-:-:S13]  /*a660*/  ISETP.NE.AND.EX P0, PT, RZ, UR5, PT, P0 ;  /* 0x00000005ff007c0c */ /* 0x000fda000bf05300 */
[----:B------:R-:W3:Y:S01]  /*a670*/  @P0 LDC.64 R2, c[0x0][0x9f8] ;  /* 0x00027e00ff020b82 */ /* 0x000ee20000000a00 */
[----:B------:R-:W-:Y:S01]  /*a680*/  IMAD R6, RZ, RZ, -UR45 ;  /* 0x8000002dff067e24 */ /* 0x000fe2000f8e02ff */
[----:B--2---:R-:W-:Y:S01]  /*a690*/  LOP3.LUT R10, R4, 0x7f, RZ, 0xc0, !PT ;  /* 0x0000007f040a7812 */ /* 0x004fe200078ec0ff */
[----:B---3--:R-:W-:-:S05]  /*a6a0*/  @P0 IMAD.WIDE R2, R5, 0x4, R2 ;  /* 0x0000000405020825 */ /* 0x008fca00078e0202 */
[----:B------:R-:W2:Y:S01]  /*a6b0*/  LDC R5, c[0x0][0xda8] ;  /* 0x00036a00ff057b82 */ /* 0x000ea20000000800 */
[----:B------:R3:W4:Y:S01]  /*a6c0*/  @P0 LDG.E R19, desc[UR50][R2.64] ;  /* 0x0000003202130981 */ /* 0x000722000c1e1900 */
[----:B-1----:R-:W-:Y:S01]  /*a6d0*/  ISETP.NE.AND P0, PT, R0, 0x1, PT ;  /* 0x000000010000780c */ /* 0x002fe20003f05270 */
[----:B------:R-:W-:Y:S01]  /*a6e0*/  UMOV UR36, URZ ;  /* 0x0000003f00247c82 */ /* 0x000fe20008000000 */
[----:B------:R-:W-:Y:S01]  /*a6f0*/  ISETP.NE.AND P2, PT, R10, RZ, PT ;  /* 0x000000ff0a00720c */ /* 0x000fe20003f45270 */
[----:B------:R-:W-:Y:S01]  /*a700*/  UMOV UR4, 0x40 ;  /* 0x0000004000047882 */ /* 0x000fe20000000000 */
[----:B------:R-:W-:Y:S01]  /*a710*/  UMOV UR6, UR38 ;  /* 0x0000002600067c82 */ /* 0x000fe20008000000 */
[----:B------:R-:W-:Y:S01]  /*a720*/  UMOV UR7, UR39 ;  /* 0x0000002700077c82 */ /* 0x000fe20008000000 */
[----:B------:R-:W-:Y:S01]  /*a730*/  UMOV UR8, 0x80 ;  /* 0x0000008000087882 */ /* 0x000fe20000000000 */
[----:B------:R-:W-:Y:S01]  /*a740*/  UMOV UR10, UR38 ;  /* 0x00000026000a7c82 */ /* 0x000fe20008000000 */
[----:B------:R-:W-:Y:S01]  /*a750*/  UMOV UR11, UR39 ;  /* 0x00000027000b7c82 */ /* 0x000fe20008000000 */
[----:B---3--:R-:W1:Y:S01]  /*a760*/  LDC.64 R2, c[0x0][0x3f8] ;  /* 0x0000fe00ff027b82 */ /* 0x008e620000000a00 */
[----:B------:R-:W-:Y:S01]  /*a770*/  UMOV UR14, 0xffffffff ;  /* 0xffffffff000e7882 */ /* 0x000fe20000000000 */
[----:B------:R-:W-:Y:S01]  /*a780*/  SHF.R.U32.HI R4, RZ, 0x5, R4 ;  /* 0x00000005ff047819 */ /* 0x000fe20000011604 */
[----:B------:R-:W-:-:S03]  /*a790*/  IMAD.U32 R16, RZ, RZ, UR38 ;  /* 0x00000026ff107e24 */ /* 0x000fc6000f8e00ff */
[----:B------:R-:W-:Y:S01]  /*a7a0*/  VOTEU.ALL UP1, P2 ;  /* 0x00000000003f7886 */ /* 0x000fe20001020000 */
[----:B------:R-:W-:Y:S01]  /*a7b0*/  LOP3.LUT R4, R4, 0x3, RZ, 0xc0, !PT ;  /* 0x0000000304047812 */ /* 0x000fe200078ec0ff */
[----:B------:R-:W3:Y:S01]  /*a7c0*/  @P0 LDC R0, c[0x0][0x42c] ;  /* 0x00010b00ff000b82 */ /* 0x000ee20000000800 */
[----:B--2---:R-:W-:Y:S02]  /*a7d0*/  IMAD R6, R5, R6, UR49 ;  /* 0x0000003105067e24 */ /* 0x004fe4000f8e0206 */
[----:B------:R-:W-:Y:S02]  /*a7e0*/  @!UP1 UIADD3 UR12, UP0, UR52, 0x270, URZ ;  /* 0x00000270340c9890 */ /* 0x000fe4000ff1e03f */
[----:B------:R-:W-:-:S03]  /*a7f0*/  IMAD.SHL.U32 R6, R6, 0x80, RZ ;  /* 0x0000008006067824 */ /* 0x000fc600078e00ff */
[----:B------:R-:W2:Y:S01]  /*a800*/  @P0 LDC R5, c[0x0][0x430] ;  /* 0x00010c00ff050b82 */ /* 0x000ea20000000800 */
[----:B------:R-:W-:Y:S01]  /*a810*/  @!UP1 UIADD3.X UR13, URZ, UR53, URZ, UP0, !UPT ;  /* 0x000000353f0d9290 */ /* 0x000fe200087fe43f */
[----:B------:R-:W-:Y:S02]  /*a820*/  R2UR UR37, R6 ;  /* 0x00000000062572ca */ /* 0x000fe400000e0000 */
[----:B-1----:R-:W-:-:S04]  /*a830*/  ISETP.NE.U32.AND P1, PT, R2, RZ, PT ;  /* 0x000000ff0200720c */ /* 0x002fc80003f25070 */
[----:B------:R-:W-:Y:S01]  /*a840*/  ISETP.NE.AND.EX P1, PT, R3, RZ, PT, P1 ;  /* 0x000000ff0300720c */ /* 0x000fe20003f25310 */
[----:B---3--:R-:W-:-:S06]  /*a850*/  @P0 IMAD.HI.U32 R0, R0, UR38, RZ ;  /* 0x0000002600000c27 */ /* 0x008fcc000f8e00ff */
[----:B------:R-:W-:Y:S01]  /*a860*/  UMOV UR5, UR37 ;  /* 0x0000002500057c82 */ /* 0x000fe20008000000 */
[----:B------:R-:W-:Y:S01]  /*a870*/  UMOV UR9, UR37 ;  /* 0x0000002500097c82 */ /* 0x000fe20008000000 */
[----:B------:R1:W-:Y:S01]  /*a880*/  @!UP1 UTMAPF.L2.4D [UR36], [UR12] ;  /* 0x000000240c0095b8 */ /* 0x0003e20008018000 */
[----:B--2---:R-:W-:Y:S01]  /*a890*/  @P0 SHF.R.U32.HI R16, RZ, R5, R0 ;  /* 0x00000005ff100219 */ /* 0x004fe20000011600 */
[----:B------:R1:W-:Y:S01]  /*a8a0*/  @!UP1 UTMAPF.L2.4D [UR4], [UR12] ;  /* 0x000000040c0095b8 */ /* 0x0003e20008018000 */
[----:B------:R1:W-:Y:S01]  /*a8b0*/  @!UP1 UTMAPF.L2.4D [UR8], [UR12] ;  /* 0x000000080c0095b8 */ /* 0x0003e20008018000 */
[----:B----4-:R-:W-:Y:S02]  /*a8c0*/  SHF.R.S32.HI R20, RZ, 0x1f, R19 ;  /* 0x0000001fff147819 */ /* 0x010fe40000011413 */
[----:B------:R-:W-:Y:S01]  /*a8d0*/  SEL R0, R19, RZ, !P1 ;  /* 0x000000ff13007207 */ /* 0x000fe20004800000 */
[----:B-1----:R-:W-:Y:S06]  /*a8e0*/  BRA.DIV UR14, `(.L_x_39) ;  /* 0x0000002a0e687947 */ /* 0x002fec000b800000 */
[----:B------:R1:W2:Y:S02]  /*a8f0*/  SHFL.IDX PT, R14, R4, RZ, 0x1f ;  /* 0x00001fff040e7589 */ /* 0x0002a400000e0000 */
.L_x_96:
[----:B--2---:R-:W-:Y:S02]  /*a900*/  ISETP.NE.AND P0, PT, R14, RZ, PT ;  /* 0x000000ff0e00720c */ /* 0x004fe40003f05270 */
[----:B------:R-:W-:-:S11]  /*a910*/  PLOP3.LUT P6, PT, PT, PT, PT, 0x8, 0x0 ;  /* 0x000000000000781c */ /* 0x000fd60003fce170 */
[----:B------:R-:W-:Y:S05]  /*a920*/  @P0 BRA `(.L_x_40) ;  /* 0x0000000800040947 */ /* 0x000fea0003800000 */
[----:B------:R-:W-:-:S06]  /*a930*/  UIADD3 UR4, UR41, -0x1, URZ ;  /* 0xffffffff29047890 */ /* 0x000fcc000fffe03f */
[----:B------:R-:W-:Y:S01]  /*a940*/  IMAD.U32 R7, RZ, RZ, UR4 ;  /* 0x00000004ff077e24 */ /* 0x000fe2000f8e00ff */
[----:B------:R-:W-:-:S03]  /*a950*/  UMOV UR4, 0xffffffff ;  /* 0xffffffff00047882 */ /* 0x000fc60000000000 */
[----:B------:R-:W-:Y:S05]  /*a960*/  BRA.DIV UR4, `(.L_x_41) ;  /* 0x0000002a04687947 */ /* 0x000fea000b800000 */
[----:B------:R-:W-:-:S13]  /*a970*/  ELECT P6, URZ, PT ;  /* 0x00000000003f782f */ /* 0x000fda00038c0000 */
.L_x_99:
[----:B------:R-:W-:Y:S05]  /*a980*/  @!P6 BRA `(.L_x_42) ;  /* 0x000000040070e947 */ /* 0x000fea0003800000 */
[----:B------:R-:W-:Y:S01]  /*a990*/  IMAD.MOV.U32 R0, RZ, RZ, R19 ;  /* 0x000000ffff007224 */ /* 0x000fe200078e0013 */
[----:B------:R-:W-:Y:S06]  /*a9a0*/  @!P1 BRA `(.L_x_43) ;  /* 0x0000000000449947 */ /* 0x000fec0003800000 */
[----:B------:R-:W2:Y:S01]  /*a9b0*/  LDC R8, c[0x0][0x41c] ;  /* 0x00010700ff087b82 */ /* 0x000ea20000000800 */
[----:B------:R-:W-:Y:S01]  /*a9c0*/  ULDC.64 UR4, c[0x0][0x408] ;  /* 0x0001020000047ab9 */ /* 0x000fe20000000a00 */
[----:B--2---:R-:W-:-:S13]  /*a9d0*/  ISETP.NE.AND P0, PT, R8, 0x1, PT ;  /* 0x000000010800780c */ /* 0x004fda0003f05270 */
[----:B-1----:R-:W1:Y:S02]  /*a9e0*/  @P0 LDC.64 R4, c[0x0][0x420] ;  /* 0x00010800ff040b82 */ /* 0x002e640000000a00 */
[----:B-1----:R-:W-:-:S04]  /*a9f0*/  @P0 IMAD.HI.U32 R0, R7, R4, RZ ;  /* 0x0000000407000227 */ /* 0x002fc800078e00ff */
[----:B------:R-:W-:Y:S01]  /*aa00*/  IMAD.MOV.U32 R4, RZ, RZ, R7 ;  /* 0x000000ffff047224 */ /* 0x000fe200078e0007 */
[----:B------:R-:W-:-:S04]  /*aa10*/  @P0 SHF.R.U32.HI R4, RZ, R5, R0 ;  /* 0x00000005ff040219 */ /* 0x000fc80000011600 */
[--C-:B------:R-:W-:Y:S01]  /*aa20*/  SHF.R.S32.HI R5, RZ, 0x1f, R4.reuse ;  /* 0x0000001fff057819 */ /* 0x100fe20000011404 */
[----:B------:R-:W-:-:S04]  /*aa30*/  IMAD.MOV R0, RZ, RZ, -R4 ;  /* 0x000000ffff007224 */ /* 0x000fc800078e0a04 */
[----:B------:R-:W-:Y:S02]  /*aa40*/  IMAD R7, R8, R0, R7 ;  /* 0x0000000008077224 */ /* 0x000fe400078e0207 */
[----:B------:R-:W-:Y:S02]  /*aa50*/  IMAD R0, R20, UR4, RZ ;  /* 0x0000000414007c24 */ /* 0x000fe4000f8e02ff */
[----:B------:R-:W-:-:S04]  /*aa60*/  IMAD.WIDE.U32 R4, R19, UR4, R4 ;  /* 0x0000000413047c25 */ /* 0x000fc8000f8e0004 */
[----:B------:R-:W-:Y:S01]  /*aa70*/  IMAD R9, R19, UR5, R0 ;  /* 0x0000000513097c24 */ /* 0x000fe2000f8e0200 */
[----:B------:R-:W-:-:S03]  /*aa80*/  LEA R2, P0, R4, R2, 0x2 ;  /* 0x0000000204027211 */ /* 0x000fc600078010ff */
[----:B------:R-:W-:-:S05]  /*aa90*/  IMAD.IADD R0, R5, 0x1, R9 ;  /* 0x0000000105007824 */ /* 0x000fca00078e0209 */
[----:B------:R-:W-:-:S05]  /*aaa0*/  LEA.HI.X R3, R4, R3, R0, 0x2, P0 ;  /* 0x0000000304037211 */ /* 0x000fca00000f1400 */
[----:B------:R2:W5:Y:S02]  /*aab0*/  LDG.E R0, desc[UR50][R2.64] ;  /* 0x0000003202007981 */ /* 0x000564000c1e1900 */
.L_x_43:
[----:B------:R-:W-:Y:S02]  /*aac0*/  LEA R5, R17, UR40, 0x3 ;  /* 0x0000002811057c11 */ /* 0x000fe4000f8e18ff */
[----:B--2---:R-:W-:Y:S02]  /*aad0*/  SHF.L.U32 R2, R18, 0x1f, RZ ;  /* 0x0000001f12027819 */ /* 0x004fe400000006ff */
[----:B------:R-:W-:Y:S02]  /*aae0*/  ISETP.NE.AND P0, PT, R10, RZ, PT ;  /* 0x000000ff0a00720c */ /* 0x000fe40003f05270 */
[----:B------:R-:W2:Y:S02]  /*aaf0*/  SYNCS.PHASECHK.TRANS64.TRYWAIT P3, [R5+URZ+0x33480], R2 ;  /* 0x03348002050075a7 */ /* 0x000ea4000806017f */
[----:B--2---:R-:W-:Y:S09]  /*ab00*/  @!P3 BRA `(.L_x_44) ;  /* 0x000000280020b947 */ /* 0x004ff20003800000 */
.L_x_100:
[----:B------:R-:W-:Y:S05]  /*ab10*/  @P0 BRA `(.L_x_45) ;  /* 0x00000000001c0947 */ /* 0x000fea0003800000 */
[----:B------:R-:W1:Y:S02]  /*ab20*/  S2R R3, SR_TID.X ;  /* 0x0000000000037919 */ /* 0x000e640000002100 */
[----:B-1----:R-:W-:Y:S01]  /*ab30*/  LOP3.LUT R4, R3, 0x1f, RZ, 0xc0, !PT ;  /* 0x0000001f03047812 */ /* 0x002fe200078ec0ff */
[----:B------:R-:W-:-:S03]  /*ab40*/  IMAD.MOV.U32 R3, RZ, RZ, 0x7800 ;  /* 0x00007800ff037424 */ /* 0x000fc600078e00ff */
[----:B------:R-:W-:Y:S01]  /*ab50*/  ISETP.NE.AND P3, PT, R4, RZ, PT ;  /* 0x000000ff0400720c */ /* 0x000fe20003f65270 */
[----:B------:R3:W-:-:S12]  /*ab60*/  SYNCS.ARRIVE.TRANS64 RZ, [R5+URZ+0x33470], R3 ;  /* 0x0334700305ff79a7 */ /* 0x0007d8000800003f */
[----:B---3--:R-:W-:Y:S05]  /*ab70*/  @!P3 BRA `(.L_x_45) ;  /* 0x000000000004b947 */ /* 0x008fea0003800000 */
[----:B------:R-:W-:Y:S01]  /*ab80*/  BPT.TRAP 0x1 ;  /* 0x000000040000795c */ /* 0x000fe20000300000 */
.L_x_45:
[----:B-1----:R-:W-:Y:S01]  /*ab90*/  IMAD.U32 R4, RZ, RZ, UR40 ;  /* 0x00000028ff047e24 */ /* 0x002fe2000f8e00ff */
[----:B------:R-:W-:Y:S01]  /*aba0*/  R2UR UR9, R5 ;  /* 0x00000000050972ca */ /* 0x000fe200000e0000 */
[----:B------:R-:W-:Y:S01]  /*abb0*/  IMAD R7, R7, 0xa0, RZ ;  /* 0x000000a007077824 */ /* 0x000fe200078e02ff */
[----:B------:R-:W-:Y:S01]  /*abc0*/  UIADD3 UR4, UP0, UR52, 0x470, URZ ;  /* 0x0000047034047890 */ /* 0x000fe2000ff1e03f */
[----:B------:R-:W-:Y:S01]  /*abd0*/  IMAD R3, R17, 0x7800, R4 ;  /* 0x0000780011037824 */ /* 0x000fe200078e0204 */
[----:B------:R-:W-:Y:S01]  /*abe0*/  R2UR UR12, R16 ;  /* 0x00000000100c72ca */ /* 0x000fe200000e0000 */
[----:B------:R-:W-:Y:S01]  /*abf0*/  UMOV UR10, URZ ;  /* 0x0000003f000a7c82 */ /* 0x000fe20008000000 */
[----:B-----5:R-:W-:Y:S01]  /*ac00*/  R2UR UR13, R0 ;  /* 0x00000000000d72ca */ /* 0x020fe200000e0000 */
[----:B------:R-:W-:Y:S01]  /*ac10*/  UIADD3.X UR5, URZ, UR53, URZ, UP0, !UPT ;  /* 0x000000353f057290 */ /* 0x000fe200087fe43f */
[----:B------:R-:W-:Y:S01]  /*ac20*/  R2UR UR15, R3 ;  /* 0x00000000030f72ca */ /* 0x000fe200000e0000 */
[----:B------:R-:W-:Y:S01]  /*ac30*/  UMOV UR6, 0x0 ;  /* 0x0000000000067882 */ /* 0x000fe20000000000 */
[----:B------:R-:W-:Y:S01]  /*ac40*/  R2UR UR11, R7 ;  /* 0x00000000070b72ca */ /* 0x000fe200000e0000 */
[----:B------:R-:W-:Y:S01]  /*ac50*/  UMOV UR7, 0x14f00000 ;  /* 0x14f0000000077882 */ /* 0x000fe20000000000 */
[----:B------:R-:W-:Y:S01]  /*ac60*/  UMOV UR16, 0x40 ;  /* 0x0000004000107882 */ /* 0x000fe20000000000 */
[----:B------:R-:W-:-:S08]  /*ac70*/  UIADD3 UR9, UR9, 0x33470, URZ ;  /* 0x0003347009097890 */ /* 0x000fd0000fffe03f */
[----:B------:R-:W-:Y:S02]  /*ac80*/  UIADD3 UR8, UR15, 0xf200, URZ ;  /* 0x0000f2000f087890 */ /* 0x000fe4000fffe03f */
[----:B------:R-:W-:Y:S02]  /*ac90*/  UIADD3 UR14, UR15, 0x11a00, URZ ;  /* 0x00011a000f0e7890 */ /* 0x000fe4000fffe03f */
[----:B------:R-:W-:-:S05]  /*aca0*/  UIADD3 UR15, UR15, 0x14200, URZ ;  /* 0x000142000f0f7890 */ /* 0x000fca000fffe03f */
[----:B------:R1:W-:Y:S02]  /*acb0*/  UTMALDG.4D [UR8], [UR4], desc[UR6] ;  /* 0x00000608040075b4 */ /* 0x0003e40008019000 */
[----:B-1----:R-:W-:Y:S01]  /*acc0*/  UMOV UR8, UR14 ;  /* 0x0000000e00087c82 */ /* 0x002fe20008000000 */
[----:B------:R-:W-:Y:S01]  /*acd0*/  UMOV UR10, UR16 ;  /* 0x00000010000a7c82 */ /* 0x000fe20008000000 */
[----:B------:R-:W-:Y:S01]  /*ace0*/  UMOV UR14, 0x80 ;  /* 0x00000080000e7882 */ /* 0x000fe20000000000 */
[----:B------:R1:W-:Y:S02]  /*acf0*/  UTMALDG.4D [UR8], [UR4], desc[UR6] ;  /* 0x00000608040075b4 */ /* 0x0003e40008019000 */
[----:B-1----:R-:W-:Y:S01]  /*ad00*/  UMOV UR8, UR15 ;  /* 0x0000000f00087c82 */ /* 0x002fe20008000000 */
[----:B------:R-:W-:Y:S02]  /*ad10*/  UMOV UR10, UR14 ;  /* 0x0000000e000a7c82 */ /* 0x000fe40008000000 */
[----:B------:R1:W-:Y:S01]  /*ad20*/  UTMALDG.4D [UR8], [UR4], desc[UR6] ;  /* 0x00000608040075b4 */ /* 0x0003e20008019000 */
[----:B------:R-:W3:Y:S02]  /*ad30*/  SYNCS.PHASECHK.TRANS64.TRYWAIT P3, [R5+URZ+0x33440], R2 ;  /* 0x03344002050075a7 */ /* 0x000ee4000806017f */
[----:B-1-3--:R-:W-:Y:S05]  /*ad40*/  @!P3 BRA `(.L_x_46) ;  /* 0x0000002400a4b947 */ /* 0x00afea0003800000 */
.L_x_101:
[----:B------:R-:W-:Y:S05]  /*ad50*/  @P0 BRA `(.L_x_47) ;  /* 0x00000000001c0947 */ /* 0x000fea0003800000 */
[----:B------:R-:W3:Y:S01]  /*ad60*/  S2R R4, SR_TID.X ;  /* 0x0000000000047919 */ /* 0x000ee20000002100 */
[----:B-12---:R-:W-:-:S04]  /*ad70*/  IMAD.MOV.U32 R2, RZ, RZ, 0x7800 ;  /* 0x00007800ff027424 */ /* 0x006fc800078e00ff */
[----:B------:R4:W-:Y:S01]  /*ad80*/  SYNCS.ARRIVE.TRANS64 RZ, [R5+URZ+0x33430], R2 ;  /* 0x0334300205ff79a7 */ /* 0x0009e2000800003f */
[----:B---3--:R-:W-:-:S04]  /*ad90*/  LOP3.LUT R4, R4, 0x1f, RZ, 0xc0, !PT ;  /* 0x0000001f04047812 */ /* 0x008fc800078ec0ff */
[----:B------:R-:W-:-:S13]  /*ada0*/  ISETP.NE.AND P0, PT, R4, RZ, PT ;  /* 0x000000ff0400720c */ /* 0x000fda0003f05270 */
[----:B----4-:R-:W-:Y:S05]  /*adb0*/  @!P0 BRA `(.L_x_47) ;  /* 0x0000000000048947 */ /* 0x010fea0003800000 */
[----:B------:R-:W-:Y:S01]  /*adc0*/  BPT.TRAP 0x1 ;  /* 0x000000040000795c */ /* 0x000fe20000300000 */
.L_x_47:
[----:B------:R-:W-:Y:S01]  /*add0*/  R2UR UR15, R3 ;  /* 0x00000000030f72ca */ /* 0x000fe200000e0000 */
[----:B------:R-:W-:Y:S01]  /*ade0*/  UIADD3 UR4, UP0, UR52, 0x370, URZ ;  /* 0x0000037034047890 */ /* 0x000fe2000ff1e03f */
[----:B------:R-:W-:Y:S01]  /*adf0*/  R2UR UR9, R5 ;  /* 0x00000000050972ca */ /* 0x000fe200000e0000 */
[----:B------:R-:W-:Y:S01]  /*ae00*/  UMOV UR10, URZ ;  /* 0x0000003f000a7c82 */ /* 0x000fe20008000000 */
[----:B------:R-:W-:Y:S01]  /*ae10*/  R2UR UR11, R7 ;  /* 0x00000000070b72ca */ /* 0x000fe200000e0000 */
[----:B------:R-:W-:Y:S01]  /*ae20*/  UIADD3.X UR5, URZ, UR53, URZ, UP0, !UPT ;  /* 0x000000353f057290 */ /* 0x000fe200087fe43f */
[----:B------:R-:W-:Y:S01]  /*ae30*/  R2UR UR12, R16 ;  /* 0x00000000100c72ca */ /* 0x000fe200000e0000 */
[----:B------:R-:W-:Y:S01]  /*ae40*/  UMOV UR6, 0x0 ;  /* 0x0000000000067882 */ /* 0x000fe20000000000 */
[----:B------:R-:W-:Y:S01]  /*ae50*/  R2UR UR13, R0 ;  /* 0x00000000000d72ca */ /* 0x000fe200000e0000 */
[----:B------:R-:W-:Y:S01]  /*ae60*/  UMOV UR7, 0x14f00000 ;  /* 0x14f0000000077882 */ /* 0x000fe20000000000 */
[----:B------:R-:W-:-:S03]  /*ae70*/  UMOV UR16, 0x40 ;  /* 0x0000004000107882 */ /* 0x000fc60000000000 */
[----:B------:R-:W-:Y:S02]  /*ae80*/  UIADD3 UR8, UR15, 0x24200, URZ ;  /* 0x000242000f087890 */ /* 0x000fe4000fffe03f */
[----:B------:R-:W-:Y:S02]  /*ae90*/  UIADD3 UR9, UR9, 0x33430, URZ ;  /* 0x0003343009097890 */ /* 0x000fe4000fffe03f */
[----:B------:R-:W-:Y:S02]  /*aea0*/  UIADD3 UR14, UR15, 0x26a00, URZ ;  /* 0x00026a000f0e7890 */ /* 0x000fe4000fffe03f */
[----:B------:R-:W-:-:S05]  /*aeb0*/  UIADD3 UR15, UR15, 0x29200, URZ ;  /* 0x000292000f0f7890 */ /* 0x000fca000fffe03f */
[----:B------:R3:W-:Y:S02]  /*aec0*/  UTMALDG.4D [UR8], [UR4], desc[UR6] ;  /* 0x00000608040075b4 */ /* 0x0007e40008019000 */
[----:B---3--:R-:W-:Y:S01]  /*aed0*/  UMOV UR8, UR14 ;  /* 0x0000000e00087c82 */ /* 0x008fe20008000000 */
[----:B------:R-:W-:Y:S01]  /*aee0*/  UMOV UR10, UR16 ;  /* 0x00000010000a7c82 */ /* 0x000fe20008000000 */
[----:B------:R-:W-:Y:S01]  /*aef0*/  UMOV UR14, 0x80 ;  /* 0x00000080000e7882 */ /* 0x000fe20000000000 */
[----:B------:R3:W-:Y:S02]  /*af00*/  UTMALDG.4D [UR8], [UR4], desc[UR6] ;  /* 0x00000608040075b4 */ /* 0x0007e40008019000 */
[----:B---3--:R-:W-:Y:S01]  /*af10*/  UMOV UR8, UR15 ;  /* 0x0000000f00087c82 */ /* 0x008fe20008000000 */
[----:B------:R-:W-:Y:S02]  /*af20*/  UMOV UR10, UR14 ;  /* 0x0000000e000a7c82 */ /* 0x000fe40008000000 */
[----:B------:R3:W-:Y:S02]  /*af30*/  UTMALDG.4D [UR8], [UR4], desc[UR6] ;  /* 0x00000608040075b4 */ /* 0x0007e40008019000 */
[----:B---3--:R-:W-:Y:S01]  /*af40*/  NOP ;  /* 0x0000000000007918 */ /* 0x008fe20000000000 */
.L_x_42:
[----:B------:R-:W-:Y:S05]  /*af50*/  WARPSYNC.ALL ;  /* 0x0000000000007948 */ /* 0x000fea0003800000 */
[----:B------:R-:W-:Y:S01]  /*af60*/  ELECT P0, URZ, PT ;  /* 0x00000000003f782f */ /* 0x000fe20003800000 */
[----:B------:R-:W-:Y:S01]  /*af70*/  BAR.SYNC.DEFER_BLOCKING 0x8, 0x120 ;  /* 0x0204800000007b1d */ /* 0x000fe20000010000 */
[----:B------:R-:W-:Y:S02]  /*af80*/  UIADD3 UR4, UP0, UR52, 0x270, URZ ;  /* 0x0000027034047890 */ /* 0x000fe4000ff1e03f */
[----:B------:R-:W-:Y:S02]  /*af90*/  UIADD3 UR8, UR40, 0x1e200, URZ ;  /* 0x0001e20028087890 */ /* 0x000fe4000fffe03f */
[----:B------:R-:W-:-:S02]  /*afa0*/  UIADD3 UR9, UR40, 0x33400, URZ ;  /* 0x0003340028097890 */ /* 0x000fc4000fffe03f */
[----:B------:R-:W-:Y:S02]  /*afb0*/  UIADD3.X UR5, URZ, UR53, URZ, UP0, !UPT ;  /* 0x000000353f057290 */ /* 0x000fe400087fe43f */
[----:B------:R-:W-:Y:S02]  /*afc0*/  UIADD3 UR24, UR40, 0x20200, URZ ;  /* 0x0002020028187890 */ /* 0x000fe4000fffe03f */
[----:B------:R-:W-:Y:S01]  /*afd0*/  UIADD3 UR16, UR40, 0x22200, URZ ;  /* 0x0002220028107890 */ /* 0x000fe2000fffe03f */
[C---:B------:R-:W-:Y:S01]  /*afe0*/  @P0 R2UR UR11, R6.reuse ;  /* 0x00000000060b02ca */ /* 0x040fe200000e0000 */
[----:B-12---:R-:W-:Y:S01]  /*aff0*/  @P0 IMAD.MOV.U32 R2, RZ, RZ, 0x6000 ;  /* 0x00006000ff020424 */ /* 0x006fe200078e00ff */
[C---:B------:R-:W-:Y:S01]  /*b000*/  @P0 R2UR UR27, R6.reuse ;  /* 0x00000000061b02ca */ /* 0x040fe200000e0000 */
[----:B------:R-:W-:Y:S01]  /*b010*/  UMOV UR6, 0x0 ;  /* 0x0000000000067882 */ /* 0x000fe20000000000 */
[----:B------:R-:W-:Y:S01]  /*b020*/  @P0 R2UR UR19, R6 ;  /* 0x00000000061302ca */ /* 0x000fe200000e0000 */
[----:B------:R-:W-:Y:S01]  /*b030*/  UMOV UR7, 0x12f00000 ;  /* 0x12f0000000077882 */ /* 0x000fe20000000000 */
[----:B------:R-:W-:Y:S01]  /*b040*/  UMOV UR10, URZ ;  /* 0x0000003f000a7c82 */ /* 0x000fe20008000000 */
[----:B------:R-:W-:Y:S01]  /*b050*/  UMOV UR12, UR38 ;  /* 0x00000026000c7c82 */ /* 0x000fe20008000000 */
[----:B------:R-:W-:Y:S01]  /*b060*/  UMOV UR13, UR39 ;  /* 0x00000027000d7c82 */ /* 0x000fe20008000000 */
[----:B------:R-:W-:Y:S01]  /*b070*/  UMOV UR26, 0x40 ;  /* 0x00000040001a7882 */ /* 0x000fe20000000000 */
[----:B------:R-:W-:Y:S01]  /*b080*/  UMOV UR28, UR38 ;  /* 0x00000026001c7c82 */ /* 0x000fe20008000000 */
[----:B------:R-:W-:Y:S01]  /*b090*/  UMOV UR29, UR39 ;  /* 0x00000027001d7c82 */ /* 0x000fe20008000000 */
[----:B------:R2:W-:Y:S01]  /*b0a0*/  @P0 SYNCS.ARRIVE.TRANS64 RZ, [UR40+0x33400], R2 ;  /* 0x03340002ffff09a7 */ /* 0x0005e20008000028 */
[----:B------:R-:W-:Y:S01]  /*b0b0*/  UMOV UR25, UR9 ;  /* 0x0000000900197c82 */ /* 0x000fe20008000000 */
[----:B------:R-:W-:Y:S01]  /*b0c0*/  UMOV UR18, 0x80 ;  /* 0x0000008000127882 */ /* 0x000fe20000000000 */
[----:B------:R-:W-:Y:S01]  /*b0d0*/  UMOV UR20, UR38 ;  /* 0x0000002600147c82 */ /* 0x000fe20008000000 */
[----:B------:R-:W-:Y:S01]  /*b0e0*/  UMOV UR21, UR39 ;  /* 0x0000002700157c82 */ /* 0x000fe20008000000 */
[----:B------:R2:W-:Y:S01]  /*b0f0*/  UTMALDG.4D [UR8], [UR4], desc[UR6] ;  /* 0x00000608040075b4 */ /* 0x0005e20008019000 */
[----:B------:R-:W-:Y:S01]  /*b100*/  UMOV UR17, UR9 ;  /* 0x0000000900117c82 */ /* 0x000fe20008000000 */
[----:B------:R2:W-:Y:S01]  /*b110*/  UTMALDG.4D [UR24], [UR4], desc[UR6] ;  /* 0x00000618040075b4 */ /* 0x0005e20008019000 */
[----:B------:R2:W-:Y:S02]  /*b120*/  UTMALDG.4D [UR16], [UR4], desc[UR6] ;  /* 0x00000610040075b4 */ /* 0x0005e40008019000 */
[----:B--2---:R-:W-:Y:S01]  /*b130*/  NOP ;  /* 0x0000000000007918 */ /* 0x004fe20000000000 */
.L_x_40:
[----:B------:R-:W-:-:S06]  /*b140*/  ULOP3.LUT UR4, UR47, 0x1, URZ, 0xc, !UPT ;  /* 0x000000012f047892 */ /* 0x000fcc000f8e0c3f */
[----:B------:R-:W-:-:S05]  /*b150*/  IMAD.U32 R2, RZ, RZ, UR4 ;  /* 0x00000004ff027e24 */ /* 0x000fca000f8e00ff */
[----:B------:R-:W-:-:S04]  /*b160*/  SHF.L.U32 R2, R2, 0x1f, RZ ;  /* 0x0000001f02027819 */ /* 0x000fc800000006ff */
[----:B------:R-:W2:Y:S02]  /*b170*/  SYNCS.PHASECHK.TRANS64.TRYWAIT P0, [UR40+0x33420], R2 ;  /* 0x03342002ff0075a7 */ /* 0x000ea40008000168 */
[----:B--2---:R-:W-:Y:S05]  /*b180*/  @!P0 BRA `(.L_x_48) ;  /* 0x0000002000a88947 */ /* 0x004fea0003800000 */
.L_x_102:
[----:B------:R-:W-:-:S06]  /*b190*/  UISETP.GE.AND UP0, UPT, UR42, 0xa1, UPT ;  /* 0x000000a12a00788c */ /* 0x000fcc000bf06270 */
[----:B------:R-:W-:-:S13]  /*b1a0*/  PLOP3.LUT P0, PT, PT, PT, UP0, 0x80, 0x0 ;  /* 0x000000000000781c */ /* 0x000fda0003f0f008 */
[----:B------:R-:W-:Y:S05]  /*b1b0*/  @!P0 BRA `(.L_x_49) ;  /* 0x0000001000b88947 */ /* 0x000fea0003800000 */
[----:B------:R-:W-:Y:S01]  /*b1c0*/  UIADD3 UR4, UR41, -0x2, URZ ;  /* 0xfffffffe29047890 */ /* 0x000fe2000fffe03f */
[----:B------:R-:W-:Y:S02]  /*b1d0*/  IMAD.MOV.U32 R8, RZ, RZ, R18 ;  /* 0x000000ffff087224 */ /* 0x000fe400078e0012 */
[----:B--2---:R-:W-:-:S03]  /*b1e0*/  IMAD.MOV.U32 R2, RZ, RZ, R17 ;  /* 0x000000ffff027224 */ /* 0x004fc600078e0011 */
[----:B------:R-:W-:-:S07]  /*b1f0*/  IMAD.U32 R3, RZ, RZ, UR4 ;  /* 0x00000004ff037e24 */ /* 0x000fce000f8e00ff */
.L_x_73:
[----:B------:R-:W-:Y:S01]  /*b200*/  VIADD R17, R2, 0x1 ;  /* 0x0000000102117836 */ /* 0x000fe20000000000 */
[----:B------:R-:W-:Y:S04]  /*b210*/  BSSY B0, `(.L_x_50) ;  /* 0x00000a3000007945 */ /* 0x000fe80003800000 */
[----:B------:R-:W-:-:S04]  /*b220*/  ISETP.NE.AND P0, PT, R17, 0x2, PT ;  /* 0x000000021100780c */ /* 0x000fc80003f05270 */
[----:B------:R-:W-:Y:S02]  /*b230*/  SEL R5, RZ, 0x1, P0 ;  /* 0x00000001ff057807 */ /* 0x000fe40000000000 */
[----:B------:R-:W-:Y:S02]  /*b240*/  SEL R17, R17, RZ, P0 ;  /* 0x000000ff11117207 */ /* 0x000fe40000000000 */
[----:B------:R-:W-:Y:S01]  /*b250*/  LOP3.LUT R18, R8, R5, RZ, 0x3c, !PT ;  /* 0x0000000508127212 */ /* 0x000fe200078e3cff */
[----:B------:R-:W-:Y:S06]  /*b260*/  @!P6 BRA `(.L_x_51) ;  /* 0x000000080074e947 */ /* 0x000fec0003800000 */
        /* <DEDUP_REMOVED lines=8> */
[----:B------:R-:W-:Y:S01]  /*b2f0*/  @P0 SHF.R.U32.HI R4, RZ, R5, R0 ;  /* 0x00000005ff040219 */ /* 0x000fe20000011600 */
[----:B------:R-:W-:-:S03]  /*b300*/  IMAD R0, R20, UR4, RZ ;  /* 0x0000000414007c24 */ /* 0x000fc6000f8e02ff */
[----:B------:R-:W-:Y:S01]  /*b310*/  SHF.R.S32.HI R5, RZ, 0x1f, R4 ;  /* 0x0000001fff057819 */ /* 0x000fe20000011404 */
[C---:B------:R-:W-:Y:S02]  /*b320*/  IMAD R7, R19.reuse, UR5, R0 ;  /* 0x0000000513077c24 */ /* 0x040fe4000f8e0200 */
[--C-:B------:R-:W-:Y:S02]  /*b330*/  IMAD.MOV R0, RZ, RZ, -R4.reuse ;  /* 0x000000ffff007224 */ /* 0x100fe400078e0a04 */
[----:B------:R-:W-:Y:S01]  /*b340*/  IMAD.WIDE.U32 R4, R19, UR4, R4 ;  /* 0x0000000413047c25 */ /* 0x000fe2000f8e0004 */
[----:B------:R-:W-:-:S03]  /*b350*/  ULDC.64 UR4, c[0x0][0x3f8] ;  /* 0x0000fe0000047ab9 */ /* 0x000fc60000000a00 */
[----:B------:R-:W-:Y:S01]  /*b360*/  IMAD.IADD R7, R7, 0x1, R5 ;  /* 0x0000000107077824 */ /* 0x000fe200078e0205 */
[----:B------:R-:W-:Y:S01]  /*b370*/  LEA R6, P0, R4, UR4, 0x2 ;  /* 0x0000000404067c11 */ /* 0x000fe2000f8010ff */
[----:B------:R-:W-:-:S03]  /*b380*/  IMAD R10, R10, R0, R3 ;  /* 0x000000000a0a7224 */ /* 0x000fc600078e0203 */
[----:B------:R-:W-:-:S05]  /*b390*/  LEA.HI.X R7, R4, UR5, R7, 0x2, P0 ;  /* 0x0000000504077c11 */ /* 0x000fca00080f1407 */
[----:B------:R2:W5:Y:S04]  /*b3a0*/  LDG.E R0, desc[UR50][R6.64] ;  /* 0x0000003206007981 */ /* 0x000568000c1e1900 */
.L_x_52:
[----:B-1----:R-:W1:Y:S01]  /*b3b0*/  S2R R4, SR_TID.X ;  /* 0x0000000000047919 */ /* 0x002e620000002100 */
[----:B--2---:R-:W-:Y:S01]  /*b3c0*/  LEA R6, R17, UR40, 0x3 ;  /* 0x0000002811067c11 */ /* 0x004fe2000f8e18ff */
[----:B------:R-:W-:Y:S01]  /*b3d0*/  BSSY B1, `(.L_x_53) ;  /* 0x0000006000017945 */ /* 0x000fe20003800000 */
[----:B-1----:R-:W-:Y:S02]  /*b3e0*/  LOP3.LUT R5, R4, 0x7f, RZ, 0xc0, !PT ;  /* 0x0000007f04057812 */ /* 0x002fe400078ec0ff */
[----:B------:R-:W-:Y:S02]  /*b3f0*/  SHF.L.U32 R4, R18, 0x1f, RZ ;  /* 0x0000001f12047819 */ /* 0x000fe400000006ff */
[----:B------:R-:W-:Y:S02]  /*b400*/  ISETP.NE.AND P3, PT, R5, RZ, PT ;  /* 0x000000ff0500720c */ /* 0x000fe40003f65270 */
[----:B------:R-:W1:Y:S02]  /*b410*/  SYNCS.PHASECHK.TRANS64.TRYWAIT P0, [R6+URZ+0x33480], R4 ;  /* 0x03348004060075a7 */ /* 0x000e64000800017f */
[----:B-1----:R-:W-:Y:S09]  /*b420*/  @!P0 BRA `(.L_x_54) ;  /* 0x0000002000188947 */ /* 0x002ff20003800000 */
.L_x_103:
[----:B------:R-:W-:Y:S05]  /*b430*/  BSYNC B1 ;  /* 0x0000000000017941 */ /* 0x000fea0003800000 */
.L_x_53:
[----:B------:R-:W-:Y:S04]  /*b440*/  BSSY B1, `(.L_x_55) ;  /* 0x0000009000017945 */ /* 0x000fe80003800000 */
[----:B------:R-:W-:Y:S05]  /*b450*/  @P3 BRA `(.L_x_56) ;  /* 0x00000000001c3947 */ /* 0x000fea0003800000 */
[----:B------:R-:W2:Y:S02]  /*b460*/  S2R R5, SR_TID.X ;  /* 0x0000000000057919 */ /* 0x000ea40000002100 */
[----:B--2---:R-:W-:Y:S01]  /*b470*/  LOP3.LUT R7, R5, 0x1f, RZ, 0xc0, !PT ;  /* 0x0000001f05077812 */ /* 0x004fe200078ec0ff */
[----:B------:R-:W-:-:S03]  /*b480*/  IMAD.MOV.U32 R5, RZ, RZ, 0x7800 ;  /* 0x00007800ff057424 */ /* 0x000fc600078e00ff */
[----:B------:R-:W-:Y:S01]  /*b490*/  ISETP.NE.AND P0, PT, R7, RZ, PT ;  /* 0x000000ff0700720c */ /* 0x000fe20003f05270 */
[----:B------:R2:W-:-:S12]  /*b4a0*/  SYNCS.ARRIVE.TRANS64 RZ, [R6+URZ+0x33470], R5 ;  /* 0x0334700506ff79a7 */ /* 0x0005d8000800003f */
[----:B--2---:R-:W-:Y:S05]  /*b4b0*/  @!P0 BRA `(.L_x_56) ;  /* 0x0000000000048947 */ /* 0x004fea0003800000 */
[----:B------:R-:W-:Y:S01]  /*b4c0*/  BPT.TRAP 0x1 ;  /* 0x000000040000795c */ /* 0x000fe20000300000 */
.L_x_56:
[----:B------:R-:W-:Y:S05]  /*b4d0*/  BSYNC B1 ;  /* 0x0000000000017941 */ /* 0x000fea0003800000 */
.L_x_55:
[----:B------:R-:W-:Y:S01]  /*b4e0*/  IMAD.MOV.U32 R7, RZ, RZ, RZ ;  /* 0x000000ffff077224 */ /* 0x000fe200078e00ff */
[----:B------:R-:W-:Y:S01]  /*b4f0*/  R2UR UR12, R16 ;  /* 0x00000000100c72ca */ /* 0x000fe200000e0000 */
[----:B------:R-:W-:Y:S01]  /*b500*/  IMAD.U32 R12, RZ, RZ, UR40 ;  /* 0x00000028ff0c7e24 */ /* 0x000fe2000f8e00ff */
[----:B------:R-:W-:Y:S01]  /*b510*/  UIADD3 UR4, UP0, UR52, 0x470, URZ ;  /* 0x0000047034047890 */ /* 0x000fe2000ff1e03f */
[----:B------:R-:W-:Y:S01]  /*b520*/  PLOP3.LUT P0, PT, PT, PT, PT, 0x80, 0x0 ;  /* 0x000000000000781c */ /* 0x000fe20003f0f070 */
[----:B------:R-:W-:Y:S01]  /*b530*/  IMAD R10, R10, 0xa0, RZ ;  /* 0x000000a00a0a7824 */ /* 0x000fe200078e02ff */
[----:B------:R-:W-:Y:S01]  /*b540*/  R2UR UR10, R7 ;  /* 0x00000000070a72ca */ /* 0x000fe200000e0000 */
[----:B------:R-:W-:Y:S01]  /*b550*/  IMAD R9, R17, 0x7800, R12 ;  /* 0x0000780011097824 */ /* 0x000fe200078e020c */
[----:B------:R-:W-:Y:S01]  /*b560*/  UIADD3.X UR5, URZ, UR53, URZ, UP0, !UPT ;  /* 0x000000353f057290 */ /* 0x000fe200087fe43f */
[----:B------:R-:W-:Y:S01]  /*b570*/  VIADD R5, R6, 0x33470 ;  /* 0x0003347006057836 */ /* 0x000fe20000000000 */
[----:B------:R-:W-:Y:S01]  /*b580*/  UMOV UR6, 0x0 ;  /* 0x0000000000067882 */ /* 0x000fe20000000000 */
[----:B------:R-:W-:Y:S01]  /*b590*/  VIADD R11, R9, 0xf200 ;  /* 0x0000f200090b7836 */ /* 0x000fe20000000000 */
[----:B------:R-:W-:-:S09]  /*b5a0*/  UMOV UR7, 0x14f00000 ;  /* 0x14f0000000077882 */ /* 0x000fd20000000000 */
.L_x_57:
[----:B------:R-:W-:-:S13]  /*b5b0*/  @P0 ELECT P4, URZ, PT ;  /* 0x00000000003f082f */ /* 0x000fda0003880000 */
[----:B-----5:R-:W-:Y:S02]  /*b5c0*/  @P4 R2UR UR13, R0 ;  /* 0x00000000000d42ca */ /* 0x020fe400000e0000 */
[----:B------:R-:W-:Y:S02]  /*b5d0*/  @P4 R2UR UR11, R10 ;  /* 0x000000000a0b42ca */ /* 0x000fe400000e0000 */
[----:B------:R-:W-:Y:S02]  /*b5e0*/  @P4 R2UR UR9, R5 ;  /* 0x00000000050942ca */ /* 0x000fe400000e0000 */
[----:B------:R-:W-:Y:S02]  /*b5f0*/  @P4 R2UR UR8, R11 ;  /* 0x000000000b0842ca */ /* 0x000fe400000e0000 */
[----:B------:R-:W-:Y:S02]  /*b600*/  @P4 PLOP3.LUT P0, PT, P4, PT, PT, 0x8, 0x0 ;  /* 0x000000000000481c */ /* 0x000fe4000270e170 */
[----:B------:R-:W-:-:S09]  /*b610*/  PLOP3.LUT P4, PT, PT, PT, PT, 0x8, 0x0 ;  /* 0x000000000000781c */ /* 0x000fd20003f8e170 */
[----:B------:R2:W-:Y:S02]  /*b620*/  UTMALDG.4D [UR8], [UR4], desc[UR6] ;  /* 0x00000608040075b4 */ /* 0x0005e40008019000 */
[----:B--2---:R-:W-:Y:S05]  /*b630*/  @P0 BRA.U.ANY `(.L_x_57) ;  /* 0xfffffffd00dc0947 */ /* 0x004fea000393ffff */
[----:B------:R-:W-:Y:S01]  /*b640*/  IMAD.MOV.U32 R11, RZ, RZ, 0x40 ;  /* 0x00000040ff0b7424 */ /* 0x000fe200078e00ff */
[----:B------:R-:W-:Y:S01]  /*b650*/  R2UR UR12, R16 ;  /* 0x00000000100c72ca */ /* 0x000fe200000e0000 */
[----:B------:R-:W-:Y:S01]  /*b660*/  VIADD R12, R9, 0x11a00 ;  /* 0x00011a00090c7836 */ /* 0x000fe20000000000 */
[----:B------:R-:W-:Y:S01]  /*b670*/  PLOP3.LUT P0, PT, PT, PT, PT, 0x80, 0x0 ;  /* 0x000000000000781c */ /* 0x000fe20003f0f070 */
[----:B------:R-:W-:Y:S01]  /*b680*/  UMOV UR6, 0x0 ;  /* 0x0000000000067882 */ /* 0x000fe20000000000 */
[----:B------:R-:W-:Y:S01]  /*b690*/  R2UR UR10, R11 ;  /* 0x000000000b0a72ca */ /* 0x000fe200000e0000 */
[----:B------:R-:W-:-:S14]  /*b6a0*/  UMOV UR7, 0x14f00000 ;  /* 0x14f0000000077882 */ /* 0x000fdc0000000000 */
.L_x_58:
[----:B------:R-:W-:-:S13]  /*b6b0*/  @P0 ELECT P4, URZ, PT ;  /* 0x00000000003f082f */ /* 0x000fda0003880000 */
[----:B------:R-:W-:Y:S02]  /*b6c0*/  @P4 R2UR UR13, R0 ;  /* 0x00000000000d42ca */ /* 0x000fe400000e0000 */
        /* <DEDUP_REMOVED lines=14> */
.L_x_59:
        /* <DEDUP_REMOVED lines=9> */
[----:B------:R-:W2:Y:S01]  /*b840*/  SYNCS.PHASECHK.TRANS64.TRYWAIT P0, [R6+URZ+0x33440], R4 ;  /* 0x03344004060075a7 */ /* 0x000ea2000800017f */
[----:B------:R-:W-:Y:S04]  /*b850*/  BSSY B1, `(.L_x_60) ;  /* 0x0000002000017945 */ /* 0x000fe80003800000 */
[----:B--2---:R-:W-:Y:S05]  /*b860*/  @!P0 BRA `(.L_x_61) ;  /* 0x0000001c001c8947 */ /* 0x004fea0003800000 */
.L_x_104:
[----:B------:R-:W-:Y:S05]  /*b870*/  BSYNC B1 ;  /* 0x0000000000017941 */ /* 0x000fea0003800000 */
.L_x_60:
[----:B------:R-:W-:Y:S01]  /*b880*/  BSSY B1, `(.L_x_62) ;  /* 0x000000b000017945 */ /* 0x000fe20003800000 */
[----:B-12---:R-:W-:Y:S02]  /*b890*/  IMAD.MOV.U32 R4, RZ, RZ, 0x0 ;  /* 0x00000000ff047424 */ /* 0x006fe400078e00ff */
[----:B------:R-:W-:Y:S01]  /*b8a0*/  IMAD.MOV.U32 R5, RZ, RZ, 0x14f00000 ;  /* 0x14f00000ff057424 */ /* 0x000fe200078e00ff */
[----:B------:R-:W-:Y:S06]  /*b8b0*/  @P3 BRA `(.L_x_63) ;  /* 0x00000000001c3947 */ /* 0x000fec0003800000 */
[----:B------:R-:W1:Y:S02]  /*b8c0*/  S2R R13, SR_TID.X ;  /* 0x00000000000d7919 */ /* 0x000e640000002100 */
[----:B-1----:R-:W-:Y:S01]  /*b8d0*/  LOP3.LUT R14, R13, 0x1f, RZ, 0xc0, !PT ;  /* 0x0000001f0d0e7812 */ /* 0x002fe200078ec0ff */
[----:B------:R-:W-:-:S03]  /*b8e0*/  IMAD.MOV.U32 R13, RZ, RZ, 0x7800 ;  /* 0x00007800ff0d7424 */ /* 0x000fc600078e00ff */
[----:B------:R-:W-:Y:S01]  /*b8f0*/  ISETP.NE.AND P0, PT, R14, RZ, PT ;  /* 0x000000ff0e00720c */ /* 0x000fe20003f05270 */
[----:B------:R1:W-:-:S12]  /*b900*/  SYNCS.ARRIVE.TRANS64 RZ, [R6+URZ+0x33430], R13 ;  /* 0x0334300d06ff79a7 */ /* 0x0003d8000800003f */
[----:B-1----:R-:W-:Y:S05]  /*b910*/  @!P0 BRA `(.L_x_63) ;  /* 0x0000000000048947 */ /* 0x002fea0003800000 */
[----:B------:R-:W-:Y:S01]  /*b920*/  BPT.TRAP 0x1 ;  /* 0x000000040000795c */ /* 0x000fe20000300000 */
.L_x_63:
[----:B------:R-:W-:Y:S05]  /*b930*/  BSYNC B1 ;  /* 0x0000000000017941 */ /* 0x000fea0003800000 */
.L_x_62:
[----:B------:R-:W-:Y:S01]  /*b940*/  R2UR UR6, R4 ;  /* 0x00000000040672ca */ /* 0x000fe200000e0000 */
[----:B------:R-:W-:Y:S01]  /*b950*/  UIADD3 UR4, UP0, UR52, 0x370, URZ ;  /* 0x0000037034047890 */ /* 0x000fe2000ff1e03f */
[----:B------:R-:W-:Y:S01]  /*b960*/  R2UR UR7, R5 ;  /* 0x00000000050772ca */ /* 0x000fe200000e0000 */
[----:B------:R-:W-:Y:S01]  /*b970*/  VIADD R6, R6, 0x33430 ;  /* 0x0003343006067836 */ /* 0x000fe20000000000 */
[----:B------:R-:W-:Y:S01]  /*b980*/  R2UR UR12, R16 ;  /* 0x00000000100c72ca */ /* 0x000fe200000e0000 */
[----:B------:R-:W-:Y:S01]  /*b990*/  UIADD3.X UR5, URZ, UR53, URZ, UP0, !UPT ;  /* 0x000000353f057290 */ /* 0x000fe200087fe43f */
[----:B------:R-:W-:Y:S01]  /*b9a0*/  R2UR UR10, R7 ;  /* 0x00000000070a72ca */ /* 0x000fe200000e0000 */
[----:B------:R-:W-:Y:S01]  /*b9b0*/  VIADD R7, R9, 0x24200 ;  /* 0x0002420009077836 */ /* 0x000fe20000000000 */
[----:B------:R-:W-:-:S13]  /*b9c0*/  PLOP3.LUT P0, PT, PT, PT, PT, 0x80, 0x0 ;  /* 0x000000000000781c */ /* 0x000fda0003f0f070 */
.L_x_64:
        /* <DEDUP_REMOVED lines=8> */
[----:B-1----:R-:W-:Y:S05]  /*ba50*/  @P0 BRA.U.ANY `(.L_x_64) ;  /* 0xfffffffd00dc0947 */ /* 0x002fea000393ffff */
[----:B------:R-:W-:Y:S01]  /*ba60*/  R2UR UR10, R11 ;  /* 0x000000000b0a72ca */ /* 0x000fe200000e0000 */
[----:B------:R-:W-:Y:S01]  /*ba70*/  VIADD R7, R9, 0x26a00 ;  /* 0x00026a0009077836 */ /* 0x000fe20000000000 */
[----:B------:R-:W-:Y:S02]  /*ba80*/  R2UR UR6, R4 ;  /* 0x00000000040672ca */ /* 0x000fe400000e0000 */
[----:B------:R-:W-:Y:S02]  /*ba90*/  R2UR UR7, R5 ;  /* 0x00000000050772ca */ /* 0x000fe400000e0000 */
[----:B------:R-:W-:Y:S02]  /*baa0*/  R2UR UR12, R16 ;  /* 0x00000000100c72ca */ /* 0x000fe400000e0000 */
[----:B------:R-:W-:-:S13]  /*bab0*/  PLOP3.LUT P0, PT, PT, PT, PT, 0x80, 0x0 ;  /* 0x000000000000781c */ /* 0x000fda0003f0f070 */
.L_x_65:
        /* <DEDUP_REMOVED lines=15> */
.L_x_66:
        /* <DEDUP_REMOVED lines=9> */
.L_x_51:
[----:B------:R-:W-:Y:S05]  /*bc40*/  BSYNC B0 ;  /* 0x0000000000007941 */ /* 0x000fea0003800000 */
.L_x_50:
[----:B------:R-:W-:-:S06]  /*bc50*/  UISETP.NE.AND UP0, UPT, UR43, 0x3, UPT ;  /* 0x000000032b00788c */ /* 0x000fcc000bf05270 */
[----:B------:R-:W-:-:S13]  /*bc60*/  PLOP3.LUT P0, PT, PT, PT, UP0, 0x80, 0x0 ;  /* 0x000000000000781c */ /* 0x000fda0003f0f008 */
[----:B------:R-:W-:Y:S05]  /*bc70*/  @!P0 BRA `(.L_x_67) ;  /* 0x0000000000048947 */ /* 0x000fea0003800000 */
[----:B------:R-:W-:Y:S01]  /*bc80*/  BPT.TRAP 0x1 ;  /* 0x000000040000795c */ /* 0x000fe20000300000 */
.L_x_67:
[----:B-1----:R-:W-:Y:S01]  /*bc90*/  LOP3.LUT R4, R8, 0x1, RZ, 0x3c, !PT ;  /* 0x0000000108047812 */ /* 0x002fe200078e3cff */
[----:B------:R-:W-:Y:S01]  /*bca0*/  IMAD.U32 R5, RZ, RZ, UR48 ;  /* 0x00000030ff057e24 */ /* 0x000fe2000f8e00ff */
[----:B------:R-:W-:Y:S01]  /*bcb0*/  LEA R13, R2, UR40, 0x3 ;  /* 0x00000028020d7c11 */ /* 0x000fe2000f8e18ff */
[----:B------:R-:W-:Y:S01]  /*bcc0*/  BSSY B0, `(.L_x_68) ;  /* 0x0000005000007945 */ /* 0x000fe20003800000 */
[----:B------:R-:W-:Y:S02]  /*bcd0*/  SHF.L.U32 R4, R4, 0x1f, RZ ;  /* 0x0000001f04047819 */ /* 0x000fe400000006ff */
[----:B------:R-:W-:Y:S02]  /*bce0*/  ISETP.NE.AND P0, PT, R5, 0x3, PT ;  /* 0x000000030500780c */ /* 0x000fe40003f05270 */
[----:B------:R-:W1:Y:S02]  /*bcf0*/  SYNCS.PHASECHK.TRANS64.TRYWAIT P3, [R13+URZ+0x33470], R4 ;  /* 0x033470040d0075a7 */ /* 0x000e64000806017f */
[----:B-1----:R-:W-:Y:S09]  /*bd00*/  @!P3 BRA `(.L_x_69) ;  /* 0x000000180008b947 */ /* 0x002ff20003800000 */
.L_x_105:
[----:B------:R-:W-:Y:S05]  /*bd10*/  BSYNC B0 ;  /* 0x0000000000007941 */ /* 0x000fea0003800000 */
.L_x_68:
[----:B------:R-:W-:Y:S05]  /*bd20*/  @!P0 BRA `(.L_x_70) ;  /* 0x0000000000048947 */ /* 0x000fea0003800000 */
[----:B------:R-:W-:Y:S01]  /*bd30*/  BPT.TRAP 0x1 ;  /* 0x000000040000795c */ /* 0x000fe20000300000 */
.L_x_70:
[----:B-1----:R-:W-:Y:S01]  /*bd40*/  SHF.L.U32 R4, R8, 0x1f, RZ ;  /* 0x0000001f08047819 */ /* 0x002fe200000006ff */
[----:B------:R-:W-:-:S03]  /*bd50*/  IMAD R10, R2, 0x7800, RZ ;  /* 0x00007800020a7824 */ /* 0x000fc600078e02ff */
[----:B------:R-:W1:Y:S02]  /*bd60*/  SYNCS.PHASECHK.TRANS64.TRYWAIT P3, [R13+URZ+0x33460], R4 ;  /* 0x033460040d0075a7 */ /* 0x000e64000806017f */
[----:B-1----:R-:W-:Y:S05]  /*bd70*/  @!P3 BRA `(.L_x_71) ;  /* 0x000000180000b947 */ /* 0x002fea0003800000 */
.L_x_106:
[----:B------:R-:W2:Y:S04]  /*bd80*/  LDL R2, [R1+0x4] ;  /* 0x0000040001027983 */ /* 0x000ea80000100800 */
[----:B------:R-:W3:Y:S01]  /*bd90*/  LDL R11, [R1] ;  /* 0x00000000010b7983 */ /* 0x000ee20000100800 */
[----:B------:R-:W-:Y:S05]  /*bda0*/  WARPSYNC.ALL ;  /* 0x0000000000007948 */ /* 0x000fea0003800000 */
[----:B--2---:R-:W-:-:S02]  /*bdb0*/  LOP3.LUT R2, R10, R2, RZ, 0xfc, !PT ;  /* 0x000000020a027212 */ /* 0x004fc400078efcff */
[----:B---3--:R-:W-:-:S03]  /*bdc0*/  LOP3.LUT R12, R10, R11, RZ, 0xfc, !PT ;  /* 0x0000000b0a0c7212 */ /* 0x008fc600078efcff */
[----:B-1----:R-:W1:Y:S02]  /*bdd0*/  LDSM.16.MT88.4 R4, [R2+UR40+0xf200] ;  /* 0x00f200280204783b */ /* 0x002e640008004200 */
[----:B------:R-:W-:Y:S01]  /*bde0*/  VIADD R12, R12, UR40 ;  /* 0x000000280c0c7c36 */ /* 0x000fe20008000000 */
[C-C-:B-1----:R-:W-:Y:S02]  /*bdf0*/  PRMT R8, R4.reuse, 0x6420, R5.reuse ;  /* 0x0000642004087816 */ /* 0x142fe40000000005 */
[----:B------:R-:W-:Y:S02]  /*be00*/  PRMT R9, R4, 0x7531, R5 ;  /* 0x0000753104097816 */ /* 0x000fe40000000005 */
[C-C-:B------:R-:W-:Y:S02]  /*be10*/  PRMT R10, R6.reuse, 0x6420, R7.reuse ;  /* 0x00006420060a7816 */ /* 0x140fe40000000007 */
[----:B------:R-:W-:-:S05]  /*be20*/  PRMT R11, R6, 0x7531, R7 ;  /* 0x00007531060b7816 */ /* 0x000fca0000000007 */
[----:B------:R-:W-:Y:S04]  /*be30*/  STSM.16.M88.4 [R12+0x200], R8 ;  /* 0x000200080c007844 */ /* 0x000fe80000000200 */
[----:B------:R-:W1:Y:S02]  /*be40*/  LDSM.16.MT88.4 R4, [R2+UR40+0x11a00] ;  /* 0x011a00280204783b */ /* 0x000e640008004200 */
[C-C-:B-1----:R-:W-:Y:S02]  /*be50*/  PRMT R8, R4.reuse, 0x6420, R5.reuse ;  /* 0x0000642004087816 */ /* 0x142fe40000000005 */
[----:B------:R-:W-:Y:S02]  /*be60*/  PRMT R9, R4, 0x7531, R5 ;  /* 0x0000753104097816 */ /* 0x000fe40000000005 */
[----:B------:R-:W-:-:S02]  /*be70*/  PRMT R10, R6, 0x6420, R7 ;  /* 0x00006420060a7816 */ /* 0x000fc40000000007 */
        /* <DEDUP_REMOVED lines=79> */
[----:B------:R1:W-:Y:S01]  /*c370*/  STSM.16.M88.4 [R12+0x7200], R8 ;  /* 0x007200080c007844 */ /* 0x0003e20000000200 */
[----:B------:R-:W-:Y:S01]  /*c380*/  @!PT LDS RZ, [RZ] ;  /* 0x00000000fffff984 */ /* 0x000fe20000000800 */
[----:B------:R-:W-:Y:S01]  /*c390*/  @!PT LDS RZ, [RZ] ;  /* 0x00000000fffff984 */ /* 0x000fe20000000800 */
[----:B------:R-:W-:Y:S01]  /*c3a0*/  @!PT LDS RZ, [RZ] ;  /* 0x00000000fffff984 */ /* 0x000fe20000000800 */
[----:B------:R-:W-:Y:S01]  /*c3b0*/  @!PT LDS RZ, [RZ] ;  /* 0x00000000fffff984 */ /* 0x000fe20000000800 */
[----:B------:R2:W-:Y:S06]  /*c3c0*/  MEMBAR.ALL.CTA ;  /* 0x0000000000007992 */ /* 0x0005ec0000008000 */
[----:B--2---:R-:W2:Y:S01]  /*c3d0*/  FENCE.VIEW.ASYNC.S ;  /* 0x00000000000073c6 */ /* 0x004ea20000000000 */
[----:B------:R-:W-:Y:S05]  /*c3e0*/  @!P0 BRA `(.L_x_72) ;  /* 0x0000000000048947 */ /* 0x000fea0003800000 */
[----:B------:R-:W-:Y:S01]  /*c3f0*/  BPT.TRAP 0x1 ;  /* 0x000000040000795c */ /* 0x000fe20000300000 */
.L_x_72:
[----:B--2---:R-:W-:Y:S01]  /*c400*/  SYNCS.ARRIVE.TRANS64.A1T0 RZ, [R13+URZ+0x33450], RZ ;  /* 0x033450ff0dff79a7 */ /* 0x004fe2000810003f */
[----:B------:R-:W-:Y:S01]  /*c410*/  BAR.SYNC.DEFER_BLOCKING 0x2, 0x80 ;  /* 0x0082000000007b1d */ /* 0x000fe20000010000 */
[----:B------:R-:W-:Y:S01]  /*c420*/  ISETP.GT.AND P0, PT, R3, RZ, PT ;  /* 0x000000ff0300720c */ /* 0x000fe20003f04270 */
[----:B------:R-:W-:Y:S02]  /*c430*/  @!P2 VIADD R2, R13, 0x33480 ;  /* 0x000334800d02a836 */ /* 0x000fe40000000000 */
[----:B------:R-:W-:Y:S02]  /*c440*/  VIADD R3, R3, 0xffffffff ;  /* 0xffffffff03037836 */ /* 0x000fe40000000000 */
[----:B-1----:R-:W-:Y:S01]  /*c450*/  IMAD.MOV.U32 R8, RZ, RZ, R18 ;  /* 0x000000ffff087224 */ /* 0x002fe200078e0012 */
[----:B------:R-:W-:-:S04]  /*c460*/  @!P2 PRMT R2, RZ, 0x654, R2 ;  /* 0x00000654ff02a816 */ /* 0x000fc80000000002 */
[----:B------:R1:W-:Y:S02]  /*c470*/  @!P2 SYNCS.ARRIVE.TRANS64.RED.A1T0 RZ, [R2+URZ], RZ ;  /* 0x000000ff02ffa9a7 */ /* 0x0003e4000810043f */
[----:B-1----:R-:W-:Y:S01]  /*c480*/  IMAD.MOV.U32 R2, RZ, RZ, R17 ;  /* 0x000000ffff027224 */ /* 0x002fe200078e0011 */
[----:B------:R-:W-:Y:S06]  /*c490*/  @P0 BRA `(.L_x_73) ;  /* 0xffffffec00580947 */ /* 0x000fec000383ffff */
.L_x_49:
[----:B------:R-:W-:-:S06]  /*c4a0*/  UISETP.NE.AND UP0, UPT, UR43, 0x3, UPT ;  /* 0x000000032b00788c */ /* 0x000fcc000bf05270 */
[----:B------:R-:W-:-:S13]  /*c4b0*/  PLOP3.LUT P0, PT, PT, PT, UP0, 0x80, 0x0 ;  /* 0x000000000000781c */ /* 0x000fda0003f0f008 */
[----:B------:R-:W-:Y:S05]  /*c4c0*/  @!P0 BRA `(.L_x_74) ;  /* 0x0000000000048947 */ /* 0x000fea0003800000 */
[----:B------:R-:W-:Y:S01]  /*c4d0*/  BPT.TRAP 0x1 ;  /* 0x000000040000795c */ /* 0x000fe20000300000 */
.L_x_74:
[----:B------:R-:W-:Y:S01]  /*c4e0*/  LOP3.LUT R0, R18, 0x1, RZ, 0x3c, !PT ;  /* 0x0000000112007812 */ /* 0x000fe200078e3cff */
[----:B--2---:R-:W-:Y:S01]  /*c4f0*/  IMAD.U32 R2, RZ, RZ, UR48 ;  /* 0x00000030ff027e24 */ /* 0x004fe2000f8e00ff */
[----:B------:R-:W-:Y:S01]  /*c500*/  LEA R3, R17, UR40, 0x3 ;  /* 0x0000002811037c11 */ /* 0x000fe2000f8e18ff */
[----:B------:R-:W-:Y:S01]  /*c510*/  BSSY B0, `(.L_x_75) ;  /* 0x0000005000007945 */ /* 0x000fe20003800000 */
[----:B------:R-:W-:Y:S02]  /*c520*/  SHF.L.U32 R0, R0, 0x1f, RZ ;  /* 0x0000001f00007819 */ /* 0x000fe400000006ff */
[----:B------:R-:W-:Y:S02]  /*c530*/  ISETP.NE.AND P1, PT, R2, 0x3, PT ;  /* 0x000000030200780c */ /* 0x000fe40003f25270 */
[----:B------:R-:W2:Y:S02]  /*c540*/  SYNCS.PHASECHK.TRANS64.TRYWAIT P0, [R3+URZ+0x33470], R0 ;  /* 0x03347000030075a7 */ /* 0x000ea4000800017f */
[----:B--2---:R-:W-:Y:S09]  /*c550*/  @!P0 BRA `(.L_x_76) ;  /* 0x00000010001c8947 */ /* 0x004ff20003800000 */
.L_x_107:
[----:B------:R-:W-:Y:S05]  /*c560*/  BSYNC B0 ;  /* 0x0000000000007941 */ /* 0x000fea0003800000 */
.L_x_75:
[----:B------:R-:W-:Y:S05]  /*c570*/  @!P1 BRA `(.L_x_77) ;  /* 0x0000000000049947 */ /* 0x000fea0003800000 */
[----:B------:R-:W-:Y:S01]  /*c580*/  BPT.TRAP 0x1 ;  /* 0x000000040000795c */ /* 0x000fe20000300000 */
.L_x_77:
[----:B--2---:R-:W-:-:S04]  /*c590*/  SHF.L.U32 R0, R18, 0x1f, RZ ;  /* 0x0000001f12007819 */ /* 0x004fc800000006ff */
[----:B------:R-:W2:Y:S02]  /*c5a0*/  SYNCS.PHASECHK.TRANS64.TRYWAIT P0, [R3+URZ+0x33460], R0 ;  /* 0x03346000030075a7 */ /* 0x000ea4000800017f */
[----:B--2---:R-:W-:Y:S05]  /*c5b0*/  @!P0 BRA `(.L_x_78) ;  /* 0x0000001000188947 */ /* 0x004fea0003800000 */
.L_x_108:
[----:B------:R-:W3:Y:S04]  /*c5c0*/  LDL R2, [R1+0x4] ;  /* 0x0000040001027983 */ /* 0x000ee80000100800 */
[----:B------:R-:W4:Y:S01]  /*c5d0*/  LDL R8, [R1] ;  /* 0x0000000001087983 */ /* 0x000f220000100800 */
[----:B--2---:R-:W-:Y:S01]  /*c5e0*/  IMAD R0, R17, 0x7800, RZ ;  /* 0x0000780011007824 */ /* 0x004fe200078e02ff */
[----:B------:R-:W-:Y:S05]  /*c5f0*/  WARPSYNC.ALL ;  /* 0x0000000000007948 */ /* 0x000fea0003800000 */
[----:B---3--:R-:W-:-:S02]  /*c600*/  LOP3.LUT R2, R0, R2, RZ, 0xfc, !PT ;  /* 0x0000000200027212 */ /* 0x008fc400078efcff */
[----:B----4-:R-:W-:-:S03]  /*c610*/  LOP3.LUT R0, R0, R8, RZ, 0xfc, !PT ;  /* 0x0000000800007212 */ /* 0x010fc600078efcff */
        /* <DEDUP_REMOVED lines=99> */
.L_x_79:
[----:B------:R-:W3:Y:S01]  /*cc50*/  LDC R2, c[0x0][0xda4] ;  /* 0x00036900ff027b82 */ /* 0x000ee20000000800 */
[----:B------:R-:W-:Y:S01]  /*cc60*/  UIADD3 UR49, UR44, UR49, URZ ;  /* 0x000000312c317290 */ /* 0x000fe2000fffe03f */
[----:B------:R-:W-:Y:S01]  /*cc70*/  VIADD R17, R17, 0x1 ;  /* 0x0000000111117836 */ /* 0x000fe20000000000 */
[----:B------:R-:W-:Y:S01]  /*cc80*/  UIADD3 UR47, UR47, 0x1, URZ ;  /* 0x000000012f2f7890 */ /* 0x000fe2000fffe03f */
[----:B-1----:R-:W-:-:S03]  /*cc90*/  @!P2 VIADD R0, R3, 0x33480 ;  /* 0x000334800300a836 */ /* 0x002fc60000000000 */
[C---:B------:R-:W-:Y:S01]  /*cca0*/  ISETP.NE.AND P0, PT, R17.reuse, 0x2, PT ;  /* 0x000000021100780c */ /* 0x040fe20003f05270 */
[----:B--2---:R1:W-:Y:S01]  /*ccb0*/  SYNCS.ARRIVE.TRANS64.A1T0 RZ, [R3+URZ+0x33450], RZ ;  /* 0x033450ff03ff79a7 */ /* 0x0043e2000810003f */
[----:B------:R-:W-:Y:S01]  /*ccc0*/  @!P2 PRMT R0, RZ, 0x654, R0 ;  /* 0x00000654ff00a816 */ /* 0x000fe20000000000 */
[----:B------:R-:W-:Y:S01]  /*ccd0*/  BAR.SYNC.DEFER_BLOCKING 0x2, 0x80 ;  /* 0x0082000000007b1d */ /* 0x000fe20000010000 */
[----:B------:R-:W-:Y:S02]  /*cce0*/  SEL R17, R17, RZ, P0 ;  /* 0x000000ff11117207 */ /* 0x000fe40000000000 */
[----:B-1----:R-:W-:-:S04]  /*ccf0*/  SEL R3, RZ, 0x1, P0 ;  /* 0x00000001ff037807 */ /* 0x002fc80000000000 */
[----:B------:R-:W-:Y:S02]  /*cd00*/  LOP3.LUT R18, R18, R3, RZ, 0x3c, !PT ;  /* 0x0000000312127212 */ /* 0x000fe400078e3cff */
[----:B---3--:R-:W-:Y:S01]  /*cd10*/  ISETP.LE.AND P1, PT, R2, UR49, PT ;  /* 0x0000003102007c0c */ /* 0x008fe2000bf23270 */
[----:B------:R2:W-:-:S12]  /*cd20*/  @!P2 SYNCS.ARRIVE.TRANS64.RED.A1T0 RZ, [R0+URZ], RZ ;  /* 0x000000ff00ffa9a7 */ /* 0x0005d8000810043f */
[----:B--2---:R-:W-:Y:S05]  /*cd30*/  @!P1 BRA `(.L_x_80) ;  /* 0xffffffd000849947 */ /* 0x004fea000383ffff */
[----:B------:R-:W-:-:S12]  /*cd40*/  ULOP3.LUT UR47, UR47, 0x1, URZ, 0xc, !UPT ;  /* 0x000000012f2f7892 */ /* 0x000fd8000f8e0c3f */
.L_x_34:
[----:B------:R-:W1:Y:S01]  /*cd50*/  S2R R3, SR_CgaCtaId ;  /* 0x0000000000037919 */ /* 0x000e620000008800 */
[----:B------:R-:W-:-:S04]  /*cd60*/  MOV R0, 0x400 ;  /* 0x0000040000007802 */ /* 0x000fc80000000f00 */
[----:B-1----:R-:W-:Y:S01]  /*cd70*/  LEA R6, R3, R0, 0x18 ;  /* 0x0000000003067211 */ /* 0x002fe200078ec0ff */
[----:B------:R-:W-:-:S05]  /*cd80*/  IMAD.U32 R0, RZ, RZ, UR47 ;  /* 0x0000002fff007e24 */ /* 0x000fca000f8e00ff */
[----:B------:R-:W-:-:S04]  /*cd90*/  SHF.L.U32 R0, R0, 0x1f, RZ ;  /* 0x0000001f00007819 */ /* 0x000fc800000006ff */
[----:B------:R-:W1:Y:S02]  /*cda0*/  SYNCS.PHASECHK.TRANS64.TRYWAIT P0, [R6+URZ+0x33420], R0 ;  /* 0x03342000060075a7 */ /* 0x000e64000800017f */
[----:B-1----:R-:W-:Y:S05]  /*cdb0*/  @!P0 BRA `(.L_x_81) ;  /* 0x00000008002c8947 */ /* 0x002fea0003800000 */
.L_x_109:
[----:B------:R-:W2:Y:S02]  /*cdc0*/  S2R R2, SR_TID.X ;  /* 0x0000000000027919 */ /* 0x000ea40000002100 */
[----:B--2---:R-:W-:-:S04]  /*cdd0*/  SHF.R.U32.HI R2, RZ, 0x5, R2 ;  /* 0x00000005ff027819 */ /* 0x004fc80000011602 */
[----:B------:R-:W-:-:S05]  /*cde0*/  LOP3.LUT R2, R2, 0x3, RZ, 0xc0, !PT ;  /* 0x0000000302027812 */ /* 0x000fca00078ec0ff */
[----:B-1----:R-:W1:Y:S02]  /*cdf0*/  SHFL.IDX PT, R0, R2, RZ, 0x1f ;  /* 0x00001fff02007589 */ /* 0x002e6400000e0000 */
[----:B-1----:R-:W-:-:S13]  /*ce00*/  ISETP.NE.AND P0, PT, R0, RZ, PT ;  /* 0x000000ff0000720c */ /* 0x002fda0003f05270 */
[----:B------:R-:W-:Y:S05]  /*ce10*/  @P0 EXIT ;  /* 0x000000000000094d */ /* 0x000fea0003800000 */
[----:B------:R-:W-:Y:S01]  /*ce20*/  ELECT P0, URZ, PT ;  /* 0x00000000003f782f */ /* 0x000fe20003800000 */
[----:B------:R-:W-:-:S12]  /*ce30*/  BSSY B0, `(.L_x_82) ;  /* 0x0000027000007945 */ /* 0x000fd80003800000 */
[----:B------:R-:W-:Y:S05]  /*ce40*/  @!P0 BRA `(.L_x_83) ;  /* 0x0000000000948947 */ /* 0x000fea0003800000 */
[----:B------:R-:W-:-:S06]  /*ce50*/  ULOP3.LUT UR4, UR46, 0x2, URZ, 0xfc, !UPT ;  /* 0x000000022e047892 */ /* 0x000fcc000f8efc3f */
[----:B------:R-:W-:-:S05]  /*ce60*/  IMAD.U32 R0, RZ, RZ, UR4 ;  /* 0x00000004ff007e24 */ /* 0x000fca000f8e00ff */
[----:B------:R-:W-:-:S13]  /*ce70*/  ISETP.NE.AND P0, PT, R0, 0x3, PT ;  /* 0x000000030000780c */ /* 0x000fda0003f05270 */
[----:B------:R-:W-:Y:S05]  /*ce80*/  @!P0 BRA `(.L_x_84) ;  /* 0x0000000000048947 */ /* 0x000fea0003800000 */
[----:B------:R-:W-:Y:S01]  /*ce90*/  BPT.TRAP 0x1 ;  /* 0x000000040000795c */ /* 0x000fe20000300000 */
.L_x_84:
[----:B------:R-:W-:Y:S01]  /*cea0*/  VIADD R0, R6, 0x33440 ;  /* 0x0003344006007836 */ /* 0x000fe20000000000 */
[----:B------:R-:W-:Y:S01]  /*ceb0*/  SHF.L.U32 R4, R18, 0x1f, RZ ;  /* 0x0000001f12047819 */ /* 0x000fe200000006ff */
[C---:B------:R-:W-:Y:S02]  /*cec0*/  VIADD R2, R17.reuse, 0x1 ;  /* 0x0000000111027836 */ /* 0x040fe40000000000 */
[----:B------:R-:W-:-:S03]  /*ced0*/  IMAD R5, R17, 0x8, R0 ;  /* 0x0000000811057824 */ /* 0x000fc600078e0200 */
[----:B------:R-:W-:Y:S01]  /*cee0*/  ISETP.NE.AND P2, PT, R2, 0x2, PT ;  /* 0x000000020200780c */ /* 0x000fe20003f45270 */
[----:B------:R-:W1:Y:S03]  /*cef0*/  SYNCS.PHASECHK.TRANS64.TRYWAIT P1, [R5+URZ], R4 ;  /* 0x00000004050075a7 */ /* 0x000e66000802017f */
[----:B------:R-:W-:-:S04]  /*cf00*/  SEL R3, RZ, 0x1, P2 ;  /* 0x00000001ff037807 */ /* 0x000fc80001000000 */
[----:B------:R-:W-:Y:S02]  /*cf10*/  LOP3.LUT R18, R18, R3, RZ, 0x3c, !PT ;  /* 0x0000000312127212 */ /* 0x000fe400078e3cff */
[----:B------:R-:W-:-:S05]  /*cf20*/  SEL R3, R2, RZ, P2 ;  /* 0x000000ff02037207 */ /* 0x000fca0001000000 */
[----:B------:R-:W-:Y:S01]  /*cf30*/  IMAD R7, R3, 0x8, R0 ;  /* 0x0000000803077824 */ /* 0x000fe200078e0200 */
[----:B------:R-:W-:Y:S01]  /*cf40*/  SHF.L.U32 R0, R18, 0x1f, RZ ;  /* 0x0000001f12007819 */ /* 0x000fe200000006ff */
[----:B-1----:R-:W-:Y:S06]  /*cf50*/  @!P1 BRA `(.L_x_85) ;  /* 0x0000000400d89947 */ /* 0x002fec0003800000 */
.L_x_110:
[----:B------:R-:W2:Y:S02]  /*cf60*/  SYNCS.PHASECHK.TRANS64.TRYWAIT P1, [R7+URZ], R0 ;  /* 0x00000000070075a7 */ /* 0x000ea4000802017f */
[----:B--2---:R-:W-:Y:S05]  /*cf70*/  @!P1 BRA `(.L_x_86) ;  /* 0x0000000400e49947 */ /* 0x004fea0003800000 */
.L_x_111:
[----:B------:R-:W-:Y:S05]  /*cf80*/  @!P0 BRA `(.L_x_87) ;  /* 0x0000000000048947 */ /* 0x000fea0003800000 */
[----:B------:R-:W-:Y:S01]  /*cf90*/  BPT.TRAP 0x1 ;  /* 0x000000040000795c */ /* 0x000fe20000300000 */
.L_x_87:
[----:B------:R-:W-:-:S04]  /*cfa0*/  IMAD R17, R17, 0x8, R6 ;  /* 0x0000000811117824 */ /* 0x000fc800078e0206 */
[----:B------:R-:W3:Y:S02]  /*cfb0*/  SYNCS.PHASECHK.TRANS64.TRYWAIT P1, [R17+URZ+0x33460], R4 ;  /* 0x03346004110075a7 */ /* 0x000ee4000802017f */
[----:B---3--:R-:W-:Y:S05]  /*cfc0*/  @!P1 BRA `(.L_x_88) ;  /* 0x0000000400e49947 */ /* 0x008fea0003800000 */
.L_x_112:
[----:B------:R-:W-:Y:S05]  /*cfd0*/  @!P0 BRA `(.L_x_89) ;  /* 0x0000000000048947 */ /* 0x000fea0003800000 */
[----:B------:R-:W-:Y:S01]  /*cfe0*/  BPT.TRAP 0x1 ;  /* 0x000000040000795c */ /* 0x000fe20000300000 */
.L_x_89:
[----:B------:R-:W-:-:S04]  /*cff0*/  IMAD R3, R3, 0x8, R6 ;  /* 0x0000000803037824 */ /* 0x000fc800078e0206 */
[----:B------:R-:W4:Y:S02]  /*d000*/  SYNCS.PHASECHK.TRANS64.TRYWAIT P1, [R3+URZ+0x33460], R0 ;  /* 0x03346000030075a7 */ /* 0x000f24000802017f */
[----:B----4-:R-:W-:Y:S05]  /*d010*/  @!P1 BRA `(.L_x_90) ;  /* 0x0000000400e49947 */ /* 0x010fea0003800000 */
.L_x_113:
[----:B------:R-:W-:Y:S05]  /*d020*/  @!P0 BRA `(.L_x_91) ;  /* 0x0000000000048947 */ /* 0x000fea0003800000 */
[----:B------:R-:W-:Y:S01]  /*d030*/  BPT.TRAP 0x1 ;  /* 0x000000040000795c */ /* 0x000fe20000300000 */
.L_x_91:
[----:B------:R-:W5:Y:S02]  /*d040*/  SYNCS.PHASECHK.TRANS64.TRYWAIT P0, [R17+URZ+0x33480], R4 ;  /* 0x03348004110075a7 */ /* 0x000f64000800017f */
[----:B-----5:R-:W-:Y:S05]  /*d050*/  @!P0 BRA `(.L_x_92) ;  /* 0x0000000400e88947 */ /* 0x020fea0003800000 */
.L_x_93:
[----:B------:R1:W1:Y:S02]  /*d060*/  SYNCS.PHASECHK.TRANS64.TRYWAIT P0, [R3+URZ+0x33480], R0 ;  /* 0x03348000030075a7 */ /* 0x000264000800017f */
[----:B-1----:R-:W-:Y:S05]  /*d070*/  @!P0 NANOSLEEP.SYNCS 0x989680 ;  /* 0x009896800000895d */ /* 0x002fea0003900000 */
[----:B------:R-:W1:Y:S02]  /*d080*/  @!P0 SYNCS.PHASECHK.TRANS64 P0, [R3+URZ+0x33480], R0 ;  /* 0x03348000030085a7 */ /* 0x000e64000800007f */
[----:B-1----:R-:W-:Y:S05]  /*d090*/  @!P0 BRA `(.L_x_93) ;  /* 0xfffffffc00f08947 */ /* 0x002fea000383ffff */
.L_x_83:
[----:B------:R-:W-:Y:S05]  /*d0a0*/  BSYNC B0 ;  /* 0x0000000000007941 */ /* 0x000fea0003800000 */
.L_x_82:
[----:B------:R-:W-:Y:S05]  /*d0b0*/  EXIT ;  /* 0x000000000000794d */ /* 0x000fea0003800000 */
.L_x_10:
[----:B-1----:R-:W-:-:S04]  /*d0c0*/  IMAD.U32 R3, RZ, RZ, UR38 ;  /* 0x00000026ff037e24 */ /* 0x002fc8000f8e00ff */
[----:B------:R1:W2:Y:S03]  /*d0d0*/  SYNCS.PHASECHK.TRANS64.TRYWAIT P1, [R3+URZ+0x33400], R0 ;  /* 0x03340000030075a7 */ /* 0x0002a6000802017f */
[----:B--2---:R-:W-:Y:S05]  /*d0e0*/  @!P1 NANOSLEEP.SYNCS 0x989680 ;  /* 0x009896800000995d */ /* 0x004fea0003900000 */
[----:B------:R-:W2:Y:S02]  /*d0f0*/  @!P1 SYNCS.PHASECHK.TRANS64 P1, [R3+URZ+0x33400], R0 ;  /* 0x03340000030095a7 */ /* 0x000ea4000802007f */
[----:B--2---:R-:W-:Y:S05]  /*d100*/  @!P1 BRA `(.L_x_10) ;  /* 0xfffffffc00ec9947 */ /* 0x004fea000383ffff */
[----:B------:R-:W-:Y:S05]  /*d110*/  BRA `(.L_x_94) ;  /* 0xffffff4400007947 */ /* 0x000fea000383ffff */
.L_x_14:
[----:B--2---:R2:W3:Y:S02]  /*d120*/  SYNCS.PHASECHK.TRANS64.TRYWAIT P1, [R3+URZ+0x33430], R0 ;  /* 0x03343000030075a7 */ /* 0x0044e4000802017f */
[----:B---3--:R-:W-:Y:S05]  /*d130*/  @!P1 NANOSLEEP.SYNCS 0x989680 ;  /* 0x009896800000995d */ /* 0x008fea0003900000 */
[----:B------:R-:W3:Y:S02]  /*d140*/  @!P1 SYNCS.PHASECHK.TRANS64 P1, [R3+URZ+0x33430], R0 ;  /* 0x03343000030095a7 */ /* 0x000ee4000802007f */
[----:B---3--:R-:W-:Y:S05]  /*d150*/  @!P1 BRA `(.L_x_14) ;  /* 0xfffffffc00f09947 */ /* 0x008fea000383ffff */
[----:B------:R-:W-:Y:S05]  /*d160*/  BRA `(.L_x_13) ;  /* 0xffffff4400287947 */ /* 0x000fea000383ffff */
.L_x_19:
[----:B--2---:R-:W-:-:S04]  /*d170*/  IMAD.U32 R5, RZ, RZ, UR6 ;  /* 0x00000006ff057e24 */ /* 0x004fc8000f8e00ff */
[----:B------:R2:W3:Y:S03]  /*d180*/  SYNCS.PHASECHK.TRANS64.TRYWAIT P1, [R5+URZ+0x33430], R0 ;  /* 0x03343000050075a7 */ /* 0x0004e6000802017f */
[----:B---3--:R-:W-:Y:S05]  /*d190*/  @!P1 NANOSLEEP.SYNCS 0x989680 ;  /* 0x009896800000995d */ /* 0x008fea0003900000 */
[----:B------:R-:W3:Y:S02]  /*d1a0*/  @!P1 SYNCS.PHASECHK.TRANS64 P1, [R5+URZ+0x33430], R0 ;  /* 0x03343000050095a7 */ /* 0x000ee4000802007f */
[----:B---3--:R-:W-:Y:S05]  /*d1b0*/  @!P1 BRA `(.L_x_19) ;  /* 0xfffffffc00ec9947 */ /* 0x008fea000383ffff */
[----:B------:R-:W-:Y:S05]  /*d1c0*/  BRA `(.L_x_16) ;  /* 0xffffff7800b87947 */ /* 0x000fea000383ffff */
.L_x_23:
[----:B--2---:R-:W-:-:S04]  /*d1d0*/  IMAD.U32 R5, RZ, RZ, UR6 ;  /* 0x00000006ff057e24 */ /* 0x004fc8000f8e00ff */
[----:B------:R2:W3:Y:S03]  /*d1e0*/  SYNCS.PHASECHK.TRANS64.TRYWAIT P1, [R5+URZ+0x33450], R0 ;  /* 0x03345000050075a7 */ /* 0x0004e6000802017f */
[----:B---3--:R-:W-:Y:S05]  /*d1f0*/  @!P1 NANOSLEEP.SYNCS 0x989680 ;  /* 0x009896800000995d */ /* 0x008fea0003900000 */
[----:B------:R-:W3:Y:S02]  /*d200*/  @!P1 SYNCS.PHASECHK.TRANS64 P1, [R5+URZ+0x33450], R0 ;  /* 0x03345000050095a7 */ /* 0x000ee4000802007f */
[----:B---3--:R-:W-:Y:S05]  /*d210*/  @!P1 BRA `(.L_x_23) ;  /* 0xfffffffc00ec9947 */ /* 0x008fea000383ffff */
[----:B------:R-:W-:Y:S05]  /*d220*/  BRA `(.L_x_20) ;  /* 0xffffff8400b87947 */ /* 0x000fea000383ffff */
.L_x_29:
[----:B--2---:R-:W-:-:S04]  /*d230*/  IMAD.U32 R7, RZ, RZ, UR8 ;  /* 0x00000008ff077e24 */ /* 0x004fc8000f8e00ff */
[----:B------:R2:W3:Y:S03]  /*d240*/  SYNCS.PHASECHK.TRANS64.TRYWAIT P1, [R7+URZ+0x33450], R6 ;  /* 0x03345006070075a7 */ /* 0x0004e6000802017f */
[----:B---3--:R-:W-:Y:S05]  /*d250*/  @!P1 NANOSLEEP.SYNCS 0x989680 ;  /* 0x009896800000995d */ /* 0x008fea0003900000 */
[----:B------:R-:W3:Y:S02]  /*d260*/  @!P1 SYNCS.PHASECHK.TRANS64 P1, [R7+URZ+0x33450], R6 ;  /* 0x03345006070095a7 */ /* 0x000ee4000802007f */
[----:B---3--:R-:W-:Y:S05]  /*d270*/  @!P1 BRA `(.L_x_29) ;  /* 0xfffffffc00ec9947 */ /* 0x008fea000383ffff */
[----:B------:R-:W-:Y:S05]  /*d280*/  BRA `(.L_x_28) ;  /* 0xffffffa8000c7947 */ /* 0x000fea000383ffff */
.L_x_39:
[----:B------:R-:W-:Y:S02]  /*d290*/  IMAD.MOV.U32 R13, RZ, RZ, R4 ;  /* 0x000000ffff0d7224 */ /* 0x000fe400078e0004 */
[----:B------:R-:W-:Y:S02]  /*d2a0*/  IMAD.MOV.U32 R12, RZ, RZ, RZ ;  /* 0x000000ffff0c7224 */ /* 0x000fe400078e00ff */
[----:B------:R-:W-:Y:S02]  /*d2b0*/  IMAD.MOV.U32 R11, RZ, RZ, 0x1f ;  /* 0x0000001fff0b7424 */ /* 0x000fe400078e00ff */
[----:B------:R-:W-:-:S07]  /*d2c0*/  IMAD.MOV.U32 R15, RZ, RZ, -0x1 ;  /* 0xffffffffff0f7424 */ /* 0x000fce00078e00ff */
[----:B------:R-:W-:Y:S05]  /*d2d0*/  WARPSYNC.COLLECTIVE R15, `(.L_x_95) ;  /* 0x000000000f087348 */ /* 0x000fea0003c00000 */
[----:B------:R1:W2:Y:S02]  /*d2e0*/  SHFL.IDX P6, R14, R13, R12, R11 ;  /* 0x0000000c0d0e7389 */ /* 0x0002a400000c000b */
[----:B-12---:R-:W-:Y:S01]  /*d2f0*/  ENDCOLLECTIVE ;  /* 0x000000000000791b */ /* 0x006fe20003800000 */
.L_x_95:
[----:B------:R-:W-:Y:S05]  /*d300*/  BRA `(.L_x_96) ;  /* 0xffffffd4007c7947 */ /* 0x000fea000383ffff */
.L_x_41:
[----:B------:R-:W-:Y:S01]  /*d310*/  BSSY B0, `(.L_x_97) ;  /* 0x0000006000007945 */ /* 0x000fe20003800000 */
[----:B------:R-:W-:-:S07]  /*d320*/  IMAD.MOV.U32 R15, RZ, RZ, -0x1 ;  /* 0xffffffffff0f7424 */ /* 0x000fce00078e00ff */
[----:B-1----:R-:W-:Y:S05]  /*d330*/  WARPSYNC.COLLECTIVE R15, `(.L_x_98) ;  /* 0x000000000f0c7348 */ /* 0x002fea0003c00000 */
[----:B------:R-:W-:Y:S02]  /*d340*/  ELECT P6, UR62, PT ;  /* 0x00000000003e782f */ /* 0x000fe400038c0000 */
[----:B------:R-:W-:Y:S01]  /*d350*/  MOV R14, UR62 ;  /* 0x0000003e000e7c02 */ /* 0x000fe20008000f00 */
[----:B-1----:R-:W-:Y:S10]  /*d360*/  ENDCOLLECTIVE ;  /* 0x000000000000791b */ /* 0x002ff40003800000 */
.L_x_98:
[----:B------:R-:W-:Y:S05]  /*d370*/  BSYNC B0 ;  /* 0x0000000000007941 */ /* 0x000fea0003800000 */
.L_x_97:
[----:B------:R-:W-:Y:S05]  /*d380*/  BRA `(.L_x_99) ;  /* 0xffffffd4007c7947 */ /* 0x000fea000383ffff */
.L_x_44:
[----:B--2---:R2:W3:Y:S02]  /*d390*/  SYNCS.PHASECHK.TRANS64.TRYWAIT P3, [R5+URZ+0x33480], R2 ;  /* 0x03348002050075a7 */ /* 0x0044e4000806017f */
[----:B---3--:R-:W-:Y:S05]  /*d3a0*/  @!P3 NANOSLEEP.SYNCS 0x989680 ;  /* 0x009896800000b95d */ /* 0x008fea0003900000 */
[----:B------:R-:W3:Y:S02]  /*d3b0*/  @!P3 SYNCS.PHASECHK.TRANS64 P3, [R5+URZ+0x33480], R2 ;  /* 0x033480020500b5a7 */ /* 0x000ee4000806007f */
[----:B---3--:R-:W-:Y:S05]  /*d3c0*/  @!P3 BRA `(.L_x_44) ;  /* 0xfffffffc00f0b947 */ /* 0x008fea000383ffff */
[----:B------:R-:W-:Y:S05]  /*d3d0*/  BRA `(.L_x_100) ;  /* 0xffffffd400cc7947 */ /* 0x000fea000383ffff */
.L_x_46:
[----:B-1----:R1:W3:Y:S02]  /*d3e0*/  SYNCS.PHASECHK.TRANS64.TRYWAIT P3, [R5+URZ+0x33440], R2 ;  /* 0x03344002050075a7 */ /* 0x0022e4000806017f */
[----:B---3--:R-:W-:Y:S05]  /*d3f0*/  @!P3 NANOSLEEP.SYNCS 0x989680 ;  /* 0x009896800000b95d */ /* 0x008fea0003900000 */
[----:B------:R-:W3:Y:S02]  /*d400*/  @!P3 SYNCS.PHASECHK.TRANS64 P3, [R5+URZ+0x33440], R2 ;  /* 0x033440020500b5a7 */ /* 0x000ee4000806007f */
[----:B---3--:R-:W-:Y:S05]  /*d410*/  @!P3 BRA `(.L_x_46) ;  /* 0xfffffffc00f0b947 */ /* 0x008fea000383ffff */
[----:B------:R-:W-:Y:S05]  /*d420*/  BRA `(.L_x_101) ;  /* 0xffffffd800487947 */ /* 0x000fea000383ffff */
.L_x_48:
[----:B--2---:R-:W-:-:S04]  /*d430*/  IMAD.U32 R3, RZ, RZ, UR40 ;  /* 0x00000028ff037e24 */ /* 0x004fc8000f8e00ff */
[----:B------:R2:W3:Y:S03]  /*d440*/  SYNCS.PHASECHK.TRANS64.TRYWAIT P0, [R3+URZ+0x33420], R2 ;  /* 0x03342002030075a7 */ /* 0x0004e6000800017f */
[----:B---3--:R-:W-:Y:S05]  /*d450*/  @!P0 NANOSLEEP.SYNCS 0x989680 ;  /* 0x009896800000895d */ /* 0x008fea0003900000 */
[----:B------:R-:W3:Y:S02]  /*d460*/  @!P0 SYNCS.PHASECHK.TRANS64 P0, [R3+URZ+0x33420], R2 ;  /* 0x03342002030085a7 */ /* 0x000ee4000800007f */
[----:B---3--:R-:W-:Y:S05]  /*d470*/  @!P0 BRA `(.L_x_48) ;  /* 0xfffffffc00ec8947 */ /* 0x008fea000383ffff */
[----:B------:R-:W-:Y:S05]  /*d480*/  BRA `(.L_x_102) ;  /* 0xffffffdc00407947 */ /* 0x000fea000383ffff */
.L_x_54:
[----:B-1----:R1:W2:Y:S02]  /*d490*/  SYNCS.PHASECHK.TRANS64.TRYWAIT P0, [R6+URZ+0x33480], R4 ;  /* 0x03348004060075a7 */ /* 0x0022a4000800017f */
[----:B--2---:R-:W-:Y:S05]  /*d4a0*/  @!P0 NANOSLEEP.SYNCS 0x989680 ;  /* 0x009896800000895d */ /* 0x004fea0003900000 */
[----:B------:R-:W2:Y:S02]  /*d4b0*/  @!P0 SYNCS.PHASECHK.TRANS64 P0, [R6+URZ+0x33480], R4 ;  /* 0x03348004060085a7 */ /* 0x000ea4000800007f */
[----:B--2---:R-:W-:Y:S05]  /*d4c0*/  @!P0 BRA `(.L_x_54) ;  /* 0xfffffffc00f08947 */ /* 0x004fea000383ffff */
[----:B------:R-:W-:Y:S05]  /*d4d0*/  BRA `(.L_x_103) ;  /* 0xffffffdc00d47947 */ /* 0x000fea000383ffff */
.L_x_61:
[----:B--2---:R2:W3:Y:S02]  /*d4e0*/  SYNCS.PHASECHK.TRANS64.TRYWAIT P0, [R6+URZ+0x33440], R4 ;  /* 0x03344004060075a7 */ /* 0x0044e4000800017f */
[----:B---3--:R-:W-:Y:S05]  /*d4f0*/  @!P0 NANOSLEEP.SYNCS 0x989680 ;  /* 0x009896800000895d */ /* 0x008fea0003900000 */
[----:B------:R-:W3:Y:S02]  /*d500*/  @!P0 SYNCS.PHASECHK.TRANS64 P0, [R6+URZ+0x33440], R4 ;  /* 0x03344004060085a7 */ /* 0x000ee4000800007f */
[----:B---3--:R-:W-:Y:S05]  /*d510*/  @!P0 BRA `(.L_x_61) ;  /* 0xfffffffc00f08947 */ /* 0x008fea000383ffff */
[----:B------:R-:W-:Y:S05]  /*d520*/  BRA `(.L_x_104) ;  /* 0xffffffe000d07947 */ /* 0x000fea000383ffff */
.L_x_69:
[----:B-1----:R1:W2:Y:S02]  /*d530*/  SYNCS.PHASECHK.TRANS64.TRYWAIT P3, [R13+URZ+0x33470], R4 ;  /* 0x033470040d0075a7 */ /* 0x0022a4000806017f */
[----:B--2---:R-:W-:Y:S05]  /*d540*/  @!P3 NANOSLEEP.SYNCS 0x989680 ;  /* 0x009896800000b95d */ /* 0x004fea0003900000 */
[----:B------:R-:W2:Y:S02]  /*d550*/  @!P3 SYNCS.PHASECHK.TRANS64 P3, [R13+URZ+0x33470], R4 ;  /* 0x033470040d00b5a7 */ /* 0x000ea4000806007f */
[----:B--2---:R-:W-:Y:S05]  /*d560*/  @!P3 BRA `(.L_x_69) ;  /* 0xfffffffc00f0b947 */ /* 0x004fea000383ffff */
[----:B------:R-:W-:Y:S05]  /*d570*/  BRA `(.L_x_105) ;  /* 0xffffffe400e47947 */ /* 0x000fea000383ffff */
.L_x_71:
[----:B-1----:R1:W2:Y:S02]  /*d580*/  SYNCS.PHASECHK.TRANS64.TRYWAIT P3, [R13+URZ+0x33460], R4 ;  /* 0x033460040d0075a7 */ /* 0x0022a4000806017f */
[----:B--2---:R-:W-:Y:S05]  /*d590*/  @!P3 NANOSLEEP.SYNCS 0x989680 ;  /* 0x009896800000b95d */ /* 0x004fea0003900000 */
[----:B------:R-:W2:Y:S02]  /*d5a0*/  @!P3 SYNCS.PHASECHK.TRANS64 P3, [R13+URZ+0x33460], R4 ;  /* 0x033460040d00b5a7 */ /* 0x000ea4000806007f */
[----:B--2---:R-:W-:Y:S05]  /*d5b0*/  @!P3 BRA `(.L_x_71) ;  /* 0xfffffffc00f0b947 */ /* 0x004fea000383ffff */
[----:B------:R-:W-:Y:S05]  /*d5c0*/  BRA `(.L_x_106) ;  /* 0xffffffe400ec7947 */ /* 0x000fea000383ffff */
.L_x_76:
[----:B--2---:R2:W3:Y:S02]  /*d5d0*/  SYNCS.PHASECHK.TRANS64.TRYWAIT P0, [R3+URZ+0x33470], R0 ;  /* 0x03347000030075a7 */ /* 0x0044e4000800017f */
[----:B---3--:R-:W-:Y:S05]  /*d5e0*/  @!P0 NANOSLEEP.SYNCS 0x989680 ;  /* 0x009896800000895d */ /* 0x008fea0003900000 */
[----:B------:R-:W3:Y:S02]  /*d5f0*/  @!P0 SYNCS.PHASECHK.TRANS64 P0, [R3+URZ+0x33470], R0 ;  /* 0x03347000030085a7 */ /* 0x000ee4000800007f */
[----:B---3--:R-:W-:Y:S05]  /*d600*/  @!P0 BRA `(.L_x_76) ;  /* 0xfffffffc00f08947 */ /* 0x008fea000383ffff */
[----:B------:R-:W-:Y:S05]  /*d610*/  BRA `(.L_x_107) ;  /* 0xffffffec00d07947 */ /* 0x000fea000383ffff */
.L_x_78:
[----:B--2---:R2:W3:Y:S02]  /*d620*/  SYNCS.PHASECHK.TRANS64.TRYWAIT P0, [R3+URZ+0x33460], R0 ;  /* 0x03346000030075a7 */ /* 0x0044e4000800017f */
[----:B---3--:R-:W-:Y:S05]  /*d630*/  @!P0 NANOSLEEP.SYNCS 0x989680 ;  /* 0x009896800000895d */ /* 0x008fea0003900000 */
[----:B------:R-:W3:Y:S02]  /*d640*/  @!P0 SYNCS.PHASECHK.TRANS64 P0, [R3+URZ+0x33460], R0 ;  /* 0x03346000030085a7 */ /* 0x000ee4000800007f */
[----:B---3--:R-:W-:Y:S05]  /*d650*/  @!P0 BRA `(.L_x_78) ;  /* 0xfffffffc00f08947 */ /* 0x008fea000383ffff */
[----:B------:R-:W-:Y:S05]  /*d660*/  BRA `(.L_x_108) ;  /* 0xffffffec00d47947 */ /* 0x000fea000383ffff */
.L_x_81:
[----:B-1----:R1:W2:Y:S02]  /*d670*/  SYNCS.PHASECHK.TRANS64.TRYWAIT P0, [R6+URZ+0x33420], R0 ;  /* 0x03342000060075a7 */ /* 0x0022a4000800017f */
[----:B--2---:R-:W-:Y:S05]  /*d680*/  @!P0 NANOSLEEP.SYNCS 0x989680 ;  /* 0x009896800000895d */ /* 0x004fea0003900000 */
[----:B------:R-:W2:Y:S02]  /*d690*/  @!P0 SYNCS.PHASECHK.TRANS64 P0, [R6+URZ+0x33420], R0 ;  /* 0x03342000060085a7 */ /* 0x000ea4000800007f */
[----:B--2---:R-:W-:Y:S05]  /*d6a0*/  @!P0 BRA `(.L_x_81) ;  /* 0xfffffffc00f08947 */ /* 0x004fea000383ffff */
[----:B------:R-:W-:Y:S05]  /*d6b0*/  BRA `(.L_x_109) ;  /* 0xfffffff400c07947 */ /* 0x000fea000383ffff */
.L_x_85:
[----:B-1----:R1:W2:Y:S02]  /*d6c0*/  SYNCS.PHASECHK.TRANS64.TRYWAIT P1, [R5+URZ], R4 ;  /* 0x00000004050075a7 */ /* 0x0022a4000802017f */
[----:B--2---:R-:W-:Y:S05]  /*d6d0*/  @!P1 NANOSLEEP.SYNCS 0x989680 ;  /* 0x009896800000995d */ /* 0x004fea0003900000 */
[----:B------:R-:W2:Y:S02]  /*d6e0*/  @!P1 SYNCS.PHASECHK.TRANS64 P1, [R5+URZ], R4 ;  /* 0x00000004050095a7 */ /* 0x000ea4000802007f */
[----:B--2---:R-:W-:Y:S05]  /*d6f0*/  @!P1 BRA `(.L_x_85) ;  /* 0xfffffffc00f09947 */ /* 0x004fea000383ffff */
[----:B------:R-:W-:Y:S05]  /*d700*/  BRA `(.L_x_110) ;  /* 0xfffffff800147947 */ /* 0x000fea000383ffff */
.L_x_86:
[----:B--2---:R2:W3:Y:S02]  /*d710*/  SYNCS.PHASECHK.TRANS64.TRYWAIT P1, [R7+URZ], R0 ;  /* 0x00000000070075a7 */ /* 0x0044e4000802017f */
[----:B---3--:R-:W-:Y:S05]  /*d720*/  @!P1 NANOSLEEP.SYNCS 0x989680 ;  /* 0x009896800000995d */ /* 0x008fea0003900000 */
[----:B------:R-:W3:Y:S02]  /*d730*/  @!P1 SYNCS.PHASECHK.TRANS64 P1, [R7+URZ], R0 ;  /* 0x00000000070095a7 */ /* 0x000ee4000802007f */
[----:B---3--:R-:W-:Y:S05]  /*d740*/  @!P1 BRA `(.L_x_86) ;  /* 0xfffffffc00f09947 */ /* 0x008fea000383ffff */
[----:B------:R-:W-:Y:S05]  /*d750*/  BRA `(.L_x_111) ;  /* 0xfffffff800087947 */ /* 0x000fea000383ffff */
.L_x_88:
[----:B---3--:R3:W4:Y:S02]  /*d760*/  SYNCS.PHASECHK.TRANS64.TRYWAIT P1, [R17+URZ+0x33460], R4 ;  /* 0x03346004110075a7 */ /* 0x008724000802017f */
[----:B----4-:R-:W-:Y:S05]  /*d770*/  @!P1 NANOSLEEP.SYNCS 0x989680 ;  /* 0x009896800000995d */ /* 0x010fea0003900000 */
[----:B------:R-:W4:Y:S02]  /*d780*/  @!P1 SYNCS.PHASECHK.TRANS64 P1, [R17+URZ+0x33460], R4 ;  /* 0x03346004110095a7 */ /* 0x000f24000802007f */
[----:B----4-:R-:W-:Y:S05]  /*d790*/  @!P1 BRA `(.L_x_88) ;  /* 0xfffffffc00f09947 */ /* 0x010fea000383ffff */
[----:B------:R-:W-:Y:S05]  /*d7a0*/  BRA `(.L_x_112) ;  /* 0xfffffff800087947 */ /* 0x000fea000383ffff */
.L_x_90:
[----:B----4-:R4:W1:Y:S02]  /*d7b0*/  SYNCS.PHASECHK.TRANS64.TRYWAIT P1, [R3+URZ+0x33460], R0 ;  /* 0x03346000030075a7 */ /* 0x010864000802017f */
[----:B-1----:R-:W-:Y:S05]  /*d7c0*/  @!P1 NANOSLEEP.SYNCS 0x989680 ;  /* 0x009896800000995d */ /* 0x002fea0003900000 */
[----:B------:R-:W1:Y:S02]  /*d7d0*/  @!P1 SYNCS.PHASECHK.TRANS64 P1, [R3+URZ+0x33460], R0 ;  /* 0x03346000030095a7 */ /* 0x000e64000802007f */
[----:B-1----:R-:W-:Y:S05]  /*d7e0*/  @!P1 BRA `(.L_x_90) ;  /* 0xfffffffc00f09947 */ /* 0x002fea000383ffff */
[----:B------:R-:W-:Y:S05]  /*d7f0*/  BRA `(.L_x_113) ;  /* 0xfffffff800087947 */ /* 0x000fea000383ffff */
.L_x_92:
[----:B------:R1:W1:Y:S02]  /*d800*/  SYNCS.PHASECHK.TRANS64.TRYWAIT P0, [R17+URZ+0x33480], R4 ;  /* 0x03348004110075a7 */ /* 0x000264000800017f */
[----:B-1----:R-:W-:Y:S05]  /*d810*/  @!P0 NANOSLEEP.SYNCS 0x989680 ;  /* 0x009896800000895d */ /* 0x002fea0003900000 */
[----:B------:R-:W1:Y:S02]  /*d820*/  @!P0 SYNCS.PHASECHK.TRANS64 P0, [R17+URZ+0x33480], R4 ;  /* 0x03348004110085a7 */ /* 0x000e64000800007f */
[----:B-1----:R-:W-:Y:S05]  /*d830*/  @!P0 BRA `(.L_x_92) ;  /* 0xfffffffc00f08947 */ /* 0x002fea000383ffff */
[----:B------:R-:W-:Y:S05]  /*d840*/  BRA `(.L_x_93) ;  /* 0xfffffff800047947 */ /* 0x000fea000383ffff */
.L_x_114:
[----:B------:R-:W-:-:S00]  /*d850*/  BRA `(.L_x_114) ;  /* 0xfffffffc00fc7947 */ /* 0x000fc0000383ffff */
[----:B------:R-:W-:-:S00]  /*d860*/  NOP ;  /* 0x0000000000007918 */ /* 0x000fc00000000000 */
        /* <DEDUP_REMOVED lines=9> */
.L_x_2697:


//--------------------- .text._ZN7cutlass13device_kernelIN5flash11enable_sm90INS1_16FlashAttnFwdSm90INS1_25CollectiveMainloopFwdSm90ILi2EN4cute5tupleIJNS5_1CILi2EEENS7_ILi1EEES9_EEENS6_IJNS7_ILi128EEENS7_ILi160EEENS7_ILi192EEEEEELi192ENS_12float_e4m3_tEfNS_4arch4Sm90ELb0ELb0ELb0ELb0ELb0ELb0ELb0ELb1ELb1ELb0ELb0ELb0EEENS1_21CollectiveEpilogueFwdINS6_IJSB_SD_SC_EEESA_NS_10bfloat16_tESH_Li256ELb0ELb0ELb0ELb1EEENS1_29StaticPersistentTileSchedulerILb0EEEEEEEEEvNT_6ParamsE --------------------------
	.section	.text._ZN7cutlass13device_kernelIN5flash11enable_sm90INS1_16FlashAttnFwdSm90INS1_25CollectiveMainloopFwdSm90ILi2EN4cute5tupleIJNS5_1CILi2EEENS7_ILi1EEES9_EEENS6_IJNS7_ILi128EEENS7_ILi160EEENS7_ILi192EEEEEELi192ENS_12float_e4m3_tEfNS_4arch4Sm90ELb0ELb0ELb0ELb0ELb0ELb0ELb0ELb1ELb1ELb0ELb0ELb0EEENS1_21CollectiveEpilogueFwdINS6_IJSB_SD_SC_EEESA_NS_10bfloat16_tESH_Li256ELb0ELb0ELb0ELb1EEENS1_29StaticPersistentTileSchedulerILb0EEEEEEEEEvNT_6ParamsE,"ax",@progbits
	.align	128
.text._ZN7cutlass13device_kernelIN5flash11enable_sm90INS1_16FlashAttnFwdSm90INS1_25CollectiveMainloopFwdSm90ILi2EN4cute5tupleIJNS5_1CILi2EEENS7_ILi1EEES9_EEENS6_IJNS7_ILi128EEENS7_ILi160EEENS7_ILi192EEEEEELi192ENS_12float_e4m3_tEfNS_4arch4Sm90ELb0ELb0ELb0ELb0ELb0ELb0ELb0ELb1ELb1ELb0ELb0ELb0EEENS1_21CollectiveEpilogueFwdINS6_IJSB_SD_SC_EEESA_NS_10bfloat16_tESH_Li256ELb0ELb0ELb0ELb1EEENS1_29StaticPersistentTileSchedulerILb0EEEEEEEEEvNT_6ParamsE:
        .type           _ZN7cutlass13device_kernelIN5flash11enable_sm90INS1_16FlashAttnFwdSm90INS1_25CollectiveMainloopFwdSm90ILi2EN4cute5tupleIJNS5_1CILi2EEENS7_ILi1EEES9_EEENS6_IJNS7_ILi128EEENS7_ILi160EEENS7_ILi192EEEEEELi192ENS_12float_e4m3_tEfNS_4arch4Sm90ELb0ELb0ELb0ELb0ELb0ELb0ELb0ELb1ELb1ELb0ELb0ELb0EEENS1_21CollectiveEpilogueFwdINS6_IJSB_SD_SC_EEESA_NS_10bfloat16_tESH_Li256ELb0ELb0ELb0ELb1EEENS1_29StaticPersistentTileSchedulerILb0EEEEEEEEEvNT_6ParamsE,@function
        .size           _ZN7cutlass13device_kernelIN5flash11enable_sm90INS1_16FlashAttnFwdSm90INS1_25CollectiveMainloopFwdSm90ILi2EN4cute5tupleIJNS5_1CILi2EEENS7_ILi1EEES9_EEENS6_IJNS7_ILi128EEENS7_ILi160EEENS7_ILi192EEEEEELi192ENS_12float_e4m3_tEfNS_4arch4Sm90ELb0ELb0ELb0ELb0ELb0ELb0ELb0ELb1ELb1ELb0ELb0ELb0EEENS1_21CollectiveEpilogueFwdINS6_IJSB_SD_SC_EEESA_NS_10bfloat16_tESH_Li256ELb0ELb0ELb0ELb1EEENS1_29StaticPersistentTileSchedulerILb0EEEEEEEEEvNT_6ParamsE,(.L_x_2698 - _ZN7cutlass13device_kernelIN5flash11enable_sm90INS1_16FlashAttnFwdSm90INS1_25CollectiveMainloopFwdSm90ILi2EN4cute5tupleIJNS5_1CILi2EEENS7_ILi1EEES9_EEENS6_IJNS7_ILi128EEENS7_ILi160EEENS7_ILi192EEEEEELi192ENS_12float_e4m3_tEfNS_4arch4Sm90ELb0ELb0ELb0ELb0ELb0ELb0ELb0ELb1ELb1ELb0ELb0ELb0EEENS1_21CollectiveEpilogueFwdINS6_IJSB_SD_SC_EEESA_NS_10bfloat16_tESH_Li256ELb0ELb0ELb0ELb1EEENS1_29StaticPersistentTileSchedulerILb0EEEEEEEEEvNT_6ParamsE)
        .other          _ZN7cutlass13device_kernelIN5flash11enable_sm90INS1_16FlashAttnFwdSm90INS1_25CollectiveMainloopFwdSm90ILi2EN4cute5tupleIJNS5_1CILi2EEENS7_ILi1EEES9_EEENS6_IJNS7_ILi128EEENS7_ILi160EEENS7_ILi192EEEEEELi192ENS_12float_e4m3_tEfNS_4arch4Sm90ELb0ELb0ELb0ELb0ELb0ELb0ELb0ELb1ELb1ELb0ELb0ELb0EEENS1_21CollectiveEpilogueFwdINS6_IJSB_SD_SC_EEESA_NS_10bfloat16_tESH_Li256ELb0ELb0ELb0ELb1EEENS1_29StaticPersistentTileSchedulerILb0EEEEEEEEEvNT_6ParamsE,@"STO_CUDA_ENTRY STV_DEFAULT"
_ZN7cutlass13device_kernelIN5flash11enable_sm90INS1_16FlashAttnFwdSm90INS1_25CollectiveMainloopFwdSm90ILi2EN4cute5tupleIJNS5_1CILi2EEENS7_ILi1EEES9_EEENS6_IJNS7_ILi128EEENS7_ILi160EEENS7_ILi192EEEEEELi192ENS_12float_e4m3_tEfNS_4arch4Sm90ELb0ELb0ELb0ELb0ELb0ELb0ELb0ELb1ELb1ELb0ELb0ELb0EEENS1_21CollectiveEpilogueFwdINS6_IJSB_SD_SC_EEESA_NS_10bfloat16_tESH_Li256ELb0ELb0ELb0ELb1EEENS1_29StaticPersistentTileSchedulerILb0EEEEEEEEEvNT_6ParamsE:
        /* <DEDUP_REMOVED lines=24> */
.L_x_116:
[----:B------:R-:W-:Y:S05]  /*0180*/  BSYNC B0 ;  /* 0x0000000000007941 */ /* 0x000fea0003800000 */
.L_x_115:
[----:B------:R-:W-:Y:S01]  /*0190*/  VOTEU.ANY UP0, P0 ;  /* 0x00000000003f7886 */ /* 0x000fe20000000100 */
[----:B------:R-:W1:Y:S01]  /*01a0*/  SHFL.IDX PT, R3, R22, RZ, 0x1f ;  /* 0x00001fff16037589 */ /* 0x000e6200000e0000 */
[----:B------:R-:W-:Y:S01]  /*01b0*/  UMOV UR4, 0x1 ;  /* 0x0000000100047882 */ /* 0x000fe20000000000 */
[----:B------:R-:W-:Y:S01]  /*01c0*/  UMOV UR7, 0x2 ;  /* 0x0000000200077882 */ /* 0x000fe20000000000 */
[----:B------:R-:W-:Y:S01]  /*01d0*/  VOTEU.ANY UP1, P0 ;  /* 0x00000000003f7886 */ /* 0x000fe20000020100 */
[----:B------:R-:W2:Y:S01]  /*01e0*/  @UP0 S2UR UR8, SR_CgaCtaId ;  /* 0x00000000000809c3 */ /* 0x000ea20000008800 */
[----:B------:R-:W3:Y:S01]  /*01f0*/  SHFL.IDX PT, R2, R0, RZ, 0x1f ;  /* 0x00001fff00027589 */ /* 0x000ee200000e0000 */
[----:B------:R-:W-:Y:S01]  /*0200*/  @UP0 UMOV UR6, 0x400 ;  /* 0x0000040000060882 */ /* 0x000fe20000000000 */
[----:B------:R-:W-:-:S04]  /*0210*/  @UP0 UIADD3 UR4, -UR4, 0x100000, URZ ;  /* 0x0010000004040890 */ /* 0x000fc8000fffe13f */
[----:B------:R-:W-:Y:S02]  /*0220*/  @UP0 USHF.L.U32 UR5, UR4, 0xb, URZ ;  /* 0x0000000b04050899 */ /* 0x000fe4000800063f */
[----:B------:R-:W-:Y:S01]  /*0230*/  @UP0 USHF.L.U32 UR4, UR4, 0x1, URZ ;  /* 0x0000000104040899 */ /* 0x000fe2000800063f */
[----:B------:R-:W-:Y:S01]  /*0240*/  VOTEU.ANY UP2, P0 ;  /* 0x00000000003f7886 */ /* 0x000fe20000040100 */
[----:B-1----:R-:W-:Y:S01]  /*0250*/  R2UR UR9, R3 ;  /* 0x00000000030972ca */ /* 0x002fe200000e0000 */
[----:B--2---:R-:W-:Y:S01]  /*0260*/  @UP0 ULEA UR8, UR8, UR6, 0x18 ;  /* 0x0000000608080291 */ /* 0x004fe2000f8ec03f */
[----:B---3--:R-:W-:Y:S01]  /*0270*/  ISETP.NE.AND P1, PT, R2, RZ, PT ;  /* 0x000000ff0200720c */ /* 0x008fe20003f25270 */
[----:B------:R-:W-:-:S04]  /*0280*/  @UP0 UIADD3 UR6, -UR7, 0x100000, URZ ;  /* 0x0010000007060890 */ /* 0x000fc8000fffe13f */
[----:B------:R-:W-:Y:S02]  /*0290*/  @UP0 USHF.L.U32 UR7, UR6, 0xb, URZ ;  /* 0x0000000b06070899 */ /* 0x000fe4000800063f */
[----:B------:R-:W-:-:S04]  /*02a0*/  @UP0 USHF.L.U32 UR6, UR6, 0x1, URZ ;  /* 0x0000000106060899 */ /* 0x000fc8000800063f */
[----:B------:R-:W-:Y:S01]  /*02b0*/  UISETP.NE.AND UP0, UPT, UR9, URZ, UPT ;  /* 0x0000003f0900728c */ /* 0x000fe2000bf05270 */
[----:B------:R-:W1:Y:S02]  /*02c0*/  FENCE.VIEW.ASYNC.S ;  /* 0x00000000000073c6 */ /* 0x000e640000000000 */
[----:B-1----:R1:W2:Y:S05]  /*02d0*/  @UP1 SYNCS.EXCH.64 URZ, [UR8+0x33400], UR4 ;  /* 0x03340004083f15b2 */ /* 0x0022aa0008000100 */
[----:B------:R1:W3:Y:S01]  /*02e0*/  @UP2 SYNCS.EXCH.64 URZ, [UR8+0x33420], UR6 ;  /* 0x03342006083f25b2 */ /* 0x0002e20008000100 */
[----:B------:R-:W-:Y:S05]  /*02f0*/  @P1 BRA `(.L_x_117) ;  /* 0x0000000000481947 */ /* 0x000fea0003800000 */
        /* <DEDUP_REMOVED lines=18> */
.L_x_117:
[----:B-1----:R-:W1:Y:S01]  /*0420*/  S2UR UR4, SR_CTAID.Y ;  /* 0x00000000000479c3 */ /* 0x002e620000002600 */
[----:B------:R-:W4:Y:S01]  /*0430*/  SHFL.IDX PT, R4, R0, RZ, 0x1f ;  /* 0x00001fff00047589 */ /* 0x000f2200000e0000 */
[----:B------:R-:W-:Y:S01]  /*0440*/  ULDC UR5, c[0x0][0x154] ;  /* 0x0000550000057ab9 */ /* 0x000fe20000000800 */
[----:B------:R-:W-:-:S05]  /*0450*/  NOP ;  /* 0x0000000000007918 */ /* 0x000fca0000000000 */
[----:B------:R-:W5:Y:S08]  /*0460*/  S2UR UR49, SR_CTAID.X ;  /* 0x00000000003179c3 */ /* 0x000f700000002500 */
[----:B------:R-:W2:Y:S01]  /*0470*/  LDC R6, c[0x0][0x148] ;  /* 0x00005200ff067b82 */ /* 0x000ea20000000800 */
[----:B-1----:R-:W-:Y:S02]  /*0480*/  I2FP.F32.U32 R3, UR4 ;  /* 0x0000000400037c45 */ /* 0x002fe40008201000 */
[----:B----4-:R-:W-:-:S03]  /*0490*/  ISETP.NE.AND P0, PT, R4, RZ, PT ;  /* 0x000000ff0400720c */ /* 0x010fc60003f05270 */
[----:B------:R-:W-:Y:S01]  /*04a0*/  FMUL R5, R3, UR5 ;  /* 0x0000000503057c20 */ /* 0x000fe20008400000 */
[----:B------:R-:W-:Y:S02]  /*04b0*/  SHF.R.S32.HI R3, RZ, 0x1f, R7 ;  /* 0x0000001fff037819 */ /* 0x000fe40000011407 */
[----:B-----5:R-:W-:-:S03]  /*04c0*/  I2FP.F32.U32 R4, UR49 ;  /* 0x0000003100047c45 */ /* 0x020fc60008201000 */
[----:B------:R-:W1:Y:S02]  /*04d0*/  F2I.U32.TRUNC.NTZ R5, R5 ;  /* 0x0000000500057305 */ /* 0x000e64000020f000 */
[----:B-1----:R-:W-:-:S04]  /*04e0*/  IMAD.MOV R11, RZ, RZ, -R5 ;  /* 0x000000ffff0b7224 */ /* 0x002fc800078e0a05 */
[----:B--2---:R-:W-:Y:S01]  /*04f0*/  IMAD R11, R6, R11, UR4 ;  /* 0x00000004060b7e24 */ /* 0x004fe2000f8e020b */
[----:B------:R-:W-:Y:S02]  /*0500*/  ULDC UR4, c[0x0][0x150] ;  /* 0x0000540000047ab9 */ /* 0x000fe40000000800 */
[----:B------:R-:W-:Y:S01]  /*0510*/  FMUL R8, R4, UR4 ;  /* 0x0000000404087c20 */ /* 0x000fe20008400000 */
[----:B------:R-:W-:Y:S06]  /*0520*/  @P0 BRA `(.L_x_118) ;  /* 0x0000000000480947 */ /* 0x000fec0003800000 */
[----:B------:R-:W1:Y:S01]  /*0530*/  S2UR UR5, SR_CgaCtaId ;  /* 0x00000000000579c3 */ /* 0x000e620000008800 */
        /* <DEDUP_REMOVED lines=12> */
[----:B-1----:R1:W2:Y:S08]  /*0600*/  SYNCS.EXCH.64 URZ, [UR8+0x33450], UR4 ;  /* 0x03345004083f75b2 */ /* 0x0022b00008000100 */
[----:B------:R1:W4:Y:S01]  /*0610*/  SYNCS.EXCH.64 URZ, [UR8+0x33460], UR6 ;  /* 0x03346006083f75b2 */ /* 0x0003220008000100 */
[----:B------:R1:W1:Y:S01]  /*0620*/  SYNCS.EXCH.64 URZ, [UR8+0x33458], UR4 ;  /* 0x03345804083f75b2 */ /* 0x0002620008000100 */
[----:B------:R1:W1:Y:S01]  /*0630*/  SYNCS.EXCH.64 URZ, [UR8+0x33468], UR6 ;  /* 0x03346806083f75b2 */ /* 0x0002620008000100 */
[----:B------:R-:W-:Y:S01]  /*0640*/  NOP ;  /* 0x0000000000007918 */ /* 0x000fe20000000000 */
.L_x_118:
[----:B------:R-:W5:Y:S01]  /*0650*/  SHFL.IDX PT, R6, R0, RZ, 0x1f ;  /* 0x00001fff00067589 */ /* 0x000f6200000e0000 */
[----:B------:R-:W-:Y:S01]  /*0660*/  LEA.HI R3, R3, R7, RZ, 0x7 ;  /* 0x0000000703037211 */ /* 0x000fe200078f38ff */
[----:B------:R-:W1:Y:S01]  /*0670*/  LDC R9, c[0x0][0x144] ;  /* 0x00005100ff097b82 */ /* 0x000e620000000800 */
[----:B------:R-:W1:Y:S01]  /*0680*/  F2I.U32.TRUNC.NTZ R8, R8 ;  /* 0x0000000800087305 */ /* 0x000e62000020f000 */
[----:B------:R-:W-:Y:S01]  /*0690*/  NOP ;  /* 0x0000000000007918 */ /* 0x000fe20000000000 */
[----:B------:R-:W-:-:S05]  /*06a0*/  LOP3.LUT R3, R3, 0xffffff80, RZ, 0xc0, !PT ;  /* 0xffffff8003037812 */ /* 0x000fca00078ec0ff */
[----:B------:R-:W-:Y:S01]  /*06b0*/  IMAD.IADD R3, R7, 0x1, -R3 ;  /* 0x0000000107037824 */ /* 0x000fe200078e0a03 */
[----:B------:R-:W-:-:S04]  /*06c0*/  SHF.R.S32.HI R7, RZ, 0x1f, R2 ;  /* 0x0000001fff077819 */ /* 0x000fc80000011402 */
[----:B------:R-:W-:Y:S02]  /*06d0*/  SHF.R.S32.HI R4, RZ, 0x1f, R3 ;  /* 0x0000001fff047819 */ /* 0x000fe40000011403 */
[----:B------:R-:W-:Y:S02]  /*06e0*/  LEA.HI R7, R7, R2, RZ, 0x2 ;  /* 0x0000000207077211 */ /* 0x000fe400078f10ff */
[----:B------:R-:W-:-:S04]  /*06f0*/  LEA.HI R4, R4, R3, RZ, 0x3 ;  /* 0x0000000304047211 */ /* 0x000fc800078f18ff */
[--C-:B------:R-:W-:Y:S02]  /*0700*/  SHF.R.S32.HI R5, RZ, 0x3, R4.reuse ;  /* 0x00000003ff057819 */ /* 0x100fe40000011404 */
[----:B-----5:R-:W-:Y:S02]  /*0710*/  ISETP.NE.AND P0, PT, R6, RZ, PT ;  /* 0x000000ff0600720c */ /* 0x020fe40003f05270 */
[----:B------:R-:W-:-:S04]  /*0720*/  SHF.R.S32.HI R4, RZ, 0x1f, R4 ;  /* 0x0000001fff047819 */ /* 0x000fc80000011404 */
[----:B------:R-:W-:-:S04]  /*0730*/  LEA.HI R4, R4, R5, RZ, 0x2 ;  /* 0x0000000504047211 */ /* 0x000fc800078f10ff */
[----:B------:R-:W-:-:S03]  /*0740*/  LOP3.LUT R4, R4, 0xfffffffc, RZ, 0xc0, !PT ;  /* 0xfffffffc04047812 */ /* 0x000fc600078ec0ff */
        /* <DEDUP_REMOVED lines=17> */
[----:B------:R1:W1:Y:S01]  /*0860*/  SYNCS.EXCH.64 URZ, [UR8+0x33488], UR6 ;  /* 0x03348806083f75b2 */ /* 0x0002620008000100 */
[----:B------:R-:W-:Y:S01]  /*0870*/  NOP ;  /* 0x0000000000007918 */ /* 0x000fe20000000000 */
.L_x_119:
[----:B------:R-:W5:Y:S01]  /*0880*/  SHFL.IDX PT, R12, R0, RZ, 0x1f ;  /* 0x00001fff000c7589 */ /* 0x000f6200000e0000 */
[----:B------:R-:W-:Y:S01]  /*0890*/  LOP3.LUT R7, R7, 0x3ffffffc, RZ, 0xc0, !PT ;  /* 0x3ffffffc07077812 */ /* 0x000fe200078ec0ff */
[----:B------:R-:W-:Y:S01]  /*08a0*/  IMAD.IADD R4, R5, 0x1, -R4 ;  /* 0x0000000105047824 */ /* 0x000fe200078e0a04 */
[----:B------:R-:W-:Y:S01]  /*08b0*/  SHF.R.S32.HI R5, RZ, 0x1f, R6 ;  /* 0x0000001fff057819 */ /* 0x000fe20000011406 */
[----:B------:R-:W2:Y:S01]  /*08c0*/  LDC R10, c[0x0][0x140] ;  /* 0x00005000ff0a7b82 */ /* 0x000ea20000000800 */
[----:B-1----:R-:W-:Y:S01]  /*08d0*/  IMAD.MOV R8, RZ, RZ, -R8 ;  /* 0x000000ffff087224 */ /* 0x002fe200078e0a08 */
[----:B------:R-:W-:Y:S01]  /*08e0*/  NOP ;  /* 0x0000000000007918 */ /* 0x000fe20000000000 */
[----:B------:R-:W-:Y:S01]  /*08f0*/  IMAD.IADD R7, R2, 0x1, -R7 ;  /* 0x0000000102077824 */ /* 0x000fe200078e0a07 */
[----:B------:R-:W-:Y:S01]  /*0900*/  LEA.HI R5, R5, R6, RZ, 0x2 ;  /* 0x0000000605057211 */ /* 0x000fe200078f10ff */
[----:B------:R-:W-:Y:S02]  /*0910*/  IMAD R9, R9, R8, UR49 ;  /* 0x0000003109097e24 */ /* 0x000fe4000f8e0208 */
[----:B------:R-:W-:Y:S01]  /*0920*/  IMAD R7, R7, 0x4, R4 ;  /* 0x0000000407077824 */ /* 0x000fe200078e0204 */
[----:B------:R-:W-:-:S04]  /*0930*/  LOP3.LUT R5, R5, 0x3ffffffc, RZ, 0xc0, !PT ;  /* 0x3ffffffc05057812 */ /* 0x000fc800078ec0ff */
[----:B------:R-:W-:Y:S01]  /*0940*/  LEA.HI R2, R7, R7, RZ, 0x1 ;  /* 0x0000000707027211 */ /* 0x000fe200078f08ff */
[----:B------:R-:W-:-:S03]  /*0950*/  IMAD.IADD R5, R6, 0x1, -R5 ;  /* 0x0000000106057824 */ /* 0x000fc600078e0a05 */
[----:B------:R-:W-:Y:S01]  /*0960*/  LOP3.LUT R2, R2, 0xfffffffe, RZ, 0xc0, !PT ;  /* 0xfffffffe02027812 */ /* 0x000fe200078ec0ff */
[----:B------:R-:W-:Y:S01]  /*0970*/  IMAD R5, R5, 0x4, R4 ;  /* 0x0000000405057824 */ /* 0x000fe200078e0204 */
[----:B-----5:R-:W-:-:S03]  /*0980*/  ISETP.NE.AND P0, PT, R12, RZ, PT ;  /* 0x000000ff0c00720c */ /* 0x020fc60003f05270 */
[----:B------:R-:W-:-:S05]  /*0990*/  IMAD.IADD R2, R7, 0x1, -R2 ;  /* 0x0000000107027824 */ /* 0x000fca00078e0a02 */
[----:B------:R-:W-:Y:S02]  /*09a0*/  ISETP.NE.AND P5, PT, R2, R9, PT ;  /* 0x000000090200720c */ /* 0x000fe40003fa5270 */
[----:B------:R-:W-:-:S04]  /*09b0*/  LEA.HI R2, R5, R5, RZ, 0x1 ;  /* 0x0000000505027211 */ /* 0x000fc800078f08ff */
[----:B------:R-:W-:Y:S01]  /*09c0*/  LOP3.LUT R2, R2, 0xfffffffe, RZ, 0xc0, !PT ;  /* 0xfffffffe02027812 */ /* 0x000fe200078ec0ff */
        /* <DEDUP_REMOVED lines=19> */
.L_x_120:
[----:B------:R-:W5:Y:S01]  /*0b00*/  SHFL.IDX PT, R6, R0, RZ, 0x1f ;  /* 0x00001fff00067589 */ /* 0x000f6200000e0000 */
[----:B------:R-:W-:Y:S01]  /*0b10*/  IMAD.IADD R2, R5, 0x1, -R2 ;  /* 0x0000000105027824 */ /* 0x000fe200078e0a02 */
[----:B------:R-:W-:Y:S01]  /*0b20*/  LOP3.LUT P0, RZ, R3, 0x7, RZ, 0xc0, !PT ;  /* 0x0000000703ff7812 */ /* 0x000fe2000780c0ff */
[----:B------:R-:W-:Y:S01]  /*0b30*/  IMAD.SHL.U32 R4, R5, 0x4, RZ ;  /* 0x0000000405047824 */ /* 0x000fe200078e00ff */
[----:B--2---:R-:W-:Y:S01]  /*0b40*/  ISETP.EQ.U32.AND P1, PT, R10, 0x1, PT ;  /* 0x000000010a00780c */ /* 0x004fe20003f22070 */
[----:B------:R-:W-:Y:S01]  /*0b50*/  IMAD.SHL.U32 R18, R7, 0x4, RZ ;  /* 0x0000000407127824 */ /* 0x000fe200078e00ff */
[----:B------:R-:W-:Y:S01]  /*0b60*/  ISETP.NE.AND P2, PT, R2, R9, PT ;  /* 0x000000090200720c */ /* 0x000fe20003f45270 */
[----:B------:R-:W-:Y:S01]  /*0b70*/  NOP ;  /* 0x0000000000007918 */ /* 0x000fe20000000000 */
[----:B------:R-:W-:Y:S02]  /*0b80*/  LOP3.LUT R8, R5, 0xc, R4, 0x78, !PT ;  /* 0x0000000c05087812 */ /* 0x000fe400078e7804 */
[----:B------:R-:W-:-:S03]  /*0b90*/  LOP3.LUT R18, R7, 0xc, R18, 0x78, !PT ;  /* 0x0000000c07127812 */ /* 0x000fc600078e7812 */
[----:B------:R2:W-:Y:S01]  /*0ba0*/  STL [R1+0x8], R8 ;  /* 0x0000080801007387 */ /* 0x0005e20000100800 */
[C---:B------:R-:W-:Y:S02]  /*0bb0*/  @P5 LEA.HI R2, R18.reuse, R18, RZ, 0x1 ;  /* 0x0000001212025211 */ /* 0x040fe400078f08ff */
[----:B------:R-:W-:Y:S02]  /*0bc0*/  ISETP.LT.U32.AND P4, PT, R18, 0x2, !P0 ;  /* 0x000000021200780c */ /* 0x000fe40004781070 */
[----:B------:R-:W-:Y:S02]  /*0bd0*/  @P5 SHF.R.S32.HI R2, RZ, 0x1, R2 ;  /* 0x00000001ff025819 */ /* 0x000fe40000011402 */
[----:B------:R-:W-:Y:S02]  /*0be0*/  @P2 LEA.HI R3, R8, R8, RZ, 0x1 ;  /* 0x0000000808032211 */ /* 0x000fe400078f08ff */
[----:B------:R-:W-:Y:S01]  /*0bf0*/  @P5 ISETP.NE.AND P6, PT, R2, R11, PT ;  /* 0x0000000b0200520c */ /* 0x000fe20003fc5270 */
[----:B------:R-:W-:Y:S01]  /*0c00*/  IMAD.MOV.U32 R2, RZ, RZ, 0x1 ;  /* 0x00000001ff027424 */ /* 0x000fe200078e00ff */
[----:B-----5:R-:W-:-:S02]  /*0c10*/  ISETP.NE.AND P3, PT, R6, RZ, PT ;  /* 0x000000ff0600720c */ /* 0x020fc40003f65270 */
[----:B------:R-:W-:Y:S02]  /*0c20*/  @P2 SHF.R.S32.HI R4, RZ, 0x1, R3 ;  /* 0x00000001ff042819 */ /* 0x000fe40000011403 */
[----:B------:R-:W-:Y:S02]  /*0c30*/  SEL R3, RZ, 0x1, !P4 ;  /* 0x00000001ff037807 */ /* 0x000fe40006000000 */
[----:B------:R-:W-:Y:S02]  /*0c40*/  @P5 SEL R2, RZ, 0x1, P6 ;  /* 0x00000001ff025807 */ /* 0x000fe40003000000 */
[----:B------:R-:W-:Y:S01]  /*0c50*/  @P2 ISETP.NE.AND P4, PT, R4, R11, PT ;  /* 0x0000000b0400220c */ /* 0x000fe20003f85270 */
[----:B------:R-:W-:Y:S01]  /*0c60*/  IMAD.MOV.U32 R4, RZ, RZ, 0x1 ;  /* 0x00000001ff047424 */ /* 0x000fe200078e00ff */
[----:B------:R-:W-:Y:S02]  /*0c70*/  ISETP.LT.U32.AND P0, PT, R8, 0x2, !P0 ;  /* 0x000000020800780c */ /* 0x000fe40004701070 */
[----:B------:R-:W-:-:S02]  /*0c80*/  LOP3.LUT R2, R2, R3, RZ, 0xc0, !PT ;  /* 0x0000000302027212 */ /* 0x000fc400078ec0ff */
[----:B------:R-:W-:Y:S02]  /*0c90*/  SEL R3, RZ, 0x1, !P0 ;  /* 0x00000001ff037807 */ /* 0x000fe40004000000 */
[----:B------:R-:W-:Y:S01]  /*0ca0*/  @P2 SEL R4, RZ, 0x1, P4 ;  /* 0x00000001ff042807 */ /* 0x000fe20002000000 */
[----:B--2---:R-:W-:Y:S06]  /*0cb0*/  @P3 BRA `(.L_x_121) ;  /* 0x0000000000483947 */ /* 0x004fec0003800000 */
        /* <DEDUP_REMOVED lines=17> */
[----:B--2---:R-:W-:Y:S01]  /*0dd0*/  NOP ;  /* 0x0000000000007918 */ /* 0x004fe20000000000 */
.L_x_121:
[----:B------:R-:W-:Y:S01]  /*0de0*/  LOP3.LUT R3, R4, R3, RZ, 0xc0, !PT ;  /* 0x0000000304037212 */ /* 0x000fe200078ec0ff */
[----:B------:R-:W-:-:S04]  /*0df0*/  NOP ;  /* 0x0000000000007918 */ /* 0x000fc80000000000 */
[----:B------:R2:W-:Y:S01]  /*0e00*/  STL [R1+0x4], R3 ;  /* 0x0000040301007387 */ /* 0x0005e20000100800 */
[----:B------:R-:W-:Y:S05]  /*0e10*/  @!P1 BRA `(.L_x_122) ;  /* 0x0000000000089947 */ /* 0x000fea0003800000 */
[----:B-1-34-:R-:W-:Y:S01]  /*0e20*/  UCGABAR_ARV ;  /* 0x00000000000079c7 */ /* 0x01afe20008000000 */
[----:B------:R-:W-:Y:S05]  /*0e30*/  BRA `(.L_x_123) ;  /* 0x0000000000047947 */ /* 0x000fea0003800000 */
.L_x_122:
[----:B-1-34-:R-:W-:Y:S01]  /*0e40*/  NOP ;  /* 0x0000000000007918 */ /* 0x01afe20000000000 */
.L_x_123:
[----:B------:R-:W-:Y:S05]  /*0e50*/  @!P1 BRA `(.L_x_124) ;  /* 0x00000000000c9947 */ /* 0x000fea0003800000 */
[----:B------:R-:W-:Y:S01]  /*0e60*/  UCGABAR_WAIT ;  /* 0x0000000000007dc7 */ /* 0x000fe20008000000 */
[----:B------:R-:W-:Y:S01]  /*0e70*/  CCTL.IVALL ;  /* 0x00000000ff00798f */ /* 0x000fe20002000000 */
[----:B------:R-:W-:Y:S05]  /*0e80*/  BRA `(.L_x_125) ;  /* 0x0000000000047947 */ /* 0x000fea0003800000 */
.L_x_124:
[----:B------:R-:W-:Y:S06]  /*0e90*/  BAR.SYNC.DEFER_BLOCKING 0x0 ;  /* 0x0000000000007b1d */ /* 0x000fec0000010000 */
.L_x_125:
[----:B------:R-:W-:Y:S01]  /*0ea0*/  PLOP3.LUT P0, PT, PT, PT, UP0, 0x80, 0x0 ;  /* 0x000000000000781c */ /* 0x000fe20003f0f008 */
[----:B------:R-:W-:Y:S01]  /*0eb0*/  UMOV UR46, 0x1 ;  /* 0x00000001002e7882 */ /* 0x000fe20000000000 */
[----:B------:R-:W-:Y:S01]  /*0ec0*/  ULDC.64 UR50, c[0x0][0x208] ;  /* 0x0000820000327ab9 */ /* 0x000fe20000000a00 */
[----:B------:R-:W-:-:S10]  /*0ed0*/  USEL UR46, UR46, 0x2, !UP0 ;  /* 0x000000022e2e7887 */ /* 0x000fd4000c000000 */
[----:B------:R-:W-:Y:S05]  /*0ee0*/  @!P0 BRA `(.L_x_126) ;  /* 0x0000008c00948947 */ /* 0x000fea0003800000 */
.L_x_127:
[----:B------:R-:W-:-:S08]  /*0ef0*/  NOP ;  /* 0x0000000000007918 */ /* 0x000fd00000000000 */
[----:B------:R-:W1:Y:S02]  /*0f00*/  USETMAXREG.TRY_ALLOC.CTAPOOL UP0, 0xf0 ;  /* 0x000000f0000079c8 */ /* 0x000e640008000600 */
[----:B-1----:R-:W-:-:S13]  /*0f10*/  PLOP3.LUT P0, PT, PT, PT, UP0, 0x80, 0x0 ;  /* 0x000000000000781c */ /* 0x002fda0003f0f008 */
[----:B------:R-:W-:Y:S05]  /*0f20*/  @!P0 BRA `(.L_x_127) ;  /* 0xfffffffc00f08947 */ /* 0x000fea000383ffff */
[----:B--2---:R-:W1:Y:S01]  /*0f30*/  S2R R3, SR_TID.X ;  /* 0x0000000000037919 */ /* 0x004e620000002100 */
        /* <DEDUP_REMOVED lines=11> */
[----:B------:R-:W-:Y:S02]  /*0ff0*/  ULOP3.LUT UR47, UR46, 0x1, URZ, 0xfc, !UPT ;  /* 0x000000012e2f7892 */ /* 0x000fe4000f8efc3f */
        /* <DEDUP_REMOVED lines=30> */
[----:B------:R-:W-:Y:S01]  /*11e0*/  IMAD.MOV.U32 R7, RZ, RZ, -0x2 ;  /* 0xfffffffeff077424 */ /* 0x000fe200078e00ff */
[----:B------:R-:W-:Y:S01]  /*11f0*/  LOP3.LUT R10, R10, 0xfffffff8, RZ, 0xc0, !PT ;  /* 0xfffffff80a0a7812 */ /* 0x000fe200078ec0ff */
[----:B------:R-:W-:Y:S01]  /*1200*/  IMAD.U32 R16, RZ, RZ, UR4 ;  /* 0x00000004ff107e24 */ /* 0x000fe2000f8e00ff */
[----:B------:R-:W-:Y:S01]  /*1210*/  LEA.HI R6, R6, R19, RZ, 0x5 ;  /* 0x0000001306067211 */ /* 0x000fe200078f28ff */
[----:B------:R-:W-:Y:S01]  /*1220*/  IMAD.U32 R17, RZ, RZ, UR5 ;  /* 0x00000005ff117e24 */ /* 0x000fe2000f8e00ff */
[----:B------:R-:W-:Y:S01]  /*1230*/  LOP3.LUT R0, R5, 0x7ffffffc, RZ, 0xc0, !PT ;  /* 0x7ffffffc05007812 */ /* 0x000fe200078ec0ff */
[----:B------:R-:W-:Y:S01]  /*1240*/  IMAD.IADD R9, R9, 0x1, -R10 ;  /* 0x0000000109097824 */ /* 0x000fe200078e0a0a */
[----:B------:R-:W-:Y:S01]  /*1250*/  LOP3.LUT R4, R4, 0x3fffffe, RZ, 0xc0, !PT ;  /* 0x03fffffe04047812 */ /* 0x000fe200078ec0ff */
[----:B------:R-:W-:Y:S01]  /*1260*/  IMAD.SHL.U32 R3, R3, 0x8, RZ ;  /* 0x0000000803037824 */ /* 0x000fe200078e00ff */
[----:B------:R-:W-:Y:S01]  /*1270*/  SHF.R.S32.HI R6, RZ, 0x5, R6 ;  /* 0x00000005ff067819 */ /* 0x000fe20000011406 */
[----:B------:R-:W-:-:S02]  /*1280*/  IMAD.IADD R0, R19, 0x1, -R0 ;  /* 0x0000000113007824 */ /* 0x000fc400078e0a00 */
[----:B------:R-:W-:Y:S02]  /*1290*/  IMAD.IADD R4, R23, 0x1, -R4 ;  /* 0x0000000117047824 */ /* 0x000fe400078e0a04 */
[----:B------:R-:W-:Y:S02]  /*12a0*/  IMAD R9, R6, 0x10, R9 ;  /* 0x0000001006097824 */ /* 0x000fe400078e0209 */
[----:B------:R-:W-:Y:S02]  /*12b0*/  IMAD R222, R0, R7, 0xa0 ;  /* 0x000000a000de7424 */ /* 0x000fe400078e0207 */
[----:B------:R-:W-:-:S04]  /*12c0*/  IMAD.WIDE R16, R3, 0x2, R16 ;  /* 0x0000000203107825 */ /* 0x000fc800078e0210 */
[----:B------:R-:W-:-:S07]  /*12d0*/  IMAD R221, R4, 0x40, R9 ;  /* 0x0000004004dd7824 */ /* 0x000fce00078e0209 */
.L_x_154:
        /* <DEDUP_REMOVED lines=115> */
.L_x_128:
[----:B------:R-:W-:Y:S01]  /*1a10*/  ULOP3.LUT UR4, UR39, 0x1, URZ, 0xc0, !UPT ;  /* 0x0000000127047892 */ /* 0x000fe2000f8ec03f */
[----:B------:R-:W-:-:S05]  /*1a20*/  IMAD.U32 R3, RZ, RZ, UR47 ;  /* 0x0000002fff037e24 */ /* 0x000fca000f8e00ff */
[----:B------:R-:W-:Y:S01]  /*1a30*/  IMAD.U32 R0, RZ, RZ, UR4 ;  /* 0x00000004ff007e24 */ /* 0x000fe2000f8e00ff */
[----:B------:R-:W-:-:S04]  /*1a40*/  ISETP.NE.AND P0, PT, R3, 0x3, PT ;  /* 0x000000030300780c */ /* 0x000fc80003f05270 */
[----:B------:R-:W-:-:S04]  /*1a50*/  SHF.L.U32 R0, R0, 0x1f, RZ ;  /* 0x0000001f00007819 */ /* 0x000fc800000006ff */
[----:B------:R-:W1:Y:S02]  /*1a60*/  SYNCS.PHASECHK.TRANS64.TRYWAIT P1, [UR38+0x33400], R0 ;  /* 0x03340000ff0075a7 */ /* 0x000e640008020166 */
[----:B-1----:R-:W-:Y:S05]  /*1a70*/  @!P1 BRA `(.L_x_129) ;  /* 0x000000b8007c9947 */ /* 0x002fea0003800000 */
.L_x_221:
[----:B------:R-:W-:Y:S05]  /*1a80*/  @!P0 BRA `(.L_x_130) ;  /* 0x0000000000048947 */ /* 0x000fea0003800000 */
[----:B------:R-:W-:Y:S01]  /*1a90*/  BPT.TRAP 0x1 ;  /* 0x000000040000795c */ /* 0x000fe20000300000 */
.L_x_130:
[----:B-1----:R-:W-:Y:S02]  /*1aa0*/  IMAD.U32 R3, RZ, RZ, UR52 ;  /* 0x00000034ff037e24 */ /* 0x002fe4000f8e00ff */
[----:B------:R-:W-:-:S03]  /*1ab0*/  IMAD.U32 R0, RZ, RZ, UR36 ;  /* 0x00000024ff007e24 */ /* 0x000fc6000f8e00ff */
[----:B------:R-:W-:Y:S02]  /*1ac0*/  LEA R3, R3, UR38, 0x3 ;  /* 0x0000002603037c11 */ /* 0x000fe4000f8e18ff */
[----:B------:R-:W-:-:S04]  /*1ad0*/  SHF.L.U32 R0, R0, 0x1f, RZ ;  /* 0x0000001f00007819 */ /* 0x000fc800000006ff */
[----:B------:R1:W2:Y:S01]  /*1ae0*/  SYNCS.PHASECHK.TRANS64.TRYWAIT P1, [R3+URZ+0x33430], R0 ;  /* 0x03343000030075a7 */ /* 0x0002a2000802017f */
[----:B------:R-:W-:Y:S05]  /*1af0*/  @!P0 BRA `(.L_x_131) ;  /* 0x0000000000048947 */ /* 0x000fea0003800000 */
[----:B------:R-:W-:Y:S01]  /*1b00*/  BPT.TRAP 0x1 ;  /* 0x000000040000795c */ /* 0x000fe20000300000 */
.L_x_131:
[----:B--2---:R-:W-:Y:S05]  /*1b10*/  @P1 BRA `(.L_x_132) ;  /* 0x0000000000081947 */ /* 0x004fea0003800000 */
[----:B------:R-:W2:Y:S02]  /*1b20*/  SYNCS.PHASECHK.TRANS64.TRYWAIT P1, [R3+URZ+0x33430], R0 ;  /* 0x03343000030075a7 */ /* 0x000ea4000802017f */
[----:B--2---:R-:W-:Y:S05]  /*1b30*/  @!P1 BRA `(.L_x_133) ;  /* 0x000000b800649947 */ /* 0x004fea0003800000 */
.L_x_132:
[----:B------:R-:W-:Y:S05]  /*1b40*/  WARPSYNC.ALL ;  /* 0x0000000000007948 */ /* 0x000fea0003800000 */
[----:B------:R-:W-:Y:S01]  /*1b50*/  UIADD3 UR4, UR38, 0x24200, URZ ;  /* 0x0002420026047890 */ /* 0x000fe2000fffe03f */
[----:B------:R-:W-:Y:S01]  /*1b60*/  WARPGROUP.ARRIVE ;  /* 0x00000000000079c5 */ /* 0x000fe20000000000 */
[----:B------:R-:W-:Y:S02]  /*1b70*/  ULOP3.LUT UR28, UR49, 0x10000, URZ, 0xfc, !UPT ;  /* 0x00010000311c7892 */ /* 0x000fe4000f8efc3f */
[----:B------:R-:W-:Y:S01]  /*1b80*/  USHF.R.U32.HI UR4, URZ, 0x4, UR4 ;  /* 0x000000043f047899 */ /* 0x000fe20008011604 */
[----:B------:R-:W-:Y:S01]  /*1b90*/  UMOV UR25, 0x80000020 ;  /* 0x8000002000197882 */ /* 0x000fe20000000000 */
[----:B------:R-:W-:-:S02]  /*1ba0*/  UMOV UR27, 0x80000020 ;  /* 0x80000020001b7882 */ /* 0x000fc40000000000 */
[----:B------:R-:W-:Y:S01]  /*1bb0*/  ULOP3.LUT UR4, UR4, 0x3fff, URZ, 0xc0, !UPT ;  /* 0x00003fff04047892 */ /* 0x000fe2000f8ec03f */
[----:B------:R-:W-:Y:S01]  /*1bc0*/  UMOV UR24, UR28 ;  /* 0x0000001c00187c82 */ /* 0x000fe20008000000 */
[----:B------:R-:W-:Y:S02]  /*1bd0*/  UMOV UR5, UR25 ;  /* 0x0000001900057c82 */ /* 0x000fe40008000000 */
[----:B------:R-:W-:Y:S01]  /*1be0*/  ULOP3.LUT UR49, UR4, 0x10000, URZ, 0xfc, !UPT ;  /* 0x0001000004317892 */ /* 0x000fe2000f8efc3f */
[----:B------:R-:W-:Y:S02]  /*1bf0*/  UMOV UR7, 0x80000020 ;  /* 0x8000002000077882 */ /* 0x000fe40000000000 */
[----:B------:R-:W-:Y:S01]  /*1c00*/  UMOV UR4, UR24 ;  /* 0x0000001800047c82 */ /* 0x000fe20008000000 */
[----:B------:R-:W-:Y:S01]  /*1c10*/  UIMAD UR30, UR52, 0x780, UR49 ;  /* 0x00000780341e78a4 */ /* 0x000fe2000f8e0231 */
[----:B------:R-:W-:Y:S01]  /*1c20*/  UMOV UR11, 0x80000020 ;  /* 0x80000020000b7882 */ /* 0x000fe20000000000 */
[----:B------:R-:W-:-:S02]  /*1c30*/  UMOV UR15, 0x80000020 ;  /* 0x80000020000f7882 */ /* 0x000fc40000000000 */
[----:B------:R-:W-:Y:S02]  /*1c40*/  UIADD3 UR6, UR30, 0x80, URZ ;  /* 0x000000801e067890 */ /* 0x000fe4000fffe03f */
[----:B------:R-:W-:Y:S02]  /*1c50*/  UIADD3 UR8, UR30, 0x100, URZ ;  /* 0x000001001e087890 */ /* 0x000fe4000fffe03f */
[----:B------:R-:W-:Y:S01]  /*1c60*/  UMOV UR26, UR30 ;  /* 0x0000001e001a7c82 */ /* 0x000fe20008000000 */
[----:B------:R-:W-:Y:S01]  /*1c70*/  UIADD3 UR9, UR30, 0x180, URZ ;  /* 0x000001801e097890 */ /* 0x000fe2000fffe03f */
[----:B------:R-:W-:Y:S01]  /*1c80*/  QGMMA.64x32x32.F32.E4M3.E4M3 R88, gdesc[UR24], RZ, !UPT, gsb0 ;  /* 0x00600000185879f3 */ /* 0x000fe2000c0008ff */
[----:B------:R-:W-:Y:S01]  /*1c90*/  UMOV UR26, UR6 ;  /* 0x00000006001a7c82 */ /* 0x000fe20008000000 */
[----:B------:R-:W-:Y:S01]  /*1ca0*/  UMOV UR27, 0x80000020 ;  /* 0x80000020001b7882 */ /* 0x000fe20000000000 */
[----:B------:R-:W-:Y:S01]  /*1cb0*/  UMOV UR6, UR8 ;  /* 0x0000000800067c82 */ /* 0x000fe20008000000 */
[----:B------:R-:W-:-:S02]  /*1cc0*/  UIADD3 UR10, UR30, 0x200, URZ ;  /* 0x000002001e0a7890 */ /* 0x000fc4000fffe03f */
[----:B------:R-:W-:Y:S02]  /*1cd0*/  UIADD3 UR12, UR30, 0x102, URZ ;  /* 0x000001021e0c7890 */ /* 0x000fe4000fffe03f */
[----:B------:R-:W-:Y:S02]  /*1ce0*/  UIADD3 UR13, UR30, 0x182, URZ ;  /* 0x000001821e0d7890 */ /* 0x000fe4000fffe03f */
[----:B------:R-:W-:Y:S02]  /*1cf0*/  UIADD3 UR14, UR30, 0x202, URZ ;  /* 0x000002021e0e7890 */ /* 0x000fe4000fffe03f */
[----:B------:R-:W-:Y:S01]  /*1d00*/  UIADD3 UR18, UR30, 0x382, URZ ;  /* 0x000003821e127890 */ /* 0x000fe2000fffe03f */
[----:B------:R-:W-:Y:S01]  /*1d10*/  UMOV UR19, 0x80000020 ;  /* 0x8000002000137882 */ /* 0x000fe20000000000 */
[----:B------:R-:W-:Y:S01]  /*1d20*/  UIADD3 UR22, UR30, 0x600, URZ ;  /* 0x000006001e167890 */ /* 0x000fe2000fffe03f */
[----:B------:R-:W-:Y:S01]  /*1d30*/  UMOV UR23, 0x80000020 ;  /* 0x8000002000177882 */ /* 0x000fe20000000000 */
[----:B------:R-:W-:Y:S01]  /*1d40*/  UMOV UR31, 0x80000020 ;  /* 0x80000020001f7882 */ /* 0x000fe20000000000 */
[----:B------:R-:W-:-:S02]  /*1d50*/  WARPGROUP.DEPBAR.LE gsb0, 0x0 ;  /* 0x00008000000079c5 */ /* 0x000fc40000010000 */
[----:B------:R-:W-:-:S06]  /*1d60*/  WARPGROUP.ARRIVE ;  /* 0x00000000000079c5 */ /* 0x000fcc0000000000 */
[----:B------:R-:W-:Y:S01]  /*1d70*/  QGMMA.64x32x32.F32.E4M3.E4M3 R72, gdesc[UR24], RZ, !UPT, gsb0 ;  /* 0x00600000184879f3 */ /* 0x000fe2000c0008ff */
[----:B------:R-:W-:Y:S01]  /*1d80*/  UMOV UR26, UR9 ;  /* 0x00000009001a7c82 */ /* 0x000fe20008000000 */
[----:B------:R-:W-:Y:S01]  /*1d90*/  UMOV UR27, 0x80000020 ;  /* 0x80000020001b7882 */ /* 0x000fe20000000000 */
[----:B------:R-:W-:Y:S02]  /*1da0*/  WARPGROUP.DEPBAR.LE gsb0, 0x0 ;  /* 0x00008000000079c5 */ /* 0x000fe40000010000 */
[----:B------:R-:W-:-:S06]  /*1db0*/  WARPGROUP.ARRIVE ;  /* 0x00000000000079c5 */ /* 0x000fcc0000000000 */
[----:B------:R-:W-:Y:S01]  /*1dc0*/  QGMMA.64x32x32.F32.E4M3.E4M3 R56, gdesc[UR4], RZ, !UPT, gsb0 ;  /* 0x00600000043879f3 */ /* 0x000fe2000c0008ff */
[----:B------:R-:W-:Y:S02]  /*1dd0*/  UIADD3 UR4, UR28, 0x2, URZ ;  /* 0x000000021c047890 */ /* 0x000fe4000fffe03f */
[----:B------:R-:W-:Y:S01]  /*1de0*/  UIADD3 UR6, UR30, 0x2, URZ ;  /* 0x000000021e067890 */ /* 0x000fe2000fffe03f */
[----:B------:R-:W-:Y:S01]  /*1df0*/  UMOV UR5, 0x80000020 ;  /* 0x8000002000057882 */ /* 0x000fe20000000000 */
[----:B------:R-:W-:Y:S01]  /*1e00*/  UMOV UR7, 0x80000020 ;  /* 0x8000002000077882 */ /* 0x000fe20000000000 */
[----:B------:R-:W-:Y:S02]  /*1e10*/  UMOV UR9, UR5 ;  /* 0x0000000500097c82 */ /* 0x000fe40008000000 */
[----:B------:R-:W-:Y:S01]  /*1e20*/  UMOV UR8, UR4 ;  /* 0x0000000400087c82 */ /* 0x000fe20008000000 */
        /* <DEDUP_REMOVED lines=12> */
[----:B------:R-:W-:Y:S01]  /*1ef0*/  UMOV UR6, UR10 ;  /* 0x0000000a00067c82 */ /* 0x000fe20008000000 */
[----:B------:R-:W-:Y:S01]  /*1f00*/  UMOV UR7, 0x80000020 ;  /* 0x8000002000077882 */ /* 0x000fe20000000000 */
[----:B------:R-:W-:Y:S01]  /*1f10*/  UMOV UR10, UR12 ;  /* 0x0000000c000a7c82 */ /* 0x000fe20008000000 */
        /* <DEDUP_REMOVED lines=121> */
[----:B------:R-:W-:-:S03]  /*26b0*/  UIADD3 UR6, UR30, 0x702, URZ ;  /* 0x000007021e067890 */ /* 0x000fc6000fffe03f */
        /* <DEDUP_REMOVED lines=18> */
[----:B------:R-:W-:Y:S05]  /*27e0*/  @!P0 BRA `(.L_x_134) ;  /* 0x0000000000048947 */ /* 0x000fea0003800000 */
[----:B------:R-:W-:Y:S01]  /*27f0*/  BPT.TRAP 0x1 ;  /* 0x000000040000795c */ /* 0x000fe20000300000 */
.L_x_134:
[----:B-12---:R-:W-:Y:S01]  /*2800*/  VIADD R0, R222, UR56 ;  /* 0x00000038de007c36 */ /* 0x006fe20008000000 */
[----:B------:R-:W-:Y:S01]  /*2810*/  P2R R14, PR, RZ, 0x1 ;  /* 0x00000001ff0e7803 */ /* 0x000fe20000000000 */
[----:B------:R-:W-:Y:S01]  /*2820*/  IMAD.U32 R5, RZ, RZ, UR53 ;  /* 0x00000035ff057e24 */ /* 0x000fe2000f8e00ff */
[----:B------:R-:W-:Y:S01]  /*2830*/  UISETP.GE.AND UP0, UPT, UR56, 0xa1, UPT ;  /* 0x000000a13800788c */ /* 0x000fe2000bf06270 */
[----:B------:R-:W-:Y:S02]  /*2840*/  CS2R R118, SRZ ;  /* 0x0000000000767805 */ /* 0x000fe4000001ff00 */
[----:B------:R-:W-:Y:S01]  /*2850*/  CS2R R116, SRZ ;  /* 0x0000000000747805 */ /* 0x000fe2000001ff00 */
[----:B------:R-:W-:Y:S01]  /*2860*/  IMAD R4, R5, -0xa0, R0 ;  /* 0xffffff6005047824 */ /* 0x000fe200078e0200 */
[----:B------:R-:W-:-:S04]  /*2870*/  CS2R R114, SRZ ;  /* 0x0000000000727805 */ /* 0x000fc8000001ff00 */
[C---:B------:R-:W-:Y:S02]  /*2880*/  ISETP.GT.AND P6, PT, R4.reuse, RZ, PT ;  /* 0x000000ff0400720c */ /* 0x040fe40003fc4270 */
[C---:B------:R-:W-:Y:S02]  /*2890*/  ISETP.GT.AND P5, PT, R4.reuse, 0x1, PT ;  /* 0x000000010400780c */ /* 0x040fe40003fa4270 */
[----:B------:R-:W-:Y:S02]  /*28a0*/  ISETP.GT.AND P4, PT, R4, 0x8, PT ;  /* 0x000000080400780c */ /* 0x000fe40003f84270 */
[----:B------:R-:W-:Y:S02]  /*28b0*/  FSEL R88, R88, -INF , P6 ;  /* 0xff80000058587808 */ /* 0x000fe40003000000 */
[----:B------:R-:W-:Y:S02]  /*28c0*/  FSEL R89, R89, -INF , P5 ;  /* 0xff80000059597808 */ /* 0x000fe40002800000 */
[----:B------:R-:W-:-:S02]  /*28d0*/  ISETP.GT.AND P3, PT, R4, 0x9, PT ;  /* 0x000000090400780c */ /* 0x000fc40003f64270 */
[----:B------:R-:W-:Y:S02]  /*28e0*/  FSEL R92, R92, -INF , P4 ;  /* 0xff8000005c5c7808 */ /* 0x000fe40002000000 */
[----:B------:R-:W-:Y:S02]  /*28f0*/  FMNMX.FTZ R5, R88, R89, !PT ;  /* 0x0000005958057209 */ /* 0x000fe40007810000 */
[----:B------:R-:W-:Y:S02]  /*2900*/  ISETP.GT.AND P1, PT, R4, 0x10, PT ;  /* 0x000000100400780c */ /* 0x000fe40003f24270 */
[----:B------:R-:W-:Y:S02]  /*2910*/  FSEL R93, R93, -INF , P3 ;  /* 0xff8000005d5d7808 */ /* 0x000fe40001800000 */
[----:B------:R-:W-:Y:S02]  /*2920*/  FMNMX.FTZ R0, R92, R5, !PT ;  /* 0x000000055c007209 */ /* 0x000fe40007810000 */
        /* <DEDUP_REMOVED lines=95> */
[----:B------:R-:W-:Y:S02]  /*2f20*/  ISETP.GT.AND P0, PT, R4, 0x79, PT ;  /* 0x000000790400780c */ /* 0x000fe40003f04270 */
[----:B------:R-:W-:-:S02]  /*2f30*/  FSEL R71, R71, -INF , P2 ;  /* 0xff80000047477808 */ /* 0x000fc40001000000 */
[----:B------:R-:W-:Y:S02]  /*2f40*/  ISETP.GT.AND P2, PT, R4, 0x71, PT ;  /* 0x000000710400780c */ /* 0x000fe40003f44270 */
[----:B------:R-:W-:Y:S02]  /*2f50*/  FSEL R48, R48, -INF , P1 ;  /* 0xff80000030307808 */ /* 0x000fe40000800000 */
[----:B------:R-:W-:Y:S02]  /*2f60*/  FMNMX.FTZ R7, R45, R0, !PT ;  /* 0x000000002d077209 */ /* 0x000fe40007810000 */
[----:B------:R-:W-:Y:S02]  /*2f70*/  FSEL R53, R53, -INF , P0 ;  /* 0xff80000035357808 */ /* 0x000fe40000000000 */
[----:B------:R-:W-:Y:S02]  /*2f80*/  FSEL R42, R42, -INF , P6 ;  /* 0xff8000002a2a7808 */ /* 0x000fe40003000000 */
[----:B------:R-:W-:-:S02]  /*2f90*/  ISETP.GT.AND P0, PT, R4, 0x81, PT ;  /* 0x000000810400780c */ /* 0x000fc40003f04270 */
[----:B------:R-:W-:Y:S02]  /*2fa0*/  ISETP.GT.AND P6, PT, R4, 0x78, PT ;  /* 0x000000780400780c */ /* 0x000fe40003fc4270 */
[----:B------:R-:W-:Y:S02]  /*2fb0*/  FSEL R49, R49, -INF , P2 ;  /* 0xff80000031317808 */ /* 0x000fe40001000000 */
[----:B------:R-:W-:Y:S02]  /*2fc0*/  FMNMX.FTZ R0, R48, R7, !PT ;  /* 0x0000000730007209 */ /* 0x000fe40007810000 */
[----:B------:R-:W-:Y:S02]  /*2fd0*/  FSEL R50, R50, -INF , P1 ;  /* 0xff80000032327808 */ /* 0x000fe40000800000 */
[----:B------:R-:W-:Y:S02]  /*2fe0*/  ISETP.GT.AND P1, PT, R4, 0x88, PT ;  /* 0x000000880400780c */ /* 0x000fe40003f24270 */
[----:B------:R-:W-:-:S02]  /*2ff0*/  FSEL R56, R25, -INF , P0 ;  /* 0xff80000019387808 */ /* 0x000fc40000000000 */
[----:B------:R-:W-:Y:S02]  /*3000*/  P2R R13, PR, RZ, 0x1 ;  /* 0x00000001ff0d7803 */ /* 0x000fe40000000000 */
[----:B------:R-:W-:Y:S02]  /*3010*/  FSEL R52, R52, -INF , P6 ;  /* 0xff80000034347808 */ /* 0x000fe40003000000 */
[----:B------:R-:W-:Y:S02]  /*3020*/  FMNMX.FTZ R7, R49, R0, !PT ;  /* 0x0000000031077209 */ /* 0x000fe40007810000 */
[----:B------:R-:W-:Y:S02]  /*3030*/  ISETP.GT.AND P0, PT, R4, 0x80, PT ;  /* 0x000000800400780c */ /* 0x000fe40003f04270 */
[----:B------:R-:W-:Y:S02]  /*3040*/  FSEL R43, R43, -INF , P5 ;  /* 0xff8000002b2b7808 */ /* 0x000fe40002800000 */
[----:B------:R-:W-:-:S02]  /*3050*/  FSEL R65, R28, -INF , P1 ;  /* 0xff8000001c417808 */ /* 0x000fc40000800000 */
[----:B------:R-:W-:Y:S02]  /*3060*/  P2R R12, PR, RZ, 0x2 ;  /* 0x00000002ff0c7803 */ /* 0x000fe40000000000 */
[----:B------:R-:W-:Y:S02]  /*3070*/  ISETP.GT.AND P5, PT, R4, 0x80, PT ;  /* 0x000000800400780c */ /* 0x000fe40003fa4270 */
[----:B------:R-:W-:Y:S02]  /*3080*/  FMNMX.FTZ R0, R52, R7, !PT ;  /* 0x0000000734007209 */ /* 0x000fe40007810000 */
[----:B------:R-:W-:Y:S02]  /*3090*/  ISETP.GT.AND P1, PT, R4, 0x79, PT ;  /* 0x000000790400780c */ /* 0x000fe40003f24270 */
[----:B------:R-:W-:Y:S02]  /*30a0*/  FSEL R26, R26, -INF , P0 ;  /* 0xff8000001a1a7808 */ /* 0x000fe40000000000 */
[----:B------:R-:W-:-:S02]  /*30b0*/  ISETP.NE.AND P0, PT, R13, RZ, PT ;  /* 0x000000ff0d00720c */ /* 0x000fc40003f05270 */
[----:B------:R-:W-:Y:S02]  /*30c0*/  FMNMX.FTZ R13, R90, R91, !PT ;  /* 0x0000005b5a0d7209 */ /* 0x000fe40007810000 */
[----:B------:R-:W-:Y:S02]  /*30d0*/  FSEL R57, R24, -INF , P5 ;  /* 0xff80000018397808 */ /* 0x000fe40002800000 */
[----:B------:R-:W-:Y:S02]  /*30e0*/  FMNMX.FTZ R0, R53, R0, !PT ;  /* 0x0000000035007209 */ /* 0x000fe40007810000 */
[----:B------:R-:W-:Y:S02]  /*30f0*/  FSEL R55, R55, -INF , P1 ;  /* 0xff80000037377808 */ /* 0x000fe40000800000 */
[----:B------:R-:W-:Y:S02]  /*3100*/  ISETP.NE.AND P1, PT, R12, RZ, PT ;  /* 0x000000ff0c00720c */ /* 0x000fe40003f25270 */
[----:B------:R-:W-:-:S02]  /*3110*/  FMNMX.FTZ R12, R94, R13, !PT ;  /* 0x0000000d5e0c7209 */ /* 0x000fc40007810000 */
[----:B------:R-:W-:Y:S02]  /*3120*/  FMNMX.FTZ R7, R57, R0, !PT ;  /* 0x0000000039077209 */ /* 0x000fe40007810000 */
[----:B------:R-:W-:Y:S02]  /*3130*/  FMNMX.FTZ R15, R95, R12, !PT ;  /* 0x0000000c5f0f7209 */ /* 0x000fe40007810000 */
[----:B------:R-:W-:Y:S02]  /*3140*/  FSEL R51, R51, -INF , P2 ;  /* 0xff80000033337808 */ /* 0x000fe40001000000 */
[----:B------:R-:W-:Y:S02]  /*3150*/  ISETP.GT.AND P2, PT, R4, 0x89, PT ;  /* 0x000000890400780c */ /* 0x000fe40003f44270 */
[----:B------:R-:W-:Y:S02]  /*3160*/  FMNMX.FTZ R0, R56, R7, !PT ;  /* 0x0000000738007209 */ /* 0x000fe40007810000 */
[----:B------:R-:W-:-:S02]  /*3170*/  FSEL R27, R27, -INF , P0 ;  /* 0xff8000001b1b7808 */ /* 0x000fc40000000000 */
[----:B------:R-:W-:Y:S02]  /*3180*/  ISETP.NE.AND P0, PT, R14, RZ, PT ;  /* 0x000000ff0e00720c */ /* 0x000fe40003f05270 */
[----:B------:R-:W-:Y:S02]  /*3190*/  FMNMX.FTZ R14, R98, R15, !PT ;  /* 0x0000000f620e7209 */ /* 0x000fe40007810000 */
[----:B------:R-:W-:Y:S02]  /*31a0*/  FSEL R47, R47, -INF , P3 ;  /* 0xff8000002f2f7808 */ /* 0x000fe40001800000 */
[----:B------:R-:W-:Y:S02]  /*31b0*/  FSEL R68, R29, -INF , P2 ;  /* 0xff8000001d447808 */ /* 0x000fe40001000000 */
[----:B------:R-:W-:Y:S02]  /*31c0*/  FMNMX.FTZ R7, R65, R0, !PT ;  /* 0x0000000041077209 */ /* 0x000fe40007810000 */
[----:B------:R-:W-:-:S02]  /*31d0*/  ISETP.GT.AND P3, PT, R4, 0x90, PT ;  /* 0x000000900400780c */ /* 0x000fc40003f64270 */
[----:B------:R-:W-:Y:S02]  /*31e0*/  FMNMX.FTZ R15, R99, R14, !PT ;  /* 0x0000000e630f7209 */ /* 0x000fe40007810000 */
[----:B------:R-:W-:Y:S02]  /*31f0*/  FSEL R46, R46, -INF , P4 ;  /* 0xff8000002e2e7808 */ /* 0x000fe40002000000 */
[----:B------:R-:W-:Y:S02]  /*3200*/  FSEL R69, R32, -INF , P3 ;  /* 0xff80000020457808 */ /* 0x000fe40001800000 */
[----:B------:R-:W-:Y:S02]  /*3210*/  FMNMX.FTZ R0, R68, R7, !PT ;  /* 0x0000000744007209 */ /* 0x000fe40007810000 */
[----:B------:R-:W-:Y:S02]  /*3220*/  ISETP.GT.AND P4, PT, R4, 0x91, PT ;  /* 0x000000910400780c */ /* 0x000fe40003f84270 */
[----:B------:R-:W-:-:S02]  /*3230*/  FMNMX.FTZ R14, R102, R15, !PT ;  /* 0x0000000f660e7209 */ /* 0x000fc40007810000 */
[----:B------:R-:W-:Y:S02]  /*3240*/  FSEL R61, R33, -INF , P4 ;  /* 0xff800000213d7808 */ /* 0x000fe40002000000 */
[----:B------:R-:W-:Y:S02]  /*3250*/  FMNMX.FTZ R0, R69, R0, !PT ;  /* 0x0000000045007209 */ /* 0x000fe40007810000 */
[----:B------:R-:W-:Y:S02]  /*3260*/  ISETP.GT.AND P5, PT, R4, 0x98, PT ;  /* 0x000000980400780c */ /* 0x000fe40003fa4270 */
        /* <DEDUP_REMOVED lines=11> */
[----:B------:R-:W1:Y:S01]  /*3320*/  SHFL.BFLY PT, R0, R7, 0x2, 0x1f ;  /* 0x0c401f0007007f89 */ /* 0x000e6200000e0000 */
[----:B------:R-:W-:Y:S02]  /*3330*/  FMNMX.FTZ R25, R79, R20, !PT ;  /* 0x000000144f197209 */ /* 0x000fe40007810000 */
[----:B------:R-:W-:Y:S02]  /*3340*/  P2R R11, PR, RZ, 0x4 ;  /* 0x00000004ff0b7803 */ /* 0x000fe40000000000 */
[----:B------:R-:W-:Y:S02]  /*3350*/  FMNMX.FTZ R24, R82, R25, !PT ;  /* 0x0000001952187209 */ /* 0x000fe40007810000 */
[----:B------:R-:W-:-:S02]  /*3360*/  ISETP.GT.AND P2, PT, R4, 0x78, PT ;  /* 0x000000780400780c */ /* 0x000fc40003f44270 */
[----:B------:R-:W-:Y:S02]  /*3370*/  FMNMX.FTZ R25, R83, R24, !PT ;  /* 0x0000001853197209 */ /* 0x000fe40007810000 */
[----:B------:R-:W-:Y:S02]  /*3380*/  FSEL R54, R54, -INF , P2 ;  /* 0xff80000036367808 */ /* 0x000fe40001000000 */
[----:B------:R-:W-:Y:S02]  /*3390*/  FMNMX.FTZ R24, R86, R25, !PT ;  /* 0x0000001956187209 */ /* 0x000fe40007810000 */
[----:B------:R-:W-:Y:S02]  /*33a0*/  ISETP.NE.AND P2, PT, R11, RZ, PT ;  /* 0x000000ff0b00720c */ /* 0x000fe40003f45270 */
[----:B------:R-:W-:-:S04]  /*33b0*/  FMNMX.FTZ R29, R87, R24, !PT ;  /* 0x00000018571d7209 */ /* 0x000fc80007810000 */
[----:B------:R-:W-:Y:S02]  /*33c0*/  FMNMX.FTZ R28, R58, R29, !PT ;  /* 0x0000001d3a1c7209 */ /* 0x000fe40007810000 */
[----:B-1----:R-:W-:Y:S02]  /*33d0*/  FMNMX.FTZ R6, R7, R0, !PT ;  /* 0x0000000007067209 */ /* 0x002fe40007810000 */
[----:B------:R-:W-:-:S03]  /*33e0*/  FMNMX.FTZ R29, R59, R28, !PT ;  /* 0x0000001c3b1d7209 */ /* 0x000fc60007810000 */
[----:B------:R-:W1:Y:S01]  /*33f0*/  SHFL.BFLY PT, R9, R6, 0x1, 0x1f ;  /* 0x0c201f0006097f89 */ /* 0x000e6200000e0000 */
[----:B------:R-:W-:-:S04]  /*3400*/  FMNMX.FTZ R28, R62, R29, !PT ;  /* 0x0000001d3e1c7209 */ /* 0x000fc80007810000 */
[----:B------:R-:W-:-:S04]  /*3410*/  FMNMX.FTZ R33, R63, R28, !PT ;  /* 0x0000001c3f217209 */ /* 0x000fc80007810000 */
[----:B------:R-:W-:-:S04]  /*3420*/  FMNMX.FTZ R32, R66, R33, !PT ;  /* 0x0000002142207209 */ /* 0x000fc80007810000 */
[----:B------:R-:W-:-:S04]  /*3430*/  FMNMX.FTZ R33, R67, R32, !PT ;  /* 0x0000002043217209 */ /* 0x000fc80007810000 */
[----:B------:R-:W-:-:S04]  /*3440*/  FMNMX.FTZ R32, R70, R33, !PT ;  /* 0x0000002146207209 */ /* 0x000fc80007810000 */
[----:B------:R-:W-:Y:S02]  /*3450*/  FMNMX.FTZ R37, R71, R32, !PT ;  /* 0x0000002047257209 */ /* 0x000fe40007810000 */
[----:B-1----:R-:W-:Y:S01]  /*3460*/  FMNMX.FTZ R0, R6, R9, !PT ;  /* 0x0000000906007209 */ /* 0x002fe20007810000 */
[----:B------:R-:W-:Y:S01]  /*3470*/  IMAD.U32 R9, RZ, RZ, UR40 ;  /* 0x00000028ff097e24 */ /* 0x000fe2000f8e00ff */
        /* <DEDUP_REMOVED lines=12> */
[----:B------:R-:W-:Y:S01]  /*3540*/  FSEL R76, R30, -INF , P1 ;  /* 0xff8000001e4c7808 */ /* 0x000fe20000800000 */
[----:B------:R-:W-:-:S01]  /*3550*/  FFMA.FTZ R81, R81, UR40, -R112 ;  /* 0x0000002851517c23 */ /* 0x000fc20008010870 */
[----:B------:R-:W-:Y:S01]  /*3560*/  FMNMX.FTZ R41, R51, R72, !PT ;  /* 0x0000004833297209 */ /* 0x000fe20007810000 */
[----:B------:R1:W-:Y:S01]  /*3570*/  MUFU.EX2 R15, R73 ;  /* 0x00000049000f7308 */ /* 0x0003e20000000800 */
[----:B------:R-:W-:-:S01]  /*3580*/  FFMA.FTZ R20, R80, UR40, -R112 ;  /* 0x0000002850147c23 */ /* 0x000fc20008010870 */
[----:B------:R-:W-:Y:S01]  /*3590*/  FSEL R80, R31, -INF , P2 ;  /* 0xff8000001f507808 */ /* 0x000fe20001000000 */
[----:B------:R-:W-:-:S01]  /*35a0*/  FFMA.FTZ R24, R84, UR40, -R112 ;  /* 0x0000002854187c23 */ /* 0x000fc20008010870 */
[----:B------:R-:W-:Y:S01]  /*35b0*/  FMNMX.FTZ R72, R54, R41, !PT ;  /* 0x0000002936487209 */ /* 0x000fe20007810000 */
[----:B------:R-:W-:-:S01]  /*35c0*/  FFMA.FTZ R85, R85, UR40, -R112 ;  /* 0x0000002855557c23 */ /* 0x000fc20008010870 */
[----:B------:R-:W-:Y:S01]  /*35d0*/  FSEL R84, R35, -INF , P4 ;  /* 0xff80000023547808 */ /* 0x000fe20002000000 */
[----:B------:R-:W-:-:S01]  /*35e0*/  FFMA.FTZ R4, R88, UR40, -R112 ;  /* 0x0000002858047c23 */ /* 0x000fc20008010870 */
[----:B------:R2:W-:Y:S01]  /*35f0*/  MUFU.EX2 R25, R81 ;  /* 0x0000005100197308 */ /* 0x0005e20000000800 */
[----:B-1----:R-:W-:Y:S01]  /*3600*/  FMNMX.FTZ R73, R55, R72, !PT ;  /* 0x0000004837497209 */ /* 0x002fe20007810000 */
[--C-:B------:R-:W-:Y:S01]  /*3610*/  FFMA.FTZ R40, R40, UR40, -R112.reuse ;  /* 0x0000002828287c23 */ /* 0x100fe20008010870 */
[----:B------:R-:W-:Y:S01]  /*3620*/  FSEL R88, R39, -INF , P6 ;  /* 0xff80000027587808 */ /* 0x000fe20003000000 */
[--C-:B------:R-:W-:Y:S01]  /*3630*/  FFMA.FTZ R39, R48, UR40, -R112.reuse ;  /* 0x0000002830277c23 */ /* 0x100fe20008010870 */
[----:B------:R-:W-:Y:S01]  /*3640*/  FMNMX.FTZ R72, R26, R73, !PT ;  /* 0x000000491a487209 */ /* 0x000fe20007810000 */
[--C-:B------:R-:W-:Y:S01]  /*3650*/  FFMA.FTZ R48, R57, UR40, -R112.reuse ;  /* 0x0000002839307c23 */ /* 0x100fe20008010870 */
[----:B------:R-:W-:-:S01]  /*3660*/  FFMA.FTZ R57, R68, UR40, -R112 ;  /* 0x0000002844397c23 */ /* 0x000fc20008010870 */
[----:B------:R1:W-:Y:S01]  /*3670*/  MUFU.EX2 R29, R85 ;  /* 0x00000055001d7308 */ /* 0x0003e20000000800 */
[----:B------:R-:W-:Y:S01]  /*3680*/  FMNMX.FTZ R73, R27, R72, !PT ;  /* 0x000000481b497209 */ /* 0x000fe20007810000 */
[----:B------:R-:W-:Y:S01]  /*3690*/  IMAD.U32 R68, RZ, RZ, UR40 ;  /* 0x00000028ff447e24 */ /* 0x000fe2000f8e00ff */
[----:B--2---:R-:W-:Y:S01]  /*36a0*/  FSEL R81, R34, -INF , P3 ;  /* 0xff80000022517808 */ /* 0x004fe20001800000 */
[--C-:B------:R-:W-:Y:S01]  /*36b0*/  FFMA.FTZ R7, R89, UR40, -R112.reuse ;  /* 0x0000002859077c23 */ /* 0x100fe20008010870 */
[----:B------:R-:W-:Y:S01]  /*36c0*/  FMNMX.FTZ R73, R76, R73, !PT ;  /* 0x000000494c497209 */ /* 0x000fe20007810000 */
[--C-:B------:R-:W-:Y:S01]  /*36d0*/  FFMA.FTZ R6, R92, UR40, -R112.reuse ;  /* 0x000000285c067c23 */ /* 0x100fe20008010870 */
[----:B------:R-:W-:-:S01]  /*36e0*/  FFMA.FTZ R9, R93, UR40, -R112 ;  /* 0x000000285d097c23 */ /* 0x000fc20008010870 */
[----:B------:R-:W-:Y:S01]  /*36f0*/  MUFU.EX2 R4, R4 ;  /* 0x0000000400047308 */ /* 0x000fe20000000800 */
[----:B------:R-:W-:Y:S01]  /*3700*/  FMNMX.FTZ R34, R80, R73, !PT ;  /* 0x0000004950227209 */ /* 0x000fe20007810000 */
[--C-:B------:R-:W-:Y:S01]  /*3710*/  FFMA.FTZ R8, R96, UR40, -R112.reuse ;  /* 0x0000002860087c23 */ /* 0x100fe20008010870 */
[----:B-1----:R-:W-:Y:S01]  /*3720*/  FSEL R85, R38, -INF , P5 ;  /* 0xff80000026557808 */ /* 0x002fe20002800000 */
[--C-:B------:R-:W-:Y:S01]  /*3730*/  FFMA.FTZ R11, R97, UR40, -R112.reuse ;  /* 0x00000028610b7c23 */ /* 0x100fe20008010870 */
[----:B------:R-:W-:Y:S01]  /*3740*/  FMNMX.FTZ R35, R81, R34, !PT ;  /* 0x0000002251237209 */ /* 0x000fe20007810000 */
[--C-:B------:R-:W-:Y:S01]  /*3750*/  FFMA.FTZ R77, R77, UR40, -R112.reuse ;  /* 0x000000284d4d7c23 */ /* 0x100fe20008010870 */
[----:B------:R-:W-:-:S01]  /*3760*/  FFMA.FTZ R10, R100, UR40, -R112 ;  /* 0x00000028640a7c23 */ /* 0x000fc20008010870 */
[----:B------:R1:W-:Y:S01]  /*3770*/  MUFU.EX2 R34, R40 ;  /* 0x0000002800227308 */ /* 0x0003e20000000800 */
[----:B------:R-:W-:Y:S01]  /*3780*/  FMNMX.FTZ R38, R84, R35, !PT ;  /* 0x0000002354267209 */ /* 0x000fe20007810000 */
[--C-:B------:R-:W-:Y:S01]  /*3790*/  FFMA.FTZ R35, R5, UR40, -R112.reuse ;  /* 0x0000002805237c23 */ /* 0x100fe20008010870 */
[----:B------:R-:W-:-:S01]  /*37a0*/  FFMA.FTZ R101, R101, UR40, -R112 ;  /* 0x0000002865657c23 */ /* 0x000fc20008010870 */
[--C-:B------:R-:W-:Y:S01]  /*37b0*/  FFMA.FTZ R28, R104, UR40, -R112.reuse ;  /* 0x00000028681c7c23 */ /* 0x100fe20008010870 */
[----:B------:R-:W-:Y:S01]  /*37c0*/  FMNMX.FTZ R5, R85, R38, !PT ;  /* 0x0000002655057209 */ /* 0x000fe20007810000 */
[--C-:B------:R-:W-:Y:S01]  /*37d0*/  FFMA.FTZ R38, R44, UR40, -R112.reuse ;  /* 0x000000282c267c23 */ /* 0x100fe20008010870 */
[----:B------:R-:W-:-:S01]  /*37e0*/  FFMA.FTZ R44, R52, UR40, -R112 ;  /* 0x00000028342c7c23 */ /* 0x000fc20008010870 */
[--C-:B------:R-:W-:Y:S01]  /*37f0*/  FFMA.FTZ R52, R65, UR40, -R112.reuse ;  /* 0x0000002841347c23 */ /* 0x100fe20008010870 */
[----:B------:R-:W-:Y:S01]  /*3800*/  FMNMX.FTZ R5, R88, R5, !PT ;  /* 0x0000000558057209 */ /* 0x000fe20007810000 */
[--C-:B-1----:R-:W-:Y:S01]  /*3810*/  FFMA.FTZ R40, R49, UR40, -R112.reuse ;  /* 0x0000002831287c23 */ /* 0x102fe20008010870 */
[----:B------:R-:W-:-:S01]  /*3820*/  FFMA.FTZ R49, R53, UR40, -R112 ;  /* 0x0000002835317c23 */ /* 0x000fc20008010870 */
[--C-:B------:R-:W-:Y:S01]  /*3830*/  FFMA.FTZ R53, R56, UR40, -R112.reuse ;  /* 0x0000002838357c23 */ /* 0x100fe20008010870 */
[----:B------:R-:W-:-:S01]  /*3840*/  FFMA.FTZ R56, R69, UR40, -R112 ;  /* 0x0000002845387c23 */ /* 0x000fc20008010870 */
[----:B------:R-:W1:Y:S01]  /*3850*/  SHFL.BFLY PT, R72, R5, 0x2, 0x1f ;  /* 0x0c401f0005487f89 */ /* 0x000e6200000e0000 */
        /* <DEDUP_REMOVED lines=13> */
[----:B------:R-:W-:-:S02]  /*3930*/  CS2R R112, SRZ ;  /* 0x0000000000707805 */ /* 0x000fc4000001ff00 */
[----:B------:R-:W-:Y:S02]  /*3940*/  CS2R R96, SRZ ;  /* 0x0000000000607805 */ /* 0x000fe4000001ff00 */
[----:B------:R-:W-:Y:S01]  /*3950*/  CS2R R92, SRZ ;  /* 0x00000000005c7805 */ /* 0x000fe2000001ff00 */
[----:B------:R-:W2:Y:S01]  /*3960*/  MUFU.EX2 R9, R9 ;  /* 0x0000000900097308 */ /* 0x000ea20000000800 */
[----:B-1----:R-:W-:-:S07]  /*3970*/  FMNMX.FTZ R72, R5, R72, !PT ;  /* 0x0000004805487209 */ /* 0x002fce0007810000 */
[----:B------:R-:W1:Y:S01]  /*3980*/  MUFU.EX2 R8, R8 ;  /* 0x0000000800087308 */ /* 0x000e620000000800 */
[----:B------:R-:W3:Y:S07]  /*3990*/  SHFL.BFLY PT, R5, R72, 0x1, 0x1f ;  /* 0x0c201f0048057f89 */ /* 0x000eee00000e0000 */
[----:B------:R4:W-:Y:S01]  /*39a0*/  MUFU.EX2 R21, R77 ;  /* 0x0000004d00157308 */ /* 0x0009e20000000800 */
[----:B--2---:R-:W-:-:S04]  /*39b0*/  F2FP.SATFINITE.E4M3.F32.PACK_AB_MERGE_C R200, R9, R6, RZ ;  /* 0x0000000609c8723e */ /* 0x004fc800048070ff */
[----:B------:R-:W-:-:S03]  /*39c0*/  F2FP.SATFINITE.E4M3.F32.PACK_AB_MERGE_C R200, R7, R4, R200 ;  /* 0x0000000407c8723e */ /* 0x000fc600048070c8 */
[----:B------:R-:W2:Y:S08]  /*39d0*/  MUFU.EX2 R11, R11 ;  /* 0x0000000b000b7308 */ /* 0x000eb00000000800 */
[----:B------:R-:W5:Y:S01]  /*39e0*/  MUFU.EX2 R10, R10 ;  /* 0x0000000a000a7308 */ /* 0x000f620000000800 */
[----:B---3--:R-:W-:-:S04]  /*39f0*/  FMNMX.FTZ R5, R72, R5, !PT ;  /* 0x0000000548057209 */ /* 0x008fc80007810000 */
[C---:B------:R-:W-:Y:S01]  /*3a00*/  FSETP.NEU.FTZ.AND P1, PT, R5.reuse, -INF , PT ;  /* 0xff8000000500780b */ /* 0x040fe20003f3d000 */
[----:B------:R-:W-:-:S02]  /*3a10*/  FFMA.FTZ R68, R5, R68, -8 ;  /* 0xc100000005447423 */ /* 0x000fc40000010044 */
[----:B------:R-:W-:Y:S03]  /*3a20*/  MUFU.EX2 R13, R101 ;  /* 0x00000065000d7308 */ /* 0x000fe60000000800 */
[----:B------:R-:W-:Y:S02]  /*3a30*/  FSEL R89, R68, RZ, P1 ;  /* 0x000000ff44597208 */ /* 0x000fe40000800000 */
[----:B------:R-:W-:-:S03]  /*3a40*/  ISETP.NE.AND P1, PT, R2, RZ, PT ;  /* 0x000000ff0200720c */ /* 0x000fc60003f25270 */
        /* <DEDUP_REMOVED lines=9> */
[----:B----4-:R-:W-:-:S01]  /*3ae0*/  FFMA.FTZ R77, R83, UR40, -R89 ;  /* 0x00000028534d7c23 */ /* 0x010fc20008010859 */
[----:B------:R-:W-:Y:S01]  /*3af0*/  FADD.FTZ R83, R4, R7 ;  /* 0x0000000704537221 */ /* 0x000fe20000010000 */
[----:B------:R-:W-:-:S01]  /*3b00*/  FFMA.FTZ R103, R103, UR40, -R89 ;  /* 0x0000002867677c23 */ /* 0x000fc20008010859 */
[--C-:B------:R-:W-:Y:S01]  /*3b10*/  FFMA.FTZ R72, R74, UR40, -R89.reuse ;  /* 0x000000284a487c23 */ /* 0x100fe20008010859 */
[----:B------:R-:W-:-:S01]  /*3b20*/  FFMA.FTZ R74, R82, UR40, -R89 ;  /* 0x00000028524a7c23 */ /* 0x000fc20008010859 */
[----:B------:R-:W-:Y:S01]  /*3b30*/  FADD.FTZ R82, R6, R83 ;  /* 0x0000005306527221 */ /* 0x000fe20000010000 */
[----:B------:R-:W-:Y:S01]  /*3b40*/  @P1 VIADD R3, R3, 0x33440 ;  /* 0x0003344003031836 */ /* 0x000fe20000000000 */
[----:B------:R-:W3:Y:S01]  /*3b50*/  MUFU.EX2 R69, R69 ;  /* 0x0000004500457308 */ /* 0x000ee20000000800 */
[----:B------:R-:W-:-:S01]  /*3b60*/  FFMA.FTZ R75, R75, UR40, -R89 ;  /* 0x000000284b4b7c23 */ /* 0x000fc20008010859 */
[----:B------:R-:W-:Y:S01]  /*3b70*/  FADD.FTZ R83, R9, R82 ;  /* 0x0000005209537221 */ /* 0x000fe20000010000 */
[----:B------:R-:W-:-:S01]  /*3b80*/  FFMA.FTZ R78, R78, UR40, -R89 ;  /* 0x000000284e4e7c23 */ /* 0x000fc20008010859 */
[----:B------:R-:W-:Y:S01]  /*3b90*/  @P1 PRMT R3, R18, 0x654, R3 ;  /* 0x0000065412031816 */ /* 0x000fe20000000003 */
[----:B------:R-:W-:-:S01]  /*3ba0*/  FFMA.FTZ R79, R79, UR40, -R89 ;  /* 0x000000284f4f7c23 */ /* 0x000fc20008010859 */
[----:B-1----:R-:W-:Y:S01]  /*3bb0*/  FADD.FTZ R82, R8, R83 ;  /* 0x0000005308527221 */ /* 0x002fe20000010000 */
[----:B------:R-:W-:-:S01]  /*3bc0*/  FFMA.FTZ R86, R86, UR40, -R89 ;  /* 0x0000002856567c23 */ /* 0x000fc20008010859 */
[----:B------:R-:W1:Y:S01]  /*3bd0*/  MUFU.EX2 R94, R94 ;  /* 0x0000005e005e7308 */ /* 0x000e620000000800 */
[----:B------:R4:W-:Y:S01]  /*3be0*/  @P1 SYNCS.ARRIVE.TRANS64.RED.A1T0 RZ, [R3+URZ], RZ ;  /* 0x000000ff03ff19a7 */ /* 0x0009e2000810043f */
[----:B--2---:R-:W-:-:S01]  /*3bf0*/  FADD.FTZ R83, R11, R82 ;  /* 0x000000520b537221 */ /* 0x004fc20000010000 */
[--C-:B------:R-:W-:Y:S01]  /*3c00*/  FFMA.FTZ R87, R87, UR40, -R89.reuse ;  /* 0x0000002857577c23 */ /* 0x100fe20008010859 */
[----:B------:R-:W-:-:S01]  /*3c10*/  FFMA.FTZ R58, R58, UR40, -R89 ;  /* 0x000000283a3a7c23 */ /* 0x000fc20008010859 */
[----:B------:R-:W-:Y:S01]  /*3c20*/  FFMA.FTZ R59, R59, UR40, -R89 ;  /* 0x000000283b3b7c23 */ /* 0x000fe20008010859 */
[----:B-----5:R-:W-:-:S01]  /*3c30*/  FADD.FTZ R82, R10, R83 ;  /* 0x000000530a527221 */ /* 0x020fc20000010000 */
[----:B------:R-:W-:Y:S01]  /*3c40*/  FFMA.FTZ R62, R62, UR40, -R89 ;  /* 0x000000283e3e7c23 */ /* 0x000fe20008010859 */
[----:B------:R-:W2:Y:S01]  /*3c50*/  MUFU.EX2 R95, R95 ;  /* 0x0000005f005f7308 */ /* 0x000ea20000000800 */
[----:B---3--:R-:W-:-:S01]  /*3c60*/  FADD.FTZ R91, R64, R69 ;  /* 0x00000045405b7221 */ /* 0x008fc20000010000 */
[--C-:B------:R-:W-:Y:S01]  /*3c70*/  FFMA.FTZ R63, R63, UR40, -R89.reuse ;  /* 0x000000283f3f7c23 */ /* 0x100fe20008010859 */
[----:B------:R-:W-:-:S01]  /*3c80*/  FFMA.FTZ R66, R66, UR40, -R89 ;  /* 0x0000002842427c23 */ /* 0x000fc20008010859 */
[--C-:B------:R-:W-:Y:S01]  /*3c90*/  FFMA.FTZ R67, R67, UR40, -R89.reuse ;  /* 0x0000002843437c23 */ /* 0x100fe20008010859 */
[----:B------:R-:W-:Y:S01]  /*3ca0*/  F2FP.SATFINITE.E4M3.F32.PACK_AB_MERGE_C R202, R13, R10, RZ ;  /* 0x0000000a0dca723e */ /* 0x000fe200048070ff */
[--C-:B------:R-:W-:Y:S01]  /*3cb0*/  FFMA.FTZ R70, R70, UR40, -R89.reuse ;  /* 0x0000002846467c23 */ /* 0x100fe20008010859 */
[----:B------:R-:W-:-:S01]  /*3cc0*/  FFMA.FTZ R71, R71, UR40, -R89 ;  /* 0x0000002847477c23 */ /* 0x000fc20008010859 */
[----:B------:R-:W3:Y:S01]  /*3cd0*/  MUFU.EX2 R68, R68 ;  /* 0x0000004400447308 */ /* 0x000ee20000000800 */
[----:B-1----:R-:W-:-:S01]  /*3ce0*/  FADD.FTZ R90, R94, R91 ;  /* 0x0000005b5e5a7221 */ /* 0x002fc20000010000 */
[--C-:B------:R-:W-:Y:S01]  /*3cf0*/  FFMA.FTZ R42, R42, UR40, -R89.reuse ;  /* 0x000000282a2a7c23 */ /* 0x100fe20008010859 */
[----:B------:R-:W-:-:S01]  /*3d00*/  FFMA.FTZ R43, R43, UR40, -R89 ;  /* 0x000000282b2b7c23 */ /* 0x000fc20008010859 */
[--C-:B------:R-:W-:Y:S01]  /*3d10*/  FFMA.FTZ R46, R46, UR40, -R89.reuse ;  /* 0x000000282e2e7c23 */ /* 0x100fe20008010859 */
[----:B------:R-:W-:-:S01]  /*3d20*/  FFMA.FTZ R47, R47, UR40, -R89 ;  /* 0x000000282f2f7c23 */ /* 0x000fc20008010859 */
[--C-:B------:R-:W-:Y:S01]  /*3d30*/  FFMA.FTZ R50, R50, UR40, -R89.reuse ;  /* 0x0000002832327c23 */ /* 0x100fe20008010859 */
[----:B------:R-:W-:-:S01]  /*3d40*/  FFMA.FTZ R51, R51, UR40, -R89 ;  /* 0x0000002833337c23 */ /* 0x000fc20008010859 */
[----:B------:R-:W4:Y:S01]  /*3d50*/  MUFU.EX2 R73, R73 ;  /* 0x0000004900497308 */ /* 0x000f220000000800 */
[----:B--2---:R-:W-:-:S01]  /*3d60*/  FADD.FTZ R91, R95, R90 ;  /* 0x0000005a5f5b7221 */ /* 0x004fc20000010000 */
        /* <DEDUP_REMOVED lines=10> */
[--C-:B------:R-:W-:Y:S01]  /*3e10*/  FFMA.FTZ R85, R85, UR40, -R89.reuse ;  /* 0x0000002855557c23 */ /* 0x100fe20008010859 */
[----:B------:R-:W-:-:S01]  /*3e20*/  FFMA.FTZ R88, R88, UR40, -R89 ;  /* 0x0000002858587c23 */ /* 0x000fc20008010859 */
[----:B------:R-:W-:-:S02]  /*3e30*/  PLOP3.LUT P1, PT, PT, PT, UP0, 0x80, 0x0 ;  /* 0x000000000000781c */ /* 0x000fc40003f2f008 */
[----:B------:R-:W-:Y:S01]  /*3e40*/  CS2R R100, SRZ ;  /* 0x0000000000647805 */ /* 0x000fe2000001ff00 */
[----:B------:R-:W2:Y:S01]  /*3e50*/  MUFU.EX2 R103, R103 ;  /* 0x0000006700677308 */ /* 0x000ea20000000800 */
[----:B----4-:R-:W-:-:S01]  /*3e60*/  FADD.FTZ R3, R73, R90 ;  /* 0x0000005a49037221 */ /* 0x010fc20000010000 */
[----:B------:R-:W-:Y:S02]  /*3e70*/  F2FP.SATFINITE.E4M3.F32.PACK_AB_MERGE_C R94, R95, R94, RZ ;  /* 0x0000005e5f5e723e */ /* 0x000fe400048070ff */
[----:B------:R-:W-:Y:S02]  /*3e80*/  CS2R R98, SRZ ;  /* 0x0000000000627805 */ /* 0x000fe4000001ff00 */
[----:B------:R-:W-:Y:S02]  /*3e90*/  F2FP.SATFINITE.E4M3.F32.PACK_AB_MERGE_C R202, R11, R8, R202 ;  /* 0x000000080bca723e */ /* 0x000fe400048070ca */
[----:B------:R-:W-:Y:S02]  /*3ea0*/  F2FP.SATFINITE.E4M3.F32.PACK_AB_MERGE_C R201, R69, R64, R94 ;  /* 0x0000004045c9723e */ /* 0x000fe4000480705e */
[----:B------:R-:W-:Y:S01]  /*3eb0*/  CS2R R94, SRZ ;  /* 0x00000000005e7805 */ /* 0x000fe2000001ff00 */
[----:B------:R-:W3:Y:S01]  /*3ec0*/  MUFU.EX2 R72, R72 ;  /* 0x0000004800487308 */ /* 0x000ee20000000800 */
[----:B-1----:R-:W-:-:S01]  /*3ed0*/  FADD.FTZ R90, R102, R3 ;  /* 0x00000003665a7221 */ /* 0x002fc20000010000 */
[----:B------:R-:W-:-:S04]  /*3ee0*/  FADD.FTZ R3, R13, R82 ;  /* 0x000000520d037221 */ /* 0x000fc80000010000 */
[----:B------:R-:W-:Y:S02]  /*3ef0*/  FADD.FTZ R82, R12, R3 ;  /* 0x000000030c527221 */ /* 0x000fe40000010000 */
[----:B------:R-:W1:Y:S01]  /*3f00*/  MUFU.EX2 R75, R75 ;  /* 0x0000004b004b7308 */ /* 0x000e620000000800 */
[----:B--2---:R-:W-:-:S01]  /*3f10*/  FADD.FTZ R83, R103, R90 ;  /* 0x0000005a67537221 */ /* 0x004fc20000010000 */
[----:B------:R-:W-:Y:S01]  /*3f20*/  FADD.FTZ R3, R15, R82 ;  /* 0x000000520f037221 */ /* 0x000fe20000010000 */
[----:B------:R-:W-:-:S04]  /*3f30*/  F2FP.SATFINITE.E4M3.F32.PACK_AB_MERGE_C R102, R103, R102, RZ ;  /* 0x000000666766723e */ /* 0x000fc800048070ff */
[----:B------:R-:W-:Y:S01]  /*3f40*/  F2FP.SATFINITE.E4M3.F32.PACK_AB_MERGE_C R203, R73, R68, R102 ;  /* 0x0000004449cb723e */ /* 0x000fe20004807066 */
[----:B------:R-:W2:Y:S01]  /*3f50*/  MUFU.EX2 R14, R14 ;  /* 0x0000000e000e7308 */ /* 0x000ea20000000800 */
[----:B---3--:R-:W-:-:S01]  /*3f60*/  FADD.FTZ R90, R72, R83 ;  /* 0x00000053485a7221 */ /* 0x008fc20000010000 */
[----:B------:R-:W-:Y:S02]  /*3f70*/  CS2R R102, SRZ ;  /* 0x0000000000667805 */ /* 0x000fe4000001ff00 */
[----:B------:R-:W-:-:S04]  /*3f80*/  CS2R R68, SRZ ;  /* 0x0000000000447805 */ /* 0x000fc8000001ff00 */
[----:B------:R-:W3:Y:S01]  /*3f90*/  MUFU.EX2 R78, R78 ;  /* 0x0000004e004e7308 */ /* 0x000ee20000000800 */
[----:B-1----:R-:W-:-:S07]  /*3fa0*/  FADD.FTZ R83, R75, R90 ;  /* 0x0000005a4b537221 */ /* 0x002fce0000010000 */
[----:B------:R-:W1:Y:S01]  /*3fb0*/  MUFU.EX2 R79, R79 ;  /* 0x0000004f004f7308 */ /* 0x000e620000000800 */
[----:B--2---:R-:W-:-:S01]  /*3fc0*/  FADD.FTZ R82, R14, R3 ;  /* 0x000000030e527221 */ /* 0x004fc20000010000 */
[----:B------:R-:W-:-:S03]  /*3fd0*/  F2FP.SATFINITE.E4M3.F32.PACK_AB_MERGE_C R14, R21, R14, RZ ;  /* 0x0000000e150e723e */ /* 0x000fc600048070ff */
[----:B------:R-:W-:Y:S01]  /*3fe0*/  FADD.FTZ R3, R21, R82 ;  /* 0x0000005215037221 */ /* 0x000fe20000010000 */
[----:B------:R-:W-:Y:S02]  /*3ff0*/  F2FP.SATFINITE.E4M3.F32.PACK_AB_MERGE_C R204, R15, R12, R14 ;  /* 0x0000000c0fcc723e */ /* 0x000fe4000480700e */
[----:B------:R-:W2:Y:S01]  /*4000*/  MUFU.EX2 R20, R20 ;  /* 0x0000001400147308 */ /* 0x000ea20000000800 */
[----:B---3--:R-:W-:-:S07]  /*4010*/  FADD.FTZ R90, R78, R83 ;  /* 0x000000534e5a7221 */ /* 0x008fce0000010000 */
[----:B------:R-:W3:Y:S01]  /*4020*/  MUFU.EX2 R74, R74 ;  /* 0x0000004a004a7308 */ /* 0x000ee20000000800 */
[----:B-1----:R-:W-:-:S01]  /*4030*/  FADD.FTZ R83, R79, R90 ;  /* 0x0000005a4f537221 */ /* 0x002fc20000010000 */
[----:B------:R-:W-:-:S04]  /*4040*/  F2FP.SATFINITE.E4M3.F32.PACK_AB_MERGE_C R78, R79, R78, RZ ;  /* 0x0000004e4f4e723e */ /* 0x000fc800048070ff */
[----:B------:R-:W-:Y:S02]  /*4050*/  F2FP.SATFINITE.E4M3.F32.PACK_AB_MERGE_C R205, R75, R72, R78 ;  /* 0x000000484bcd723e */ /* 0x000fe4000480704e */
[----:B------:R-:W-:Y:S01]  /*4060*/  CS2R R78, SRZ ;  /* 0x00000000004e7805 */ /* 0x000fe2000001ff00 */
[----:B------:R-:W1:Y:S01]  /*4070*/  MUFU.EX2 R77, R77 ;  /* 0x0000004d004d7308 */ /* 0x000e620000000800 */
[----:B--2---:R-:W-:-:S01]  /*4080*/  FADD.FTZ R82, R20, R3 ;  /* 0x0000000314527221 */ /* 0x004fc20000010000 */
[----:B------:R-:W-:-:S03]  /*4090*/  CS2R R72, SRZ ;  /* 0x0000000000487805 */ /* 0x000fc6000001ff00 */
[----:B------:R-:W-:-:S03]  /*40a0*/  FADD.FTZ R3, R25, R82 ;  /* 0x0000005219037221 */ /* 0x000fc60000010000 */
[----:B------:R-:W2:Y:S01]  /*40b0*/  MUFU.EX2 R24, R24 ;  /* 0x0000001800187308 */ /* 0x000ea20000000800 */
[----:B---3--:R-:W-:-:S07]  /*40c0*/  FADD.FTZ R90, R74, R83 ;  /* 0x000000534a5a7221 */ /* 0x008fce0000010000 */
[----:B------:R-:W3:Y:S01]  /*40d0*/  MUFU.EX2 R86, R86 ;  /* 0x0000005600567308 */ /* 0x000ee20000000800 */
[----:B-1----:R-:W-:-:S07]  /*40e0*/  FADD.FTZ R83, R77, R90 ;  /* 0x0000005a4d537221 */ /* 0x002fce0000010000 */
[----:B------:R-:W1:Y:S01]  /*40f0*/  MUFU.EX2 R87, R87 ;  /* 0x0000005700577308 */ /* 0x000e620000000800 */
[----:B--2---:R-:W-:-:S01]  /*4100*/  FADD.FTZ R82, R24, R3 ;  /* 0x0000000318527221 */ /* 0x004fc20000010000 */
[----:B------:R-:W-:-:S03]  /*4110*/  F2FP.SATFINITE.E4M3.F32.PACK_AB_MERGE_C R24, R29, R24, RZ ;  /* 0x000000181d18723e */ /* 0x000fc600048070ff */
[----:B------:R-:W-:Y:S01]  /*4120*/  FADD.FTZ R3, R29, R82 ;  /* 0x000000521d037221 */ /* 0x000fe20000010000 */
[----:B------:R-:W-:Y:S02]  /*4130*/  F2FP.SATFINITE.E4M3.F32.PACK_AB_MERGE_C R206, R25, R20, R24 ;  /* 0x0000001419ce723e */ /* 0x000fe40004807018 */
[----:B------:R-:W-:Y:S01]  /*4140*/  CS2R R24, SRZ ;  /* 0x0000000000187805 */ /* 0x000fe2000001ff00 */
[----:B------:R-:W2:Y:S01]  /*4150*/  MUFU.EX2 R28, R28 ;  /* 0x0000001c001c7308 */ /* 0x000ea20000000800 */
[----:B---3--:R-:W-:-:S01]  /*4160*/  FADD.FTZ R90, R86, R83 ;  /* 0x00000053565a7221 */ /* 0x008fc20000010000 */
[----:B------:R-:W-:-:S06]  /*4170*/  CS2R R82, SRZ ;  /* 0x0000000000527805 */ /* 0x000fcc000001ff00 */
[----:B------:R-:W3:Y:S01]  /*4180*/  MUFU.EX2 R58, R58 ;  /* 0x0000003a003a7308 */ /* 0x000ee20000000800 */
[----:B-1----:R-:W-:-:S01]  /*4190*/  FADD.FTZ R9, R87, R90 ;  /* 0x0000005a57097221 */ /* 0x002fc20000010000 */
[----:B------:R-:W-:Y:S02]  /*41a0*/  F2FP.SATFINITE.E4M3.F32.PACK_AB_MERGE_C R86, R87, R86, RZ ;  /* 0x000000565756723e */ /* 0x000fe400048070ff */
[----:B------:R-:W-:Y:S02]  /*41b0*/  CS2R R90, SRZ ;  /* 0x00000000005a7805 */ /* 0x000fe4000001ff00 */
[----:B------:R-:W-:Y:S02]  /*41c0*/  F2FP.SATFINITE.E4M3.F32.PACK_AB_MERGE_C R207, R77, R74, R86 ;  /* 0x0000004a4dcf723e */ /* 0x000fe40004807056 */
[----:B------:R-:W-:Y:S01]  /*41d0*/  CS2R R86, SRZ ;  /* 0x0000000000567805 */ /* 0x000fe2000001ff00 */
[----:B------:R1:W4:Y:S01]  /*41e0*/  MUFU.EX2 R33, R105 ;  /* 0x0000006900217308 */ /* 0x0003220000000800 */
[----:B--2---:R-:W-:-:S01]  /*41f0*/  FADD.FTZ R6, R28, R3 ;  /* 0x000000031c067221 */ /* 0x004fc20000010000 */
[----:B------:R-:W-:-:S06]  /*4200*/  CS2R R74, SRZ ;  /* 0x00000000004a7805 */ /* 0x000fcc000001ff00 */
[----:B------:R-:W2:Y:S01]  /*4210*/  MUFU.EX2 R59, R59 ;  /* 0x0000003b003b7308 */ /* 0x000ea20000000800 */
[----:B---3--:R-:W-:-:S01]  /*4220*/  FADD.FTZ R10, R58, R9 ;  /* 0x000000093a0a7221 */ /* 0x008fc20000010000 */
[----:B-1----:R-:W-:-:S06]  /*4230*/  CS2R R104, SRZ ;  /* 0x0000000000687805 */ /* 0x002fcc000001ff00 */
[----:B------:R-:W1:Y:S01]  /*4240*/  MUFU.EX2 R32, R32 ;  /* 0x0000002000207308 */ /* 0x000e620000000800 */
[----:B----4-:R-:W-:-:S07]  /*4250*/  FADD.FTZ R3, R33, R6 ;  /* 0x0000000621037221 */ /* 0x010fce0000010000 */
[----:B------:R-:W3:Y:S01]  /*4260*/  MUFU.EX2 R62, R62 ;  /* 0x0000003e003e7308 */ /* 0x000ee20000000800 */
[----:B--2---:R-:W-:-:S07]  /*4270*/  FADD.FTZ R9, R59, R10 ;  /* 0x0000000a3b097221 */ /* 0x004fce0000010000 */
[----:B------:R2:W4:Y:S01]  /*4280*/  MUFU.EX2 R37, R107 ;  /* 0x0000006b00257308 */ /* 0x0005220000000800 */
[----:B-1----:R-:W-:-:S07]  /*4290*/  FADD.FTZ R6, R32, R3 ;  /* 0x0000000320067221 */ /* 0x002fce0000010000 */
[----:B------:R-:W1:Y:S01]  /*42a0*/  MUFU.EX2 R63, R63 ;  /* 0x0000003f003f7308 */ /* 0x000e620000000800 */
[----:B---3--:R-:W-:-:S01]  /*42b0*/  FADD.FTZ R10, R62, R9 ;  /* 0x000000093e0a7221 */ /* 0x008fc20000010000 */
[----:B--2---:R-:W-:-:S06]  /*42c0*/  CS2R R106, SRZ ;  /* 0x00000000006a7805 */ /* 0x004fcc000001ff00 */
[----:B------:R-:W2:Y:S01]  /*42d0*/  MUFU.EX2 R36, R36 ;  /* 0x0000002400247308 */ /* 0x000ea20000000800 */
[C---:B----4-:R-:W-:Y:S01]  /*42e0*/  F2FP.SATFINITE.E4M3.F32.PACK_AB_MERGE_C R32, R37.reuse, R32, RZ ;  /* 0x000000202520723e */ /* 0x050fe200048070ff */
[----:B------:R-:W-:-:S03]  /*42f0*/  FADD.FTZ R37, R37, R6 ;  /* 0x0000000625257221 */ /* 0x000fc60000010000 */
[----:B------:R-:W-:Y:S02]  /*4300*/  F2FP.SATFINITE.E4M3.F32.PACK_AB_MERGE_C R208, R33, R28, R32 ;  /* 0x0000001c21d0723e */ /* 0x000fe40004807020 */
[----:B------:R-:W-:Y:S02]  /*4310*/  CS2R R32, SRZ ;  /* 0x0000000000207805 */ /* 0x000fe4000001ff00 */
[----:B------:R-:W-:Y:S01]  /*4320*/  CS2R R28, SRZ ;  /* 0x00000000001c7805 */ /* 0x000fe2000001ff00 */
[----:B------:R-:W3:Y:S01]  /*4330*/  MUFU.EX2 R66, R66 ;  /* 0x0000004200427308 */ /* 0x000ee20000000800 */
[----:B-1----:R-:W-:-:S01]  /*4340*/  FADD.FTZ R3, R63, R10 ;  /* 0x0000000a3f037221 */ /* 0x002fc20000010000 */
[----:B------:R-:W-:-:S04]  /*4350*/  F2FP.SATFINITE.E4M3.F32.PACK_AB_MERGE_C R62, R63, R62, RZ ;  /* 0x0000003e3f3e723e */ /* 0x000fc800048070ff */
        /* <DEDUP_REMOVED lines=8> */
[----:B------:R1:W3:Y:S01]  /*43e0*/  MUFU.EX2 R30, R110 ;  /* 0x0000006e001e7308 */ /* 0x0002e20000000800 */
[----:B----4-:R-:W-:-:S07]  /*43f0*/  FADD.FTZ R3, R41, R6 ;  /* 0x0000000629037221 */ /* 0x010fce0000010000 */
[----:B------:R-:W4:Y:S01]  /*4400*/  MUFU.EX2 R70, R70 ;  /* 0x0000004600467308 */ /* 0x000f220000000800 */
[----:B--2---:R-:W-:-:S01]  /*4410*/  FADD.FTZ R9, R67, R10 ;  /* 0x0000000a43097221 */ /* 0x004fc20000010000 */
[----:B-1----:R-:W-:-:S06]  /*4420*/  CS2R R110, SRZ ;  /* 0x00000000006e7805 */ /* 0x002fcc000001ff00 */
[----:B------:R-:W1:Y:S01]  /*4430*/  MUFU.EX2 R31, R31 ;  /* 0x0000001f001f7308 */ /* 0x000e620000000800 */
[----:B---3--:R-:W-:-:S07]  /*4440*/  FADD.FTZ R6, R30, R3 ;  /* 0x000000031e067221 */ /* 0x008fce0000010000 */
[----:B------:R-:W2:Y:S01]  /*4450*/  MUFU.EX2 R71, R71 ;  /* 0x0000004700477308 */ /* 0x000ea20000000800 */
[----:B----4-:R-:W-:-:S07]  /*4460*/  FADD.FTZ R4, R70, R9 ;  /* 0x0000000946047221 */ /* 0x010fce0000010000 */
[----:B------:R-:W3:Y:S01]  /*4470*/  MUFU.EX2 R42, R42 ;  /* 0x0000002a002a7308 */ /* 0x000ee20000000800 */
[C---:B-1----:R-:W-:Y:S01]  /*4480*/  F2FP.SATFINITE.E4M3.F32.PACK_AB_MERGE_C R30, R31.reuse, R30, RZ ;  /* 0x0000001e1f1e723e */ /* 0x042fe200048070ff */
[----:B------:R-:W-:-:S03]  /*4490*/  FADD.FTZ R31, R31, R6 ;  /* 0x000000061f1f7221 */ /* 0x000fc60000010000 */
[----:B------:R-:W-:Y:S02]  /*44a0*/  F2FP.SATFINITE.E4M3.F32.PACK_AB_MERGE_C R210, R41, R36, R30 ;  /* 0x0000002429d2723e */ /* 0x000fe4000480701e */
[----:B------:R-:W-:Y:S01]  /*44b0*/  CS2R R36, SRZ ;  /* 0x0000000000247805 */ /* 0x000fe2000001ff00 */
[----:B------:R-:W1:Y:S01]  /*44c0*/  MUFU.EX2 R35, R35 ;  /* 0x0000002300237308 */ /* 0x000e620000000800 */
[C---:B--2---:R-:W-:Y:S01]  /*44d0*/  F2FP.SATFINITE.E4M3.F32.PACK_AB_MERGE_C R70, R71.reuse, R70, RZ ;  /* 0x000000464746723e */ /* 0x044fe200048070ff */
[----:B------:R-:W-:Y:S01]  /*44e0*/  FADD.FTZ R71, R71, R4 ;  /* 0x0000000447477221 */ /* 0x000fe20000010000 */
[----:B------:R-:W-:-:S01]  /*44f0*/  FADD.FTZ R4, R34, R31 ;  /* 0x0000001f22047221 */ /* 0x000fc20000010000 */
[----:B------:R-:W-:Y:S02]  /*4500*/  CS2R R30, SRZ ;  /* 0x00000000001e7805 */ /* 0x000fe4000001ff00 */
[----:B------:R-:W-:Y:S02]  /*4510*/  F2FP.SATFINITE.E4M3.F32.PACK_AB_MERGE_C R211, R67, R66, R70 ;  /* 0x0000004243d3723e */ /* 0x000fe40004807046 */
[----:B------:R-:W-:Y:S01]  /*4520*/  CS2R R66, SRZ ;  /* 0x0000000000427805 */ /* 0x000fe2000001ff00 */
[----:B------:R-:W2:Y:S01]  /*4530*/  MUFU.EX2 R43, R43 ;  /* 0x0000002b002b7308 */ /* 0x000ea20000000800 */
[----:B---3--:R-:W-:-:S01]  /*4540*/  FADD.FTZ R6, R42, R71 ;  /* 0x000000472a067221 */ /* 0x008fc20000010000 */
[----:B------:R-:W-:-:S06]  /*4550*/  CS2R R70, SRZ ;  /* 0x0000000000467805 */ /* 0x000fcc000001ff00 */
[----:B------:R-:W3:Y:S01]  /*4560*/  MUFU.EX2 R38, R38 ;  /* 0x0000002600267308 */ /* 0x000ee20000000800 */
[----:B-1----:R-:W-:-:S07]  /*4570*/  FADD.FTZ R7, R35, R4 ;  /* 0x0000000423077221 */ /* 0x002fce0000010000 */
[----:B------:R-:W1:Y:S01]  /*4580*/  MUFU.EX2 R46, R46 ;  /* 0x0000002e002e7308 */ /* 0x000e620000000800 */
[----:B--2---:R-:W-:-:S07]  /*4590*/  FADD.FTZ R9, R43, R6 ;  /* 0x000000062b097221 */ /* 0x004fce0000010000 */
[----:B------:R-:W2:Y:S01]  /*45a0*/  MUFU.EX2 R45, R45 ;  /* 0x0000002d002d7308 */ /* 0x000ea20000000800 */
[----:B---3--:R-:W-:-:S07]  /*45b0*/  FADD.FTZ R4, R38, R7 ;  /* 0x0000000726047221 */ /* 0x008fce0000010000 */
[----:B------:R-:W3:Y:S01]  /*45c0*/  MUFU.EX2 R47, R47 ;  /* 0x0000002f002f7308 */ /* 0x000ee20000000800 */
[----:B-1----:R-:W-:-:S07]  /*45d0*/  FADD.FTZ R6, R46, R9 ;  /* 0x000000092e067221 */ /* 0x002fce0000010000 */
[----:B------:R-:W1:Y:S01]  /*45e0*/  MUFU.EX2 R39, R39 ;  /* 0x0000002700277308 */ /* 0x000e620000000800 */
[----:B--2---:R-:W-:-:S01]  /*45f0*/  FADD.FTZ R4, R45, R4 ;  /* 0x000000042d047221 */ /* 0x004fc20000010000 */
[----:B------:R-:W-:-:S04]  /*4600*/  F2FP.SATFINITE.E4M3.F32.PACK_AB_MERGE_C R38, R45, R38, RZ ;  /* 0x000000262d26723e */ /* 0x000fc800048070ff */
[----:B------:R-:W-:Y:S02]  /*4610*/  F2FP.SATFINITE.E4M3.F32.PACK_AB_MERGE_C R212, R35, R34, R38 ;  /* 0x0000002223d4723e */ /* 0x000fe40004807026 */
[----:B------:R-:W-:Y:S01]  /*4620*/  CS2R R34, SRZ ;  /* 0x0000000000227805 */ /* 0x000fe2000001ff00 */
[----:B------:R-:W2:Y:S01]  /*4630*/  MUFU.EX2 R50, R50 ;  /* 0x0000003200327308 */ /* 0x000ea20000000800 */
[C---:B---3--:R-:W-:Y:S01]  /*4640*/  F2FP.SATFINITE.E4M3.F32.PACK_AB_MERGE_C R46, R47.reuse, R46, RZ ;  /* 0x0000002e2f2e723e */ /* 0x048fe200048070ff */
[----:B------:R-:W-:-:S03]  /*4650*/  FADD.FTZ R47, R47, R6 ;  /* 0x000000062f2f7221 */ /* 0x000fc60000010000 */
[----:B------:R-:W-:Y:S02]  /*4660*/  F2FP.SATFINITE.E4M3.F32.PACK_AB_MERGE_C R213, R43, R42, R46 ;  /* 0x0000002a2bd5723e */ /* 0x000fe4000480702e */
[----:B------:R-:W-:Y:S01]  /*4670*/  CS2R R42, SRZ ;  /* 0x00000000002a7805 */ /* 0x000fe2000001ff00 */
[----:B------:R-:W3:Y:S01]  /*4680*/  MUFU.EX2 R40, R40 ;  /* 0x0000002800287308 */ /* 0x000ee20000000800 */
[----:B-1----:R-:W-:-:S07]  /*4690*/  FADD.FTZ R7, R39, R4 ;  /* 0x0000000427077221 */ /* 0x002fce0000010000 */
[----:B------:R-:W1:Y:S01]  /*46a0*/  MUFU.EX2 R51, R51 ;  /* 0x0000003300337308 */ /* 0x000e620000000800 */
[----:B--2---:R-:W-:-:S01]  /*46b0*/  FADD.FTZ R4, R50, R47 ;  /* 0x0000002f32047221 */ /* 0x004fc20000010000 */
[----:B------:R-:W-:-:S06]  /*46c0*/  CS2R R46, SRZ ;  /* 0x00000000002e7805 */ /* 0x000fcc000001ff00 */
[----:B------:R-:W-:Y:S01]  /*46d0*/  MUFU.EX2 R44, R44 ;  /* 0x0000002c002c7308 */ /* 0x000fe20000000800 */
[----:B---3--:R-:W-:-:S07]  /*46e0*/  FADD.FTZ R7, R40, R7 ;  /* 0x0000000728077221 */ /* 0x008fce0000010000 */
[----:B------:R-:W2:Y:S01]  /*46f0*/  MUFU.EX2 R49, R49 ;  /* 0x0000003100317308 */ /* 0x000ea20000000800 */
[----:B-1----:R-:W-:-:S07]  /*4700*/  FADD.FTZ R9, R51, R4 ;  /* 0x0000000433097221 */ /* 0x002fce0000010000 */
[----:B------:R-:W1:Y:S08]  /*4710*/  MUFU.EX2 R54, R54 ;  /* 0x0000003600367308 */ /* 0x000e700000000800 */
[----:B------:R-:W3:Y:S01]  /*4720*/  MUFU.EX2 R55, R55 ;  /* 0x0000003700377308 */ /* 0x000ee20000000800 */
[----:B--2---:R-:W-:Y:S01]  /*4730*/  F2FP.SATFINITE.E4M3.F32.PACK_AB_MERGE_C R6, R49, R44, RZ ;  /* 0x0000002c3106723e */ /* 0x004fe200048070ff */
[----:B------:R-:W-:-:S03]  /*4740*/  FADD.FTZ R44, R44, R7 ;  /* 0x000000072c2c7221 */ /* 0x000fc60000010000 */
[----:B------:R-:W-:Y:S01]  /*4750*/  F2FP.SATFINITE.E4M3.F32.PACK_AB_MERGE_C R214, R40, R39, R6 ;  /* 0x0000002728d6723e */ /* 0x000fe20004807006 */
[----:B------:R-:W-:-:S01]  /*4760*/  FADD.FTZ R49, R49, R44 ;  /* 0x0000002c31317221 */ /* 0x000fc20000010000 */
[----:B------:R-:W-:Y:S01]  /*4770*/  CS2R R44, SRZ ;  /* 0x00000000002c7805 */ /* 0x000fe2000001ff00 */
[----:B------:R-:W-:Y:S01]  /*4780*/  MUFU.EX2 R52, R52 ;  /* 0x0000003400347308 */ /* 0x000fe20000000800 */
[----:B-1----:R-:W-:-:S01]  /*4790*/  FADD.FTZ R4, R54, R9 ;  /* 0x0000000936047221 */ /* 0x002fc20000010000 */
[----:B------:R-:W-:Y:S02]  /*47a0*/  CS2R R40, SRZ ;  /* 0x0000000000287805 */ /* 0x000fe4000001ff00 */
[----:B------:R-:W-:-:S04]  /*47b0*/  CS2R R38, SRZ ;  /* 0x0000000000267805 */ /* 0x000fc8000001ff00 */
[----:B------:R-:W1:Y:S01]  /*47c0*/  MUFU.EX2 R57, R57 ;  /* 0x0000003900397308 */ /* 0x000e620000000800 */
[C---:B---3--:R-:W-:Y:S01]  /*47d0*/  F2FP.SATFINITE.E4M3.F32.PACK_AB_MERGE_C R54, R55.reuse, R54, RZ ;  /* 0x000000363736723e */ /* 0x048fe200048070ff */
[----:B------:R-:W-:-:S03]  /*47e0*/  FADD.FTZ R55, R55, R4 ;  /* 0x0000000437377221 */ /* 0x000fc60000010000 */
[----:B------:R-:W-:Y:S02]  /*47f0*/  F2FP.SATFINITE.E4M3.F32.PACK_AB_MERGE_C R215, R51, R50, R54 ;  /* 0x0000003233d7723e */ /* 0x000fe40004807036 */
[----:B------:R-:W-:Y:S01]  /*4800*/  CS2R R50, SRZ ;  /* 0x0000000000327805 */ /* 0x000fe2000001ff00 */
[----:B------:R-:W2:Y:S08]  /*4810*/  MUFU.EX2 R48, R48 ;  /* 0x0000003000307308 */ /* 0x000eb00000000800 */
[----:B------:R-:W3:Y:S01]  /*4820*/  MUFU.EX2 R26, R26 ;  /* 0x0000001a001a7308 */ /* 0x000ee20000000800 */
[----:B-1----:R-:W-:-:S07]  /*4830*/  F2FP.SATFINITE.E4M3.F32.PACK_AB_MERGE_C R7, R57, R52, RZ ;  /* 0x000000343907723e */ /* 0x002fce00048070ff */
[----:B------:R-:W1:Y:S01]  /*4840*/  MUFU.EX2 R53, R53 ;  /* 0x0000003500357308 */ /* 0x000e620000000800 */
[----:B--2---:R-:W-:-:S07]  /*4850*/  FADD.FTZ R4, R48, R49 ;  /* 0x0000003130047221 */ /* 0x004fce0000010000 */
[----:B------:R-:W2:Y:S01]  /*4860*/  MUFU.EX2 R27, R27 ;  /* 0x0000001b001b7308 */ /* 0x000ea20000000800 */
[----:B---3--:R-:W-:-:S01]  /*4870*/  FADD.FTZ R6, R26, R55 ;  /* 0x000000371a067221 */ /* 0x008fc20000010000 */
[----:B------:R-:W-:-:S06]  /*4880*/  CS2R R54, SRZ ;  /* 0x0000000000367805 */ /* 0x000fcc000001ff00 */
[----:B------:R-:W3:Y:S01]  /*4890*/  MUFU.EX2 R76, R76 ;  /* 0x0000004c004c7308 */ /* 0x000ee20000000800 */
[C---:B-1----:R-:W-:Y:S01]  /*48a0*/  F2FP.SATFINITE.E4M3.F32.PACK_AB_MERGE_C R216, R53.reuse, R48, R7 ;  /* 0x0000003035d8723e */ /* 0x042fe20004807007 */
[----:B------:R-:W-:Y:S01]  /*48b0*/  FADD.FTZ R53, R53, R4 ;  /* 0x0000000435357221 */ /* 0x000fe20000010000 */
[----:B------:R-:W-:-:S03]  /*48c0*/  CS2R R48, SRZ ;  /* 0x0000000000307805 */ /* 0x000fc6000001ff00 */
[----:B------:R-:W-:Y:S02]  /*48d0*/  FADD.FTZ R52, R52, R53 ;  /* 0x0000003534347221 */ /* 0x000fe40000010000 */
[----:B------:R-:W1:Y:S01]  /*48e0*/  MUFU.EX2 R3, R80 ;  /* 0x0000005000037308 */ /* 0x000e620000000800 */
[----:B--2---:R-:W-:-:S01]  /*48f0*/  FADD.FTZ R7, R27, R6 ;  /* 0x000000061b077221 */ /* 0x004fc20000010000 */
[----:B------:R-:W-:Y:S01]  /*4900*/  FADD.FTZ R57, R57, R52 ;  /* 0x0000003439397221 */ /* 0x000fe20000010000 */
[----:B------:R-:W-:-:S05]  /*4910*/  CS2R R52, SRZ ;  /* 0x0000000000347805 */ /* 0x000fca000001ff00 */
[----:B------:R-:W-:Y:S01]  /*4920*/  MUFU.EX2 R60, R60 ;  /* 0x0000003c003c7308 */ /* 0x000fe20000000800 */
[----:B---3--:R-:W-:-:S07]  /*4930*/  FADD.FTZ R4, R76, R7 ;  /* 0x000000074c047221 */ /* 0x008fce0000010000 */
[----:B------:R-:W2:Y:S01]  /*4940*/  MUFU.EX2 R65, R65 ;  /* 0x0000004100417308 */ /* 0x000ea20000000800 */
[----:B-1----:R-:W-:-:S01]  /*4950*/  FADD.FTZ R4, R3, R4 ;  /* 0x0000000403047221 */ /* 0x002fc20000010000 */
[----:B------:R-:W-:-:S04]  /*4960*/  F2FP.SATFINITE.E4M3.F32.PACK_AB_MERGE_C R76, R3, R76, RZ ;  /* 0x0000004c034c723e */ /* 0x000fc800048070ff */
[----:B------:R-:W-:Y:S02]  /*4970*/  F2FP.SATFINITE.E4M3.F32.PACK_AB_MERGE_C R217, R27, R26, R76 ;  /* 0x0000001a1bd9723e */ /* 0x000fe4000480704c */
[----:B------:R-:W-:Y:S01]  /*4980*/  CS2R R76, SRZ ;  /* 0x00000000004c7805 */ /* 0x000fe2000001ff00 */
[----:B------:R-:W1:Y:S01]  /*4990*/  MUFU.EX2 R56, R56 ;  /* 0x0000003800387308 */ /* 0x000e620000000800 */
[----:B------:R-:W-:-:S07]  /*49a0*/  CS2R R26, SRZ ;  /* 0x00000000001a7805 */ /* 0x000fce000001ff00 */
[----:B------:R-:W3:Y:S01]  /*49b0*/  MUFU.EX2 R81, R81 ;  /* 0x0000005100517308 */ /* 0x000ee20000000800 */
[----:B--2---:R-:W-:-:S07]  /*49c0*/  F2FP.SATFINITE.E4M3.F32.PACK_AB_MERGE_C R7, R65, R60, RZ ;  /* 0x0000003c4107723e */ /* 0x004fce00048070ff */
[----:B------:R-:W2:Y:S01]  /*49d0*/  MUFU.EX2 R61, R61 ;  /* 0x0000003d003d7308 */ /* 0x000ea20000000800 */
[----:B-1----:R-:W-:-:S07]  /*49e0*/  FADD.FTZ R6, R56, R57 ;  /* 0x0000003938067221 */ /* 0x002fce0000010000 */
[----:B------:R-:W1:Y:S01]  /*49f0*/  MUFU.EX2 R84, R84 ;  /* 0x0000005400547308 */ /* 0x000e620000000800 */
[----:B---3--:R-:W-:-:S07]  /*4a00*/  FADD.FTZ R3, R81, R4 ;  /* 0x0000000451037221 */ /* 0x008fce0000010000 */
[----:B------:R-:W3:Y:S01]  /*4a10*/  MUFU.EX2 R85, R85 ;  /* 0x0000005500557308 */ /* 0x000ee20000000800 */
[C---:B--2---:R-:W-:Y:S01]  /*4a20*/  F2FP.SATFINITE.E4M3.F32.PACK_AB_MERGE_C R218, R61.reuse, R56, R7 ;  /* 0x000000383dda723e */ /* 0x044fe20004807007 */
[----:B------:R-:W-:Y:S01]  /*4a30*/  FADD.FTZ R61, R61, R6 ;  /* 0x000000063d3d7221 */ /* 0x000fe20000010000 */
[----:B------:R-:W-:-:S03]  /*4a40*/  CS2R R56, SRZ ;  /* 0x0000000000387805 */ /* 0x000fc6000001ff00 */
[----:B------:R-:W-:Y:S02]  /*4a50*/  FADD.FTZ R60, R60, R61 ;  /* 0x0000003d3c3c7221 */ /* 0x000fe40000010000 */
[----:B------:R-:W2:Y:S01]  /*4a60*/  MUFU.EX2 R88, R88 ;  /* 0x0000005800587308 */ /* 0x000ea20000000800 */
[----:B-1----:R-:W-:-:S04]  /*4a70*/  FADD.FTZ R4, R84, R3 ;  /* 0x0000000354047221 */ /* 0x002fc80000010000 */
[----:B---3--:R-:W-:Y:S01]  /*4a80*/  FADD.FTZ R3, R85, R4 ;  /* 0x0000000455037221 */ /* 0x008fe20000010000 */
[----:B------:R-:W-:-:S01]  /*4a90*/  FADD.FTZ R4, R65, R60 ;  /* 0x0000003c41047221 */ /* 0x000fc20000010000 */
[----:B------:R-:W-:Y:S02]  /*4aa0*/  CS2R R64, SRZ ;  /* 0x0000000000407805 */ /* 0x000fe4000001ff00 */
[----:B------:R-:W-:Y:S02]  /*4ab0*/  CS2R R60, SRZ ;  /* 0x00000000003c7805 */ /* 0x000fe4000001ff00 */
[C---:B--2---:R-:W-:Y:S01]  /*4ac0*/  F2FP.SATFINITE.E4M3.F32.PACK_AB_MERGE_C R6, R88.reuse, R85, RZ ;  /* 0x000000555806723e */ /* 0x044fe200048070ff */
[----:B------:R-:W-:-:S01]  /*4ad0*/  FADD.FTZ R3, R88, R3 ;  /* 0x0000000358037221 */ /* 0x000fc20000010000 */
[----:B------:R-:W-:Y:S02]  /*4ae0*/  CS2R R88, SRZ ;  /* 0x0000000000587805 */ /* 0x000fe4000001ff00 */
[----:B------:R-:W-:-:S02]  /*4af0*/  F2FP.SATFINITE.E4M3.F32.PACK_AB_MERGE_C R219, R84, R81, R6 ;  /* 0x0000005154db723e */ /* 0x000fc40004807006 */
[----:B------:R-:W-:Y:S02]  /*4b00*/  CS2R R84, SRZ ;  /* 0x0000000000547805 */ /* 0x000fe4000001ff00 */
[----:B------:R-:W-:Y:S01]  /*4b10*/  CS2R R80, SRZ ;  /* 0x0000000000507805 */ /* 0x000fe2000001ff00 */
[----:B------:R-:W-:Y:S06]  /*4b20*/  @!P1 BRA `(.L_x_135) ;  /* 0x0000002c00bc9947 */ /* 0x000fec0003800000 */
[----:B------:R-:W-:Y:S01]  /*4b30*/  IMAD.MOV.U32 R6, RZ, RZ, R5 ;  /* 0x000000ffff067224 */ /* 0x000fe200078e0005 */
[----:B------:R-:W-:Y:S01]  /*4b40*/  UIADD3 UR53, UR53, -0x2, URZ ;  /* 0xfffffffe35357890 */ /* 0x000fe2000fffe03f */
[----:B------:R-:W-:Y:S01]  /*4b50*/  IMAD.MOV.U32 R7, RZ, RZ, R0 ;  /* 0x000000ffff077224 */ /* 0x000fe200078e0000 */
[----:B------:R-:W-:Y:S01]  /*4b60*/  UMOV UR57, UR36 ;  /* 0x0000002400397c82 */ /* 0x000fe20008000000 */
[----:B------:R-:W-:Y:S01]  /*4b70*/  IMAD.MOV.U32 R119, RZ, RZ, RZ ;  /* 0x000000ffff777224 */ /* 0x000fe200078e00ff */
[----:B------:R-:W-:-:S08]  /*4b80*/  UMOV UR56, UR52 ;  /* 0x0000003400387c82 */ /* 0x000fd00008000000 */
.L_x_146:
[----:B------:R-:W-:Y:S01]  /*4b90*/  ISETP.NE.AND P2, PT, RZ, UR41, PT ;  /* 0x00000029ff007c0c */ /* 0x000fe2000bf45270 */
[----:B------:R-:W-:-:S04]  /*4ba0*/  UISETP.NE.AND UP0, UPT, UR56, 0x1, UPT ;  /* 0x000000013800788c */ /* 0x000fc8000bf05270 */
[----:B------:R-:W-:-:S04]  /*4bb0*/  USEL UR36, URZ, 0x1, UP0 ;  /* 0x000000013f247887 */ /* 0x000fc80008000000 */
[----:B------:R-:W-:-:S04]  /*4bc0*/  ULOP3.LUT UR36, UR57, UR36, URZ, 0x3c, !UPT ;  /* 0x0000002439247292 */ /* 0x000fc8000f8e3c3f */
[----:B------:R-:W-:Y:S08]  /*4bd0*/  @P2 BRA `(.L_x_136) ;  /* 0x0000000000382947 */ /* 0x000ff00003800000 */
[----:B------:R-:W-:Y:S05]  /*4be0*/  @!P0 BRA `(.L_x_137) ;  /* 0x0000000000048947 */ /* 0x000fea0003800000 */
[----:B------:R-:W-:Y:S01]  /*4bf0*/  BPT.TRAP 0x1 ;  /* 0x000000040000795c */ /* 0x000fe20000300000 */
.L_x_137:
        /* <DEDUP_REMOVED lines=9> */
.L_x_138:
[----:B--2---:R-:W-:Y:S05]  /*4c90*/  @P1 BRA `(.L_x_136) ;  /* 0x0000000000081947 */ /* 0x004fea0003800000 */
[----:B------:R-:W2:Y:S02]  /*4ca0*/  SYNCS.PHASECHK.TRANS64.TRYWAIT P1, [UR6+0x33430], R0 ;  /* 0x03343000ff0075a7 */ /* 0x000ea40008020146 */
[----:B--2---:R-:W-:Y:S05]  /*4cb0*/  @!P1 BRA `(.L_x_139) ;  /* 0x0000008800189947 */ /* 0x004fea0003800000 */
.L_x_136:
        /* <DEDUP_REMOVED lines=189> */
.L_x_141:
[----:B------:R-:W-:Y:S01]  /*5890*/  ULEA UR6, UR56, UR38, 0x3 ;  /* 0x0000002638067291 */ /* 0x000fe2000f8e183f */
[----:B------:R-:W-:-:S05]  /*58a0*/  IMAD.U32 R0, RZ, RZ, UR57 ;  /* 0x00000039ff007e24 */ /* 0x000fca000f8e00ff */
[----:B------:R-:W-:-:S04]  /*58b0*/  SHF.L.U32 R0, R0, 0x1f, RZ ;  /* 0x0000001f00007819 */ /* 0x000fc800000006ff */
[----:B------:R1:W2:Y:S01]  /*58c0*/  SYNCS.PHASECHK.TRANS64.TRYWAIT P1, [UR6+0x33450], R0 ;  /* 0x03345000ff0075a7 */ /* 0x0002a20008020146 */
[----:B------:R-:W-:Y:S05]  /*58d0*/  @!P0 BRA `(.L_x_142) ;  /* 0x0000000000048947 */ /* 0x000fea0003800000 */
[----:B------:R-:W-:Y:S01]  /*58e0*/  BPT.TRAP 0x1 ;  /* 0x000000040000795c */ /* 0x000fe20000300000 */
.L_x_142:
[----:B--2---:R-:W-:Y:S05]  /*58f0*/  @P1 BRA `(.L_x_140) ;  /* 0x0000000000081947 */ /* 0x004fea0003800000 */
[----:B------:R-:W2:Y:S02]  /*5900*/  SYNCS.PHASECHK.TRANS64.TRYWAIT P1, [UR6+0x33450], R0 ;  /* 0x03345000ff0075a7 */ /* 0x000ea40008020146 */
[----:B--2---:R-:W-:Y:S05]  /*5910*/  @!P1 BRA `(.L_x_143) ;  /* 0x0000007c00189947 */ /* 0x004fea0003800000 */
.L_x_140:
[----:B------:R-:W-:Y:S01]  /*5920*/  UIADD3 UR6, UR38, 0x200, URZ ;  /* 0x0000020026067890 */ /* 0x000fe2000fffe03f */
[----:B------:R-:W-:Y:S01]  /*5930*/  WARPGROUP.ARRIVE ;  /* 0x00000000000079c5 */ /* 0x000fe20000000000 */
[----:B------:R-:W-:Y:S01]  /*5940*/  UMOV UR7, 0xc0000010 ;  /* 0xc000001000077882 */ /* 0x000fe20000000000 */
[----:B-12---:R-:W-:Y:S01]  /*5950*/  IADD3 R0, -R22, 0xb, RZ ;  /* 0x0000000b16007810 */ /* 0x006fe20007ffe1ff */
[----:B------:R-:W-:-:S04]  /*5960*/  USHF.R.U32.HI UR6, URZ, 0x4, UR6 ;  /* 0x000000043f067899 */ /* 0x000fc80008011606 */
[----:B------:R-:W-:-:S04]  /*5970*/  ULOP3.LUT UR6, UR6, 0x3fff, URZ, 0xc0, !UPT ;  /* 0x00003fff06067892 */ /* 0x000fc8000f8ec03f */
[----:B------:R-:W-:-:S04]  /*5980*/  ULOP3.LUT UR6, UR6, 0x10000, URZ, 0xfc, !UPT ;  /* 0x0001000006067892 */ /* 0x000fc8000f8efc3f */
[----:B------:R-:W-:-:S07]  /*5990*/  UIMAD UR10, UR56, 0x780, UR6 ;  /* 0x00000780380a78a4 */ /* 0x000fce000f8e0206 */
[----:B------:R-:W-:Y:S02]  /*59a0*/  UMOV UR6, UR10 ;  /* 0x0000000a00067c82 */ /* 0x000fe40008000000 */
[----:B------:R-:W-:Y:S01]  /*59b0*/  QGMMA.64x192x32.F32.E4M3.E4M3 R24, R200, gdesc[UR4], R24, gsb0 ;  /* 0x02e00004c8187df3 */ /* 0x000fe20008000818 */
[----:B------:R-:W-:Y:S01]  /*59c0*/  UIADD3 UR6, UR10, 0x180, URZ ;  /* 0x000001800a067890 */ /* 0x000fe2000fffe03f */
[----:B------:R-:W-:Y:S01]  /*59d0*/  UMOV UR7, 0xc0000010 ;  /* 0xc000001000077882 */ /* 0x000fe20000000000 */
[----:B------:R-:W-:Y:S02]  /*59e0*/  WARPGROUP.DEPBAR.LE gsb0, 0x0 ;  /* 0x00008000000079c5 */ /* 0x000fe40000010000 */
[----:B------:R-:W-:-:S15]  /*59f0*/  WARPGROUP.ARRIVE ;  /* 0x00000000000079c5 */ /* 0x000fde0000000000 */
        /* <DEDUP_REMOVED lines=15> */
[----:B------:R-:W-:Y:S03]  /*5af0*/  QGMMA.64x192x32.F32.E4M3.E4M3 R24, R216, gdesc[UR4], R24, gsb0 ;  /* 0x02e00004d8187df3 */ /* 0x000fe60008000818 */
[----:B------:R-:W-:Y:S02]  /*5b00*/  WARPGROUP.DEPBAR.LE gsb0, 0x0 ;  /* 0x00008000000079c5 */ /* 0x000fe40000010000 */
[----:B------:R1:W-:Y:S06]  /*5b10*/  BAR.ARV R0, 0x100 ;  /* 0x000400000000751d */ /* 0x0003ec0000002000 */
[----:B------:R-:W-:Y:S05]  /*5b20*/  @!P0 BRA `(.L_x_144) ;  /* 0x0000000000048947 */ /* 0x000fea0003800000 */
[----:B------:R-:W-:Y:S01]  /*5b30*/  BPT.TRAP 0x1 ;  /* 0x000000040000795c */ /* 0x000fe20000300000 */
.L_x_144:
[----:B-1----:R-:W-:Y:S01]  /*5b40*/  FMNMX.FTZ R0, R184, R7, !PT ;  /* 0x00000007b8007209 */ /* 0x002fe20007810000 */
[----:B------:R-:W-:Y:S01]  /*5b50*/  IMAD.U32 R13, RZ, RZ, UR40 ;  /* 0x00000028ff0d7e24 */ /* 0x000fe2000f8e00ff */
        /* <DEDUP_REMOVED lines=79> */
[----:B------:R-:W-:Y:S01]  /*6050*/  ISETP.NE.AND P1, PT, R2, RZ, PT ;  /* 0x000000ff0200720c */ /* 0x000fe20003f25270 */
[----:B------:R-:W1:Y:S04]  /*6060*/  SHFL.BFLY PT, R0, R9, 0x2, 0x1f ;  /* 0x0c401f0009007f89 */ /* 0x000e6800000e0000 */
[----:B------:R-:W2:Y:S01]  /*6070*/  SHFL.BFLY PT, R5, R8, 0x2, 0x1f ;  /* 0x0c401f0008057f89 */ /* 0x000ea200000e0000 */
[----:B-1----:R-:W-:-:S02]  /*6080*/  FMNMX.FTZ R10, R9, R0, !PT ;  /* 0x00000000090a7209 */ /* 0x002fc40007810000 */
        /* <DEDUP_REMOVED lines=9> */
[--C-:B------:R-:W-:Y:S01]  /*6120*/  FFMA.FTZ R172, R176, UR40, -R200.reuse ;  /* 0x00000028b0ac7c23 */ /* 0x100fe200080108c8 */
[----:B------:R-:W-:-:S01]  /*6130*/  FFMA.FTZ R21, R169, UR40, -R200 ;  /* 0x00000028a9157c23 */ /* 0x000fc200080108c8 */
[--C-:B------:R-:W-:Y:S01]  /*6140*/  FFMA.FTZ R176, R180, UR40, -R200.reuse ;  /* 0x00000028b4b07c23 */ /* 0x100fe200080108c8 */
[----:B------:R-:W-:-:S01]  /*6150*/  FFMA.FTZ R169, R173, UR40, -R200 ;  /* 0x00000028ada97c23 */ /* 0x000fc200080108c8 */
[----:B------:R-:W-:Y:S02]  /*6160*/  IMAD.U32 R180, RZ, RZ, UR40 ;  /* 0x00000028ffb47e24 */ /* 0x000fe4000f8e00ff */
[----:B------:R-:W-:-:S01]  /*6170*/  FFMA.FTZ R173, R177, UR40, -R200 ;  /* 0x00000028b1ad7c23 */ /* 0x000fc200080108c8 */
[--C-:B------:R-:W-:Y:S01]  /*6180*/  FFMA.FTZ R177, R181, UR40, -R200.reuse ;  /* 0x00000028b5b17c23 */ /* 0x100fe200080108c8 */
[----:B------:R-:W-:-:S01]  /*6190*/  FFMA.FTZ R181, R133, UR40, -R200 ;  /* 0x0000002885b57c23 */ /* 0x000fc200080108c8 */
[C---:B------:R-:W-:Y:S01]  /*61a0*/  FADD.FTZ R6, -R5.reuse, R6 ;  /* 0x0000000605067221 */ /* 0x040fe20000010100 */
[----:B------:R-:W-:-:S01]  /*61b0*/  FFMA.FTZ R133, R5, R180, -8 ;  /* 0xc100000005857423 */ /* 0x000fc200000100b4 */
[----:B------:R-:W-:Y:S01]  /*61c0*/  FMUL.FTZ R7, R7, UR40 ;  /* 0x0000002807077c20 */ /* 0x000fe20008410000 */
[----:B------:R-:W-:-:S01]  /*61d0*/  FFMA.FTZ R8, R184, UR40, -R200 ;  /* 0x00000028b8087c23 */ /* 0x000fc200080108c8 */
[----:B------:R-:W-:Y:S01]  /*61e0*/  FFMA.FTZ R9, R185, UR40, -R200 ;  /* 0x00000028b9097c23 */ /* 0x000fe200080108c8 */
[----:B------:R-:W-:Y:S01]  /*61f0*/  FMUL.FTZ R6, R6, UR40 ;  /* 0x0000002806067c20 */ /* 0x000fe20008410000 */
[--C-:B------:R-:W-:Y:S01]  /*6200*/  FFMA.FTZ R185, R186, UR40, -R133.reuse ;  /* 0x00000028bab97c23 */ /* 0x100fe20008010885 */
[----:B------:R-:W-:-:S01]  /*6210*/  FFMA.FTZ R180, R187, UR40, -R133 ;  /* 0x00000028bbb47c23 */ /* 0x000fc20008010885 */
[----:B------:R-:W-:Y:S01]  /*6220*/  MUFU.EX2 R7, R7 ;  /* 0x0000000700077308 */ /* 0x000fe20000000800 */
[----:B------:R-:W-:-:S01]  /*6230*/  FFMA.FTZ R10, R188, UR40, -R200 ;  /* 0x00000028bc0a7c23 */ /* 0x000fc200080108c8 */
[----:B------:R-:W-:Y:S01]  /*6240*/  FFMA.FTZ R184, R190, UR40, -R133 ;  /* 0x00000028beb87c23 */ /* 0x000fe20008010885 */
[----:B------:R-:W-:-:S01]  /*6250*/  FFMA.FTZ R11, R189, UR40, -R200 ;  /* 0x00000028bd0b7c23 */ /* 0x000fc200080108c8 */
[----:B------:R-:W-:Y:S01]  /*6260*/  FFMA.FTZ R187, R191, UR40, -R133 ;  /* 0x00000028bfbb7c23 */ /* 0x000fe20008010885 */
[----:B------:R-:W-:-:S01]  /*6270*/  FFMA.FTZ R12, R192, UR40, -R200 ;  /* 0x00000028c00c7c23 */ /* 0x000fc200080108c8 */
[----:B------:R-:W-:Y:S01]  /*6280*/  FFMA.FTZ R186, R194, UR40, -R133 ;  /* 0x00000028c2ba7c23 */ /* 0x000fe20008010885 */
[----:B------:R-:W-:-:S01]  /*6290*/  FFMA.FTZ R13, R193, UR40, -R200 ;  /* 0x00000028c10d7c23 */ /* 0x000fc200080108c8 */
[----:B------:R-:W1:Y:S01]  /*62a0*/  MUFU.EX2 R8, R8 ;  /* 0x0000000800087308 */ /* 0x000e620000000800 */
[----:B------:R-:W-:-:S01]  /*62b0*/  FFMA.FTZ R189, R195, UR40, -R133 ;  /* 0x00000028c3bd7c23 */ /* 0x000fc20008010885 */
[----:B------:R-:W-:Y:S01]  /*62c0*/  FFMA.FTZ R14, R196, UR40, -R200 ;  /* 0x00000028c40e7c23 */ /* 0x000fe200080108c8 */
[----:B------:R-:W-:-:S01]  /*62d0*/  FFMA.FTZ R188, R198, UR40, -R133 ;  /* 0x00000028c6bc7c23 */ /* 0x000fc20008010885 */
[----:B------:R-:W-:Y:S01]  /*62e0*/  FFMA.FTZ R15, R197, UR40, -R200 ;  /* 0x00000028c50f7c23 */ /* 0x000fe200080108c8 */
        /* <DEDUP_REMOVED lines=9> */
[----:B------:R-:W-:Y:S01]  /*6380*/  FFMA.FTZ R183, R183, UR40, -R133 ;  /* 0x00000028b7b77c23 */ /* 0x000fe20008010885 */
[----:B------:R-:W-:-:S01]  /*6390*/  FFMA.FTZ R152, R152, UR40, -R200 ;  /* 0x0000002898987c23 */ /* 0x000fc200080108c8 */
[----:B------:R-:W2:Y:S01]  /*63a0*/  MUFU.EX2 R185, R185 ;  /* 0x000000b900b97308 */ /* 0x000ea20000000800 */
[----:B-1----:R-:W-:-:S01]  /*63b0*/  FFMA.FTZ R4, R7, R4, R8 ;  /* 0x0000000407047223 */ /* 0x002fc20000010008 */
        /* <DEDUP_REMOVED lines=12> */
[----:B------:R-:W-:Y:S01]  /*6480*/  FFMA.FTZ R164, R164, UR40, -R200 ;  /* 0x00000028a4a47c23 */ /* 0x000fe200080108c8 */
[----:B------:R-:W-:-:S01]  /*6490*/  FFMA.FTZ R166, R166, UR40, -R133 ;  /* 0x00000028a6a67c23 */ /* 0x000fc20008010885 */
[----:B------:R-:W3:Y:S01]  /*64a0*/  MUFU.EX2 R180, R180 ;  /* 0x000000b400b47308 */ /* 0x000ee20000000800 */
[----:B--2---:R-:W-:-:S01]  /*64b0*/  FFMA.FTZ R3, R6, R3, R185 ;  /* 0x0000000306037223 */ /* 0x004fc200000100b9 */
[----:B------:R-:W-:Y:S01]  /*64c0*/  FFMA.FTZ R165, R165, UR40, -R200 ;  /* 0x00000028a5a57c23 */ /* 0x000fe200080108c8 */
[----:B------:R-:W-:-:S01]  /*64d0*/  FFMA.FTZ R167, R167, UR40, -R133 ;  /* 0x00000028a7a77c23 */ /* 0x000fc20008010885 */
[----:B------:R-:W-:Y:S01]  /*64e0*/  FFMA.FTZ R136, R136, UR40, -R200 ;  /* 0x0000002888887c23 */ /* 0x000fe200080108c8 */
[----:B------:R-:W-:-:S01]  /*64f0*/  FFMA.FTZ R138, R138, UR40, -R133 ;  /* 0x000000288a8a7c23 */ /* 0x000fc20008010885 */
[----:B------:R-:W-:Y:S01]  /*6500*/  FFMA.FTZ R137, R137, UR40, -R200 ;  /* 0x0000002889897c23 */ /* 0x000fe200080108c8 */
[----:B------:R-:W-:-:S01]  /*6510*/  FFMA.FTZ R139, R139, UR40, -R133 ;  /* 0x000000288b8b7c23 */ /* 0x000fc20008010885 */
[----:B------:R-:W2:Y:S01]  /*6520*/  MUFU.EX2 R10, R10 ;  /* 0x0000000a000a7308 */ /* 0x000ea20000000800 */
[----:B-1----:R-:W-:-:S01]  /*6530*/  FADD.FTZ R193, R9, R4 ;  /* 0x0000000409c17221 */ /* 0x002fc20000010000 */
[----:B------:R-:W-:Y:S01]  /*6540*/  FFMA.FTZ R140, R140, UR40, -R200 ;  /* 0x000000288c8c7c23 */ /* 0x000fe200080108c8 */
[----:B------:R-:W-:-:S01]  /*6550*/  FFMA.FTZ R142, R142, UR40, -R133 ;  /* 0x000000288e8e7c23 */ /* 0x000fc20008010885 */
[----:B------:R-:W-:Y:S01]  /*6560*/  FFMA.FTZ R141, R141, UR40, -R200 ;  /* 0x000000288d8d7c23 */ /* 0x000fe200080108c8 */
[----:B------:R-:W-:-:S01]  /*6570*/  FFMA.FTZ R143, R143, UR40, -R133 ;  /* 0x000000288f8f7c23 */ /* 0x000fc20008010885 */
[----:B------:R-:W-:Y:S01]  /*6580*/  FFMA.FTZ R144, R144, UR40, -R200 ;  /* 0x0000002890907c23 */ /* 0x000fe200080108c8 */
[----:B------:R-:W-:-:S01]  /*6590*/  FFMA.FTZ R146, R146, UR40, -R133 ;  /* 0x0000002892927c23 */ /* 0x000fc20008010885 */
[----:B------:R-:W1:Y:S01]  /*65a0*/  MUFU.EX2 R184, R184 ;  /* 0x000000b800b87308 */ /* 0x000e620000000800 */
[----:B---3--:R-:W-:-:S01]  /*65b0*/  FADD.FTZ R3, R180, R3 ;  /* 0x00000003b4037221 */ /* 0x008fc20000010000 */
[----:B------:R-:W-:Y:S01]  /*65c0*/  FFMA.FTZ R145, R145, UR40, -R200 ;  /* 0x0000002891917c23 */ /* 0x000fe200080108c8 */
[----:B------:R-:W-:-:S01]  /*65d0*/  FFMA.FTZ R147, R147, UR40, -R133 ;  /* 0x0000002893937c23 */ /* 0x000fc20008010885 */
[----:B------:R-:W-:Y:S01]  /*65e0*/  FFMA.FTZ R148, R148, UR40, -R200 ;  /* 0x0000002894947c23 */ /* 0x000fe200080108c8 */
[----:B------:R-:W-:-:S01]  /*65f0*/  FFMA.FTZ R150, R150, UR40, -R133 ;  /* 0x0000002896967c23 */ /* 0x000fc20008010885 */
[----:B------:R-:W-:Y:S01]  /*6600*/  FFMA.FTZ R149, R149, UR40, -R200 ;  /* 0x0000002895957c23 */ /* 0x000fe200080108c8 */
[----:B------:R-:W-:-:S01]  /*6610*/  FFMA.FTZ R151, R151, UR40, -R133 ;  /* 0x0000002897977c23 */ /* 0x000fc20008010885 */
[----:B------:R-:W3:Y:S01]  /*6620*/  MUFU.EX2 R11, R11 ;  /* 0x0000000b000b7308 */ /* 0x000ee20000000800 */
[----:B--2---:R-:W-:-:S01]  /*6630*/  FADD.FTZ R4, R10, R193 ;  /* 0x000000c10a047221 */ /* 0x004fc20000010000 */
        /* <DEDUP_REMOVED lines=9> */
[----:B------:R-:W-:-:S02]  /*66d0*/  IMAD.U32 R192, RZ, RZ, UR52 ;  /* 0x00000034ffc07e24 */ /* 0x000fc4000f8e00ff */
[--C-:B------:R-:W-:Y:S01]  /*66e0*/  FFMA.FTZ R128, R128, UR40, -R200.reuse ;  /* 0x0000002880807c23 */ /* 0x100fe200080108c8 */
[----:B------:R-:W-:-:S01]  /*66f0*/  FFMA.FTZ R129, R129, UR40, -R200 ;  /* 0x0000002881817c23 */ /* 0x000fc200080108c8 */
[----:B------:R-:W-:Y:S01]  /*6700*/  FFMA.FTZ R132, R132, UR40, -R200 ;  /* 0x0000002884847c23 */ /* 0x000fe200080108c8 */
[----:B------:R-:W-:-:S01]  /*6710*/  FFMA.FTZ R134, R134, UR40, -R133 ;  /* 0x0000002886867c23 */ /* 0x000fc20008010885 */
[----:B------:R-:W1:Y:S01]  /*6720*/  MUFU.EX2 R12, R12 ;  /* 0x0000000c000c7308 */ /* 0x000e620000000800 */
[----:B---3--:R-:W-:-:S01]  /*6730*/  FADD.FTZ R3, R11, R4 ;  /* 0x000000040b037221 */ /* 0x008fc20000010000 */
[----:B------:R-:W-:-:S06]  /*6740*/  @P1 LEA R192, R192, UR38, 0x3 ;  /* 0x00000026c0c01c11 */ /* 0x000fcc000f8e18ff */
        /* <DEDUP_REMOVED lines=120> */
[----:B------:R-:W-:-:S05]  /*6ed0*/  @P1 VIADD R3, R192, 0x33440 ;  /* 0x00033440c0031836 */ /* 0x000fca0000000000 */
[----:B------:R-:W-:Y:S01]  /*6ee0*/  @P1 PRMT R3, R18, 0x654, R3 ;  /* 0x0000065412031816 */ /* 0x000fe20000000003 */
[----:B------:R-:W2:Y:S01]  /*6ef0*/  MUFU.EX2 R123, R123 ;  /* 0x0000007b007b7308 */ /* 0x000ea20000000800 */
[----:B-1----:R-:W-:-:S02]  /*6f00*/  FADD.FTZ R190, R122, R131 ;  /* 0x000000837abe7221 */ /* 0x002fc40000010000 */
[----:B------:R1:W-:Y:S05]  /*6f10*/  @P1 SYNCS.ARRIVE.TRANS64.RED.A1T0 RZ, [R3+URZ], RZ ;  /* 0x000000ff03ff19a7 */ /* 0x0003ea000810043f */
[----:B------:R-:W4:Y:S01]  /*6f20*/  MUFU.EX2 R124, R124 ;  /* 0x0000007c007c7308 */ /* 0x000f220000000800 */
[----:B---3--:R-:W-:-:S07]  /*6f30*/  FADD.FTZ R131, R121, R4 ;  /* 0x0000000479837221 */ /* 0x008fce0000010000 */
[----:B------:R-:W3:Y:S01]  /*6f40*/  MUFU.EX2 R126, R126 ;  /* 0x0000007e007e7308 */ /* 0x000ee20000000800 */
[----:B--2---:R-:W-:-:S07]  /*6f50*/  FADD.FTZ R195, R123, R190 ;  /* 0x000000be7bc37221 */ /* 0x004fce0000010000 */
[----:B------:R-:W1:Y:S01]  /*6f60*/  MUFU.EX2 R125, R125 ;  /* 0x0000007d007d7308 */ /* 0x000e620000000800 */
[----:B----4-:R-:W-:-:S07]  /*6f70*/  FADD.FTZ R4, R124, R131 ;  /* 0x000000837c047221 */ /* 0x010fce0000010000 */
[----:B------:R-:W2:Y:S01]  /*6f80*/  MUFU.EX2 R193, R193 ;  /* 0x000000c100c17308 */ /* 0x000ea20000000800 */
[----:B---3--:R-:W-:-:S07]  /*6f90*/  FADD.FTZ R190, R126, R195 ;  /* 0x000000c37ebe7221 */ /* 0x008fce0000010000 */
        /* <DEDUP_REMOVED lines=16> */
[----:B---3--:R-:W-:-:S03]  /*70a0*/  FADD.FTZ R4, R181, R4 ;  /* 0x00000004b5047221 */ /* 0x008fc60000010000 */
[----:B-1----:R-:W-:Y:S01]  /*70b0*/  FADD.FTZ R3, R133, R3 ;  /* 0x0000000385037221 */ /* 0x002fe20000010000 */
[----:B------:R-:W-:Y:S06]  /*70c0*/  @!P0 BRA `(.L_x_145) ;  /* 0x0000000000048947 */ /* 0x000fec0003800000 */
[----:B------:R-:W-:Y:S01]  /*70d0*/  BPT.TRAP 0x1 ;  /* 0x000000040000795c */ /* 0x000fe20000300000 */
.L_x_145:
        /* <DEDUP_REMOVED lines=14> */
[-C--:B------:R-:W-:Y:S01]  /*71c0*/  FMUL.FTZ R24, R24, R7.reuse ;  /* 0x0000000718187220 */ /* 0x080fe20000410000 */
        /* <DEDUP_REMOVED lines=133> */
.L_x_135:
[----:B------:R-:W-:Y:S06]  /*7a20*/  BAR.ARV 0x8, 0x120 ;  /* 0x0204800000007b1d */ /* 0x000fec0000002000 */
[----:B------:R-:W-:Y:S05]  /*7a30*/  @!P0 BRA `(.L_x_147) ;  /* 0x0000000000048947 */ /* 0x000fea0003800000 */
[----:B------:R-:W-:Y:S01]  /*7a40*/  BPT.TRAP 0x1 ;  /* 0x000000040000795c */ /* 0x000fe20000300000 */
.L_x_147:
[----:B------:R-:W-:Y:S01]  /*7a50*/  ULEA UR8, UR52, UR38, 0x3 ;  /* 0x0000002634087291 */ /* 0x000fe2000f8e183f */
[----:B------:R-:W-:-:S05]  /*7a60*/  IMAD.U32 R6, RZ, RZ, UR36 ;  /* 0x00000024ff067e24 */ /* 0x000fca000f8e00ff */
[----:B------:R-:W-:-:S04]  /*7a70*/  SHF.L.U32 R6, R6, 0x1f, RZ ;  /* 0x0000001f06067819 */ /* 0x000fc800000006ff */
[----:B------:R1:W2:Y:S01]  /*7a80*/  SYNCS.PHASECHK.TRANS64.TRYWAIT P1, [UR8+0x33450], R6 ;  /* 0x03345006ff0075a7 */ /* 0x0002a20008020148 */
[----:B------:R-:W-:Y:S05]  /*7a90*/  @!P0 BRA `(.L_x_148) ;  /* 0x0000000000048947 */ /* 0x000fea0003800000 */
[----:B------:R-:W-:Y:S01]  /*7aa0*/  BPT.TRAP 0x1 ;  /* 0x000000040000795c */ /* 0x000fe20000300000 */
.L_x_148:
[----:B--2---:R-:W-:Y:S05]  /*7ab0*/  @P1 BRA `(.L_x_149) ;  /* 0x0000000000081947 */ /* 0x004fea0003800000 */
[----:B------:R-:W2:Y:S02]  /*7ac0*/  SYNCS.PHASECHK.TRANS64.TRYWAIT P1, [UR8+0x33450], R6 ;  /* 0x03345006ff0075a7 */ /* 0x000ea40008020148 */
[----:B--2---:R-:W-:Y:S05]  /*7ad0*/  @!P1 BRA `(.L_x_150) ;  /* 0x0000005800c09947 */ /* 0x004fea0003800000 */
.L_x_149:
        /* <DEDUP_REMOVED lines=86> */
.L_x_151:
        /* <DEDUP_REMOVED lines=32> */
[----:B-1----:R-:W-:-:S02]  /*8240*/  IMAD.SHL.U32 R0, R121, 0x4, RZ ;  /* 0x0000000479007824 */ /* 0x002fc400078e00ff */
[-C--:B------:R-:W-:Y:S01]  /*8250*/  FMUL.FTZ R108, R108, R12.reuse ;  /* 0x0000000c6c6c7220 */ /* 0x080fe20000410000 */
[-C--:B------:R-:W-:Y:S01]  /*8260*/  FMUL.FTZ R109, R109, R12.reuse ;  /* 0x0000000c6d6d7220 */ /* 0x080fe20000410000 */
[-C--:B------:R-:W-:Y:S01]  /*8270*/  FMUL.FTZ R116, R116, R12.reuse ;  /* 0x0000000c74747220 */ /* 0x080fe20000410000 */
[----:B------:R-:W-:Y:S01]  /*8280*/  FMUL.FTZ R117, R117, R12 ;  /* 0x0000000c75757220 */ /* 0x000fe20000410000 */
[----:B------:R-:W-:Y:S01]  /*8290*/  LOP3.LUT R0, R0, 0xc, RZ, 0xc0, !PT ;  /* 0x0000000c00007812 */ /* 0x000fe200078ec0ff */
[-C--:B------:R-:W-:Y:S01]  /*82a0*/  FMUL.FTZ R70, R70, R120.reuse ;  /* 0x0000007846467220 */ /* 0x080fe20000410000 */
[-C--:B------:R-:W-:Y:S01]  /*82b0*/  FMUL.FTZ R79, R79, R120.reuse ;  /* 0x000000784f4f7220 */ /* 0x080fe20000410000 */
[-C--:B------:R-:W-:Y:S01]  /*82c0*/  FMUL.FTZ R54, R54, R120.reuse ;  /* 0x0000007836367220 */ /* 0x080fe20000410000 */
[----:B------:R-:W-:Y:S01]  /*82d0*/  IADD3 R6, P0, R0, UR4, RZ ;  /* 0x0000000400067c10 */ /* 0x000fe2000ff1e0ff */
[-C--:B------:R-:W-:Y:S01]  /*82e0*/  FMUL.FTZ R55, R55, R120.reuse ;  /* 0x0000007837377220 */ /* 0x080fe20000410000 */
[-C--:B------:R-:W-:Y:S01]  /*82f0*/  FMUL.FTZ R30, R30, R120.reuse ;  /* 0x000000781e1e7220 */ /* 0x080fe20000410000 */
[-C--:B------:R-:W-:Y:S01]  /*8300*/  FMUL.FTZ R31, R31, R120.reuse ;  /* 0x000000781f1f7220 */ /* 0x080fe20000410000 */
[----:B------:R-:W-:Y:S01]  /*8310*/  FMUL.FTZ R46, R46, R120 ;  /* 0x000000782e2e7220 */ /* 0x000fe20000410000 */
[----:B------:R-:W-:-:S02]  /*8320*/  IMAD.X R7, RZ, RZ, UR5, P0 ;  /* 0x00000005ff077e24 */ /* 0x000fc400080e06ff */
        /* <DEDUP_REMOVED lines=14> */
[-C--:B-1----:R-:W-:Y:S01]  /*8410*/  FMUL.FTZ R6, R27, R120.reuse ;  /* 0x000000781b067220 */ /* 0x082fe20000410000 */
[----:B------:R-:W-:Y:S01]  /*8420*/  FMUL.FTZ R27, R58, R120 ;  /* 0x000000783a1b7220 */ /* 0x000fe20000410000 */
[-C--:B------:R-:W-:Y:S01]  /*8430*/  FMUL.FTZ R73, R96, R12.reuse ;  /* 0x0000000c60497220 */ /* 0x080fe20000410000 */
[-C--:B------:R-:W-:Y:S01]  /*8440*/  FMUL.FTZ R72, R97, R12.reuse ;  /* 0x0000000c61487220 */ /* 0x080fe20000410000 */
[-C--:B------:R-:W-:Y:S01]  /*8450*/  FMUL.FTZ R81, R104, R12.reuse ;  /* 0x0000000c68517220 */ /* 0x080fe20000410000 */
[-C--:B------:R-:W-:Y:S01]  /*8460*/  FMUL.FTZ R80, R105, R12.reuse ;  /* 0x0000000c69507220 */ /* 0x080fe20000410000 */
[-C--:B------:R-:W-:Y:S01]  /*8470*/  FMUL.FTZ R89, R112, R12.reuse ;  /* 0x0000000c70597220 */ /* 0x080fe20000410000 */
[----:B------:R-:W-:Y:S01]  /*8480*/  FMUL.FTZ R88, R113, R12 ;  /* 0x0000000c71587220 */ /* 0x000fe20000410000 */
[----:B------:R-:W-:Y:S01]  /*8490*/  LOP3.LUT P0, R28, R121, 0x3, RZ, 0xc0, !PT ;  /* 0x00000003791c7812 */ /* 0x000fe2000780c0ff */
[-C--:B------:R-:W-:Y:S01]  /*84a0*/  FMUL.FTZ R12, R35, R120.reuse ;  /* 0x00000078230c7220 */ /* 0x080fe20000410000 */
[-C--:B------:R-:W-:Y:S01]  /*84b0*/  FMUL.FTZ R25, R50, R120.reuse ;  /* 0x0000007832197220 */ /* 0x080fe20000410000 */
[-C--:B------:R-:W-:Y:S01]  /*84c0*/  FMUL.FTZ R7, R26, R120.reuse ;  /* 0x000000781a077220 */ /* 0x080fe20000410000 */
[-C--:B------:R-:W-:Y:S01]  /*84d0*/  FMUL.FTZ R35, R66, R120.reuse ;  /* 0x0000007842237220 */ /* 0x080fe20000410000 */
[-C--:B------:R-:W-:Y:S01]  /*84e0*/  FMUL.FTZ R50, R75, R120.reuse ;  /* 0x000000784b327220 */ /* 0x080fe20000410000 */
[-C--:B------:R-:W-:Y:S01]  /*84f0*/  FMUL.FTZ R26, R51, R120.reuse ;  /* 0x00000078331a7220 */ /* 0x080fe20000410000 */
[----:B------:R-:W-:Y:S01]  /*8500*/  F2FP.BF16.F32.PACK_AB R27, R62, R27 ;  /* 0x0000001b3e1b723e */ /* 0x000fe200000010ff */
[----:B------:R-:W-:Y:S01]  /*8510*/  FMUL.FTZ R15, R42, R120 ;  /* 0x000000782a0f7220 */ /* 0x000fe20000410000 */
[----:B------:R-:W-:Y:S01]  /*8520*/  F2FP.BF16.F32.PACK_AB R34, R63, R34 ;  /* 0x000000223f22723e */ /* 0x000fe200000010ff */
[-C--:B------:R-:W-:Y:S01]  /*8530*/  FMUL.FTZ R47, R47, R120.reuse ;  /* 0x000000782f2f7220 */ /* 0x080fe20000410000 */
[----:B------:R-:W-:Y:S01]  /*8540*/  ISETP.EQ.OR P0, PT, R28, 0x3, !P0 ;  /* 0x000000031c00780c */ /* 0x000fe20004702670 */
[----:B------:R-:W-:Y:S01]  /*8550*/  FMUL.FTZ R20, R43, R120 ;  /* 0x000000782b147220 */ /* 0x000fe20000410000 */
[----:B------:R-:W-:Y:S01]  /*8560*/  F2FP.BF16.F32.PACK_AB R35, R70, R35 ;  /* 0x000000234623723e */ /* 0x000fe200000010ff */
[----:B------:R-:W-:Y:S01]  /*8570*/  UIADD3 UR42, -UR45, URZ, URZ ;  /* 0x0000003f2d2a7290 */ /* 0x000fe2000fffe13f */
[----:B------:R-:W-:Y:S01]  /*8580*/  F2FP.BF16.F32.PACK_AB R50, R79, R50 ;  /* 0x000000324f32723e */ /* 0x000fe200000010ff */
[-C--:B------:R-:W-:Y:S01]  /*8590*/  FMUL.FTZ R38, R38, R120.reuse ;  /* 0x0000007826267220 */ /* 0x080fe20000410000 */
[----:B------:R-:W-:Y:S01]  /*85a0*/  F2FP.BF16.F32.PACK_AB R25, R54, R25 ;  /* 0x000000193619723e */ /* 0x000fe200000010ff */
[----:B------:R-:W-:Y:S01]  /*85b0*/  FMUL.FTZ R39, R39, R120 ;  /* 0x0000007827277220 */ /* 0x000fe20000410000 */
[----:B------:R-:W-:Y:S01]  /*85c0*/  F2FP.BF16.F32.PACK_AB R26, R55, R26 ;  /* 0x0000001a371a723e */ /* 0x000fe200000010ff */
[----:B------:R-:W-:Y:S01]  /*85d0*/  USHF.R.S32.HI UR4, URZ, 0x1f, UR43 ;  /* 0x0000001f3f047899 */ /* 0x000fe2000801142b */
[----:B------:R-:W-:Y:S01]  /*85e0*/  SEL R79, R27, R34, P0 ;  /* 0x000000221b4f7207 */ /* 0x000fe20000000000 */
[----:B------:R-:W-:Y:S01]  /*85f0*/  ULDC UR5, c[0x0][0xda8] ;  /* 0x00036a0000057ab9 */ /* 0x000fe20000000800 */
[----:B------:R-:W-:Y:S01]  /*8600*/  SEL R70, R34, R27, P0 ;  /* 0x0000001b22467207 */ /* 0x000fe20000000000 */
[----:B------:R-:W-:Y:S01]  /*8610*/  ULDC.64 UR6, c[0x0][0xb70] ;  /* 0x0002dc0000067ab9 */ /* 0x000fe20000000a00 */
[----:B------:R-:W-:Y:S01]  /*8620*/  IADD3 R27, P1, R16, 0x4000, RZ ;  /* 0x00004000101b7810 */ /* 0x000fe20007f3e0ff */
[----:B------:R-:W-:Y:S01]  /*8630*/  UIMAD UR42, UR5, UR42, UR48 ;  /* 0x0000002a052a72a4 */ /* 0x000fe2000f8e0230 */
[----:B------:R-:W-:Y:S01]  /*8640*/  F2FP.BF16.F32.PACK_AB R41, R68, R41 ;  /* 0x000000294429723e */ /* 0x000fe200000010ff */
[----:B------:R-:W-:Y:S01]  /*8650*/  UIMAD UR4, UR4, UR6, URZ ;  /* 0x00000006040472a4 */ /* 0x000fe2000f8e023f */
[----:B------:R-:W-:Y:S01]  /*8660*/  F2FP.BF16.F32.PACK_AB R48, R77, R48 ;  /* 0x000000304d30723e */ /* 0x000fe200000010ff */
[----:B------:R-:W-:Y:S01]  /*8670*/  USHF.L.U32 UR42, UR42, 0x7, URZ ;  /* 0x000000072a2a7899 */ /* 0x000fe2000800063f */
[----:B------:R-:W-:Y:S01]  /*8680*/  SEL R77, R25, R26, P0 ;  /* 0x0000001a194d7207 */ /* 0x000fe20000000000 */
[----:B------:R-:W-:Y:S01]  /*8690*/  UIMAD.WIDE.U32 UR10, UR43, UR6, URZ ;  /* 0x000000062b0a72a5 */ /* 0x000fe2000f8e003f */
[----:B------:R-:W-:Y:S01]  /*86a0*/  SEL R68, R26, R25, P0 ;  /* 0x000000191a447207 */ /* 0x000fe20000000000 */
[----:B------:R-:W-:Y:S01]  /*86b0*/  UIMAD UR4, UR43, UR7, UR4 ;  /* 0x000000072b0472a4 */ /* 0x000fe2000f8e0204 */
[----:B------:R-:W-:Y:S01]  /*86c0*/  LOP3.LUT R26, R27, 0x380, RZ, 0xc0, !PT ;  /* 0x000003801b1a7812 */ /* 0x000fe200078ec0ff */
[----:B------:R-:W-:Y:S01]  /*86d0*/  FMUL.FTZ R71, R71, R120 ;  /* 0x0000007847477220 */ /* 0x000fe20000410000 */
[----:B------:R-:W-:Y:S01]  /*86e0*/  F2FP.BF16.F32.PACK_AB R21, R52, R21 ;  /* 0x000000153415723e */ /* 0x000fe200000010ff */
[----:B------:R-:W-:Y:S01]  /*86f0*/  UIADD3 UR4, UR11, UR4, URZ ;  /* 0x000000040b047290 */ /* 0x000fe2000fffe03f */
[----:B------:R-:W-:Y:S01]  /*8700*/  F2FP.BF16.F32.PACK_AB R24, R53, R24 ;  /* 0x000000183518723e */ /* 0x000fe200000010ff */
[-C--:B------:R-:W-:Y:S01]  /*8710*/  FMUL.FTZ R42, R67, R120.reuse ;  /* 0x00000078432a7220 */ /* 0x080fe20000410000 */
[----:B------:R-:W-:Y:S01]  /*8720*/  SHF.R.U64 R26, R26, 0x3, RZ ;  /* 0x000000031a1a7819 */ /* 0x000fe200000012ff */
[-C--:B------:R-:W-:Y:S01]  /*8730*/  FMUL.FTZ R78, R78, R120.reuse ;  /* 0x000000784e4e7220 */ /* 0x080fe20000410000 */
[----:B------:R-:W-:Y:S01]  /*8740*/  F2FP.BF16.F32.PACK_AB R7, R30, R7 ;  /* 0x000000071e07723e */ /* 0x000fe200000010ff */
[----:B------:R-:W-:Y:S01]  /*8750*/  FMUL.FTZ R43, R74, R120 ;  /* 0x000000784a2b7220 */ /* 0x000fe20000410000 */
[----:B------:R-:W-:Y:S01]  /*8760*/  F2FP.BF16.F32.PACK_AB R6, R31, R6 ;  /* 0x000000061f06723e */ /* 0x000fe200000010ff */
[----:B------:R-:W-:Y:S01]  /*8770*/  UIADD3 UR8, UR8, 0x33460, URZ ;  /* 0x0003346008087890 */ /* 0x000fe2000fffe03f */
[----:B------:R-:W-:Y:S01]  /*8780*/  IADD3 R25, P2, R16, 0x4020, RZ ;  /* 0x0000402010197810 */ /* 0x000fe20007f5e0ff */
[-C--:B------:R-:W-:Y:S01]  /*8790*/  FMUL.FTZ R86, R86, R120.reuse ;  /* 0x0000007856567220 */ /* 0x080fe20000410000 */
[----:B------:R-:W-:Y:S01]  /*87a0*/  F2FP.BF16.F32.PACK_AB R73, R100, R73 ;  /* 0x000000496449723e */ /* 0x000fe200000010ff */
[----:B------:R-:W-:Y:S01]  /*87b0*/  FMUL.FTZ R51, R82, R120 ;  /* 0x0000007852337220 */ /* 0x000fe20000410000 */
[----:B------:R-:W-:Y:S01]  /*87c0*/  F2FP.BF16.F32.PACK_AB R72, R101, R72 ;  /* 0x000000486548723e */ /* 0x000fe200000010ff */
[-C--:B------:R-:W-:Y:S01]  /*87d0*/  FMUL.FTZ R87, R87, R120.reuse ;  /* 0x0000007857577220 */ /* 0x080fe20000410000 */
[----:B------:R-:W-:Y:S01]  /*87e0*/  F2FP.BF16.F32.PACK_AB R15, R46, R15 ;  /* 0x0000000f2e0f723e */ /* 0x000fe200000010ff */
[----:B------:R-:W-:Y:S01]  /*87f0*/  FMUL.FTZ R58, R83, R120 ;  /* 0x00000078533a7220 */ /* 0x000fe20000410000 */
[----:B------:R-:W-:Y:S01]  /*8800*/  F2FP.BF16.F32.PACK_AB R20, R47, R20 ;  /* 0x000000142f14723e */ /* 0x000fe200000010ff */
[----:B------:R-:W-:Y:S01]  /*8810*/  FMUL.FTZ R94, R94, R120 ;  /* 0x000000785e5e7220 */ /* 0x000fe20000410000 */
[----:B------:R-:W-:Y:S01]  /*8820*/  F2FP.BF16.F32.PACK_AB R40, R69, R40 ;  /* 0x000000284528723e */ /* 0x000fe200000010ff */
[----:B------:R-:W-:Y:S01]  /*8830*/  FMUL.FTZ R59, R90, R120 ;  /* 0x000000785a3b7220 */ /* 0x000fe20000410000 */
[----:B------:R-:W-:Y:S01]  /*8840*/  SEL R47, R21, R24, P0 ;  /* 0x00000018152f7207 */ /* 0x000fe20000000000 */
[-C--:B------:R-:W-:Y:S01]  /*8850*/  FMUL.FTZ R95, R95, R120.reuse ;  /* 0x000000785f5f7220 */ /* 0x080fe20000410000 */
[----:B------:R-:W-:Y:S01]  /*8860*/  SEL R46, R24, R21, P0 ;  /* 0x00000015182e7207 */ /* 0x000fe20000000000 */
[----:B------:R-:W-:Y:S01]  /*8870*/  FMUL.FTZ R66, R91, R120 ;  /* 0x000000785b427220 */ /* 0x000fe20000410000 */
[----:B------:R-:W-:Y:S01]  /*8880*/  LOP3.LUT R26, R26, R27, RZ, 0x3c, !PT ;  /* 0x0000001b1a1a7212 */ /* 0x000fe200078e3cff */
[----:B------:R-:W-:Y:S01]  /*8890*/  IMAD.X R27, RZ, RZ, R17, P1 ;  /* 0x000000ffff1b7224 */ /* 0x000fe200008e0611 */
[----:B------:R-:W-:Y:S01]  /*88a0*/  F2FP.BF16.F32.PACK_AB R32, R61, R32 ;  /* 0x000000203d20723e */ /* 0x000fe200000010ff */
[----:B------:R-:W-:Y:S01]  /*88b0*/  UPRMT UR8, UR37, 0x654, UR8 ;  /* 0x0000065425087896 */ /* 0x000fe20008000008 */
[----:B------:R-:W-:Y:S01]  /*88c0*/  SEL R69, R7, R6, P0 ;  /* 0x0000000607457207 */ /* 0x000fe20000000000 */
[-C--:B------:R-:W-:Y:S01]  /*88d0*/  FMUL.FTZ R102, R102, R120.reuse ;  /* 0x0000007866667220 */ /* 0x080fe20000410000 */
[----:B------:R-:W-:Y:S01]  /*88e0*/  SEL R54, R6, R7, P0 ;  /* 0x0000000706367207 */ /* 0x000fe20000000000 */
[-C--:B------:R-:W-:Y:S01]  /*88f0*/  FMUL.FTZ R67, R98, R120.reuse ;  /* 0x0000007862437220 */ /* 0x080fe20000410000 */
[----:B------:R-:W-:Y:S01]  /*8900*/  IADD3 R21, P3, R16, 0x4040, RZ ;  /* 0x0000404010157810 */ /* 0x000fe20007f7e0ff */
[-C--:B------:R-:W-:Y:S01]  /*8910*/  FMUL.FTZ R103, R103, R120.reuse ;  /* 0x0000007867677220 */ /* 0x080fe20000410000 */
[----:B------:R-:W-:Y:S01]  /*8920*/  LOP3.LUT R24, R25, 0x380, RZ, 0xc0, !PT ;  /* 0x0000038019187812 */ /* 0x000fe200078ec0ff */
[----:B------:R-:W-:Y:S01]  /*8930*/  FMUL.FTZ R74, R99, R120 ;  /* 0x00000078634a7220 */ /* 0x000fe20000410000 */
[----:B------:R-:W-:Y:S01]  /*8940*/  SEL R61, R73, R72, P0 ;  /* 0x00000048493d7207 */ /* 0x000fe20000000000 */
[-C--:B------:R-:W-:Y:S01]  /*8950*/  FMUL.FTZ R110, R110, R120.reuse ;  /* 0x000000786e6e7220 */ /* 0x080fe20000410000 */
[----:B------:R-:W-:Y:S01]  /*8960*/  IADD3 R7, P1, R16, 0x8040, RZ ;  /* 0x0000804010077810 */ /* 0x000fe20007f3e0ff */
[-C--:B------:R-:W-:Y:S01]  /*8970*/  FMUL.FTZ R75, R106, R120.reuse ;  /* 0x000000786a4b7220 */ /* 0x080fe20000410000 */
[----:B------:R-:W-:Y:S01]  /*8980*/  SEL R72, R72, R73, P0 ;  /* 0x0000004948487207 */ /* 0x000fe20000000000 */
[----:B------:R-:W-:Y:S01]  /*8990*/  FMUL.FTZ R111, R111, R120 ;  /* 0x000000786f6f7220 */ /* 0x000fe20000410000 */
[----:B------:R-:W-:Y:S01]  /*89a0*/  SEL R73, R15, R20, P0 ;  /* 0x000000140f497207 */ /* 0x000fe20000000000 */
[-C--:B------:R-:W-:Y:S01]  /*89b0*/  FMUL.FTZ R82, R107, R120.reuse ;  /* 0x000000786b527220 */ /* 0x080fe20000410000 */
[----:B------:R-:W-:Y:S01]  /*89c0*/  SEL R62, R20, R15, P0 ;  /* 0x0000000f143e7207 */ /* 0x000fe20000000000 */
[-C--:B------:R-:W-:Y:S01]  /*89d0*/  FMUL.FTZ R118, R118, R120.reuse ;  /* 0x0000007876767220 */ /* 0x080fe20000410000 */
[----:B------:R-:W-:Y:S01]  /*89e0*/  LOP3.LUT R20, R21, 0x380, RZ, 0xc0, !PT ;  /* 0x0000038015147812 */ /* 0x000fe200078ec0ff */
[-C--:B------:R-:W-:Y:S01]  /*89f0*/  FMUL.FTZ R83, R114, R120.reuse ;  /* 0x0000007872537220 */ /* 0x080fe20000410000 */
[----:B------:R-:W-:Y:S01]  /*8a00*/  SHF.R.U64 R24, R24, 0x3, RZ ;  /* 0x0000000318187819 */ /* 0x000fe200000012ff */
[-C--:B------:R-:W-:Y:S01]  /*8a10*/  FMUL.FTZ R119, R119, R120.reuse ;  /* 0x0000007877777220 */ /* 0x080fe20000410000 */
[----:B------:R-:W-:Y:S01]  /*8a20*/  F2FP.BF16.F32.PACK_AB R9, R36, R9 ;  /* 0x000000092409723e */ /* 0x000fe200000010ff */
[----:B------:R-:W-:Y:S01]  /*8a30*/  FMUL.FTZ R90, R115, R120 ;  /* 0x00000078735a7220 */ /* 0x000fe20000410000 */
[----:B------:R-:W-:Y:S01]  /*8a40*/  F2FP.BF16.F32.PACK_AB R10, R37, R10 ;  /* 0x0000000a250a723e */ /* 0x000fe200000010ff */
[----:B------:R-:W-:Y:S01]  /*8a50*/  SYNCS.ARRIVE.TRANS64.RED.A1T0 RZ, [UR8], RZ ;  /* 0x000000ffffff79a7 */ /* 0x000fe20008100408 */
[----:B------:R-:W-:Y:S01]  /*8a60*/  LOP3.LUT R6, R7, 0x380, RZ, 0xc0, !PT ;  /* 0x0000038007067812 */ /* 0x000fe200078ec0ff */
[----:B------:R-:W-:Y:S01]  /*8a70*/  USHF.R.S32.HI UR5, URZ, 0x1f, UR44 ;  /* 0x0000001f3f057899 */ /* 0x000fe2000801142c */
[----:B------:R-:W-:-:S02]  /*8a80*/  F2FP.BF16.F32.PACK_AB R11, R38, R11 ;  /* 0x0000000b260b723e */ /* 0x000fc400000010ff */
[----:B------:R-:W-:Y:S02]  /*8a90*/  F2FP.BF16.F32.PACK_AB R12, R39, R12 ;  /* 0x0000000c270c723e */ /* 0x000fe400000010ff */
[----:B------:R-:W-:Y:S02]  /*8aa0*/  SHF.R.U64 R20, R20, 0x3, RZ ;  /* 0x0000000314147819 */ /* 0x000fe400000012ff */
[----:B------:R-:W-:Y:S01]  /*8ab0*/  LOP3.LUT R24, R24, R25, RZ, 0x3c, !PT ;  /* 0x0000001918187212 */ /* 0x000fe200078e3cff */
[----:B------:R-:W-:Y:S01]  /*8ac0*/  IMAD.X R25, RZ, RZ, R17, P2 ;  /* 0x000000ffff197224 */ /* 0x000fe200010e0611 */
[----:B------:R-:W-:Y:S02]  /*8ad0*/  F2FP.BF16.F32.PACK_AB R8, R29, R8 ;  /* 0x000000081d08723e */ /* 0x000fe400000010ff */
[----:B------:R-:W-:Y:S02]  /*8ae0*/  SEL R39, R9, R10, P0 ;  /* 0x0000000a09277207 */ /* 0x000fe40000000000 */
[----:B------:R-:W-:-:S02]  /*8af0*/  SEL R38, R10, R9, P0 ;  /* 0x000000090a267207 */ /* 0x000fc40000000000 */
[----:B------:R-:W-:Y:S02]  /*8b00*/  SHF.R.U64 R6, R6, 0x3, RZ ;  /* 0x0000000306067819 */ /* 0x000fe400000012ff */
[----:B------:R-:W-:Y:S02]  /*8b10*/  IADD3 R9, P2, R16, 0x8060, RZ ;  /* 0x0000806010097810 */ /* 0x000fe40007f5e0ff */
[----:B------:R-:W-:Y:S01]  /*8b20*/  LOP3.LUT R20, R20, R21, RZ, 0x3c, !PT ;  /* 0x0000001514147212 */ /* 0x000fe200078e3cff */
[--C-:B------:R-:W-:Y:S01]  /*8b30*/  IMAD.X R21, RZ, RZ, R17.reuse, P3 ;  /* 0x000000ffff157224 */ /* 0x100fe200018e0611 */
[----:B------:R-:W-:Y:S02]  /*8b40*/  SEL R37, R5, R8, P0 ;  /* 0x0000000805257207 */ /* 0x000fe40000000000 */
[----:B------:R-:W-:Y:S02]  /*8b50*/  SEL R36, R8, R5, P0 ;  /* 0x0000000508247207 */ /* 0x000fe40000000000 */
[----:B------:R-:W-:Y:S01]  /*8b60*/  LOP3.LUT R6, R6, R7, RZ, 0x3c, !PT ;  /* 0x0000000706067212 */ /* 0x000fe200078e3cff */
[----:B------:R-:W-:Y:S01]  /*8b70*/  IMAD.X R7, RZ, RZ, R17, P1 ;  /* 0x000000ffff077224 */ /* 0x000fe200008e0611 */
[----:B------:R-:W-:Y:S01]  /*8b80*/  F2FP.BF16.F32.PACK_AB R64, R93, R64 ;  /* 0x000000405d40723e */ /* 0x000fe200000010ff */
[----:B------:R-:W-:Y:S01]  /*8b90*/  VIADD R93, R221, UR42 ;  /* 0x0000002add5d7c36 */ /* 0x000fe20008000000 */
[----:B------:R-:W-:-:S02]  /*8ba0*/  LOP3.LUT R8, R9, 0x380, RZ, 0xc0, !PT ;  /* 0x0000038009087812 */ /* 0x000fc400078ec0ff */
[----:B------:R-:W-:Y:S01]  /*8bb0*/  F2FP.BF16.F32.PACK_AB R33, R60, R33 ;  /* 0x000000213c21723e */ /* 0x000fe200000010ff */
[----:B------:R-:W-:Y:S01]  /*8bc0*/  VIADD R5, R93, 0x8 ;  /* 0x000000085d057836 */ /* 0x000fe20000000000 */
[----:B------:R-:W-:Y:S02]  /*8bd0*/  F2FP.BF16.F32.PACK_AB R57, R84, R57 ;  /* 0x000000395439723e */ /* 0x000fe400000010ff */
[----:B------:R-:W-:Y:S02]  /*8be0*/  SHF.R.U64 R8, R8, 0x3, RZ ;  /* 0x0000000308087819 */ /* 0x000fe400000012ff */
[----:B------:R-:W-:Y:S02]  /*8bf0*/  MOV R84, R20 ;  /* 0x0000001400547202 */ /* 0x000fe40000000f00 */
        /* <DEDUP_REMOVED lines=9> */
[----:B------:R-:W-:Y:S02]  /*8c90*/  IADD3 R31, P5, R16, 0x40, RZ ;  /* 0x00000040101f7810 */ /* 0x000fe40007fbe0ff */
[----:B------:R-:W-:Y:S01]  /*8ca0*/  LOP3.LUT R8, R8, R9, RZ, 0x3c, !PT ;  /* 0x0000000908087212 */ /* 0x000fe200078e3cff */
[----:B------:R-:W-:Y:S01]  /*8cb0*/  IMAD.X R9, RZ, RZ, R17, P2 ;  /* 0x000000ffff097224 */ /* 0x000fe200010e0611 */
[----:B------:R-:W-:Y:S02]  /*8cc0*/  ISETP.GE.OR P2, PT, R5, UR4, P1 ;  /* 0x0000000405007c0c */ /* 0x000fe40008f46670 */
[----:B------:R-:W-:Y:S02]  /*8cd0*/  LOP3.LUT R32, R33, 0x380, RZ, 0xc0, !PT ;  /* 0x0000038021207812 */ /* 0x000fe400078ec0ff */
[----:B------:R-:W-:Y:S02]  /*8ce0*/  LOP3.LUT R30, R31, 0x380, RZ, 0xc0, !PT ;  /* 0x000003801f1e7812 */ /* 0x000fe400078ec0ff */
[----:B------:R-:W-:-:S02]  /*8cf0*/  SHF.R.U64 R32, R32, 0x3, RZ ;  /* 0x0000000320207819 */ /* 0x000fc400000012ff */
[----:B------:R-:W-:Y:S02]  /*8d00*/  SHF.R.U64 R30, R30, 0x3, RZ ;  /* 0x000000031e1e7819 */ /* 0x000fe400000012ff */
[----:B------:R-:W-:Y:S02]  /*8d10*/  F2FP.BF16.F32.PACK_AB R13, R44, R13 ;  /* 0x0000000d2c0d723e */ /* 0x000fe400000010ff */
[----:B------:R-:W-:Y:S02]  /*8d20*/  F2FP.BF16.F32.PACK_AB R14, R45, R14 ;  /* 0x0000000e2d0e723e */ /* 0x000fe400000010ff */
[----:B------:R-:W-:Y:S02]  /*8d30*/  IADD3 R29, P6, R16, 0x60, RZ ;  /* 0x00000060101d7810 */ /* 0x000fe40007fde0ff */
[----:B------:R-:W-:Y:S01]  /*8d40*/  LOP3.LUT R32, R32, R33, RZ, 0x3c, !PT ;  /* 0x0000002120207212 */ /* 0x000fe200078e3cff */
[--C-:B------:R-:W-:Y:S01]  /*8d50*/  IMAD.X R33, RZ, RZ, R17.reuse, P4 ;  /* 0x000000ffff217224 */ /* 0x100fe200020e0611 */
[----:B------:R-:W-:Y:S01]  /*8d60*/  LOP3.LUT R30, R30, R31, RZ, 0x3c, !PT ;  /* 0x0000001f1e1e7212 */ /* 0x000fe200078e3cff */
[----:B------:R-:W-:Y:S01]  /*8d70*/  IMAD.X R31, RZ, RZ, R17, P5 ;  /* 0x000000ffff1f7224 */ /* 0x000fe200028e0611 */
[----:B------:R-:W-:-:S02]  /*8d80*/  SEL R45, R13, R14, P0 ;  /* 0x0000000e0d2d7207 */ /* 0x000fc40000000000 */
[----:B------:R-:W-:Y:S02]  /*8d90*/  SEL R44, R14, R13, P0 ;  /* 0x0000000d0e2c7207 */ /* 0x000fe40000000000 */
[----:B------:R-:W-:Y:S02]  /*8da0*/  F2FP.BF16.F32.PACK_AB R42, R71, R42 ;  /* 0x0000002a472a723e */ /* 0x000fe400000010ff */
[C---:B------:R-:W-:Y:S02]  /*8db0*/  IADD3 R15, P4, R16.reuse, 0x4060, RZ ;  /* 0x00004060100f7810 */ /* 0x040fe40007f9e0ff */
[----:B------:R-:W-:Y:S02]  /*8dc0*/  IADD3 R13, P5, R16, 0x8000, RZ ;  /* 0x00008000100d7810 */ /* 0x000fe40007fbe0ff */
[----:B------:R-:W-:Y:S02]  /*8dd0*/  F2FP.BF16.F32.PACK_AB R81, R108, R81 ;  /* 0x000000516c51723e */ /* 0x000fe400000010ff */
[----:B------:R-:W-:-:S02]  /*8de0*/  F2FP.BF16.F32.PACK_AB R80, R109, R80 ;  /* 0x000000506d50723e */ /* 0x000fc400000010ff */
[----:B------:R-:W-:Y:S02]  /*8df0*/  SEL R71, R11, R12, P0 ;  /* 0x0000000c0b477207 */ /* 0x000fe40000000000 */
[----:B------:R-:W-:Y:S02]  /*8e00*/  SEL R60, R12, R11, P0 ;  /* 0x0000000b0c3c7207 */ /* 0x000fe40000000000 */
[----:B------:R-:W-:Y:S02]  /*8e10*/  LOP3.LUT R28, R29, 0x380, RZ, 0xc0, !PT ;  /* 0x000003801d1c7812 */ /* 0x000fe400078ec0ff */
[----:B------:R-:W-:Y:S02]  /*8e20*/  F2FP.BF16.F32.PACK_AB R43, R78, R43 ;  /* 0x0000002b4e2b723e */ /* 0x000fe400000010ff */
[----:B------:R-:W-:Y:S02]  /*8e30*/  F2FP.BF16.F32.PACK_AB R51, R86, R51 ;  /* 0x000000335633723e */ /* 0x000fe400000010ff */
[----:B------:R-:W-:-:S02]  /*8e40*/  F2FP.BF16.F32.PACK_AB R58, R87, R58 ;  /* 0x0000003a573a723e */ /* 0x000fc400000010ff */
[----:B------:R-:W-:Y:S02]  /*8e50*/  LOP3.LUT R14, R15, 0x380, RZ, 0xc0, !PT ;  /* 0x000003800f0e7812 */ /* 0x000fe400078ec0ff */
[----:B------:R-:W-:Y:S02]  /*8e60*/  LOP3.LUT R12, R13, 0x380, RZ, 0xc0, !PT ;  /* 0x000003800d0c7812 */ /* 0x000fe400078ec0ff */
[----:B------:R-:W-:Y:S02]  /*8e70*/  F2FP.BF16.F32.PACK_AB R49, R76, R49 ;  /* 0x000000314c31723e */ /* 0x000fe400000010ff */
[----:B------:R-:W-:Y:S02]  /*8e80*/  F2FP.BF16.F32.PACK_AB R56, R85, R56 ;  /* 0x000000385538723e */ /* 0x000fe400000010ff */
[----:B------:R-:W-:Y:S02]  /*8e90*/  SEL R63, R81, R80, P0 ;  /* 0x00000050513f7207 */ /* 0x000fe40000000000 */
[----:B------:R-:W-:-:S02]  /*8ea0*/  SHF.R.U64 R28, R28, 0x3, RZ ;  /* 0x000000031c1c7819 */ /* 0x000fc400000012ff */
[----:B------:R-:W-:Y:S02]  /*8eb0*/  F2FP.BF16.F32.PACK_AB R59, R94, R59 ;  /* 0x0000003b5e3b723e */ /* 0x000fe400000010ff */
[----:B------:R-:W-:Y:S02]  /*8ec0*/  F2FP.BF16.F32.PACK_AB R66, R95, R66 ;  /* 0x000000425f42723e */ /* 0x000fe400000010ff */
[----:B------:R-:W-:Y:S02]  /*8ed0*/  SEL R80, R80, R81, P0 ;  /* 0x0000005150507207 */ /* 0x000fe40000000000 */
[----:B------:R-:W-:Y:S02]  /*8ee0*/  SEL R85, R43, R50, P0 ;  /* 0x000000322b557207 */ /* 0x000fe40000000000 */
[----:B------:R-:W-:Y:S02]  /*8ef0*/  SEL R55, R41, R40, P0 ;  /* 0x0000002829377207 */ /* 0x000fe40000000000 */
[----:B------:R-:W-:-:S02]  /*8f00*/  SEL R81, R35, R42, P0 ;  /* 0x0000002a23517207 */ /* 0x000fc40000000000 */
[----:B------:R-:W-:Y:S02]  /*8f10*/  SEL R50, R50, R43, P0 ;  /* 0x0000002b32327207 */ /* 0x000fe40000000000 */
[----:B------:R-:W-:Y:S02]  /*8f20*/  F2FP.BF16.F32.PACK_AB R67, R102, R67 ;  /* 0x000000436643723e */ /* 0x000fe400000010ff */
[----:B------:R-:W-:Y:S02]  /*8f30*/  F2FP.BF16.F32.PACK_AB R74, R103, R74 ;  /* 0x0000004a674a723e */ /* 0x000fe400000010ff */
[----:B------:R-:W-:Y:S02]  /*8f40*/  SEL R40, R40, R41, P0 ;  /* 0x0000002928287207 */ /* 0x000fe40000000000 */
[----:B------:R-:W-:Y:S02]  /*8f50*/  SEL R42, R42, R35, P0 ;  /* 0x000000232a2a7207 */ /* 0x000fe40000000000 */
[----:B------:R-:W-:-:S02]  /*8f60*/  SEL R43, R51, R58, P0 ;  /* 0x0000003a332b7207 */ /* 0x000fc40000000000 */
[----:B------:R-:W-:Y:S02]  /*8f70*/  SHF.R.U64 R14, R14, 0x3, RZ ;  /* 0x000000030e0e7819 */ /* 0x000fe400000012ff */
[----:B------:R-:W-:Y:S02]  /*8f80*/  SHF.R.U64 R12, R12, 0x3, RZ ;  /* 0x000000030c0c7819 */ /* 0x000fe400000012ff */
[----:B------:R-:W-:Y:S02]  /*8f90*/  F2FP.BF16.F32.PACK_AB R65, R92, R65 ;  /* 0x000000415c41723e */ /* 0x000fe400000010ff */
[----:B------:R-:W-:Y:S02]  /*8fa0*/  SEL R41, R49, R48, P0 ;  /* 0x0000003031297207 */ /* 0x000fe40000000000 */
[----:B------:R-:W-:Y:S02]  /*8fb0*/  SEL R58, R58, R51, P0 ;  /* 0x000000333a3a7207 */ /* 0x000fe40000000000 */
[----:B------:R-:W-:Y:S01]  /*8fc0*/  LOP3.LUT R28, R28, R29, RZ, 0x3c, !PT ;  /* 0x0000001d1c1c7212 */ /* 0x000fe200078e3cff */
[----:B------:R-:W-:Y:S01]  /*8fd0*/  IMAD.X R29, RZ, RZ, R17, P6 ;  /* 0x000000ffff1d7224 */ /* 0x000fe200030e0611 */
[----:B------:R-:W-:-:S02]  /*8fe0*/  F2FP.BF16.F32.PACK_AB R75, R110, R75 ;  /* 0x0000004b6e4b723e */ /* 0x000fc400000010ff */
[----:B------:R-:W-:Y:S02]  /*8ff0*/  F2FP.BF16.F32.PACK_AB R82, R111, R82 ;  /* 0x000000526f52723e */ /* 0x000fe400000010ff */
[----:B------:R-:W-:Y:S02]  /*9000*/  SEL R48, R48, R49, P0 ;  /* 0x0000003130307207 */ /* 0x000fe40000000000 */
[----:B------:R-:W-:Y:S02]  /*9010*/  SEL R51, R59, R66, P0 ;  /* 0x000000423b337207 */ /* 0x000fe40000000000 */
[----:B------:R-:W-:Y:S02]  /*9020*/  SEL R49, R57, R56, P0 ;  /* 0x0000003839317207 */ /* 0x000fe40000000000 */
[----:B------:R-:W-:Y:S02]  /*9030*/  SEL R66, R66, R59, P0 ;  /* 0x0000003b42427207 */ /* 0x000fe40000000000 */
[----:B------:R-:W-:-:S02]  /*9040*/  IADD3 R11, P6, R16, 0x8020, RZ ;  /* 0x00008020100b7810 */ /* 0x000fc40007fde0ff */
[----:B------:R-:W-:Y:S02]  /*9050*/  F2FP.BF16.F32.PACK_AB R89, R116, R89 ;  /* 0x000000597459723e */ /* 0x000fe400000010ff */
[----:B------:R-:W-:Y:S02]  /*9060*/  F2FP.BF16.F32.PACK_AB R83, R118, R83 ;  /* 0x000000537653723e */ /* 0x000fe400000010ff */
[----:B------:R-:W-:Y:S02]  /*9070*/  F2FP.BF16.F32.PACK_AB R88, R117, R88 ;  /* 0x000000587558723e */ /* 0x000fe400000010ff */
[----:B------:R-:W-:Y:S02]  /*9080*/  F2FP.BF16.F32.PACK_AB R90, R119, R90 ;  /* 0x0000005a775a723e */ /* 0x000fe400000010ff */
[----:B------:R-:W-:Y:S02]  /*9090*/  SEL R56, R56, R57, P0 ;  /* 0x0000003938387207 */ /* 0x000fe40000000000 */
[----:B------:R-:W-:-:S02]  /*90a0*/  SEL R59, R67, R74, P0 ;  /* 0x0000004a433b7207 */ /* 0x000fc40000000000 */
[----:B------:R-:W-:Y:S01]  /*90b0*/  LOP3.LUT R14, R14, R15, RZ, 0x3c, !PT ;  /* 0x0000000f0e0e7212 */ /* 0x000fe200078e3cff */
[--C-:B------:R-:W-:Y:S01]  /*90c0*/  IMAD.X R15, RZ, RZ, R17.reuse, P4 ;  /* 0x000000ffff0f7224 */ /* 0x100fe200020e0611 */
[----:B------:R-:W-:Y:S01]  /*90d0*/  LOP3.LUT R12, R12, R13, RZ, 0x3c, !PT ;  /* 0x0000000d0c0c7212 */ /* 0x000fe200078e3cff */
[----:B------:R-:W-:Y:S01]  /*90e0*/  IMAD.X R13, RZ, RZ, R17, P5 ;  /* 0x000000ffff0d7224 */ /* 0x000fe200028e0611 */
[----:B------:R-:W-:Y:S02]  /*90f0*/  SEL R57, R65, R64, P0 ;  /* 0x0000004041397207 */ /* 0x000fe40000000000 */
[----:B------:R-:W-:Y:S02]  /*9100*/  SEL R74, R74, R67, P0 ;  /* 0x000000434a4a7207 */ /* 0x000fe40000000000 */
[----:B------:R-:W-:Y:S02]  /*9110*/  SEL R64, R64, R65, P0 ;  /* 0x0000004140407207 */ /* 0x000fe40000000000 */
[----:B------:R-:W-:-:S02]  /*9120*/  SEL R67, R75, R82, P0 ;  /* 0x000000524b437207 */ /* 0x000fc40000000000 */
[----:B------:R-:W-:Y:S02]  /*9130*/  SEL R82, R82, R75, P0 ;  /* 0x0000004b52527207 */ /* 0x000fe40000000000 */
[----:B------:R-:W-:Y:S01]  /*9140*/  LOP3.LUT R10, R11, 0x380, RZ, 0xc0, !PT ;  /* 0x000003800b0a7812 */ /* 0x000fe200078ec0ff */
[----:B--2---:R-:W-:Y:S01]  /*9150*/  SHFL.IDX PT, R39, R39, R0, 0x1c1f ;  /* 0x001c1f0027277589 */ /* 0x004fe200000e0000 */
[----:B------:R-:W-:Y:S02]  /*9160*/  LOP3.LUT R5, R0, 0x2, RZ, 0x3c, !PT ;  /* 0x0000000200057812 */ /* 0x000fe400078e3cff */
[----:B------:R-:W-:Y:S01]  /*9170*/  SEL R65, R89, R88, P0 ;  /* 0x0000005859417207 */ /* 0x000fe20000000000 */
[----:B------:R-:W-:Y:S01]  /*9180*/  SHFL.IDX PT, R37, R37, R0, 0x1c1f ;  /* 0x001c1f0025257589 */ /* 0x000fe200000e0000 */
[----:B------:R-:W-:Y:S02]  /*9190*/  SEL R75, R83, R90, P0 ;  /* 0x0000005a534b7207 */ /* 0x000fe40000000000 */
[----:B------:R-:W-:Y:S01]  /*91a0*/  LOP3.LUT R35, R16, 0x380, RZ, 0xc0, !PT ;  /* 0x0000038010237812 */ /* 0x000fe200078ec0ff */
[----:B------:R-:W1:Y:S01]  /*91b0*/  SHFL.IDX PT, R38, R38, R5, 0x1c1f ;  /* 0x001c1f0526267589 */ /* 0x000e6200000e0000 */
[----:B------:R-:W-:-:S02]  /*91c0*/  SEL R88, R88, R89, P0 ;  /* 0x0000005958587207 */ /* 0x000fc40000000000 */
[----:B------:R-:W-:Y:S01]  /*91d0*/  SEL R90, R90, R83, P0 ;  /* 0x000000535a5a7207 */ /* 0x000fe20000000000 */
[----:B------:R-:W2:Y:S01]  /*91e0*/  SHFL.IDX PT, R36, R36, R5, 0x1c1f ;  /* 0x001c1f0524247589 */ /* 0x000ea200000e0000 */
[----:B------:R-:W-:Y:S02]  /*91f0*/  MOV R83, R14 ;  /* 0x0000000e00537202 */ /* 0x000fe40000000f00 */
[----:B------:R-:W-:Y:S01]  /*9200*/  MOV R78, R12 ;  /* 0x0000000c004e7202 */ /* 0x000fe20000000f00 */
[----:B------:R-:W-:Y:S01]  /*9210*/  SHFL.IDX PT, R69, R69, R0, 0x1c1f ;  /* 0x001c1f0045457589 */ /* 0x000fe200000e0000 */
[----:B------:R-:W-:Y:S02]  /*9220*/  SHF.R.U64 R10, R10, 0x3, RZ ;  /* 0x000000030a0a7819 */ /* 0x000fe400000012ff */
[----:B------:R-:W-:Y:S01]  /*9230*/  SHF.R.U64 R35, R35, 0x3, RZ ;  /* 0x0000000323237819 */ /* 0x000fe200000012ff */
[----:B------:R-:W3:Y:S01]  /*9240*/  SHFL.IDX PT, R54, R54, R5, 0x1c1f ;  /* 0x001c1f0536367589 */ /* 0x000ee200000e0000 */
[----:B------:R-:W-:Y:S01]  /*9250*/  LOP3.LUT R10, R10, R11, RZ, 0x3c, !PT ;  /* 0x0000000b0a0a7212 */ /* 0x000fe200078e3cff */
[--C-:B------:R-:W-:Y:S01]  /*9260*/  IMAD.X R11, RZ, RZ, R17.reuse, P6 ;  /* 0x000000ffff0b7224 */ /* 0x100fe200030e0611 */
[----:B------:R-:W-:Y:S01]  /*9270*/  LOP3.LUT R34, R35, R16, RZ, 0x3c, !PT ;  /* 0x0000001023227212 */ /* 0x000fe200078e3cff */
[----:B------:R-:W-:Y:S01]  /*9280*/  SHFL.IDX PT, R71, R71, R0, 0x1c1f ;  /* 0x001c1f0047477589 */ /* 0x000fe200000e0000 */
[----:B------:R-:W-:Y:S01]  /*9290*/  IMAD.MOV.U32 R35, RZ, RZ, R17 ;  /* 0x000000ffff237224 */ /* 0x000fe200078e0011 */
[----:B------:R-:W-:-:S02]  /*92a0*/  MOV R20, R8 ;  /* 0x0000000800147202 */ /* 0x000fc40000000f00 */
[----:B------:R-:W4:Y:S01]  /*92b0*/  SHFL.IDX PT, R60, R60, R5, 0x1c1f ;  /* 0x001c1f053c3c7589 */ /* 0x000f2200000e0000 */
[----:B------:R-:W-:Y:S02]  /*92c0*/  MOV R76, R10 ;  /* 0x0000000a004c7202 */ /* 0x000fe40000000f00 */
[----:B------:R-:W-:Y:S01]  /*92d0*/  MOV R34, R34 ;  /* 0x0000002200227202 */ /* 0x000fe20000000f00 */
[----:B------:R-:W-:Y:S01]  /*92e0*/  SHFL.IDX PT, R45, R45, R0, 0x1c1f ;  /* 0x001c1f002d2d7589 */ /* 0x000fe200000e0000 */
[----:B-1----:R-:W-:Y:S02]  /*92f0*/  SEL R12, R39, R38, P0 ;  /* 0x00000026270c7207 */ /* 0x002fe40000000000 */
[----:B------:R-:W-:Y:S01]  /*9300*/  SEL R14, R38, R39, P0 ;  /* 0x00000027260e7207 */ /* 0x000fe20000000000 */
[----:B------:R-:W-:Y:S01]  /*9310*/  SHFL.IDX PT, R73, R73, R0, 0x1c1f ;  /* 0x001c1f0049497589 */ /* 0x000fe200000e0000 */
[----:B------:R-:W1:Y:S01]  /*9320*/  LDC.64 R38, c[0x0][0xb78] ;  /* 0x0002de00ff267b82 */ /* 0x000e620000000a00 */
[----:B--2---:R-:W-:-:S02]  /*9330*/  SEL R8, R37, R36, P0 ;  /* 0x0000002425087207 */ /* 0x004fc40000000000 */
[----:B------:R-:W2:Y:S01]  /*9340*/  SHFL.IDX PT, R44, R44, R5, 0x1c1f ;  /* 0x001c1f052c2c7589 */ /* 0x000ea200000e0000 */
[----:B------:R-:W-:Y:S02]  /*9350*/  SEL R10, R36, R37, P0 ;  /* 0x00000025240a7207 */ /* 0x000fe40000000000 */
[----:B------:R-:W-:Y:S01]  /*9360*/  MOV R33, R32 ;  /* 0x0000002000217202 */ /* 0x000fe20000000f00 */
[----:B------:R-:W5:Y:S01]  /*9370*/  SHFL.IDX PT, R62, R62, R5, 0x1c1f ;  /* 0x001c1f053e3e7589 */ /* 0x000f6200000e0000 */
[----:B---3--:R-:W-:Y:S02]  /*9380*/  SEL R9, R69, R54, P0 ;  /* 0x0000003645097207 */ /* 0x008fe40000000000 */
[----:B------:R-:W-:Y:S01]  /*9390*/  SEL R11, R54, R69, P0 ;  /* 0x00000045360b7207 */ /* 0x000fe20000000000 */
[----:B------:R-:W-:Y:S01]  /*93a0*/  BAR.SYNC.DEFER_BLOCKING 0x1, 0x100 ;  /* 0x0044000000007b1d */ /* 0x000fe20000010000 */
[----:B------:R-:W-:Y:S02]  /*93b0*/  MOV R87, R26 ;  /* 0x0000001a00577202 */ /* 0x000fe40000000f00 */
[----:B------:R-:W-:-:S02]  /*93c0*/  MOV R86, R24 ;  /* 0x0000001800567202 */ /* 0x000fc40000000f00 */
[----:B----4-:R-:W-:Y:S02]  /*93d0*/  SEL R13, R71, R60, P0 ;  /* 0x0000003c470d7207 */ /* 0x010fe40000000000 */
[----:B------:R-:W-:Y:S01]  /*93e0*/  SEL R15, R60, R71, P0 ;  /* 0x000000473c0f7207 */ /* 0x000fe20000000000 */
[----:B------:R-:W-:Y:S01]  /*93f0*/  SHFL.IDX PT, R47, R47, R0, 0x1c1f ;  /* 0x001c1f002f2f7589 */ /* 0x000fe200000e0000 */
[----:B------:R-:W-:Y:S02]  /*9400*/  MOV R91, R30 ;  /* 0x0000001e005b7202 */ /* 0x000fe40000000f00 */
[----:B------:R-:W-:Y:S01]  /*9410*/  MOV R89, R28 ;  /* 0x0000001c00597202 */ /* 0x000fe20000000f00 */
[----:B------:R-:W-:Y:S01]  /*9420*/  SHFL.IDX PT, R77, R77, R0, 0x1c1f ;  /* 0x001c1f004d4d7589 */ /* 0x000fe200000e0000 */
[----:B-1----:R-:W-:Y:S01]  /*9430*/  IMAD.WIDE.U32 R6, R38, UR44, R6 ;  /* 0x0000002c26067c25 */ /* 0x002fe2000f8e0006 */
[----:B------:R-:W-:Y:S02]  /*9440*/  ISETP.GE.OR P1, PT, R93, UR4, P1 ;  /* 0x000000045d007c0c */ /* 0x000fe40008f26670 */
[----:B------:R-:W1:Y:S01]  /*9450*/  SHFL.IDX PT, R46, R46, R5, 0x1c1f ;  /* 0x001c1f052e2e7589 */ /* 0x000e6200000e0000 */
[----:B--2---:R-:W-:-:S02]  /*9460*/  SEL R24, R45, R44, P0 ;  /* 0x0000002c2d187207 */ /* 0x004fc40000000000 */
[----:B------:R-:W-:Y:S01]  /*9470*/  SEL R26, R44, R45, P0 ;  /* 0x0000002d2c1a7207 */ /* 0x000fe20000000000 */
[----:B------:R-:W2:Y:S01]  /*9480*/  SHFL.IDX PT, R68, R68, R5, 0x1c1f ;  /* 0x001c1f0544447589 */ /* 0x000ea200000e0000 */
[----:B-----5:R-:W-:Y:S02]  /*9490*/  SEL R25, R73, R62, P0 ;  /* 0x0000003e49197207 */ /* 0x020fe40000000000 */
[----:B------:R-:W-:Y:S01]  /*94a0*/  SEL R27, R62, R73, P0 ;  /* 0x000000493e1b7207 */ /* 0x000fe20000000000 */
[----:B------:R-:W-:Y:S04]  /*94b0*/  SHFL.IDX PT, R53, R53, R0, 0x1c1f ;  /* 0x001c1f0035357589 */ /* 0x000fe800000e0000 */
[----:B------:R-:W-:Y:S04]  /*94c0*/  SHFL.IDX PT, R79, R79, R0, 0x1c1f ;  /* 0x001c1f004f4f7589 */ /* 0x000fe800000e0000 */
[----:B------:R-:W3:Y:S04]  /*94d0*/  SHFL.IDX PT, R52, R52, R5, 0x1c1f ;  /* 0x001c1f0534347589 */ /* 0x000ee800000e0000 */
[----:B------:R-:W4:Y:S04]  /*94e0*/  SHFL.IDX PT, R70, R70, R5, 0x1c1f ;  /* 0x001c1f0546467589 */ /* 0x000f2800000e0000 */
[----:B------:R-:W-:Y:S01]  /*94f0*/  SHFL.IDX PT, R55, R55, R0, 0x1c1f ;  /* 0x001c1f0037377589 */ /* 0x000fe200000e0000 */
[----:B-1----:R-:W-:-:S02]  /*9500*/  SEL R28, R47, R46, P0 ;  /* 0x0000002e2f1c7207 */ /* 0x002fc40000000000 */
[----:B------:R-:W-:Y:S01]  /*9510*/  SEL R30, R46, R47, P0 ;  /* 0x0000002f2e1e7207 */ /* 0x000fe20000000000 */
[----:B------:R-:W-:Y:S01]  /*9520*/  SHFL.IDX PT, R81, R81, R0, 0x1c1f ;  /* 0x001c1f0051517589 */ /* 0x000fe200000e0000 */
[----:B--2---:R-:W-:Y:S02]  /*9530*/  SEL R29, R77, R68, P0 ;  /* 0x000000444d1d7207 */ /* 0x004fe40000000000 */
[----:B------:R-:W-:Y:S01]  /*9540*/  SEL R31, R68, R77, P0 ;  /* 0x0000004d441f7207 */ /* 0x000fe20000000000 */
[----:B------:R-:W1:Y:S04]  /*9550*/  SHFL.IDX PT, R40, R40, R5, 0x1c1f ;  /* 0x001c1f0528287589 */ /* 0x000e6800000e0000 */
[----:B------:R-:W2:Y:S04]  /*9560*/  SHFL.IDX PT, R42, R42, R5, 0x1c1f ;  /* 0x001c1f052a2a7589 */ /* 0x000ea800000e0000 */
[----:B------:R-:W-:Y:S01]  /*9570*/  SHFL.IDX PT, R41, R41, R0, 0x1c1f ;  /* 0x001c1f0029297589 */ /* 0x000fe200000e0000 */
[----:B---3--:R-:W-:-:S03]  /*9580*/  SEL R32, R53, R52, P0 ;  /* 0x0000003435207207 */ /* 0x008fc60000000000 */
[----:B------:R-:W-:Y:S01]  /*9590*/  SHFL.IDX PT, R85, R85, R0, 0x1c1f ;  /* 0x001c1f0055557589 */ /* 0x000fe200000e0000 */
[----:B----4-:R-:W-:-:S03]  /*95a0*/  SEL R35, R70, R79, P0 ;  /* 0x0000004f46237207 */ /* 0x010fc60000000000 */
[----:B------:R-:W3:Y:S04]  /*95b0*/  SHFL.IDX PT, R48, R48, R5, 0x1c1f ;  /* 0x001c1f0530307589 */ /* 0x000ee800000e0000 */
[----:B------:R-:W4:Y:S04]  /*95c0*/  SHFL.IDX PT, R50, R50, R5, 0x1c1f ;  /* 0x001c1f0532327589 */ /* 0x000f2800000e0000 */
[----:B------:R-:W-:Y:S04]  /*95d0*/  SHFL.IDX PT, R49, R49, R0, 0x1c1f ;  /* 0x001c1f0031317589 */ /* 0x000fe800000e0000 */
[----:B------:R-:W-:Y:S04]  /*95e0*/  SHFL.IDX PT, R43, R43, R0, 0x1c1f ;  /* 0x001c1f002b2b7589 */ /* 0x000fe800000e0000 */
[----:B------:R-:W5:Y:S04]  /*95f0*/  SHFL.IDX PT, R56, R56, R5, 0x1c1f ;  /* 0x001c1f0538387589 */ /* 0x000f6800000e0000 */
[----:B------:R-:W5:Y:S04]  /*9600*/  SHFL.IDX PT, R58, R58, R5, 0x1c1f ;  /* 0x001c1f053a3a7589 */ /* 0x000f6800000e0000 */
[----:B------:R-:W-:Y:S04]  /*9610*/  SHFL.IDX PT, R57, R57, R0, 0x1c1f ;  /* 0x001c1f0039397589 */ /* 0x000fe800000e0000 */
[----:B------:R-:W-:Y:S04]  /*9620*/  SHFL.IDX PT, R51, R51, R0, 0x1c1f ;  /* 0x001c1f0033337589 */ /* 0x000fe800000e0000 */
[----:B------:R-:W-:Y:S04]  /*9630*/  SHFL.IDX PT, R64, R64, R5, 0x1c1f ;  /* 0x001c1f0540407589 */ /* 0x000fe800000e0000 */
[----:B------:R-:W-:Y:S04]  /*9640*/  SHFL.IDX PT, R66, R66, R5, 0x1c1f ;  /* 0x001c1f0542427589 */ /* 0x000fe800000e0000 */
[----:B------:R-:W-:Y:S04]  /*9650*/  SHFL.IDX PT, R61, R61, R0, 0x1c1f ;  /* 0x001c1f003d3d7589 */ /* 0x000fe800000e0000 */
[----:B------:R-:W-:Y:S04]  /*9660*/  SHFL.IDX PT, R59, R59, R0, 0x1c1f ;  /* 0x001c1f003b3b7589 */ /* 0x000fe800000e0000 */
[----:B------:R-:W5:Y:S04]  /*9670*/  SHFL.IDX PT, R72, R72, R5, 0x1c1f ;  /* 0x001c1f0548487589 */ /* 0x000f6800000e0000 */
[----:B------:R-:W5:Y:S04]  /*9680*/  SHFL.IDX PT, R74, R74, R5, 0x1c1f ;  /* 0x001c1f054a4a7589 */ /* 0x000f6800000e0000 */
[----:B------:R-:W-:Y:S04]  /*9690*/  SHFL.IDX PT, R63, R63, R0, 0x1c1f ;  /* 0x001c1f003f3f7589 */ /* 0x000fe800000e0000 */
[----:B------:R-:W-:Y:S04]  /*96a0*/  SHFL.IDX PT, R67, R67, R0, 0x1c1f ;  /* 0x001c1f0043437589 */ /* 0x000fe800000e0000 */
[----:B------:R-:W5:Y:S04]  /*96b0*/  SHFL.IDX PT, R80, R80, R5, 0x1c1f ;  /* 0x001c1f0550507589 */ /* 0x000f6800000e0000 */
[----:B------:R-:W5:Y:S04]  /*96c0*/  SHFL.IDX PT, R82, R82, R5, 0x1c1f ;  /* 0x001c1f0552527589 */ /* 0x000f6800000e0000 */
[----:B------:R-:W-:Y:S04]  /*96d0*/  SHFL.IDX PT, R65, R65, R0, 0x1c1f ;  /* 0x001c1f0041417589 */ /* 0x000fe800000e0000 */
[----:B------:R1:W-:Y:S04]  /*96e0*/  SHFL.IDX PT, R75, R75, R0, 0x1c1f ;  /* 0x001c1f004b4b7589 */ /* 0x0003e800000e0000 */
[----:B------:R-:W-:Y:S04]  /*96f0*/  SHFL.IDX PT, R88, R88, R5, 0x1c1f ;  /* 0x001c1f0558587589 */ /* 0x000fe800000e0000 */
[----:B------:R2:W5:Y:S01]  /*9700*/  SHFL.IDX PT, R90, R90, R5, 0x1c1f ;  /* 0x001c1f055a5a7589 */ /* 0x00056200000e0000 */
[----:B-1----:R-:W-:Y:S01]  /*9710*/  IMAD R0, R38, UR5, RZ ;  /* 0x0000000526007c24 */ /* 0x002fe2000f8e02ff */
[----:B------:R-:W-:-:S02]  /*9720*/  ULDC.64 UR4, c[0x0][0xb40] ;  /* 0x0002d00000047ab9 */ /* 0x000fc40000000a00 */
[----:B------:R1:W-:Y:S01]  /*9730*/  STSM.16.M88.4 [R34], R8 ;  /* 0x0000000822007844 */ /* 0x0003e20000000200 */
[----:B------:R-:W-:Y:S01]  /*9740*/  IMAD R36, R39, UR44, R0 ;  /* 0x0000002c27247c24 */ /* 0x000fe2000f8e0200 */
[----:B------:R-:W-:Y:S02]  /*9750*/  IADD3 R0, P3, R93, R6, RZ ;  /* 0x000000065d007210 */ /* 0x000fe40007f7e0ff */
[----:B------:R3:W-:Y:S01]  /*9760*/  STSM.16.M88.4 [R33], R12 ;  /* 0x0000000c21007844 */ /* 0x0007e20000000200 */
[----:B--2---:R-:W-:-:S03]  /*9770*/  SHF.R.S32.HI R5, RZ, 0x1f, R93 ;  /* 0x0000001fff057819 */ /* 0x004fc6000001145d */
        /* <DEDUP_REMOVED lines=8> */
[----:B---3--:R-:W-:Y:S02]  /*9800*/  SEL R33, R79, R70, P0 ;  /* 0x000000464f217207 */ /* 0x008fe40000000000 */
[----:B------:R-:W-:Y:S02]  /*9810*/  SEL R10, R40, R55, P0 ;  /* 0x00000037280a7207 */ /* 0x000fe40000000000 */
[----:B------:R-:W-:Y:S01]  /*9820*/  SEL R9, R81, R42, P0 ;  /* 0x0000002a51097207 */ /* 0x000fe20000000000 */
[----:B------:R-:W-:Y:S01]  /*9830*/  STSM.16.M88.4 [R87], R32 ;  /* 0x0000002057007844 */ /* 0x000fe20000000200 */
[----:B------:R-:W-:-:S02]  /*9840*/  SEL R11, R42, R81, P0 ;  /* 0x000000512a0b7207 */ /* 0x000fc40000000000 */
[----:B------:R-:W-:Y:S02]  /*9850*/  SEL R12, R41, R48, P0 ;  /* 0x00000030290c7207 */ /* 0x000fe40000000000 */
[----:B------:R-:W-:Y:S01]  /*9860*/  SEL R14, R48, R41, P0 ;  /* 0x00000029300e7207 */ /* 0x000fe20000000000 */
[----:B------:R1:W-:Y:S01]  /*9870*/  STSM.16.M88.4 [R86], R8 ;  /* 0x0000000856007844 */ /* 0x0003e20000000200 */
[----:B----4-:R-:W-:Y:S02]  /*9880*/  SEL R13, R85, R50, P0 ;  /* 0x00000032550d7207 */ /* 0x010fe40000000000 */
[----:B------:R-:W-:Y:S02]  /*9890*/  SEL R15, R50, R85, P0 ;  /* 0x00000055320f7207 */ /* 0x000fe40000000000 */
[----:B-----5:R-:W-:Y:S02]  /*98a0*/  SEL R24, R49, R56, P0 ;  /* 0x0000003831187207 */ /* 0x020fe40000000000 */
[----:B------:R-:W-:Y:S01]  /*98b0*/  SEL R26, R56, R49, P0 ;  /* 0x00000031381a7207 */ /* 0x000fe20000000000 */
[----:B------:R3:W-:Y:S01]  /*98c0*/  STSM.16.M88.4 [R84], R12 ;  /* 0x0000000c54007844 */ /* 0x0007e20000000200 */
[----:B------:R-:W-:-:S02]  /*98d0*/  SEL R25, R43, R58, P0 ;  /* 0x0000003a2b197207 */ /* 0x000fc40000000000 */
[----:B------:R-:W-:Y:S02]  /*98e0*/  SEL R27, R58, R43, P0 ;  /* 0x0000002b3a1b7207 */ /* 0x000fe40000000000 */
[----:B--2---:R-:W-:Y:S02]  /*98f0*/  SEL R28, R61, R72, P0 ;  /* 0x000000483d1c7207 */ /* 0x004fe40000000000 */
        /* <DEDUP_REMOVED lines=9> */
[----:B---3--:R-:W-:Y:S02]  /*9990*/  SEL R12, R63, R80, P0 ;  /* 0x000000503f0c7207 */ /* 0x008fe40000000000 */
        /* <DEDUP_REMOVED lines=39> */
[----:B------:R1:W-:Y:S01]  /*9c10*/  UTMASTG.5D [UR40], [UR4] ;  /* 0x00000028040073b5 */ /* 0x0003e20008020000 */
[----:B------:R-:W-:-:S02]  /*9c20*/  UMOV UR8, 0x1 ;  /* 0x0000000100087882 */ /* 0x000fc40000000000 */
[----:B------:R-:W-:Y:S02]  /*9c30*/  UPRMT UR7, URZ, 0x654, UR6 ;  /* 0x000006543f077896 */ /* 0x000fe40008000006 */
[----:B------:R-:W-:Y:S01]  /*9c40*/  UPRMT UR6, UR8, 0x654, UR6 ;  /* 0x0000065408067896 */ /* 0x000fe20008000006 */
[----:B------:R0:W-:Y:S01]  /*9c50*/  UTMACMDFLUSH ;  /* 0x00000000000079b7 */ /* 0x0001e20000000000 */
[----:B------:R-:W-:-:S05]  /*9c60*/  DEPBAR.LE SB0, 0x0 ;  /* 0x000080000000791a */ /* 0x000fca0000000000 */
[----:B------:R-:W-:Y:S02]  /*9c70*/  SYNCS.ARRIVE.TRANS64.RED.A1T0 RZ, [UR7], RZ ;  /* 0x000000ffffff79a7 */ /* 0x000fe40008100407 */
[----:B-1----:R-:W-:Y:S03]  /*9c80*/  SYNCS.ARRIVE.TRANS64.RED.A1T0 RZ, [UR6], RZ ;  /* 0x000000ffffff79a7 */ /* 0x002fe60008100406 */
.L_x_153:
[----:B------:R-:W-:Y:S05]  /*9c90*/  BSYNC B0 ;  /* 0x0000000000007941 */ /* 0x000fea0003800000 */
.L_x_152:
        /* <DEDUP_REMOVED lines=10> */
.L_x_126:
[----:B------:R-:W-:-:S08]  /*9d40*/  NOP ;  /* 0x0000000000007918 */ /* 0x000fd00000000000 */
[----:B--2---:R-:W1:-:S00]  /*9d50*/  USETMAXREG.DEALLOC.CTAPOOL 0x18 ;  /* 0x00000018000079c8 */ /* 0x004e4000080e0500 */
[----:B-1----:R-:W1:Y:S01]  /*9d60*/  LDC R2, c[0x0][0xda4] ;  /* 0x00036900ff027b82 */ /* 0x002e620000000800 */
[----:B------:R-:W-:Y:S01]  /*9d70*/  UMOV UR47, 0x1 ;  /* 0x00000001002f7882 */ /* 0x000fe20000000000 */
[----:B------:R-:W-:Y:S02]  /*9d80*/  IMAD.MOV.U32 R17, RZ, RZ, RZ ;  /* 0x000000ffff117224 */ /* 0x000fe400078e00ff */
[----:B------:R-:W-:Y:S01]  /*9d90*/  IMAD.MOV.U32 R18, RZ, RZ, 0x1 ;  /* 0x00000001ff127424 */ /* 0x000fe200078e00ff */
[----:B-1----:R-:W-:-:S13]  /*9da0*/  ISETP.LE.AND P0, PT, R2, UR49, PT ;  /* 0x0000003102007c0c */ /* 0x002fda000bf03270 */
[----:B------:R-:W-:Y:S05]  /*9db0*/  @P0 BRA `(.L_x_155) ;  /* 0x0000003000d00947 */ /* 0x000fea0003800000 */
[----:B------:R-:W2:Y:S01]  /*9dc0*/  LDL.LU R6, [R1] ;  /* 0x0000000001067983 */ /* 0x000ea20000300800 */
[----:B------:R-:W1:Y:S02]  /*9dd0*/  S2R R9, SR_TID.X ;  /* 0x0000000000097919 */ /* 0x000e640000002100 */
[----:B-1----:R-:W-:Y:S01]  /*9de0*/  IMAD.SHL.U32 R0, R9, 0x40, RZ ;  /* 0x0000004009007824 */ /* 0x002fe200078e00ff */
[----:B------:R-:W-:-:S04]  /*9df0*/  SHF.R.U32.HI R3, RZ, 0x1, R9 ;  /* 0x00000001ff037819 */ /* 0x000fc80000011609 */
[----:B------:R-:W-:Y:S02]  /*9e00*/  LOP3.LUT R2, R0, 0x180, RZ, 0xc0, !PT ;  /* 0x0000018000027812 */ /* 0x000fe400078ec0ff */
[C---:B------:R-:W-:Y:S02]  /*9e10*/  LOP3.LUT R8, R9.reuse, 0x7f, RZ, 0xc0, !PT ;  /* 0x0000007f09087812 */ /* 0x040fe400078ec0ff */
[----:B------:R-:W-:Y:S01]  /*9e20*/  LOP3.LUT R2, R2, 0x30, R3, 0xf8, !PT ;  /* 0x0000003002027812 */ /* 0x000fe200078ef803 */
[C---:B------:R-:W-:Y:S01]  /*9e30*/  IMAD.SHL.U32 R3, R9.reuse, 0x8, RZ ;  /* 0x0000000809037824 */ /* 0x040fe200078e00ff */
[C---:B------:R-:W-:Y:S01]  /*9e40*/  ISETP.NE.AND P1, PT, R8.reuse, RZ, PT ;  /* 0x000000ff0800720c */ /* 0x040fe20003f25270 */
[----:B------:R-:W-:Y:S01]  /*9e50*/  IMAD.SHL.U32 R4, R8, 0x10, RZ ;  /* 0x0000001008047824 */ /* 0x000fe200078e00ff */
[C---:B------:R-:W-:Y:S02]  /*9e60*/  LOP3.LUT P0, RZ, R9.reuse, 0x1f, RZ, 0xc0, !PT ;  /* 0x0000001f09ff7812 */ /* 0x040fe4000780c0ff */
[----:B------:R-:W-:Y:S01]  /*9e70*/  LOP3.LUT R3, R2, 0x30, R3, 0x78, !PT ;  /* 0x0000003002037812 */ /* 0x000fe200078e7803 */
[----:B------:R-:W-:Y:S01]  /*9e80*/  IMAD.SHL.U32 R2, R9, 0x20, RZ ;  /* 0x0000002009027824 */ /* 0x000fe200078e00ff */
[----:B------:R-:W-:-:S02]  /*9e90*/  LOP3.LUT R5, R4, 0x600, RZ, 0xc0, !PT ;  /* 0x0000060004057812 */ /* 0x000fc400078ec0ff */
[----:B------:R-:W-:Y:S02]  /*9ea0*/  ISETP.NE.OR P0, PT, R8, RZ, !P0 ;  /* 0x000000ff0800720c */ /* 0x000fe40004705670 */
[----:B------:R-:W-:Y:S01]  /*9eb0*/  LOP3.LUT R4, R2, 0x80, RZ, 0xc0, !PT ;  /* 0x0000008002047812 */ /* 0x000fe200078ec0ff */
[----:B------:R-:W-:Y:S01]  /*9ec0*/  IMAD.SHL.U32 R7, R9, 0x4, RZ ;  /* 0x0000000409077824 */ /* 0x000fe200078e00ff */
[----:B------:R-:W-:Y:S02]  /*9ed0*/  LOP3.LUT R5, R5, 0x60, R2, 0xf8, !PT ;  /* 0x0000006005057812 */ /* 0x000fe400078ef802 */
[----:B------:R-:W-:Y:S02]  /*9ee0*/  LOP3.LUT R4, R4, 0x10, R9, 0xf8, !PT ;  /* 0x0000001004047812 */ /* 0x000fe400078ef809 */
[----:B------:R-:W-:Y:S02]  /*9ef0*/  LOP3.LUT R0, R3, 0x640, R0, 0xf8, !PT ;  /* 0x0000064003007812 */ /* 0x000fe400078ef800 */
[----:B------:R-:W-:-:S02]  /*9f00*/  LOP3.LUT R4, R4, 0x10, R7, 0x78, !PT ;  /* 0x0000001004047812 */ /* 0x000fc400078e7807 */
[----:B------:R-:W-:Y:S01]  /*9f10*/  LOP3.LUT R5, R5, 0x100, R2, 0xf8, !PT ;  /* 0x0000010005057812 */ /* 0x000fe200078ef802 */
[----:B------:R1:W-:Y:S03]  /*9f20*/  STL [R1+0x10], R0 ;  /* 0x0000100001007387 */ /* 0x0003e60000100800 */
[----:B-1----:R-:W-:-:S05]  /*9f30*/  LOP3.LUT R0, R5, R4, RZ, 0xfc, !PT ;  /* 0x0000000405007212 */ /* 0x002fca00078efcff */
[----:B------:R1:W-:Y:S01]  /*9f40*/  STL [R1+0xc], R0 ;  /* 0x00000c0001007387 */ /* 0x0003e20000100800 */
[----:B------:R-:W-:Y:S02]  /*9f50*/  IMAD.MOV.U32 R17, RZ, RZ, RZ ;  /* 0x000000ffff117224 */ /* 0x000fe400078e00ff */
[----:B------:R-:W-:Y:S01]  /*9f60*/  IMAD.MOV.U32 R18, RZ, RZ, 0x1 ;  /* 0x00000001ff127424 */ /* 0x000fe200078e00ff */
[----:B------:R-:W-:Y:S02]  /*9f70*/  ULOP3.LUT UR43, UR46, 0x1, URZ, 0xfc, !UPT ;  /* 0x000000012e2b7892 */ /* 0x000fe4000f8efc3f */
[----:B------:R-:W-:Y:S01]  /*9f80*/  ULOP3.LUT UR48, UR46, 0x2, URZ, 0xfc, !UPT ;  /* 0x000000022e307892 */ /* 0x000fe2000f8efc3f */
[----:B------:R-:W-:Y:S01]  /*9f90*/  ULDC.64 UR52, c[0x0][0x198] ;  /* 0x0000660000347ab9 */ /* 0x000fe20000000a00 */
[----:B------:R-:W-:Y:S01]  /*9fa0*/  ULDC UR44, c[0x0][0xc] ;  /* 0x00000300002c7ab9 */ /* 0x000fe20000000800 */
[----:B------:R-:W-:Y:S01]  /*9fb0*/  UMOV UR47, URZ ;  /* 0x0000003f002f7c82 */ /* 0x000fe20008000000 */
[----:B--2---:R-:W-:-:S04]  /*9fc0*/  LOP3.LUT R6, R6, 0xfffffffe, RZ, 0xc0, !PT ;  /* 0xfffffffe06067812 */ /* 0x004fc800078ec0ff */
[----:B------:R-:W-:-:S04]  /*9fd0*/  @P1 LOP3.LUT R6, R6, 0x1, RZ, 0xfc, !PT ;  /* 0x0000000106061812 */ /* 0x000fc800078efcff */
[----:B------:R-:W-:-:S04]  /*9fe0*/  LOP3.LUT R6, R6, 0xfffffffd, RZ, 0xc0, !PT ;  /* 0xfffffffd06067812 */ /* 0x000fc800078ec0ff */
[----:B------:R-:W-:-:S05]  /*9ff0*/  @P0 LOP3.LUT R6, R6, 0x2, RZ, 0xfc, !PT ;  /* 0x0000000206060812 */ /* 0x000fca00078efcff */
[----:B------:R1:W-:Y:S02]  /*a000*/  STL [R1], R6 ;  /* 0x0000000601007387 */ /* 0x0003e40000100800 */
.L_x_207:
        /* <DEDUP_REMOVED lines=33> */
[----:B------:R-:W-:Y:S01]  /*a220*/  MOV R2, 0x0 ;  /* 0x0000000000027802 */ /* 0x000fe20000000f00 */
[----:B------:R-:W-:Y:S01]  /*a230*/  ULDC.64 UR6, c[0x4][0x98] ;  /* 0x0100260000067ab9 */ /* 0x000fe20000000a00 */
[----:B------:R-:W-:Y:S01]  /*a240*/  ULDC.64 UR8, c[0x4][0xa0] ;  /* 0x0100280000087ab9 */ /* 0x000fe20000000a00 */
[----:B------:R-:W-:Y:S01]  /*a250*/  ULDC.64 UR4, c[0x4][0x8] ;  /* 0x0100020000047ab9 */ /* 0x000fe20000000a00 */
[----:B------:R-:W-:Y:S02]  /*a260*/  IMAD.U32 R4, RZ, RZ, UR6 ;  /* 0x00000006ff047e24 */ /* 0x000fe4000f8e00ff */
[----:B------:R-:W2:Y:S01]  /*a270*/  LDC.64 R2, c[0x4][R2] ;  /* 0x0100000002027b82 */ /* 0x000ea20000000a00 */
[----:B------:R-:W-:Y:S02]  /*a280*/  IMAD.U32 R5, RZ, RZ, UR7 ;  /* 0x00000007ff057e24 */ /* 0x000fe4000f8e00ff */
[----:B-1----:R-:W-:Y:S02]  /*a290*/  IMAD.U32 R6, RZ, RZ, UR8 ;  /* 0x00000008ff067e24 */ /* 0x002fe4000f8e00ff */
[----:B------:R-:W-:-:S02]  /*a2a0*/  IMAD.U32 R7, RZ, RZ, UR9 ;  /* 0x00000009ff077e24 */ /* 0x000fc4000f8e00ff */
[----:B------:R-:W-:Y:S02]  /*a2b0*/  IMAD.U32 R10, RZ, RZ, UR4 ;  /* 0x00000004ff0a7e24 */ /* 0x000fe4000f8e00ff */
[----:B------:R-:W-:Y:S02]  /*a2c0*/  IMAD.U32 R11, RZ, RZ, UR5 ;  /* 0x00000005ff0b7e24 */ /* 0x000fe4000f8e00ff */
[----:B------:R-:W-:Y:S02]  /*a2d0*/  IMAD.MOV.U32 R8, RZ, RZ, 0x70 ;  /* 0x00000070ff087424 */ /* 0x000fe400078e00ff */
[----:B------:R-:W-:Y:S02]  /*a2e0*/  IMAD.MOV.U32 R12, RZ, RZ, 0x1 ;  /* 0x00000001ff0c7424 */ /* 0x000fe400078e00ff */
[----:B------:R-:W-:-:S07]  /*a2f0*/  IMAD.MOV.U32 R13, RZ, RZ, RZ ;  /* 0x000000ffff0d7224 */ /* 0x000fce00078e00ff */
[----:B------:R-:W-:-:S07]  /*a300*/  LEPC R20, `(.L_x_156) ;  /* 0x000000001014794e */ /* 0x000fce0000000000 */
[----:B--2---:R-:W-:Y:S05]  /*a310*/  CALL.ABS.NOINC R2 ;  /* 0x0000000002007343 */ /* 0x004fea0003c00000 */
.L_x_156:
[----:B------:R-:W2:Y:S01]  /*a320*/  LDL.LU R2, [R1] ;  /* 0x0000000001027983 */ /* 0x000ea20000300800 */
[----:B------:R-:W-:-:S06]  /*a330*/  UIADD3 UR4, UR40, 0xf200, URZ ;  /* 0x0000f20028047890 */ /* 0x000fcc000fffe03f */
[----:B------:R-:W-:-:S05]  /*a340*/  IMAD.U32 R16, RZ, RZ, UR4 ;  /* 0x00000004ff107e24 */ /* 0x000fca000f8e00ff */
[----:B------:R-:W-:Y:S02]  /*a350*/  LOP3.LUT P0, RZ, R16, 0x1bf, RZ, 0xc0, !PT ;  /* 0x000001bf10ff7812 */ /* 0x000fe4000780c0ff */
[----:B--2---:R-:W-:-:S11]  /*a360*/  LOP3.LUT R2, R2, 0xfffffffb, RZ, 0xc0, !PT ;  /* 0xfffffffb02027812 */ /* 0x004fd600078ec0ff */
[----:B------:R-:W-:-:S05]  /*a370*/  @P0 LOP3.LUT R2, R2, 0x4, RZ, 0xfc, !PT ;  /* 0x0000000402020812 */ /* 0x000fca00078efcff */
[----:B------:R2:W-:Y:S01]  /*a380*/  STL [R1], R2 ;  /* 0x0000000201007387 */ /* 0x0005e20000100800 */
[----:B------:R-:W-:Y:S05]  /*a390*/  @!P0 BRA `(.L_x_157) ;  /* 0x0000000000408947 */ /* 0x000fea0003800000 */
[----:B--2---:R-:W-:Y:S01]  /*a3a0*/  MOV R2, 0x0 ;  /* 0x0000000000027802 */ /* 0x004fe20000000f00 */
        /* <DEDUP_REMOVED lines=15> */
.L_x_157:
[----:B------:R-:W-:-:S04]  /*a4a0*/  UIADD3 UR4, UR40, 0x200, URZ ;  /* 0x0000020028047890 */ /* 0x000fc8000fffe03f */
[----:B------:R-:W-:-:S06]  /*a4b0*/  ULOP3.LUT UP0, URZ, UR4, 0x9f, URZ, 0xc0, !UPT ;  /* 0x0000009f043f7892 */ /* 0x000fcc000f80c03f */
[----:B------:R-:W-:-:S13]  /*a4c0*/  PLOP3.LUT P0, PT, PT, PT, UP0, 0x80, 0x0 ;  /* 0x000000000000781c */ /* 0x000fda0003f0f008 */
        /* <DEDUP_REMOVED lines=17> */
.L_x_158:
[----:B------:R-:W-:-:S13]  /*a5e0*/  LOP3.LUT P6, RZ, R16, 0x1bf, RZ, 0xc0, !PT ;  /* 0x000001bf10ff7812 */ /* 0x000fda00078cc0ff */
        /* <DEDUP_REMOVED lines=17> */
.L_x_159:
[----:B------:R-:W-:Y:S01]  /*a700*/  ULDC.64 UR4, c[0x0][0x9f8] ;  /* 0x00027e0000047ab9 */ /* 0x000fe20000000a00 */
[----:B------:R-:W-:Y:S01]  /*a710*/  IMAD.U32 R5, RZ, RZ, UR39 ;  /* 0x00000027ff057e24 */ /* 0x000fe2000f8e00ff */
[----:B------:R-:W-:Y:S01]  /*a720*/  ISETP.NE.U32.AND P0, PT, RZ, UR4, PT ;  /* 0x00000004ff007c0c */ /* 0x000fe2000bf05070 */
[----:B-1----:R-:W-:Y:S01]  /*a730*/  IMAD.U32 R6, RZ, RZ, UR39 ;  /* 0x00000027ff067e24 */ /* 0x002fe2000f8e00ff */
[----:B------:R-:W1:Y:S01]  /*a740*/  S2R R16, SR_TID.X ;  /* 0x0000000000107919 */ /* 0x000e620000002100 */
[----:B------:R-:W3:Y:S01]  /*a750*/  LDC R0, c[0x0][0x428] ;  /* 0x00010a00ff007b82 */ /* 0x000ee20000000800 */
[----:B------:R-:W-:-:S07]  /*a760*/  ISETP.NE.AND.EX P0, PT, RZ, UR5, PT, P0 ;  /* 0x00000005ff007c0c */ /* 0x000fce000bf05300 */
[----:B------:R-:W4:Y:S08]  /*a770*/  LDC R4, c[0x0][0xda8] ;  /* 0x00036a00ff047b82 */ /* 0x000f300000000800 */
[----:B--2---:R-:W2:Y:S01]  /*a780*/  @P0 LDC.64 R2, c[0x0][0x9f8] ;  /* 0x00027e00ff020b82 */ /* 0x004ea20000000a00 */
[----:B------:R-:W5:Y:S01]  /*a790*/  S2R R21, SR_CgaCtaId ;  /* 0x0000000000157919 */ /* 0x000f620000008800 */
[----:B------:R-:W-:Y:S01]  /*a7a0*/  IMAD R7, RZ, RZ, -UR45 ;  /* 0x8000002dff077e24 */ /* 0x000fe2000f8e02ff */
[----:B------:R-:W5:Y:S01]  /*a7b0*/  S2R R8, SR_TID.X ;  /* 0x0000000000087919 */ /* 0x000f620000002100 */
[----:B-1----:R-:W-:Y:S01]  /*a7c0*/  LOP3.LUT R16, R16, 0x7f, RZ, 0xc0, !PT ;  /* 0x0000007f10107812 */ /* 0x002fe200078ec0ff */
[----:B--2---:R-:W-:-:S05]  /*a7d0*/  @P0 IMAD.WIDE R2, R5, 0x4, R2 ;  /* 0x0000000405020825 */ /* 0x004fca00078e0202 */
[----:B------:R1:W2:Y:S01]  /*a7e0*/  @P0 LDG.E R6, desc[UR50][R2.64] ;  /* 0x0000003202060981 */ /* 0x0002a2000c1e1900 */
[----:B---3--:R-:W-:Y:S01]  /*a7f0*/  ISETP.NE.AND P0, PT, R0, 0x1, PT ;  /* 0x000000010000780c */ /* 0x008fe20003f05270 */
[----:B----4-:R-:W-:Y:S01]  /*a800*/  IMAD R7, R4, R7, UR49 ;  /* 0x0000003104077e24 */ /* 0x010fe2000f8e0207 */
[----:B------:R-:W-:Y:S01]  /*a810*/  ISETP.NE.AND P6, PT, R16, RZ, PT ;  /* 0x000000ff1000720c */ /* 0x000fe20003fc5270 */
[----:B------:R-:W-:Y:S01]  /*a820*/  UMOV UR36, URZ ;  /* 0x0000003f00247c82 */ /* 0x000fe20008000000 */
[----:B------:R-:W-:Y:S01]  /*a830*/  UMOV UR4, 0x40 ;  /* 0x0000004000047882 */ /* 0x000fe20000000000 */
[----:B------:R-:W-:Y:S01]  /*a840*/  IMAD.SHL.U32 R7, R7, 0x80, RZ ;  /* 0x0000008007077824 */ /* 0x000fe200078e00ff */
[----:B------:R-:W-:Y:S01]  /*a850*/  UMOV UR6, UR38 ;  /* 0x0000002600067c82 */ /* 0x000fe20008000000 */
[----:B------:R-:W-:Y:S01]  /*a860*/  UMOV UR7, UR39 ;  /* 0x0000002700077c82 */ /* 0x000fe20008000000 */
[----:B------:R-:W-:Y:S01]  /*a870*/  UMOV UR8, 0x80 ;  /* 0x0000008000087882 */ /* 0x000fe20000000000 */
[----:B-1----:R-:W1:Y:S01]  /*a880*/  LDC.64 R2, c[0x0][0x3f8] ;  /* 0x0000fe00ff027b82 */ /* 0x002e620000000a00 */
[----:B------:R-:W-:Y:S01]  /*a890*/  R2UR UR37, R7 ;  /* 0x00000000072572ca */ /* 0x000fe200000e0000 */
[----:B------:R-:W-:Y:S01]  /*a8a0*/  UMOV UR10, UR38 ;  /* 0x00000026000a7c82 */ /* 0x000fe20008000000 */
[----:B------:R-:W-:Y:S01]  /*a8b0*/  UMOV UR11, UR39 ;  /* 0x00000027000b7c82 */ /* 0x000fe20008000000 */
[----:B-----5:R-:W-:Y:S01]  /*a8c0*/  LOP3.LUT R21, R21, 0x1, RZ, 0xc0, !PT ;  /* 0x0000000115157812 */ /* 0x020fe200078ec0ff */
[----:B------:R-:W-:Y:S01]  /*a8d0*/  IMAD.U32 R16, RZ, RZ, UR38 ;  /* 0x00000026ff107e24 */ /* 0x000fe2000f8e00ff */
[----:B------:R-:W-:Y:S01]  /*a8e0*/  VOTEU.ALL UP1, P6 ;  /* 0x00000000003f7886 */ /* 0x000fe20003020000 */
[----:B------:R-:W-:Y:S01]  /*a8f0*/  SHF.R.U32.HI R8, RZ, 0x5, R8 ;  /* 0x00000005ff087819 */ /* 0x000fe20000011608 */
[----:B------:R-:W3:Y:S01]  /*a900*/  @P0 LDC R0, c[0x0][0x42c] ;  /* 0x00010b00ff000b82 */ /* 0x000ee20000000800 */
[----:B------:R-:W-:-:S02]  /*a910*/  IMAD R21, R21, 0x1400, RZ ;  /* 0x0000140015157824 */ /* 0x000fc400078e02ff */
[----:B------:R-:W-:Y:S01]  /*a920*/  @!UP1 UIADD3 UR12, UP0, UR52, 0x270, URZ ;  /* 0x00000270340c9890 */ /* 0x000fe2000ff1e03f */
[----:B------:R-:W-:Y:S02]  /*a930*/  LOP3.LUT R8, R8, 0x3, RZ, 0xc0, !PT ;  /* 0x0000000308087812 */ /* 0x000fe400078ec0ff */
[----:B------:R-:W-:Y:S01]  /*a940*/  UMOV UR5, UR37 ;  /* 0x0000002500057c82 */ /* 0x000fe20008000000 */
[----:B------:R-:W-:Y:S01]  /*a950*/  @!UP1 UIADD3.X UR13, URZ, UR53, URZ, UP0, !UPT ;  /* 0x000000353f0d9290 */ /* 0x000fe200087fe43f */
[----:B------:R-:W4:Y:S01]  /*a960*/  @P0 LDC R5, c[0x0][0x430] ;  /* 0x00010c00ff050b82 */ /* 0x000f220000000800 */
[----:B------:R-:W-:Y:S01]  /*a970*/  UMOV UR9, UR37 ;  /* 0x0000002500097c82 */ /* 0x000fe20008000000 */
[----:B-1----:R-:W-:-:S06]  /*a980*/  ISETP.NE.U32.AND P1, PT, R2, RZ, PT ;  /* 0x000000ff0200720c */ /* 0x002fcc0003f25070 */
[----:B------:R-:W-:Y:S01]  /*a990*/  @!UP1 UTMAPF.L2.4D [UR36], [UR12] ;  /* 0x000000240c0095b8 */ /* 0x000fe20008018000 */
[----:B------:R-:W-:Y:S01]  /*a9a0*/  ISETP.NE.AND.EX P1, PT, R3, RZ, PT, P1 ;  /* 0x000000ff0300720c */ /* 0x000fe20003f25310 */
[----:B---3--:R-:W-:Y:S01]  /*a9b0*/  @P0 IMAD.HI.U32 R0, R0, UR38, RZ ;  /* 0x0000002600000c27 */ /* 0x008fe2000f8e00ff */
[----:B------:R1:W-:Y:S04]  /*a9c0*/  @!UP1 UTMAPF.L2.4D [UR4], [UR12] ;  /* 0x000000040c0095b8 */ /* 0x0003e80008018000 */
[----:B----4-:R-:W-:Y:S01]  /*a9d0*/  @P0 SHF.R.U32.HI R16, RZ, R5, R0 ;  /* 0x00000005ff100219 */ /* 0x010fe20000011600 */
[----:B------:R3:W-:Y:S01]  /*a9e0*/  @!UP1 UTMAPF.L2.4D [UR8], [UR12] ;  /* 0x000000080c0095b8 */ /* 0x0007e20008018000 */
[----:B-1----:R-:W-:Y:S01]  /*a9f0*/  UMOV UR4, 0xffffffff ;  /* 0xffffffff00047882 */ /* 0x002fe20000000000 */
[--C-:B--2---:R-:W-:Y:S01]  /*aa00*/  SHF.R.S32.HI R20, RZ, 0x1f, R6.reuse ;  /* 0x0000001fff147819 */ /* 0x104fe20000011406 */
[----:B------:R-:W-:Y:S01]  /*aa10*/  IMAD.MOV.U32 R19, RZ, RZ, R6 ;  /* 0x000000ffff137224 */ /* 0x000fe200078e0006 */
[----:B------:R-:W-:Y:S01]  /*aa20*/  SEL R0, R6, RZ, !P1 ;  /* 0x000000ff06007207 */ /* 0x000fe20004800000 */
[----:B---3--:R-:W-:Y:S06]  /*aa30*/  BRA.DIV UR4, `(.L_x_160) ;  /* 0x0000002e04007947 */ /* 0x008fec000b800000 */
[----:B------:R1:W2:Y:S02]  /*aa40*/  SHFL.IDX PT, R14, R8, RZ, 0x1f ;  /* 0x00001fff080e7589 */ /* 0x0002a400000e0000 */
.L_x_223:
[----:B--2---:R-:W-:Y:S02]  /*aa50*/  ISETP.NE.AND P0, PT, R14, RZ, PT ;  /* 0x000000ff0e00720c */ /* 0x004fe40003f05270 */
[----:B------:R-:W-:-:S11]  /*aa60*/  PLOP3.LUT P6, PT, PT, PT, PT, 0x8, 0x0 ;  /* 0x000000000000781c */ /* 0x000fd60003fce170 */
[----:B------:R-:W-:Y:S05]  /*aa70*/  @P0 BRA `(.L_x_161) ;  /* 0x0000000800380947 */ /* 0x000fea0003800000 */
[----:B------:R-:W-:-:S06]  /*aa80*/  UIADD3 UR4, UR41, -0x1, URZ ;  /* 0xffffffff29047890 */ /* 0x000fcc000fffe03f */
[----:B-1----:R-:W-:Y:S01]  /*aa90*/  IMAD.U32 R8, RZ, RZ, UR4 ;  /* 0x00000004ff087e24 */ /* 0x002fe2000f8e00ff */
[----:B------:R-:W-:-:S03]  /*aaa0*/  UMOV UR4, 0xffffffff ;  /* 0xffffffff00047882 */ /* 0x000fc60000000000 */
[----:B------:R-:W-:Y:S05]  /*aab0*/  BRA.DIV UR4, `(.L_x_162) ;  /* 0x0000002e04007947 */ /* 0x000fea000b800000 */
[----:B------:R-:W-:-:S13]  /*aac0*/  ELECT P6, URZ, PT ;  /* 0x00000000003f782f */ /* 0x000fda00038c0000 */
.L_x_226:
[----:B------:R-:W-:Y:S05]  /*aad0*/  @!P6 BRA `(.L_x_163) ;  /* 0x0000000400a4e947 */ /* 0x000fea0003800000 */
[----:B------:R-:W-:Y:S05]  /*aae0*/  @!P1 BRA `(.L_x_164) ;  /* 0x0000000000449947 */ /* 0x000fea0003800000 */
[----:B------:R-:W1:Y:S01]  /*aaf0*/  LDC R9, c[0x0][0x41c] ;  /* 0x00010700ff097b82 */ /* 0x000e620000000800 */
[----:B------:R-:W-:Y:S01]  /*ab00*/  ULDC.64 UR4, c[0x0][0x408] ;  /* 0x0001020000047ab9 */ /* 0x000fe20000000a00 */
[----:B-1----:R-:W-:-:S13]  /*ab10*/  ISETP.NE.AND P0, PT, R9, 0x1, PT ;  /* 0x000000010900780c */ /* 0x002fda0003f05270 */
[----:B------:R-:W1:Y:S02]  /*ab20*/  @P0 LDC.64 R4, c[0x0][0x420] ;  /* 0x00010800ff040b82 */ /* 0x000e640000000a00 */
        /* <DEDUP_REMOVED lines=13> */
.L_x_164:
[----:B------:R-:W-:Y:S02]  /*ac00*/  LEA R0, R17, UR40, 0x3 ;  /* 0x0000002811007c11 */ /* 0x000fe4000f8e18ff */
[----:B-1----:R-:W-:-:S04]  /*ac10*/  SHF.L.U32 R3, R18, 0x1f, RZ ;  /* 0x0000001f12037819 */ /* 0x002fc800000006ff */
[----:B------:R-:W1:Y:S02]  /*ac20*/  SYNCS.PHASECHK.TRANS64.TRYWAIT P0, [R0+URZ+0x33480], R3 ;  /* 0x03348003000075a7 */ /* 0x000e64000800017f */
[----:B-1----:R-:W-:Y:S05]  /*ac30*/  @!P0 BRA `(.L_x_165) ;  /* 0x0000002800c08947 */ /* 0x002fea0003800000 */
.L_x_227:
[----:B------:R-:W2:Y:S01]  /*ac40*/  S2R R2, SR_TID.X ;  /* 0x0000000000027919 */ /* 0x000ea20000002100 */
[----:B------:R-:W-:Y:S01]  /*ac50*/  UPRMT UR4, UR48, 0x9910, URZ ;  /* 0x0000991030047896 */ /* 0x000fe2000800003f */
[----:B--2---:R-:W-:-:S04]  /*ac60*/  LOP3.LUT R2, R2, 0x7f, RZ, 0xc0, !PT ;  /* 0x0000007f02027812 */ /* 0x004fc800078ec0ff */
[----:B------:R-:W-:Y:S01]  /*ac70*/  ISETP.NE.AND P0, PT, R2, RZ, PT ;  /* 0x000000ff0200720c */ /* 0x000fe20003f05270 */
[----:B------:R-:W-:-:S05]  /*ac80*/  IMAD.U32 R2, RZ, RZ, UR4 ;  /* 0x00000004ff027e24 */ /* 0x000fca000f8e00ff */
[----:B------:R-:W-:-:S07]  /*ac90*/  ISETP.NE.AND P2, PT, R2, 0x2, PT ;  /* 0x000000020200780c */ /* 0x000fce0003f45270 */
[----:B------:R-:W-:-:S04]  /*aca0*/  @!P0 IMAD.MOV.U32 R5, RZ, RZ, 0x7800 ;  /* 0x00007800ff058424 */ /* 0x000fc800078e00ff */
[----:B------:R2:W-:Y:S02]  /*acb0*/  @!P0 SYNCS.ARRIVE.TRANS64 RZ, [R0+URZ+0x33470], R5 ;  /* 0x0334700500ff89a7 */ /* 0x0005e4000800003f */
[----:B------:R-:W-:Y:S05]  /*acc0*/  @P2 BRA `(.L_x_166) ;  /* 0x0000000000042947 */ /* 0x000fea0003800000 */
[----:B------:R-:W-:Y:S01]  /*acd0*/  BPT.TRAP 0x1 ;  /* 0x000000040000795c */ /* 0x000fe20000300000 */
.L_x_166:
[----:B------:R-:W3:Y:S02]  /*ace0*/  LDL R2, [R1] ;  /* 0x0000000001027983 */ /* 0x000ee40000100800 */
[----:B---3--:R-:W-:-:S13]  /*acf0*/  LOP3.LUT P0, RZ, R2, 0x2, RZ, 0xc0, !PT ;  /* 0x0000000202ff7812 */ /* 0x008fda000780c0ff */
[----:B------:R-:W-:Y:S05]  /*ad00*/  @P0 BRA `(.L_x_167) ;  /* 0x0000000000040947 */ /* 0x000fea0003800000 */
[----:B------:R-:W-:Y:S01]  /*ad10*/  BPT.TRAP 0x1 ;  /* 0x000000040000795c */ /* 0x000fe20000300000 */
.L_x_167:
[----:B------:R-:W3:Y:S01]  /*ad20*/  S2R R4, SR_CgaCtaId ;  /* 0x0000000000047919 */ /* 0x000ee20000008800 */
[----:B------:R-:W-:Y:S01]  /*ad30*/  IMAD R2, R17, 0x7800, R21 ;  /* 0x0000780011027824 */ /* 0x000fe200078e0215 */
[----:B------:R-:W-:Y:S01]  /*ad40*/  R2UR UR9, R0 ;  /* 0x00000000000972ca */ /* 0x000fe200000e0000 */
[----:B------:R-:W-:Y:S01]  /*ad50*/  UIADD3 UR4, UP0, UR52, 0x470, URZ ;  /* 0x0000047034047890 */ /* 0x000fe2000ff1e03f */
[----:B------:R-:W-:Y:S01]  /*ad60*/  R2UR UR12, R16 ;  /* 0x00000000100c72ca */ /* 0x000fe200000e0000 */
[----:B------:R-:W-:Y:S01]  /*ad70*/  VIADD R2, R2, UR40 ;  /* 0x0000002802027c36 */ /* 0x000fe20008000000 */
[----:B-----5:R-:W-:Y:S01]  /*ad80*/  R2UR UR13, R6 ;  /* 0x00000000060d72ca */ /* 0x020fe200000e0000 */
[----:B------:R-:W-:Y:S01]  /*ad90*/  UIADD3.X UR5, URZ, UR53, URZ, UP0, !UPT ;  /* 0x000000353f057290 */ /* 0x000fe200087fe43f */
[----:B------:R-:W-:Y:S02]  /*ada0*/  UMOV UR10, URZ ;  /* 0x0000003f000a7c82 */ /* 0x000fe40008000000 */
[----:B------:R-:W-:Y:S01]  /*adb0*/  R2UR UR15, R2 ;  /* 0x00000000020f72ca */ /* 0x000fe200000e0000 */
[----:B------:R-:W-:Y:S01]  /*adc0*/  UMOV UR17, 0x30000 ;  /* 0x0003000000117882 */ /* 0x000fe20000000000 */
[----:B------:R-:W-:Y:S01]  /*add0*/  UMOV UR6, 0x0 ;  /* 0x0000000000067882 */ /* 0x000fe20000000000 */
[----:B------:R-:W-:Y:S01]  /*ade0*/  UMOV UR7, 0x14f00000 ;  /* 0x14f0000000077882 */ /* 0x000fe20000000000 */
[----:B------:R-:W-:Y:S01]  /*adf0*/  UMOV UR16, 0x40 ;  /* 0x0000004000107882 */ /* 0x000fe20000000000 */
[----:B------:R-:W-:-:S08]  /*ae00*/  UIADD3 UR9, UR9, 0x33470, URZ ;  /* 0x0003347009097890 */ /* 0x000fd0000fffe03f */
[----:B------:R-:W-:Y:S02]  /*ae10*/  UIADD3 UR8, UR15, 0xf200, URZ ;  /* 0x0000f2000f087890 */ /* 0x000fe4000fffe03f */
[----:B------:R-:W-:Y:S02]  /*ae20*/  UIADD3 UR14, UR15, 0x11a00, URZ ;  /* 0x00011a000f0e7890 */ /* 0x000fe4000fffe03f */
[----:B------:R-:W-:Y:S01]  /*ae30*/  UIADD3 UR15, UR15, 0x14200, URZ ;  /* 0x000142000f0f7890 */ /* 0x000fe2000fffe03f */
[----:B---3--:R-:W-:-:S05]  /*ae40*/  LOP3.LUT R4, R4, 0x1, RZ, 0xc0, !PT ;  /* 0x0000000104047812 */ /* 0x008fca00078ec0ff */
[----:B------:R-:W-:-:S04]  /*ae50*/  IMAD R4, R4, 0x50, RZ ;  /* 0x0000005004047824 */ /* 0x000fc800078e02ff */
[----:B------:R-:W-:-:S05]  /*ae60*/  IMAD R8, R8, 0xa0, R4 ;  /* 0x000000a008087824 */ /* 0x000fca00078e0204 */
[----:B------:R-:W-:-:S13]  /*ae70*/  R2UR UR11, R8 ;  /* 0x00000000080b72ca */ /* 0x000fda00000e0000 */
[----:B------:R3:W-:Y:S02]  /*ae80*/  UTMALDG.4D.MULTICAST [UR8], [UR4], UR17, desc[UR6] ;  /* 0x00000608040073b4 */ /* 0x0007e40008019811 */
[----:B---3--:R-:W-:Y:S01]  /*ae90*/  UMOV UR8, UR14 ;  /* 0x0000000e00087c82 */ /* 0x008fe20008000000 */
[----:B------:R-:W-:Y:S01]  /*aea0*/  UMOV UR10, UR16 ;  /* 0x00000010000a7c82 */ /* 0x000fe20008000000 */
[----:B------:R-:W-:Y:S01]  /*aeb0*/  UMOV UR14, 0x80 ;  /* 0x00000080000e7882 */ /* 0x000fe20000000000 */
[----:B------:R3:W-:Y:S02]  /*aec0*/  UTMALDG.4D.MULTICAST [UR8], [UR4], UR17, desc[UR6] ;  /* 0x00000608040073b4 */ /* 0x0007e40008019811 */
[----:B---3--:R-:W-:Y:S01]  /*aed0*/  UMOV UR8, UR15 ;  /* 0x0000000f00087c82 */ /* 0x008fe20008000000 */
[----:B------:R-:W-:Y:S02]  /*aee0*/  UMOV UR10, UR14 ;  /* 0x0000000e000a7c82 */ /* 0x000fe40008000000 */
[----:B------:R3:W-:Y:S01]  /*aef0*/  UTMALDG.4D.MULTICAST [UR8], [UR4], UR17, desc[UR6] ;  /* 0x00000608040073b4 */ /* 0x0007e20008019811 */
[----:B------:R-:W4:Y:S02]  /*af00*/  SYNCS.PHASECHK.TRANS64.TRYWAIT P0, [R0+URZ+0x33440], R3 ;  /* 0x03344003000075a7 */ /* 0x000f24000800017f */
[----:B---34-:R-:W-:Y:S05]  /*af10*/  @!P0 BRA `(.L_x_168) ;  /* 0x00000028001c8947 */ /* 0x018fea0003800000 */
.L_x_228:
[----:B------:R-:W4:Y:S02]  /*af20*/  S2R R4, SR_TID.X ;  /* 0x0000000000047919 */ /* 0x000f240000002100 */
[----:B----4-:R-:W-:-:S04]  /*af30*/  LOP3.LUT R4, R4, 0x7f, RZ, 0xc0, !PT ;  /* 0x0000007f04047812 */ /* 0x010fc800078ec0ff */
[----:B------:R-:W-:-:S13]  /*af40*/  ISETP.NE.AND P0, PT, R4, RZ, PT ;  /* 0x000000ff0400720c */ /* 0x000fda0003f05270 */
[----:B-1-3--:R-:W-:-:S04]  /*af50*/  @!P0 IMAD.MOV.U32 R3, RZ, RZ, 0x7800 ;  /* 0x00007800ff038424 */ /* 0x00afc800078e00ff */
[----:B------:R1:W-:Y:S01]  /*af60*/  @!P0 SYNCS.ARRIVE.TRANS64 RZ, [R0+URZ+0x33430], R3 ;  /* 0x0334300300ff89a7 */ /* 0x0003e2000800003f */
[----:B------:R-:W-:Y:S05]  /*af70*/  @P2 BRA `(.L_x_169) ;  /* 0x0000000000042947 */ /* 0x000fea0003800000 */
[----:B------:R-:W-:Y:S01]  /*af80*/  BPT.TRAP 0x1 ;  /* 0x000000040000795c */ /* 0x000fe20000300000 */
.L_x_169:
[----:B-1----:R-:W3:Y:S02]  /*af90*/  LDL R3, [R1] ;  /* 0x0000000001037983 */ /* 0x002ee40000100800 */
[----:B---3--:R-:W-:-:S13]  /*afa0*/  LOP3.LUT P0, RZ, R3, 0x2, RZ, 0xc0, !PT ;  /* 0x0000000203ff7812 */ /* 0x008fda000780c0ff */
[----:B------:R-:W-:Y:S05]  /*afb0*/  @P0 BRA `(.L_x_170) ;  /* 0x0000000000040947 */ /* 0x000fea0003800000 */
[----:B------:R-:W-:Y:S01]  /*afc0*/  BPT.TRAP 0x1 ;  /* 0x000000040000795c */ /* 0x000fe20000300000 */
.L_x_170:
        /* <DEDUP_REMOVED lines=10> */
[----:B------:R-:W-:Y:S01]  /*b070*/  UMOV UR7, 0x14f00000 ;  /* 0x14f0000000077882 */ /* 0x000fe20000000000 */
[----:B------:R-:W-:Y:S01]  /*b080*/  UMOV UR16, 0x40 ;  /* 0x0000004000107882 */ /* 0x000fe20000000000 */
[----:B--2---:R-:W-:Y:S01]  /*b090*/  IMAD.MOV.U32 R0, RZ, RZ, R6 ;  /* 0x000000ffff007224 */ /* 0x004fe200078e0006 */
[----:B------:R-:W-:-:S02]  /*b0a0*/  UIADD3 UR8, UR15, 0x24200, URZ ;  /* 0x000242000f087890 */ /* 0x000fc4000fffe03f */
[----:B------:R-:W-:Y:S02]  /*b0b0*/  UIADD3 UR9, UR9, 0x33430, URZ ;  /* 0x0003343009097890 */ /* 0x000fe4000fffe03f */
[----:B------:R-:W-:Y:S02]  /*b0c0*/  UIADD3 UR14, UR15, 0x26a00, URZ ;  /* 0x00026a000f0e7890 */ /* 0x000fe4000fffe03f */
[----:B------:R-:W-:-:S05]  /*b0d0*/  UIADD3 UR15, UR15, 0x29200, URZ ;  /* 0x000292000f0f7890 */ /* 0x000fca000fffe03f */
[----:B------:R1:W-:Y:S02]  /*b0e0*/  UTMALDG.4D.MULTICAST [UR8], [UR4], UR17, desc[UR6] ;  /* 0x00000608040073b4 */ /* 0x0003e40008019811 */
[----:B-1----:R-:W-:Y:S01]  /*b0f0*/  UMOV UR8, UR14 ;  /* 0x0000000e00087c82 */ /* 0x002fe20008000000 */
[----:B------:R-:W-:Y:S01]  /*b100*/  UMOV UR10, UR16 ;  /* 0x00000010000a7c82 */ /* 0x000fe20008000000 */
[----:B------:R-:W-:Y:S01]  /*b110*/  UMOV UR14, 0x80 ;  /* 0x00000080000e7882 */ /* 0x000fe20000000000 */
[----:B------:R1:W-:Y:S02]  /*b120*/  UTMALDG.4D.MULTICAST [UR8], [UR4], UR17, desc[UR6] ;  /* 0x00000608040073b4 */ /* 0x0003e40008019811 */
[----:B-1----:R-:W-:Y:S01]  /*b130*/  UMOV UR8, UR15 ;  /* 0x0000000f00087c82 */ /* 0x002fe20008000000 */
[----:B------:R-:W-:Y:S02]  /*b140*/  UMOV UR10, UR14 ;  /* 0x0000000e000a7c82 */ /* 0x000fe40008000000 */
[----:B------:R1:W-:Y:S02]  /*b150*/  UTMALDG.4D.MULTICAST [UR8], [UR4], UR17, desc[UR6] ;  /* 0x00000608040073b4 */ /* 0x0003e40008019811 */
[----:B-1----:R-:W-:Y:S01]  /*b160*/  NOP ;  /* 0x0000000000007918 */ /* 0x002fe20000000000 */
.L_x_163:
        /* <DEDUP_REMOVED lines=10> */
[----:B------:R-:W-:Y:S01]  /*b210*/  @P0 IMAD.MOV.U32 R2, RZ, RZ, 0x6000 ;  /* 0x00006000ff020424 */ /* 0x000fe200078e00ff */
        /* <DEDUP_REMOVED lines=20> */
.L_x_161:
[----:B------:R-:W-:-:S06]  /*b360*/  ULOP3.LUT UR4, UR47, 0x1, URZ, 0xc, !UPT ;  /* 0x000000012f047892 */ /* 0x000fcc000f8e0c3f */
[----:B------:R-:W-:-:S05]  /*b370*/  IMAD.U32 R2, RZ, RZ, UR4 ;  /* 0x00000004ff027e24 */ /* 0x000fca000f8e00ff */
[----:B------:R-:W-:-:S04]  /*b380*/  SHF.L.U32 R2, R2, 0x1f, RZ ;  /* 0x0000001f02027819 */ /* 0x000fc800000006ff */
[----:B------:R-:W2:Y:S02]  /*b390*/  SYNCS.PHASECHK.TRANS64.TRYWAIT P0, [UR40+0x33420], R2 ;  /* 0x03342002ff0075a7 */ /* 0x000ea40008000168 */
[----:B--2---:R-:W-:Y:S05]  /*b3a0*/  @!P0 BRA `(.L_x_171) ;  /* 0x00000024000c8947 */ /* 0x004fea0003800000 */
.L_x_229:
[----:B------:R-:W-:-:S06]  /*b3b0*/  UISETP.GE.AND UP0, UPT, UR42, 0xa1, UPT ;  /* 0x000000a12a00788c */ /* 0x000fcc000bf06270 */
[----:B------:R-:W-:-:S13]  /*b3c0*/  PLOP3.LUT P0, PT, PT, PT, UP0, 0x80, 0x0 ;  /* 0x000000000000781c */ /* 0x000fda0003f0f008 */
[----:B------:R-:W-:Y:S05]  /*b3d0*/  @!P0 BRA `(.L_x_172) ;  /* 0x0000001400048947 */ /* 0x000fea0003800000 */
[----:B------:R-:W-:Y:S01]  /*b3e0*/  UIADD3 UR4, UR41, -0x2, URZ ;  /* 0xfffffffe29047890 */ /* 0x000fe2000fffe03f */
[----:B--2---:R-:W-:Y:S02]  /*b3f0*/  IMAD.MOV.U32 R2, RZ, RZ, R18 ;  /* 0x000000ffff027224 */ /* 0x004fe400078e0012 */
[----:B-1----:R-:W-:-:S03]  /*b400*/  IMAD.MOV.U32 R8, RZ, RZ, R17 ;  /* 0x000000ffff087224 */ /* 0x002fc600078e0011 */
[----:B------:R-:W-:-:S07]  /*b410*/  IMAD.U32 R3, RZ, RZ, UR4 ;  /* 0x00000004ff037e24 */ /* 0x000fce000f8e00ff */
.L_x_199:
[----:B------:R-:W-:Y:S01]  /*b420*/  VIADD R17, R8, 0x1 ;  /* 0x0000000108117836 */ /* 0x000fe20000000000 */
[----:B------:R-:W-:Y:S04]  /*b430*/  BSSY B0, `(.L_x_173) ;  /* 0x00000b0000007945 */ /* 0x000fe80003800000 */
[----:B------:R-:W-:-:S04]  /*b440*/  ISETP.NE.AND P0, PT, R17, 0x2, PT ;  /* 0x000000021100780c */ /* 0x000fc80003f05270 */
[----:B------:R-:W-:Y:S02]  /*b450*/  SEL R5, RZ, 0x1, P0 ;  /* 0x00000001ff057807 */ /* 0x000fe40000000000 */
[----:B------:R-:W-:Y:S02]  /*b460*/  SEL R17, R17, RZ, P0 ;  /* 0x000000ff11117207 */ /* 0x000fe40000000000 */
[----:B------:R-:W-:Y:S01]  /*b470*/  LOP3.LUT R18, R2, R5, RZ, 0x3c, !PT ;  /* 0x0000000502127212 */ /* 0x000fe200078e3cff */
[----:B--2---:R-:W-:Y:S06]  /*b480*/  @!P6 BRA `(.L_x_174) ;  /* 0x0000000800a8e947 */ /* 0x004fec0003800000 */
[----:B------:R-:W-:Y:S01]  /*b490*/  IMAD.MOV.U32 R9, RZ, RZ, R3 ;  /* 0x000000ffff097224 */ /* 0x000fe200078e0003 */
[----:B------:R-:W-:Y:S06]  /*b4a0*/  @!P1 BRA `(.L_x_175) ;  /* 0x0000000000489947 */ /* 0x000fec0003800000 */
        /* <DEDUP_REMOVED lines=13> */
[----:B------:R-:W-:Y:S02]  /*b580*/  ULDC.64 UR4, c[0x0][0x3f8] ;  /* 0x0000fe0000047ab9 */ /* 0x000fe40000000a00 */
[----:B------:R-:W-:Y:S01]  /*b590*/  LEA R6, P0, R4, UR4, 0x2 ;  /* 0x0000000404067c11 */ /* 0x000fe2000f8010ff */
[----:B------:R-:W-:-:S05]  /*b5a0*/  IMAD.IADD R0, R0, 0x1, R5 ;  /* 0x0000000100007824 */ /* 0x000fca00078e0205 */
[----:B------:R-:W-:-:S05]  /*b5b0*/  LEA.HI.X R7, R4, UR5, R0, 0x2, P0 ;  /* 0x0000000504077c11 */ /* 0x000fca00080f1400 */
[----:B------:R1:W5:Y:S02]  /*b5c0*/  LDG.E R0, desc[UR50][R6.64] ;  /* 0x0000003206007981 */ /* 0x000364000c1e1900 */
.L_x_175:
[----:B-1----:R-:W-:Y:S01]  /*b5d0*/  LEA R6, R17, UR40, 0x3 ;  /* 0x0000002811067c11 */ /* 0x002fe2000f8e18ff */
[----:B------:R-:W-:Y:S01]  /*b5e0*/  BSSY B1, `(.L_x_176) ;  /* 0x0000004000017945 */ /* 0x000fe20003800000 */
[----:B------:R-:W-:-:S04]  /*b5f0*/  SHF.L.U32 R5, R18, 0x1f, RZ ;  /* 0x0000001f12057819 */ /* 0x000fc800000006ff */
[----:B------:R-:W1:Y:S02]  /*b600*/  SYNCS.PHASECHK.TRANS64.TRYWAIT P0, [R6+URZ+0x33480], R5 ;  /* 0x03348005060075a7 */ /* 0x000e64000800017f */
[----:B-1----:R-:W-:Y:S05]  /*b610*/  @!P0 BRA `(.L_x_177) ;  /* 0x0000002000888947 */ /* 0x002fea0003800000 */
.L_x_230:
[----:B------:R-:W-:Y:S05]  /*b620*/  BSYNC B1 ;  /* 0x0000000000017941 */ /* 0x000fea0003800000 */
.L_x_176:
[----:B------:R-:W2:Y:S01]  /*b630*/  S2R R4, SR_TID.X ;  /* 0x0000000000047919 */ /* 0x000ea20000002100 */
[----:B------:R-:W-:Y:S01]  /*b640*/  UPRMT UR4, UR48, 0x9910, URZ ;  /* 0x0000991030047896 */ /* 0x000fe2000800003f */
[----:B--2---:R-:W-:-:S04]  /*b650*/  LOP3.LUT R4, R4, 0x7f, RZ, 0xc0, !PT ;  /* 0x0000007f04047812 */ /* 0x004fc800078ec0ff */
[----:B------:R-:W-:-:S13]  /*b660*/  ISETP.NE.AND P0, PT, R4, RZ, PT ;  /* 0x000000ff0400720c */ /* 0x000fda0003f05270 */
[----:B------:R-:W-:-:S04]  /*b670*/  @!P0 IMAD.MOV.U32 R4, RZ, RZ, 0x7800 ;  /* 0x00007800ff048424 */ /* 0x000fc800078e00ff */
[----:B------:R2:W-:Y:S02]  /*b680*/  @!P0 SYNCS.ARRIVE.TRANS64 RZ, [R6+URZ+0x33470], R4 ;  /* 0x0334700406ff89a7 */ /* 0x0005e4000800003f */
[----:B--2---:R-:W-:-:S05]  /*b690*/  IMAD.U32 R4, RZ, RZ, UR4 ;  /* 0x00000004ff047e24 */ /* 0x004fca000f8e00ff */
[----:B------:R-:W-:-:S13]  /*b6a0*/  ISETP.NE.AND P2, PT, R4, 0x2, PT ;  /* 0x000000020400780c */ /* 0x000fda0003f45270 */
[----:B------:R-:W-:Y:S05]  /*b6b0*/  @P2 BRA `(.L_x_178) ;  /* 0x0000000000042947 */ /* 0x000fea0003800000 */
[----:B------:R-:W-:Y:S01]  /*b6c0*/  BPT.TRAP 0x1 ;  /* 0x000000040000795c */ /* 0x000fe20000300000 */
.L_x_178:
[----:B------:R-:W2:Y:S01]  /*b6d0*/  LDL R4, [R1] ;  /* 0x0000000001047983 */ /* 0x000ea20000100800 */
[----:B------:R-:W-:Y:S01]  /*b6e0*/  BSSY B1, `(.L_x_179) ;  /* 0x0000004000017945 */ /* 0x000fe20003800000 */
[----:B--2---:R-:W-:-:S13]  /*b6f0*/  LOP3.LUT P0, RZ, R4, 0x2, RZ, 0xc0, !PT ;  /* 0x0000000204ff7812 */ /* 0x004fda000780c0ff */
[----:B------:R-:W-:Y:S05]  /*b700*/  @P0 BRA `(.L_x_180) ;  /* 0x0000000000040947 */ /* 0x000fea0003800000 */
[----:B------:R-:W-:Y:S01]  /*b710*/  BPT.TRAP 0x1 ;  /* 0x000000040000795c */ /* 0x000fe20000300000 */
.L_x_180:
[----:B------:R-:W-:Y:S05]  /*b720*/  BSYNC B1 ;  /* 0x0000000000017941 */ /* 0x000fea0003800000 */
.L_x_179:
[----:B------:R-:W2:Y:S01]  /*b730*/  S2R R7, SR_CgaCtaId ;  /* 0x0000000000077919 */ /* 0x000ea20000008800 */
[----:B------:R-:W-:Y:S01]  /*b740*/  IMAD.MOV.U32 R13, RZ, RZ, RZ ;  /* 0x000000ffff0d7224 */ /* 0x000fe200078e00ff */
[----:B------:R-:W-:Y:S01]  /*b750*/  R2UR UR12, R16 ;  /* 0x00000000100c72ca */ /* 0x000fe200000e0000 */
[----:B------:R-:W-:Y:S01]  /*b760*/  IMAD R4, R17, 0x7800, R21 ;  /* 0x0000780011047824 */ /* 0x000fe200078e0215 */
[----:B------:R-:W-:Y:S01]  /*b770*/  UIADD3 UR4, UP0, UR52, 0x470, URZ ;  /* 0x0000047034047890 */ /* 0x000fe2000ff1e03f */
[----:B------:R-:W-:Y:S01]  /*b780*/  PLOP3.LUT P0, PT, PT, PT, PT, 0x80, 0x0 ;  /* 0x000000000000781c */ /* 0x000fe20003f0f070 */
[----:B------:R-:W-:Y:S01]  /*b790*/  UMOV UR6, 0x30000 ;  /* 0x0003000000067882 */ /* 0x000fe20000000000 */
[----:B------:R-:W-:Y:S01]  /*b7a0*/  R2UR UR10, R13 ;  /* 0x000000000d0a72ca */ /* 0x000fe200000e0000 */
[----:B------:R-:W-:Y:S01]  /*b7b0*/  VIADD R4, R4, UR40 ;  /* 0x0000002804047c36 */ /* 0x000fe20008000000 */
[----:B------:R-:W-:Y:S01]  /*b7c0*/  UIADD3.X UR5, URZ, UR53, URZ, UP0, !UPT ;  /* 0x000000353f057290 */ /* 0x000fe200087fe43f */
[----:B------:R-:W-:-:S02]  /*b7d0*/  UMOV UR14, 0x0 ;  /* 0x00000000000e7882 */ /* 0x000fc40000000000 */
[----:B------:R-:W-:Y:S01]  /*b7e0*/  VIADD R10, R4, 0xf200 ;  /* 0x0000f200040a7836 */ /* 0x000fe20000000000 */
[----:B------:R-:W-:Y:S01]  /*b7f0*/  UMOV UR15, 0x14f00000 ;  /* 0x14f00000000f7882 */ /* 0x000fe20000000000 */
[----:B--2---:R-:W-:-:S05]  /*b800*/  LOP3.LUT R7, R7, 0x1, RZ, 0xc0, !PT ;  /* 0x0000000107077812 */ /* 0x004fca00078ec0ff */
[----:B------:R-:W-:-:S04]  /*b810*/  IMAD R7, R7, 0x50, RZ ;  /* 0x0000005007077824 */ /* 0x000fc800078e02ff */
[----:B------:R-:W-:Y:S02]  /*b820*/  IMAD R9, R9, 0xa0, R7 ;  /* 0x000000a009097824 */ /* 0x000fe400078e0207 */
[----:B------:R-:W-:-:S07]  /*b830*/  VIADD R7, R6, 0x33470 ;  /* 0x0003347006077836 */ /* 0x000fce0000000000 */
.L_x_181:
[----:B------:R-:W-:-:S13]  /*b840*/  @P0 ELECT P3, URZ, PT ;  /* 0x00000000003f082f */ /* 0x000fda0003860000 */
[----:B-----5:R-:W-:Y:S02]  /*b850*/  @P3 R2UR UR13, R0 ;  /* 0x00000000000d32ca */ /* 0x020fe400000e0000 */
[----:B------:R-:W-:Y:S02]  /*b860*/  @P3 R2UR UR11, R9 ;  /* 0x00000000090b32ca */ /* 0x000fe400000e0000 */
[----:B------:R-:W-:Y:S02]  /*b870*/  @P3 R2UR UR9, R7 ;  /* 0x00000000070932ca */ /* 0x000fe400000e0000 */
[----:B------:R-:W-:Y:S02]  /*b880*/  @P3 R2UR UR8, R10 ;  /* 0x000000000a0832ca */ /* 0x000fe400000e0000 */
[----:B------:R-:W-:Y:S02]  /*b890*/  @P3 PLOP3.LUT P0, PT, P3, PT, PT, 0x8, 0x0 ;  /* 0x000000000000381c */ /* 0x000fe40001f0e170 */
[----:B------:R-:W-:-:S09]  /*b8a0*/  PLOP3.LUT P3, PT, PT, PT, PT, 0x8, 0x0 ;  /* 0x000000000000781c */ /* 0x000fd20003f6e170 */
[----:B------:R2:W-:Y:S02]  /*b8b0*/  UTMALDG.4D.MULTICAST [UR8], [UR4], UR6, desc[UR14] ;  /* 0x00000e08040073b4 */ /* 0x0005e40008019806 */
[----:B--2---:R-:W-:Y:S05]  /*b8c0*/  @P0 BRA.U.ANY `(.L_x_181) ;  /* 0xfffffffd00dc0947 */ /* 0x004fea000393ffff */
[----:B------:R-:W-:Y:S01]  /*b8d0*/  IMAD.MOV.U32 R12, RZ, RZ, 0x40 ;  /* 0x00000040ff0c7424 */ /* 0x000fe200078e00ff */
[----:B------:R-:W-:Y:S01]  /*b8e0*/  R2UR UR12, R16 ;  /* 0x00000000100c72ca */ /* 0x000fe200000e0000 */
[----:B------:R-:W-:Y:S01]  /*b8f0*/  VIADD R10, R4, 0x11a00 ;  /* 0x00011a00040a7836 */ /* 0x000fe20000000000 */
[----:B------:R-:W-:Y:S01]  /*b900*/  PLOP3.LUT P0, PT, PT, PT, PT, 0x80, 0x0 ;  /* 0x000000000000781c */ /* 0x000fe20003f0f070 */
[----:B------:R-:W-:Y:S01]  /*b910*/  UMOV UR6, 0x30000 ;  /* 0x0003000000067882 */ /* 0x000fe20000000000 */
[----:B------:R-:W-:Y:S01]  /*b920*/  R2UR UR10, R12 ;  /* 0x000000000c0a72ca */ /* 0x000fe200000e0000 */
[----:B------:R-:W-:Y:S01]  /*b930*/  UMOV UR14, 0x0 ;  /* 0x00000000000e7882 */ /* 0x000fe20000000000 */
[----:B------:R-:W-:-:S13]  /*b940*/  UMOV UR15, 0x14f00000 ;  /* 0x14f00000000f7882 */ /* 0x000fda0000000000 */
.L_x_182:
[----:B------:R-:W-:-:S13]  /*b950*/  @P0 ELECT P3, URZ, PT ;  /* 0x00000000003f082f */ /* 0x000fda0003860000 */
[----:B------:R-:W-:Y:S02]  /*b960*/  @P3 R2UR UR13, R0 ;  /* 0x00000000000d32ca */ /* 0x000fe400000e0000 */
        /* <DEDUP_REMOVED lines=15> */
.L_x_183:
        /* <DEDUP_REMOVED lines=9> */
[----:B------:R-:W2:Y:S01]  /*baf0*/  SYNCS.PHASECHK.TRANS64.TRYWAIT P0, [R6+URZ+0x33440], R5 ;  /* 0x03344005060075a7 */ /* 0x000ea2000800017f */
[----:B------:R-:W-:Y:S04]  /*bb00*/  BSSY B1, `(.L_x_184) ;  /* 0x0000002000017945 */ /* 0x000fe80003800000 */
[----:B--2---:R-:W-:Y:S05]  /*bb10*/  @!P0 BRA `(.L_x_185) ;  /* 0x0000001c005c8947 */ /* 0x004fea0003800000 */
.L_x_231:
[----:B------:R-:W-:Y:S05]  /*bb20*/  BSYNC B1 ;  /* 0x0000000000017941 */ /* 0x000fea0003800000 */
.L_x_184:
[----:B------:R-:W3:Y:S02]  /*bb30*/  S2R R7, SR_TID.X ;  /* 0x0000000000077919 */ /* 0x000ee40000002100 */
[----:B---3--:R-:W-:-:S04]  /*bb40*/  LOP3.LUT R7, R7, 0x7f, RZ, 0xc0, !PT ;  /* 0x0000007f07077812 */ /* 0x008fc800078ec0ff */
[----:B------:R-:W-:-:S13]  /*bb50*/  ISETP.NE.AND P0, PT, R7, RZ, PT ;  /* 0x000000ff0700720c */ /* 0x000fda0003f05270 */
[----:B-12---:R-:W-:-:S04]  /*bb60*/  @!P0 IMAD.MOV.U32 R5, RZ, RZ, 0x7800 ;  /* 0x00007800ff058424 */ /* 0x006fc800078e00ff */
[----:B------:R1:W-:Y:S01]  /*bb70*/  @!P0 SYNCS.ARRIVE.TRANS64 RZ, [R6+URZ+0x33430], R5 ;  /* 0x0334300506ff89a7 */ /* 0x0003e2000800003f */
[----:B------:R-:W-:Y:S05]  /*bb80*/  @P2 BRA `(.L_x_186) ;  /* 0x0000000000042947 */ /* 0x000fea0003800000 */
[----:B------:R-:W-:Y:S01]  /*bb90*/  BPT.TRAP 0x1 ;  /* 0x000000040000795c */ /* 0x000fe20000300000 */
.L_x_186:
[----:B-1----:R-:W2:Y:S01]  /*bba0*/  LDL R5, [R1] ;  /* 0x0000000001057983 */ /* 0x002ea20000100800 */
[----:B------:R-:W-:Y:S01]  /*bbb0*/  BSSY B1, `(.L_x_187) ;  /* 0x0000004000017945 */ /* 0x000fe20003800000 */
[----:B--2---:R-:W-:-:S13]  /*bbc0*/  LOP3.LUT P0, RZ, R5, 0x2, RZ, 0xc0, !PT ;  /* 0x0000000205ff7812 */ /* 0x004fda000780c0ff */
[----:B------:R-:W-:Y:S05]  /*bbd0*/  @P0 BRA `(.L_x_188) ;  /* 0x0000000000040947 */ /* 0x000fea0003800000 */
[----:B------:R-:W-:Y:S01]  /*bbe0*/  BPT.TRAP 0x1 ;  /* 0x000000040000795c */ /* 0x000fe20000300000 */
.L_x_188:
[----:B------:R-:W-:Y:S05]  /*bbf0*/  BSYNC B1 ;  /* 0x0000000000017941 */ /* 0x000fea0003800000 */
.L_x_187:
[----:B------:R-:W-:Y:S01]  /*bc00*/  R2UR UR10, R13 ;  /* 0x000000000d0a72ca */ /* 0x000fe200000e0000 */
[----:B------:R-:W-:Y:S01]  /*bc10*/  UIADD3 UR4, UP0, UR52, 0x370, URZ ;  /* 0x0000037034047890 */ /* 0x000fe2000ff1e03f */
[----:B------:R-:W-:Y:S01]  /*bc20*/  R2UR UR12, R16 ;  /* 0x00000000100c72ca */ /* 0x000fe200000e0000 */
[----:B------:R-:W-:Y:S01]  /*bc30*/  VIADD R6, R6, 0x33430 ;  /* 0x0003343006067836 */ /* 0x000fe20000000000 */
[----:B------:R-:W-:Y:S01]  /*bc40*/  PLOP3.LUT P0, PT, PT, PT, PT, 0x80, 0x0 ;  /* 0x000000000000781c */ /* 0x000fe20003f0f070 */
[----:B------:R-:W-:Y:S01]  /*bc50*/  VIADD R5, R4, 0x24200 ;  /* 0x0002420004057836 */ /* 0x000fe20000000000 */
[----:B------:R-:W-:Y:S01]  /*bc60*/  UIADD3.X UR5, URZ, UR53, URZ, UP0, !UPT ;  /* 0x000000353f057290 */ /* 0x000fe200087fe43f */
[----:B------:R-:W-:Y:S01]  /*bc70*/  UMOV UR6, 0x30000 ;  /* 0x0003000000067882 */ /* 0x000fe20000000000 */
[----:B------:R-:W-:Y:S01]  /*bc80*/  UMOV UR14, 0x0 ;  /* 0x00000000000e7882 */ /* 0x000fe20000000000 */
[----:B------:R-:W-:-:S09]  /*bc90*/  UMOV UR15, 0x14f00000 ;  /* 0x14f00000000f7882 */ /* 0x000fd20000000000 */
.L_x_189:
        /* <DEDUP_REMOVED lines=8> */
[----:B-1----:R-:W-:Y:S05]  /*bd20*/  @P0 BRA.U.ANY `(.L_x_189) ;  /* 0xfffffffd00dc0947 */ /* 0x002fea000393ffff */
[----:B------:R-:W-:Y:S01]  /*bd30*/  R2UR UR10, R12 ;  /* 0x000000000c0a72ca */ /* 0x000fe200000e0000 */
[----:B------:R-:W-:Y:S01]  /*bd40*/  VIADD R5, R4, 0x26a00 ;  /* 0x00026a0004057836 */ /* 0x000fe20000000000 */
[----:B------:R-:W-:Y:S01]  /*bd50*/  R2UR UR12, R16 ;  /* 0x00000000100c72ca */ /* 0x000fe200000e0000 */
[----:B------:R-:W-:Y:S01]  /*bd60*/  UMOV UR6, 0x30000 ;  /* 0x0003000000067882 */ /* 0x000fe20000000000 */
[----:B------:R-:W-:Y:S01]  /*bd70*/  PLOP3.LUT P0, PT, PT, PT, PT, 0x80, 0x0 ;  /* 0x000000000000781c */ /* 0x000fe20003f0f070 */
[----:B------:R-:W-:Y:S01]  /*bd80*/  UMOV UR14, 0x0 ;  /* 0x00000000000e7882 */ /* 0x000fe20000000000 */
[----:B------:R-:W-:-:S11]  /*bd90*/  UMOV UR15, 0x14f00000 ;  /* 0x14f00000000f7882 */ /* 0x000fd60000000000 */
.L_x_190:
        /* <DEDUP_REMOVED lines=16> */
.L_x_191:
        /* <DEDUP_REMOVED lines=9> */
.L_x_174:
[----:B------:R-:W-:Y:S05]  /*bf30*/  BSYNC B0 ;  /* 0x0000000000007941 */ /* 0x000fea0003800000 */
.L_x_173:
[----:B------:R-:W-:-:S05]  /*bf40*/  IMAD.U32 R4, RZ, RZ, UR43 ;  /* 0x0000002bff047e24 */ /* 0x000fca000f8e00ff */
[----:B------:R-:W-:-:S13]  /*bf50*/  ISETP.NE.AND P0, PT, R4, 0x3, PT ;  /* 0x000000030400780c */ /* 0x000fda0003f05270 */
[----:B------:R-:W-:Y:S05]  /*bf60*/  @!P0 BRA `(.L_x_192) ;  /* 0x0000000000048947 */ /* 0x000fea0003800000 */
[----:B------:R-:W-:Y:S01]  /*bf70*/  BPT.TRAP 0x1 ;  /* 0x000000040000795c */ /* 0x000fe20000300000 */
.L_x_192:
[----:B------:R-:W-:Y:S01]  /*bf80*/  IMAD.U32 R4, RZ, RZ, UR48 ;  /* 0x00000030ff047e24 */ /* 0x000fe2000f8e00ff */
[----:B------:R-:W-:Y:S01]  /*bf90*/  LEA R13, R8, UR40, 0x3 ;  /* 0x00000028080d7c11 */ /* 0x000fe2000f8e18ff */
[----:B------:R-:W-:Y:S03]  /*bfa0*/  BSSY B0, `(.L_x_193) ;  /* 0x0000006000007945 */ /* 0x000fe60003800000 */
[----:B------:R-:W-:Y:S02]  /*bfb0*/  ISETP.NE.AND P2, PT, R4, 0x3, PT ;  /* 0x000000030400780c */ /* 0x000fe40003f45270 */
[----:B------:R-:W-:-:S04]  /*bfc0*/  LOP3.LUT R4, R2, 0x1, RZ, 0x3c, !PT ;  /* 0x0000000102047812 */ /* 0x000fc800078e3cff */
[----:B------:R-:W-:-:S04]  /*bfd0*/  SHF.L.U32 R4, R4, 0x1f, RZ ;  /* 0x0000001f04047819 */ /* 0x000fc800000006ff */
[----:B------:R-:W1:Y:S02]  /*bfe0*/  SYNCS.PHASECHK.TRANS64.TRYWAIT P3, [R13+URZ+0x33470], R4 ;  /* 0x033470040d0075a7 */ /* 0x000e64000806017f */
[----:B-1----:R-:W-:Y:S05]  /*bff0*/  @!P3 BRA `(.L_x_194) ;  /* 0x000000180038b947 */ /* 0x002fea0003800000 */
.L_x_232:
[----:B------:R-:W-:Y:S05]  /*c000*/  BSYNC B0 ;  /* 0x0000000000007941 */ /* 0x000fea0003800000 */
.L_x_193:
[----:B------:R-:W-:Y:S05]  /*c010*/  @!P2 BRA `(.L_x_195) ;  /* 0x000000000004a947 */ /* 0x000fea0003800000 */
[----:B------:R-:W-:Y:S01]  /*c020*/  BPT.TRAP 0x1 ;  /* 0x000000040000795c */ /* 0x000fe20000300000 */
.L_x_195:
[----:B------:R-:W-:Y:S01]  /*c030*/  SHF.L.U32 R2, R2, 0x1f, RZ ;  /* 0x0000001f02027819 */ /* 0x000fe200000006ff */
[----:B------:R-:W-:-:S03]  /*c040*/  IMAD R10, R8, 0x7800, RZ ;  /* 0x00007800080a7824 */ /* 0x000fc600078e02ff */
[----:B------:R-:W2:Y:S02]  /*c050*/  SYNCS.PHASECHK.TRANS64.TRYWAIT P3, [R13+URZ+0x33460], R2 ;  /* 0x033460020d0075a7 */ /* 0x000ea4000806017f */
[----:B--2---:R-:W-:Y:S05]  /*c060*/  @!P3 BRA `(.L_x_196) ;  /* 0x000000180030b947 */ /* 0x004fea0003800000 */
.L_x_233:
[----:B-1----:R-:W2:Y:S04]  /*c070*/  LDL R4, [R1+0x10] ;  /* 0x0000100001047983 */ /* 0x002ea80000100800 */
[----:B------:R-:W3:Y:S01]  /*c080*/  LDL R11, [R1+0xc] ;  /* 0x00000c00010b7983 */ /* 0x000ee20000100800 */
[----:B------:R-:W-:Y:S05]  /*c090*/  WARPSYNC.ALL ;  /* 0x0000000000007948 */ /* 0x000fea0003800000 */
[----:B--2---:R-:W-:-:S02]  /*c0a0*/  LOP3.LUT R2, R10, R4, RZ, 0xfc, !PT ;  /* 0x000000040a027212 */ /* 0x004fc400078efcff */
[----:B---3--:R-:W-:-:S03]  /*c0b0*/  LOP3.LUT R12, R10, R11, RZ, 0xfc, !PT ;  /* 0x0000000b0a0c7212 */ /* 0x008fc600078efcff */
[----:B------:R-:W1:Y:S02]  /*c0c0*/  LDSM.16.MT88.4 R4, [R2+UR40+0xf200] ;  /* 0x00f200280204783b */ /* 0x000e640008004200 */
        /* <DEDUP_REMOVED lines=98> */
.L_x_197:
[----:B--2---:R2:W-:Y:S01]  /*c6f0*/  SYNCS.ARRIVE.TRANS64.A1T0 RZ, [R13+URZ+0x33450], RZ ;  /* 0x033450ff0dff79a7 */ /* 0x0045e2000810003f */
[----:B------:R-:W-:Y:S06]  /*c700*/  BAR.SYNC.DEFER_BLOCKING 0x2, 0x80 ;  /* 0x0082000000007b1d */ /* 0x000fec0000010000 */
[----:B------:R-:W-:Y:S05]  /*c710*/  @!P0 BRA `(.L_x_198) ;  /* 0x0000000000048947 */ /* 0x000fea0003800000 */
[----:B------:R-:W-:Y:S01]  /*c720*/  BPT.TRAP 0x1 ;  /* 0x000000040000795c */ /* 0x000fe20000300000 */
.L_x_198:
[----:B------:R-:W3:Y:S04]  /*c730*/  LDL R4, [R1+0x4] ;  /* 0x0000040001047983 */ /* 0x000ee80000100800 */
[----:B------:R-:W4:Y:S01]  /*c740*/  LDL R2, [R1+0x8] ;  /* 0x0000080001027983 */ /* 0x000f220000100800 */
[----:B---3--:R-:W-:-:S13]  /*c750*/  ISETP.NE.AND P0, PT, R4, RZ, PT ;  /* 0x000000ff0400720c */ /* 0x008fda0003f05270 */
[----:B--2---:R-:W-:-:S05]  /*c760*/  @P0 VIADD R13, R13, 0x33480 ;  /* 0x000334800d0d0836 */ /* 0x004fca0000000000 */
[----:B----4-:R-:W-:-:S04]  /*c770*/  @P0 PRMT R13, R2, 0x654, R13 ;  /* 0x00000654020d0816 */ /* 0x010fc8000000000d */
[----:B------:R2:W-:Y:S01]  /*c780*/  @P0 SYNCS.ARRIVE.TRANS64.RED.A1T0 RZ, [R13+URZ], RZ ;  /* 0x000000ff0dff09a7 */ /* 0x0005e2000810043f */
[----:B------:R-:W-:Y:S02]  /*c790*/  BPT.TRAP 0x1 ;  /* 0x000000040000795c */ /* 0x000fe40000300000 */
[C---:B------:R-:W-:Y:S01]  /*c7a0*/  ISETP.GT.AND P0, PT, R3.reuse, RZ, PT ;  /* 0x000000ff0300720c */ /* 0x040fe20003f04270 */
[----:B------:R-:W-:Y:S02]  /*c7b0*/  VIADD R3, R3, 0xffffffff ;  /* 0xffffffff03037836 */ /* 0x000fe40000000000 */
[----:B------:R-:W-:Y:S02]  /*c7c0*/  IMAD.MOV.U32 R2, RZ, RZ, R18 ;  /* 0x000000ffff027224 */ /* 0x000fe400078e0012 */
[----:B-1----:R-:W-:-:S08]  /*c7d0*/  IMAD.MOV.U32 R8, RZ, RZ, R17 ;  /* 0x000000ffff087224 */ /* 0x002fd000078e0011 */
[----:B------:R-:W-:Y:S05]  /*c7e0*/  @P0 BRA `(.L_x_199) ;  /* 0xffffffec000c0947 */ /* 0x000fea000383ffff */
.L_x_172:
[----:B------:R-:W-:-:S05]  /*c7f0*/  IMAD.U32 R0, RZ, RZ, UR43 ;  /* 0x0000002bff007e24 */ /* 0x000fca000f8e00ff */
[----:B------:R-:W-:-:S13]  /*c800*/  ISETP.NE.AND P0, PT, R0, 0x3, PT ;  /* 0x000000030000780c */ /* 0x000fda0003f05270 */
[----:B------:R-:W-:Y:S05]  /*c810*/  @!P0 BRA `(.L_x_200) ;  /* 0x0000000000048947 */ /* 0x000fea0003800000 */
[----:B------:R-:W-:Y:S01]  /*c820*/  BPT.TRAP 0x1 ;  /* 0x000000040000795c */ /* 0x000fe20000300000 */
.L_x_200:
        /* <DEDUP_REMOVED lines=8> */
.L_x_234:
[----:B------:R-:W-:Y:S05]  /*c8b0*/  BSYNC B0 ;  /* 0x0000000000007941 */ /* 0x000fea0003800000 */
.L_x_201:
[----:B------:R-:W-:Y:S05]  /*c8c0*/  @!P1 BRA `(.L_x_203) ;  /* 0x0000000000049947 */ /* 0x000fea0003800000 */
[----:B------:R-:W-:Y:S01]  /*c8d0*/  BPT.TRAP 0x1 ;  /* 0x000000040000795c */ /* 0x000fe20000300000 */
.L_x_203:
[----:B--2---:R-:W-:-:S04]  /*c8e0*/  SHF.L.U32 R0, R18, 0x1f, RZ ;  /* 0x0000001f12007819 */ /* 0x004fc800000006ff */
[----:B------:R-:W2:Y:S02]  /*c8f0*/  SYNCS.PHASECHK.TRANS64.TRYWAIT P2, [R3+URZ+0x33460], R0 ;  /* 0x03346000030075a7 */ /* 0x000ea4000804017f */
[----:B--2---:R-:W-:Y:S05]  /*c900*/  @!P2 BRA `(.L_x_204) ;  /* 0x000000100030a947 */ /* 0x004fea0003800000 */
.L_x_235:
[----:B------:R-:W3:Y:S04]  /*c910*/  LDL R2, [R1+0x10] ;  /* 0x0000100001027983 */ /* 0x000ee80000100800 */
[----:B-1----:R-:W4:Y:S01]  /*c920*/  LDL R8, [R1+0xc] ;  /* 0x00000c0001087983 */ /* 0x002f220000100800 */
[----:B--2---:R-:W-:Y:S01]  /*c930*/  IMAD R0, R17, 0x7800, RZ ;  /* 0x0000780011007824 */ /* 0x004fe200078e02ff */
[----:B------:R-:W-:Y:S05]  /*c940*/  WARPSYNC.ALL ;  /* 0x0000000000007948 */ /* 0x000fea0003800000 */
[----:B---3--:R-:W-:-:S02]  /*c950*/  LOP3.LUT R2, R0, R2, RZ, 0xfc, !PT ;  /* 0x0000000200027212 */ /* 0x008fc400078efcff */
[----:B----4-:R-:W-:-:S03]  /*c960*/  LOP3.LUT R0, R0, R8, RZ, 0xfc, !PT ;  /* 0x0000000800007212 */ /* 0x010fc600078efcff */
        /* <DEDUP_REMOVED lines=99> */
.L_x_205:
[----:B--2---:R2:W-:Y:S01]  /*cfa0*/  SYNCS.ARRIVE.TRANS64.A1T0 RZ, [R3+URZ+0x33450], RZ ;  /* 0x033450ff03ff79a7 */ /* 0x0045e2000810003f */
[----:B------:R-:W-:Y:S06]  /*cfb0*/  BAR.SYNC.DEFER_BLOCKING 0x2, 0x80 ;  /* 0x0082000000007b1d */ /* 0x000fec0000010000 */
[----:B------:R-:W-:Y:S05]  /*cfc0*/  @!P0 BRA `(.L_x_206) ;  /* 0x0000000000048947 */ /* 0x000fea0003800000 */
[----:B------:R-:W-:Y:S01]  /*cfd0*/  BPT.TRAP 0x1 ;  /* 0x000000040000795c */ /* 0x000fe20000300000 */
.L_x_206:
[----:B------:R-:W3:Y:S04]  /*cfe0*/  LDL R2, [R1+0x4] ;  /* 0x0000040001027983 */ /* 0x000ee80000100800 */
[----:B-1----:R-:W4:Y:S01]  /*cff0*/  LDL R0, [R1+0x8] ;  /* 0x0000080001007983 */ /* 0x002f220000100800 */
[----:B---3--:R-:W-:-:S13]  /*d000*/  ISETP.NE.AND P0, PT, R2, RZ, PT ;  /* 0x000000ff0200720c */ /* 0x008fda0003f05270 */
[----:B--2---:R-:W-:-:S05]  /*d010*/  @P0 VIADD R3, R3, 0x33480 ;  /* 0x0003348003030836 */ /* 0x004fca0000000000 */
[----:B----4-:R-:W-:-:S04]  /*d020*/  @P0 PRMT R3, R0, 0x654, R3 ;  /* 0x0000065400030816 */ /* 0x010fc80000000003 */
[----:B------:R1:W-:Y:S01]  /*d030*/  @P0 SYNCS.ARRIVE.TRANS64.RED.A1T0 RZ, [R3+URZ], RZ ;  /* 0x000000ff03ff09a7 */ /* 0x0003e2000810043f */
[----:B------:R-:W-:Y:S02]  /*d040*/  BPT.TRAP 0x1 ;  /* 0x000000040000795c */ /* 0x000fe40000300000 */
[----:B------:R-:W2:Y:S01]  /*d050*/  LDC R0, c[0x0][0xda4] ;  /* 0x00036900ff007b82 */ /* 0x000ea20000000800 */
[----:B------:R-:W-:Y:S01]  /*d060*/  UIADD3 UR49, UR44, UR49, URZ ;  /* 0x000000312c317290 */ /* 0x000fe2000fffe03f */
[----:B------:R-:W-:Y:S01]  /*d070*/  VIADD R17, R17, 0x1 ;  /* 0x0000000111117836 */ /* 0x000fe20000000000 */
[----:B------:R-:W-:-:S04]  /*d080*/  UIADD3 UR47, UR47, 0x1, URZ ;  /* 0x000000012f2f7890 */ /* 0x000fc8000fffe03f */
[----:B------:R-:W-:-:S04]  /*d090*/  ISETP.NE.AND P0, PT, R17, 0x2, PT ;  /* 0x000000021100780c */ /* 0x000fc80003f05270 */
[----:B-1----:R-:W-:Y:S02]  /*d0a0*/  SEL R3, RZ, 0x1, P0 ;  /* 0x00000001ff037807 */ /* 0x002fe40000000000 */
[----:B------:R-:W-:Y:S02]  /*d0b0*/  SEL R17, R17, RZ, P0 ;  /* 0x000000ff11117207 */ /* 0x000fe40000000000 */
[----:B------:R-:W-:Y:S02]  /*d0c0*/  LOP3.LUT R18, R18, R3, RZ, 0x3c, !PT ;  /* 0x0000000312127212 */ /* 0x000fe400078e3cff */
[----:B--2---:R-:W-:-:S13]  /*d0d0*/  ISETP.LE.AND P1, PT, R0, UR49, PT ;  /* 0x0000003100007c0c */ /* 0x004fda000bf23270 */
[----:B------:R-:W-:Y:S05]  /*d0e0*/  @!P1 BRA `(.L_x_207) ;  /* 0xffffffcc00c89947 */ /* 0x000fea000383ffff */
[----:B------:R-:W-:-:S12]  /*d0f0*/  ULOP3.LUT UR47, UR47, 0x1, URZ, 0xc, !UPT ;  /* 0x000000012f2f7892 */ /* 0x000fd8000f8e0c3f */
.L_x_155:
[----:B------:R-:W1:Y:S01]  /*d100*/  S2R R3, SR_CgaCtaId ;  /* 0x0000000000037919 */ /* 0x000e620000008800 */
[----:B------:R-:W-:-:S04]  /*d110*/  MOV R0, 0x400 ;  /* 0x0000040000007802 */ /* 0x000fc80000000f00 */
[----:B-1----:R-:W-:Y:S01]  /*d120*/  LEA R6, R3, R0, 0x18 ;  /* 0x0000000003067211 */ /* 0x002fe200078ec0ff */
[----:B------:R-:W-:-:S05]  /*d130*/  IMAD.U32 R0, RZ, RZ, UR47 ;  /* 0x0000002fff007e24 */ /* 0x000fca000f8e00ff */
[----:B------:R-:W-:-:S04]  /*d140*/  SHF.L.U32 R0, R0, 0x1f, RZ ;  /* 0x0000001f00007819 */ /* 0x000fc800000006ff */
[----:B------:R-:W1:Y:S02]  /*d150*/  SYNCS.PHASECHK.TRANS64.TRYWAIT P0, [R6+URZ+0x33420], R0 ;  /* 0x03342000060075a7 */ /* 0x000e64000800017f */
[----:B-1----:R-:W-:Y:S05]  /*d160*/  @!P0 BRA `(.L_x_208) ;  /* 0x00000008002c8947 */ /* 0x002fea0003800000 */
.L_x_236:
        /* <DEDUP_REMOVED lines=14> */
.L_x_211:
        /* <DEDUP_REMOVED lines=12> */
.L_x_237:
[----:B------:R-:W2:Y:S02]  /*d310*/  SYNCS.PHASECHK.TRANS64.TRYWAIT P1, [R7+URZ], R0 ;  /* 0x00000000070075a7 */ /* 0x000ea4000802017f */
[----:B--2---:R-:W-:Y:S05]  /*d320*/  @!P1 BRA `(.L_x_213) ;  /* 0x0000000400e49947 */ /* 0x004fea0003800000 */
.L_x_238:
[----:B------:R-:W-:Y:S05]  /*d330*/  @!P0 BRA `(.L_x_214) ;  /* 0x0000000000048947 */ /* 0x000fea0003800000 */
[----:B------:R-:W-:Y:S01]  /*d340*/  BPT.TRAP 0x1 ;  /* 0x000000040000795c */ /* 0x000fe20000300000 */
.L_x_214:
[----:B------:R-:W-:-:S04]  /*d350*/  IMAD R17, R17, 0x8, R6 ;  /* 0x0000000811117824 */ /* 0x000fc800078e0206 */
[----:B------:R-:W3:Y:S02]  /*d360*/  SYNCS.PHASECHK.TRANS64.TRYWAIT P1, [R17+URZ+0x33460], R4 ;  /* 0x03346004110075a7 */ /* 0x000ee4000802017f */
[----:B---3--:R-:W-:Y:S05]  /*d370*/  @!P1 BRA `(.L_x_215) ;  /* 0x0000000400e49947 */ /* 0x008fea0003800000 */
.L_x_239:
[----:B------:R-:W-:Y:S05]  /*d380*/  @!P0 BRA `(.L_x_216) ;  /* 0x0000000000048947 */ /* 0x000fea0003800000 */
[----:B------:R-:W-:Y:S01]  /*d390*/  BPT.TRAP 0x1 ;  /* 0x000000040000795c */ /* 0x000fe20000300000 */
.L_x_216:
[----:B------:R-:W-:-:S04]  /*d3a0*/  IMAD R3, R3, 0x8, R6 ;  /* 0x0000000803037824 */ /* 0x000fc800078e0206 */
[----:B------:R-:W4:Y:S02]  /*d3b0*/  SYNCS.PHASECHK.TRANS64.TRYWAIT P1, [R3+URZ+0x33460], R0 ;  /* 0x03346000030075a7 */ /* 0x000f24000802017f */
[----:B----4-:R-:W-:Y:S05]  /*d3c0*/  @!P1 BRA `(.L_x_217) ;  /* 0x0000000400e49947 */ /* 0x010fea0003800000 */
.L_x_240:
[----:B------:R-:W-:Y:S05]  /*d3d0*/  @!P0 BRA `(.L_x_218) ;  /* 0x0000000000048947 */ /* 0x000fea0003800000 */
[----:B------:R-:W-:Y:S01]  /*d3e0*/  BPT.TRAP 0x1 ;  /* 0x000000040000795c */ /* 0x000fe20000300000 */
.L_x_218:
[----:B------:R-:W5:Y:S02]  /*d3f0*/  SYNCS.PHASECHK.TRANS64.TRYWAIT P0, [R17+URZ+0x33480], R4 ;  /* 0x03348004110075a7 */ /* 0x000f64000800017f */
[----:B-----5:R-:W-:Y:S05]  /*d400*/  @!P0 BRA `(.L_x_219) ;  /* 0x0000000400e88947 */ /* 0x020fea0003800000 */
.L_x_220:
[----:B------:R1:W1:Y:S02]  /*d410*/  SYNCS.PHASECHK.TRANS64.TRYWAIT P0, [R3+URZ+0x33480], R0 ;  /* 0x03348000030075a7 */ /* 0x000264000800017f */
[----:B-1----:R-:W-:Y:S05]  /*d420*/  @!P0 NANOSLEEP.SYNCS 0x989680 ;  /* 0x009896800000895d */ /* 0x002fea0003900000 */
[----:B------:R-:W1:Y:S02]  /*d430*/  @!P0 SYNCS.PHASECHK.TRANS64 P0, [R3+URZ+0x33480], R0 ;  /* 0x03348000030085a7 */ /* 0x000e64000800007f */
[----:B-1----:R-:W-:Y:S05]  /*d440*/  @!P0 BRA `(.L_x_220) ;  /* 0xfffffffc00f08947 */ /* 0x002fea000383ffff */
.L_x_210:
[----:B------:R-:W-:Y:S05]  /*d450*/  BSYNC B0 ;  /* 0x0000000000007941 */ /* 0x000fea0003800000 */
.L_x_209:
[----:B------:R-:W-:Y:S05]  /*d460*/  EXIT ;  /* 0x000000000000794d */ /* 0x000fea0003800000 */
.L_x_129:
[----:B-1----:R-:W-:-:S04]  /*d470*/  IMAD.U32 R3, RZ, RZ, UR38 ;  /* 0x00000026ff037e24 */ /* 0x002fc8000f8e00ff */
[----:B------:R1:W2:Y:S03]  /*d480*/  SYNCS.PHASECHK.TRANS64.TRYWAIT P1, [R3+URZ+0x33400], R0 ;  /* 0x03340000030075a7 */ /* 0x0002a6000802017f */
[----:B--2---:R-:W-:Y:S05]  /*d490*/  @!P1 NANOSLEEP.SYNCS 0x989680 ;  /* 0x009896800000995d */ /* 0x004fea0003900000 */
[----:B------:R-:W2:Y:S02]  /*d4a0*/  @!P1 SYNCS.PHASECHK.TRANS64 P1, [R3+URZ+0x33400], R0 ;  /* 0x03340000030095a7 */ /* 0x000ea4000802007f */
[----:B--2---:R-:W-:Y:S05]  /*d4b0*/  @!P1 BRA `(.L_x_129) ;  /* 0xfffffffc00ec9947 */ /* 0x004fea000383ffff */
[----:B------:R-:W-:Y:S05]  /*d4c0*/  BRA `(.L_x_221) ;  /* 0xffffff44006c7947 */ /* 0x000fea000383ffff */
.L_x_133:
[----:B--2---:R2:W3:Y:S02]  /*d4d0*/  SYNCS.PHASECHK.TRANS64.TRYWAIT P1, [R3+URZ+0x33430], R0 ;  /* 0x03343000030075a7 */ /* 0x0044e4000802017f */
[----:B---3--:R-:W-:Y:S05]  /*d4e0*/  @!P1 NANOSLEEP.SYNCS 0x989680 ;  /* 0x009896800000995d */ /* 0x008fea0003900000 */
[----:B------:R-:W3:Y:S02]  /*d4f0*/  @!P1 SYNCS.PHASECHK.TRANS64 P1, [R3+URZ+0x33430], R0 ;  /* 0x03343000030095a7 */ /* 0x000ee4000802007f */
[----:B---3--:R-:W-:Y:S05]  /*d500*/  @!P1 BRA `(.L_x_133) ;  /* 0xfffffffc00f09947 */ /* 0x008fea000383ffff */
[----:B------:R-:W-:Y:S05]  /*d510*/  BRA `(.L_x_132) ;  /* 0xffffff4400887947 */ /* 0x000fea000383ffff */
.L_x_139:
[----:B--2---:R-:W-:-:S04]  /*d520*/  IMAD.U32 R5, RZ, RZ, UR6 ;  /* 0x00000006ff057e24 */ /* 0x004fc8000f8e00ff */
[----:B------:R2:W3:Y:S03]  /*d530*/  SYNCS.PHASECHK.TRANS64.TRYWAIT P1, [R5+URZ+0x33430], R0 ;  /* 0x03343000050075a7 */ /* 0x0004e6000802017f */
[----:B---3--:R-:W-:Y:S05]  /*d540*/  @!P1 NANOSLEEP.SYNCS 0x989680 ;  /* 0x009896800000995d */ /* 0x008fea0003900000 */
[----:B------:R-:W3:Y:S02]  /*d550*/  @!P1 SYNCS.PHASECHK.TRANS64 P1, [R5+URZ+0x33430], R0 ;  /* 0x03343000050095a7 */ /* 0x000ee4000802007f */
[----:B---3--:R-:W-:Y:S05]  /*d560*/  @!P1 BRA `(.L_x_139) ;  /* 0xfffffffc00ec9947 */ /* 0x008fea000383ffff */
[----:B------:R-:W-:Y:S05]  /*d570*/  BRA `(.L_x_136) ;  /* 0xffffff7400d07947 */ /* 0x000fea000383ffff */
.L_x_143:
[----:B--2---:R-:W-:-:S04]  /*d580*/  IMAD.U32 R5, RZ, RZ, UR6 ;  /* 0x00000006ff057e24 */ /* 0x004fc8000f8e00ff */
[----:B------:R2:W3:Y:S03]  /*d590*/  SYNCS.PHASECHK.TRANS64.TRYWAIT P1, [R5+URZ+0x33450], R0 ;  /* 0x03345000050075a7 */ /* 0x0004e6000802017f */
[----:B---3--:R-:W-:Y:S05]  /*d5a0*/  @!P1 NANOSLEEP.SYNCS 0x989680 ;  /* 0x009896800000995d */ /* 0x008fea0003900000 */
[----:B------:R-:W3:Y:S02]  /*d5b0*/  @!P1 SYNCS.PHASECHK.TRANS64 P1, [R5+URZ+0x33450], R0 ;  /* 0x03345000050095a7 */ /* 0x000ee4000802007f */
[----:B---3--:R-:W-:Y:S05]  /*d5c0*/  @!P1 BRA `(.L_x_143) ;  /* 0xfffffffc00ec9947 */ /* 0x008fea000383ffff */
[----:B------:R-:W-:Y:S05]  /*d5d0*/  BRA `(.L_x_140) ;  /* 0xffffff8000d07947 */ /* 0x000fea000383ffff */
.L_x_150:
[----:B--2---:R-:W-:-:S04]  /*d5e0*/  IMAD.U32 R7, RZ, RZ, UR8 ;  /* 0x00000008ff077e24 */ /* 0x004fc8000f8e00ff */
[----:B------:R2:W3:Y:S03]  /*d5f0*/  SYNCS.PHASECHK.TRANS64.TRYWAIT P1, [R7+URZ+0x33450], R6 ;  /* 0x03345006070075a7 */ /* 0x0004e6000802017f */
[----:B---3--:R-:W-:Y:S05]  /*d600*/  @!P1 NANOSLEEP.SYNCS 0x989680 ;  /* 0x009896800000995d */ /* 0x008fea0003900000 */
[----:B------:R-:W3:Y:S02]  /*d610*/  @!P1 SYNCS.PHASECHK.TRANS64 P1, [R7+URZ+0x33450], R6 ;  /* 0x03345006070095a7 */ /* 0x000ee4000802007f */
[----:B---3--:R-:W-:Y:S05]  /*d620*/  @!P1 BRA `(.L_x_150) ;  /* 0xfffffffc00ec9947 */ /* 0x008fea000383ffff */
[----:B------:R-:W-:Y:S05]  /*d630*/  BRA `(.L_x_149) ;  /* 0xffffffa400287947 */ /* 0x000fea000383ffff */
.L_x_160:
[----:B------:R-:W-:Y:S02]  /*d640*/  IMAD.MOV.U32 R13, RZ, RZ, R8 ;  /* 0x000000ffff0d7224 */ /* 0x000fe400078e0008 */
[----:B------:R-:W-:Y:S02]  /*d650*/  IMAD.MOV.U32 R12, RZ, RZ, RZ ;  /* 0x000000ffff0c7224 */ /* 0x000fe400078e00ff */
[----:B------:R-:W-:Y:S02]  /*d660*/  IMAD.MOV.U32 R11, RZ, RZ, 0x1f ;  /* 0x0000001fff0b7424 */ /* 0x000fe400078e00ff */
[----:B------:R-:W-:-:S07]  /*d670*/  IMAD.MOV.U32 R15, RZ, RZ, -0x1 ;  /* 0xffffffffff0f7424 */ /* 0x000fce00078e00ff */
[----:B------:R-:W-:Y:S05]  /*d680*/  WARPSYNC.COLLECTIVE R15, `(.L_x_222) ;  /* 0x000000000f087348 */ /* 0x000fea0003c00000 */
[----:B------:R1:W2:Y:S02]  /*d690*/  SHFL.IDX P6, R14, R13, R12, R11 ;  /* 0x0000000c0d0e7389 */ /* 0x0002a400000c000b */
[----:B-12---:R-:W-:Y:S01]  /*d6a0*/  ENDCOLLECTIVE ;  /* 0x000000000000791b */ /* 0x006fe20003800000 */
.L_x_222:
[----:B------:R-:W-:Y:S05]  /*d6b0*/  BRA `(.L_x_223) ;  /* 0xffffffd000e47947 */ /* 0x000fea000383ffff */
.L_x_162:
[----:B------:R-:W-:Y:S01]  /*d6c0*/  BSSY B0, `(.L_x_224) ;  /* 0x0000006000007945 */ /* 0x000fe20003800000 */
[----:B------:R-:W-:-:S07]  /*d6d0*/  IMAD.MOV.U32 R15, RZ, RZ, -0x1 ;  /* 0xffffffffff0f7424 */ /* 0x000fce00078e00ff */
[----:B------:R-:W-:Y:S05]  /*d6e0*/  WARPSYNC.COLLECTIVE R15, `(.L_x_225) ;  /* 0x000000000f0c7348 */ /* 0x000fea0003c00000 */
[----:B------:R-:W-:Y:S02]  /*d6f0*/  ELECT P6, UR62, PT ;  /* 0x00000000003e782f */ /* 0x000fe400038c0000 */
[----:B------:R-:W-:Y:S01]  /*d700*/  MOV R14, UR62 ;  /* 0x0000003e000e7c02 */ /* 0x000fe20008000f00 */
[----:B------:R-:W-:Y:S10]  /*d710*/  ENDCOLLECTIVE ;  /* 0x000000000000791b */ /* 0x000ff40003800000 */
.L_x_225:
[----:B------:R-:W-:Y:S05]  /*d720*/  BSYNC B0 ;  /* 0x0000000000007941 */ /* 0x000fea0003800000 */
.L_x_224:
[----:B------:R-:W-:Y:S05]  /*d730*/  BRA `(.L_x_226) ;  /* 0xffffffd000e47947 */ /* 0x000fea000383ffff */
.L_x_165:
[----:B-1----:R1:W2:Y:S02]  /*d740*/  SYNCS.PHASECHK.TRANS64.TRYWAIT P0, [R0+URZ+0x33480], R3 ;  /* 0x03348003000075a7 */ /* 0x0022a4000800017f */
[----:B--2---:R-:W-:Y:S05]  /*d750*/  @!P0 NANOSLEEP.SYNCS 0x989680 ;  /* 0x009896800000895d */ /* 0x004fea0003900000 */
[----:B------:R-:W2:Y:S02]  /*d760*/  @!P0 SYNCS.PHASECHK.TRANS64 P0, [R0+URZ+0x33480], R3 ;  /* 0x03348003000085a7 */ /* 0x000ea4000800007f */
[----:B--2---:R-:W-:Y:S05]  /*d770*/  @!P0 BRA `(.L_x_165) ;  /* 0xfffffffc00f08947 */ /* 0x004fea000383ffff */
[----:B------:R-:W-:Y:S05]  /*d780*/  BRA `(.L_x_227) ;  /* 0xffffffd4002c7947 */ /* 0x000fea000383ffff */
.L_x_168:
[----:B---3--:R3:W4:Y:S02]  /*d790*/  SYNCS.PHASECHK.TRANS64.TRYWAIT P0, [R0+URZ+0x33440], R3 ;  /* 0x03344003000075a7 */ /* 0x008724000800017f */
[----:B----4-:R-:W-:Y:S05]  /*d7a0*/  @!P0 NANOSLEEP.SYNCS 0x989680 ;  /* 0x009896800000895d */ /* 0x010fea0003900000 */
[----:B------:R-:W4:Y:S02]  /*d7b0*/  @!P0 SYNCS.PHASECHK.TRANS64 P0, [R0+URZ+0x33440], R3 ;  /* 0x03344003000085a7 */ /* 0x000f24000800007f */
[----:B----4-:R-:W-:Y:S05]  /*d7c0*/  @!P0 BRA `(.L_x_168) ;  /* 0xfffffffc00f08947 */ /* 0x010fea000383ffff */
[----:B------:R-:W-:Y:S05]  /*d7d0*/  BRA `(.L_x_228) ;  /* 0xffffffd400d07947 */ /* 0x000fea000383ffff */
.L_x_171:
[----:B--2---:R-:W-:-:S04]  /*d7e0*/  IMAD.U32 R3, RZ, RZ, UR40 ;  /* 0x00000028ff037e24 */ /* 0x004fc8000f8e00ff */
[----:B------:R2:W3:Y:S03]  /*d7f0*/  SYNCS.PHASECHK.TRANS64.TRYWAIT P0, [R3+URZ+0x33420], R2 ;  /* 0x03342002030075a7 */ /* 0x0004e6000800017f */
[----:B---3--:R-:W-:Y:S05]  /*d800*/  @!P0 NANOSLEEP.SYNCS 0x989680 ;  /* 0x009896800000895d */ /* 0x008fea0003900000 */
[----:B------:R-:W3:Y:S02]  /*d810*/  @!P0 SYNCS.PHASECHK.TRANS64 P0, [R3+URZ+0x33420], R2 ;  /* 0x03342002030085a7 */ /* 0x000ee4000800007f */
[----:B---3--:R-:W-:Y:S05]  /*d820*/  @!P0 BRA `(.L_x_171) ;  /* 0xfffffffc00ec8947 */ /* 0x008fea000383ffff */
[----:B------:R-:W-:Y:S05]  /*d830*/  BRA `(.L_x_229) ;  /* 0xffffffd800dc7947 */ /* 0x000fea000383ffff */
.L_x_177:
[----:B-1----:R1:W2:Y:S02]  /*d840*/  SYNCS.PHASECHK.TRANS64.TRYWAIT P0, [R6+URZ+0x33480], R5 ;  /* 0x03348005060075a7 */ /* 0x0022a4000800017f */
[----:B--2---:R-:W-:Y:S05]  /*d850*/  @!P0 NANOSLEEP.SYNCS 0x989680 ;  /* 0x009896800000895d */ /* 0x004fea0003900000 */
[----:B------:R-:W2:Y:S02]  /*d860*/  @!P0 SYNCS.PHASECHK.TRANS64 P0, [R6+URZ+0x33480], R5 ;  /* 0x03348005060085a7 */ /* 0x000ea4000800007f */
[----:B--2---:R-:W-:Y:S05]  /*d870*/  @!P0 BRA `(.L_x_177) ;  /* 0xfffffffc00f08947 */ /* 0x004fea000383ffff */
[----:B------:R-:W-:Y:S05]  /*d880*/  BRA `(.L_x_230) ;  /* 0xffffffdc00647947 */ /* 0x000fea000383ffff */
.L_x_185:
[----:B--2---:R2:W3:Y:S02]  /*d890*/  SYNCS.PHASECHK.TRANS64.TRYWAIT P0, [R6+URZ+0x33440], R5 ;  /* 0x03344005060075a7 */ /* 0x0044e4000800017f */
[----:B---3--:R-:W-:Y:S05]  /*d8a0*/  @!P0 NANOSLEEP.SYNCS 0x989680 ;  /* 0x009896800000895d */ /* 0x008fea0003900000 */
[----:B------:R-:W3:Y:S02]  /*d8b0*/  @!P0 SYNCS.PHASECHK.TRANS64 P0, [R6+URZ+0x33440], R5 ;  /* 0x03344005060085a7 */ /* 0x000ee4000800007f */
[----:B---3--:R-:W-:Y:S05]  /*d8c0*/  @!P0 BRA `(.L_x_185) ;  /* 0xfffffffc00f08947 */ /* 0x008fea000383ffff */
[----:B------:R-:W-:Y:S05]  /*d8d0*/  BRA `(.L_x_231) ;  /* 0xffffffe000907947 */ /* 0x000fea000383ffff */
.L_x_194:
[----:B-1----:R1:W2:Y:S02]  /*d8e0*/  SYNCS.PHASECHK.TRANS64.TRYWAIT P3, [R13+URZ+0x33470], R4 ;  /* 0x033470040d0075a7 */ /* 0x0022a4000806017f */
[----:B--2---:R-:W-:Y:S05]  /*d8f0*/  @!P3 NANOSLEEP.SYNCS 0x989680 ;  /* 0x009896800000b95d */ /* 0x004fea0003900000 */
[----:B------:R-:W2:Y:S02]  /*d900*/  @!P3 SYNCS.PHASECHK.TRANS64 P3, [R13+URZ+0x33470], R4 ;  /* 0x033470040d00b5a7 */ /* 0x000ea4000806007f */
[----:B--2---:R-:W-:Y:S05]  /*d910*/  @!P3 BRA `(.L_x_194) ;  /* 0xfffffffc00f0b947 */ /* 0x004fea000383ffff */
[----:B------:R-:W-:Y:S05]  /*d920*/  BRA `(.L_x_232) ;  /* 0xffffffe400b47947 */ /* 0x000fea000383ffff */
.L_x_196:
[----:B--2---:R2:W3:Y:S02]  /*d930*/  SYNCS.PHASECHK.TRANS64.TRYWAIT P3, [R13+URZ+0x33460], R2 ;  /* 0x033460020d0075a7 */ /* 0x0044e4000806017f */
[----:B---3--:R-:W-:Y:S05]  /*d940*/  @!P3 NANOSLEEP.SYNCS 0x989680 ;  /* 0x009896800000b95d */ /* 0x008fea0003900000 */
[----:B------:R-:W3:Y:S02]  /*d950*/  @!P3 SYNCS.PHASECHK.TRANS64 P3, [R13+URZ+0x33460], R2 ;  /* 0x033460020d00b5a7 */ /* 0x000ee4000806007f */
[----:B---3--:R-:W-:Y:S05]  /*d960*/  @!P3 BRA `(.L_x_196) ;  /* 0xfffffffc00f0b947 */ /* 0x008fea000383ffff */
[----:B------:R-:W-:Y:S05]  /*d970*/  BRA `(.L_x_233) ;  /* 0xffffffe400bc7947 */ /* 0x000fea000383ffff */
.L_x_202:
[----:B--2---:R2:W3:Y:S02]  /*d980*/  SYNCS.PHASECHK.TRANS64.TRYWAIT P2, [R3+URZ+0x33470], R0 ;  /* 0x03347000030075a7 */ /* 0x0044e4000804017f */
[----:B---3--:R-:W-:Y:S05]  /*d990*/  @!P2 NANOSLEEP.SYNCS 0x989680 ;  /* 0x009896800000a95d */ /* 0x008fea0003900000 */
[----:B------:R-:W3:Y:S02]  /*d9a0*/  @!P2 SYNCS.PHASECHK.TRANS64 P2, [R3+URZ+0x33470], R0 ;  /* 0x033470000300a5a7 */ /* 0x000ee4000804007f */
[----:B---3--:R-:W-:Y:S05]  /*d9b0*/  @!P2 BRA `(.L_x_202) ;  /* 0xfffffffc00f0a947 */ /* 0x008fea000383ffff */
[----:B------:R-:W-:Y:S05]  /*d9c0*/  BRA `(.L_x_234) ;  /* 0xffffffec00b87947 */ /* 0x000fea000383ffff */
.L_x_204:
[----:B--2---:R2:W3:Y:S02]  /*d9d0*/  SYNCS.PHASECHK.TRANS64.TRYWAIT P2, [R3+URZ+0x33460], R0 ;  /* 0x03346000030075a7 */ /* 0x0044e4000804017f */
[----:B---3--:R-:W-:Y:S05]  /*d9e0*/  @!P2 NANOSLEEP.SYNCS 0x989680 ;  /* 0x009896800000a95d */ /* 0x008fea0003900000 */
[----:B------:R-:W3:Y:S02]  /*d9f0*/  @!P2 SYNCS.PHASECHK.TRANS64 P2, [R3+URZ+0x33460], R0 ;  /* 0x033460000300a5a7 */ /* 0x000ee4000804007f */
[----:B---3--:R-:W-:Y:S05]  /*da00*/  @!P2 BRA `(.L_x_204) ;  /* 0xfffffffc00f0a947 */ /* 0x008fea000383ffff */
[----:B------:R-:W-:Y:S05]  /*da10*/  BRA `(.L_x_235) ;  /* 0xffffffec00bc7947 */ /* 0x000fea000383ffff */
.L_x_208:
[----:B-1----:R1:W2:Y:S02]  /*da20*/  SYNCS.PHASECHK.TRANS64.TRYWAIT P0, [R6+URZ+0x33420], R0 ;  /* 0x03342000060075a7 */ /* 0x0022a4000800017f */
[----:B--2---:R-:W-:Y:S05]  /*da30*/  @!P0 NANOSLEEP.SYNCS 0x989680 ;  /* 0x009896800000895d */ /* 0x004fea0003900000 */
[----:B------:R-:W2:Y:S02]  /*da40*/  @!P0 SYNCS.PHASECHK.TRANS64 P0, [R6+URZ+0x33420], R0 ;  /* 0x03342000060085a7 */ /* 0x000ea4000800007f */
[----:B--2---:R-:W-:Y:S05]  /*da50*/  @!P0 BRA `(.L_x_208) ;  /* 0xfffffffc00f08947 */ /* 0x004fea000383ffff */
[----:B------:R-:W-:Y:S05]  /*da60*/  BRA `(.L_x_236) ;  /* 0xfffffff400c07947 */ /* 0x000fea000383ffff */
.L_x_212:
[----:B-1----:R1:W2:Y:S02]  /*da70*/  SYNCS.PHASECHK.TRANS64.TRYWAIT P1, [R5+URZ], R4 ;  /* 0x00000004050075a7 */ /* 0x0022a4000802017f */
[----:B--2---:R-:W-:Y:S05]  /*da80*/  @!P1 NANOSLEEP.SYNCS 0x989680 ;  /* 0x009896800000995d */ /* 0x004fea0003900000 */
[----:B------:R-:W2:Y:S02]  /*da90*/  @!P1 SYNCS.PHASECHK.TRANS64 P1, [R5+URZ], R4 ;  /* 0x00000004050095a7 */ /* 0x000ea4000802007f */
[----:B--2---:R-:W-:Y:S05]  /*daa0*/  @!P1 BRA `(.L_x_212) ;  /* 0xfffffffc00f09947 */ /* 0x004fea000383ffff */
[----:B------:R-:W-:Y:S05]  /*dab0*/  BRA `(.L_x_237) ;  /* 0xfffffff800147947 */ /* 0x000fea000383ffff */
.L_x_213:
[----:B--2---:R2:W3:Y:S02]  /*dac0*/  SYNCS.PHASECHK.TRANS64.TRYWAIT P1, [R7+URZ], R0 ;  /* 0x00000000070075a7 */ /* 0x0044e4000802017f */
[----:B---3--:R-:W-:Y:S05]  /*dad0*/  @!P1 NANOSLEEP.SYNCS 0x989680 ;  /* 0x009896800000995d */ /* 0x008fea0003900000 */
[----:B------:R-:W3:Y:S02]  /*dae0*/  @!P1 SYNCS.PHASECHK.TRANS64 P1, [R7+URZ], R0 ;  /* 0x00000000070095a7 */ /* 0x000ee4000802007f */
[----:B---3--:R-:W-:Y:S05]  /*daf0*/  @!P1 BRA `(.L_x_213) ;  /* 0xfffffffc00f09947 */ /* 0x008fea000383ffff */
[----:B------:R-:W-:Y:S05]  /*db00*/  BRA `(.L_x_238) ;  /* 0xfffffff800087947 */ /* 0x000fea000383ffff */
.L_x_215:
[----:B---3--:R3:W4:Y:S02]  /*db10*/  SYNCS.PHASECHK.TRANS64.TRYWAIT P1, [R17+URZ+0x33460], R4 ;  /* 0x03346004110075a7 */ /* 0x008724000802017f */
[----:B----4-:R-:W-:Y:S05]  /*db20*/  @!P1 NANOSLEEP.SYNCS 0x989680 ;  /* 0x009896800000995d */ /* 0x010fea0003900000 */
[----:B------:R-:W4:Y:S02]  /*db30*/  @!P1 SYNCS.PHASECHK.TRANS64 P1, [R17+URZ+0x33460], R4 ;  /* 0x03346004110095a7 */ /* 0x000f24000802007f */
[----:B----4-:R-:W-:Y:S05]  /*db40*/  @!P1 BRA `(.L_x_215) ;  /* 0xfffffffc00f09947 */ /* 0x010fea000383ffff */
[----:B------:R-:W-:Y:S05]  /*db50*/  BRA `(.L_x_239) ;  /* 0xfffffff800087947 */ /* 0x000fea000383ffff */
.L_x_217:
[----:B----4-:R4:W1:Y:S02]  /*db60*/  SYNCS.PHASECHK.TRANS64.TRYWAIT P1, [R3+URZ+0x33460], R0 ;  /* 0x03346000030075a7 */ /* 0x010864000802017f */
[----:B-1----:R-:W-:Y:S05]  /*db70*/  @!P1 NANOSLEEP.SYNCS 0x989680 ;  /* 0x009896800000995d */ /* 0x002fea0003900000 */
[----:B------:R-:W1:Y:S02]  /*db80*/  @!P1 SYNCS.PHASECHK.TRANS64 P1, [R3+URZ+0x33460], R0 ;  /* 0x03346000030095a7 */ /* 0x000e64000802007f */
[----:B-1----:R-:W-:Y:S05]  /*db90*/  @!P1 BRA `(.L_x_217) ;  /* 0xfffffffc00f09947 */ /* 0x002fea000383ffff */
[----:B------:R-:W-:Y:S05]  /*dba0*/  BRA `(.L_x_240) ;  /* 0xfffffff800087947 */ /* 0x000fea000383ffff */
.L_x_219:
[----:B------:R1:W1:Y:S02]  /*dbb0*/  SYNCS.PHASECHK.TRANS64.TRYWAIT P0, [R17+URZ+0x33480], R4 ;  /* 0x03348004110075a7 */ /* 0x000264000800017f */
[----:B-1----:R-:W-:Y:S05]  /*dbc0*/  @!P0 NANOSLEEP.SYNCS 0x989680 ;  /* 0x009896800000895d */ /* 0x002fea0003900000 */
[----:B------:R-:W1:Y:S02]  /*dbd0*/  @!P0 SYNCS.PHASECHK.TRANS64 P0, [R17+URZ+0x33480], R4 ;  /* 0x03348004110085a7 */ /* 0x000e64000800007f */
[----:B-1----:R-:W-:Y:S05]  /*dbe0*/  @!P0 BRA `(.L_x_219) ;  /* 0xfffffffc00f08947 */ /* 0x002fea000383ffff */
[----:B------:R-:W-:Y:S05]  /*dbf0*/  BRA `(.L_x_220) ;  /* 0xfffffff800047947 */ /* 0x000fea000383ffff */
.L_x_241:
        /* <DEDUP_REMOVED lines=16> */
.L_x_2698:


//--------------------- .text._ZN7cutlass13device_kernelIN5flash11enable_sm90INS1_16FlashAttnFwdSm90INS1_25CollectiveMainloopFwdSm90ILi2EN4cute5tupleIJNS5_1CILi1EEES8_S8_EEENS6_IJNS7_ILi128EEENS7_ILi160EEENS7_ILi192EEEEEELi192ENS_12float_e4m3_tEfNS_4arch4Sm90ELb0ELb0ELb0ELb1ELb0ELb0ELb0ELb1ELb1ELb0ELb0ELb0EEENS1_21CollectiveEpilogueFwdINS6_IJSA_SC_SB_EEES9_NS_10bfloat16_tESG_Li256ELb1ELb0ELb0ELb1EEENS1_36VarlenDynamicPersistentTileSchedulerILi128ELi160ELi256ELi128ELb0ELb0ELb1ELb0ELb1ELb1EEEEEEEEEvNT_6ParamsE --------------------------
	.section	.text._ZN7cutlass13device_kernelIN5flash11enable_sm90INS1_16FlashAttnFwdSm90INS1_25CollectiveMainloopFwdSm90ILi2EN4cute5tupleIJNS5_1CILi1EEES8_S8_EEENS6_IJNS7_ILi128EEENS7_ILi160EEENS7_ILi192EEEEEELi192ENS_12float_e4m3_tEfNS_4arch4Sm90ELb0ELb0ELb0ELb1ELb0ELb0ELb0ELb1ELb1ELb0ELb0ELb0EEENS1_21CollectiveEpilogueFwdINS6_IJSA_SC_SB_EEES9_NS_10bfloat16_tESG_Li256ELb1ELb0ELb0ELb1EEENS1_36VarlenDynamicPersistentTileSchedulerILi128ELi160ELi256ELi128ELb0ELb0ELb1ELb0ELb1ELb1EEEEEEEEEvNT_6ParamsE,"ax",@progbits
	.align	128
.text._ZN7cutlass13device_kernelIN5flash11enable_sm90INS1_16FlashAttnFwdSm90INS1_25CollectiveMainloopFwdSm90ILi2EN4cute5tupleIJNS5_1CILi1EEES8_S8_EEENS6_IJNS7_ILi128EEENS7_ILi160EEENS7_ILi192EEEEEELi192ENS_12float_e4m3_tEfNS_4arch4Sm90ELb0ELb0ELb0ELb1ELb0ELb0ELb0ELb1ELb1ELb0ELb0ELb0EEENS1_21CollectiveEpilogueFwdINS6_IJSA_SC_SB_EEES9_NS_10bfloat16_tESG_Li256ELb1ELb0ELb0ELb1EEENS1_36VarlenDynamicPersistentTileSchedulerILi128ELi160ELi256ELi128ELb0ELb0ELb1ELb0ELb1ELb1EEEEEEEEEvNT_6ParamsE:
        .type           _ZN7cutlass13device_kernelIN5flash11enable_sm90INS1_16FlashAttnFwdSm90INS1_25CollectiveMainloopFwdSm90ILi2EN4cute5tupleIJNS5_1CILi1EEES8_S8_EEENS6_IJNS7_ILi128EEENS7_ILi160EEENS7_ILi192EEEEEELi192ENS_12float_e4m3_tEfNS_4arch4Sm90ELb0ELb0ELb0ELb1ELb0ELb0ELb0ELb1ELb1ELb0ELb0ELb0EEENS1_21CollectiveEpilogueFwdINS6_IJSA_SC_SB_EEES9_NS_10bfloat16_tESG_Li256ELb1ELb0ELb0ELb1EEENS1_36VarlenDynamicPersistentTileSchedulerILi128ELi160ELi256ELi128ELb0ELb0ELb1ELb0ELb1ELb1EEEEEEEEEvNT_6ParamsE,@function
        .size           _ZN7cutlass13device_kernelIN5flash11enable_sm90INS1_16FlashAttnFwdSm90INS1_25CollectiveMainloopFwdSm90ILi2EN4cute5tupleIJNS5_1CILi1EEES8_S8_EEENS6_IJNS7_ILi128EEENS7_ILi160EEENS7_ILi192EEEEEELi192ENS_12float_e4m3_tEfNS_4arch4Sm90ELb0ELb0ELb0ELb1ELb0ELb0ELb0ELb1ELb1ELb0ELb0ELb0EEENS1_21CollectiveEpilogueFwdINS6_IJSA_SC_SB_EEES9_NS_10bfloat16_tESG_Li256ELb1ELb0ELb0ELb1EEENS1_36VarlenDynamicPersistentTileSchedulerILi128ELi160ELi256ELi128ELb0ELb0ELb1ELb0ELb1ELb1EEEEEEEEEvNT_6ParamsE,(.L_x_2699 - _ZN7cutlass13device_kernelIN5flash11enable_sm90INS1_16FlashAttnFwdSm90INS1_25CollectiveMainloopFwdSm90ILi2EN4cute5tupleIJNS5_1CILi1EEES8_S8_EEENS6_IJNS7_ILi128EEENS7_ILi160EEENS7_ILi192EEEEEELi192ENS_12float_e4m3_tEfNS_4arch4Sm90ELb0ELb0ELb0ELb1ELb0ELb0ELb0ELb1ELb1ELb0ELb0ELb0EEENS1_21CollectiveEpilogueFwdINS6_IJSA_SC_SB_EEES9_NS_10bfloat16_tESG_Li256ELb1ELb0ELb0ELb1EEENS1_36VarlenDynamicPersistentTileSchedulerILi128ELi160ELi256ELi128ELb0ELb0ELb1ELb0ELb1ELb1EEEEEEEEEvNT_6ParamsE)
        .other          _ZN7cutlass13device_kernelIN5flash11enable_sm90INS1_16FlashAttnFwdSm90INS1_25CollectiveMainloopFwdSm90ILi2EN4cute5tupleIJNS5_1CILi1EEES8_S8_EEENS6_IJNS7_ILi128EEENS7_ILi160EEENS7_ILi192EEEEEELi192ENS_12float_e4m3_tEfNS_4arch4Sm90ELb0ELb0ELb0ELb1ELb0ELb0ELb0ELb1ELb1ELb0ELb0ELb0EEENS1_21CollectiveEpilogueFwdINS6_IJSA_SC_SB_EEES9_NS_10bfloat16_tESG_Li256ELb1ELb0ELb0ELb1EEENS1_36VarlenDynamicPersistentTileSchedulerILi128ELi160ELi256ELi128ELb0ELb0ELb1ELb0ELb1ELb1EEEEEEEEEvNT_6ParamsE,@"STO_CUDA_ENTRY STV_DEFAULT"
_ZN7cutlass13device_kernelIN5flash11enable_sm90INS1_16FlashAttnFwdSm90INS1_25CollectiveMainloopFwdSm90ILi2EN4cute5tupleIJNS5_1CILi1EEES8_S8_EEENS6_IJNS7_ILi128EEENS7_ILi160EEENS7_ILi192EEEEEELi192ENS_12float_e4m3_tEfNS_4arch4Sm90ELb0ELb0ELb0ELb1ELb0ELb0ELb0ELb1ELb1ELb0ELb0ELb0EEENS1_21CollectiveEpilogueFwdINS6_IJSA_SC_SB_EEES9_NS_10bfloat16_tESG_Li256ELb1ELb0ELb0ELb1EEENS1_36VarlenDynamicPersistentTileSchedulerILi128ELi160ELi256ELi128ELb0ELb0ELb1ELb0ELb1ELb1EEEEEEEEEvNT_6ParamsE:
[----:B------:R-:W0:Y:S02]  /*0000*/  LDC R1, c[0x0][0x28] ;  /* 0x00000a00ff017b82 */ /* 0x000e240000000800 */
[----:B0-----:R-:W-:Y:S01]  /*0010*/  VIADD R1, R1, 0xffffffe0 ;  /* 0xffffffe001017836 */ /* 0x001fe20000000000 */
[----:B------:R-:W0:Y:S01]  /*0020*/  S2R R3, SR_TID.X ;  /* 0x0000000000037919 */ /* 0x000e220000002100 */
[----:B------:R-:W-:Y:S01]  /*0030*/  ELECT P0, URZ, PT ;  /* 0x00000000003f782f */ /* 0x000fe20003800000 */
[----:B------:R-:W-:Y:S01]  /*0040*/  BSSY B0, `(.L_x_242) ;  /* 0x0000011000007945 */ /* 0x000fe20003800000 */
[--C-:B0-----:R-:W-:Y:S02]  /*0050*/  SHF.R.U32.HI R0, RZ, 0x5, R3.reuse ;  /* 0x00000005ff007819 */ /* 0x101fe40000011603 */
[----:B------:R-:W-:-:S03]  /*0060*/  SHF.R.U32.HI R23, RZ, 0x7, R3 ;  /* 0x00000007ff177819 */ /* 0x000fc60000011603 */
[----:B------:R-:W0:Y:S02]  /*0070*/  SHFL.IDX PT, R2, R0, RZ, 0x1f ;  /* 0x00001fff00027589 */ /* 0x000e2400000e0000 */
[----:B0-----:R-:W-:-:S13]  /*0080*/  ISETP.EQ.AND P0, PT, R2, RZ, P0 ;  /* 0x000000ff0200720c */ /* 0x001fda0000702270 */
[----:B------:R-:W-:Y:S05]  /*0090*/  @!P0 BRA `(.L_x_243) ;  /* 0x00000000002c8947 */ /* 0x000fea0003800000 */
[----:B------:R-:W-:Y:S02]  /*00a0*/  ULDC.64 UR4, c[0x0][0x198] ;  /* 0x0000660000047ab9 */ /* 0x000fe40000000a00 */
[----:B------:R-:W-:Y:S02]  /*00b0*/  UIADD3 UR6, UP0, UR4, 0x270, URZ ;  /* 0x0000027004067890 */ /* 0x000fe4000ff1e03f */
[----:B------:R-:W-:Y:S02]  /*00c0*/  UIADD3 UR8, UP1, UR4, 0x370, URZ ;  /* 0x0000037004087890 */ /* 0x000fe4000ff3e03f */
[----:B------:R-:W-:Y:S02]  /*00d0*/  UIADD3 UR4, UP2, UR4, 0x470, URZ ;  /* 0x0000047004047890 */ /* 0x000fe4000ff5e03f */
[----:B------:R-:W-:Y:S02]  /*00e0*/  UIADD3.X UR7, URZ, UR5, URZ, UP0, !UPT ;  /* 0x000000053f077290 */ /* 0x000fe400087fe43f */
[----:B------:R-:W-:-:S02]  /*00f0*/  UIADD3.X UR9, URZ, UR5, URZ, UP1, !UPT ;  /* 0x000000053f097290 */ /* 0x000fc40008ffe43f */
[----:B------:R-:W-:-:S05]  /*0100*/  UIADD3.X UR5, URZ, UR5, URZ, UP2, !UPT ;  /* 0x000000053f057290 */ /* 0x000fca00097fe43f */
[----:B------:R0:W-:Y:S02]  /*0110*/  UTMACCTL.PF [UR6] ;  /* 0x00000000060079b9 */ /* 0x0001e40008040000 */
[----:B------:R0:W-:Y:S02]  /*0120*/  UTMACCTL.PF [UR8] ;  /* 0x00000000080079b9 */ /* 0x0001e40008040000 */
[----:B------:R0:W-:Y:S02]  /*0130*/  UTMACCTL.PF [UR4] ;  /* 0x00000000040079b9 */ /* 0x0001e40008040000 */
[----:B0-----:R-:W-:Y:S01]  /*0140*/  NOP ;  /* 0x0000000000007918 */ /* 0x001fe20000000000 */
.L_x_243:
[----:B------:R-:W-:Y:S05]  /*0150*/  BSYNC B0 ;  /* 0x0000000000007941 */ /* 0x000fea0003800000 */
.L_x_242:
[----:B------:R-:W-:Y:S01]  /*0160*/  VOTEU.ANY UP0, P0 ;  /* 0x00000000003f7886 */ /* 0x000fe20000000100 */
[----:B------:R-:W0:Y:S01]  /*0170*/  SHFL.IDX PT, R3, R23, RZ, 0x1f ;  /* 0x00001fff17037589 */ /* 0x000e2200000e0000 */
[----:B------:R-:W-:Y:S01]  /*0180*/  UMOV UR4, 0x1 ;  /* 0x0000000100047882 */ /* 0x000fe20000000000 */
[----:B------:R-:W-:Y:S01]  /*0190*/  UMOV UR7, 0x100 ;  /* 0x0000010000077882 */ /* 0x000fe20000000000 */
[----:B------:R-:W-:Y:S01]  /*01a0*/  VOTEU.ANY UP1, P0 ;  /* 0x00000000003f7886 */ /* 0x000fe20000020100 */
[----:B------:R-:W1:Y:S01]  /*01b0*/  @UP0 S2UR UR8, SR_CgaCtaId ;  /* 0x00000000000809c3 */ /* 0x000e620000008800 */
[----:B------:R-:W2:Y:S01]  /*01c0*/  SHFL.IDX PT, R2, R0, RZ, 0x1f ;  /* 0x00001fff00027589 */ /* 0x000ea200000e0000 */
[----:B------:R-:W-:Y:S01]  /*01d0*/  @UP0 UMOV UR6, 0x400 ;  /* 0x0000040000060882 */ /* 0x000fe20000000000 */
[----:B------:R-:W-:-:S04]  /*01e0*/  @UP0 UIADD3 UR4, -UR4, 0x100000, URZ ;  /* 0x0010000004040890 */ /* 0x000fc8000fffe13f */
[----:B------:R-:W-:Y:S02]  /*01f0*/  @UP0 USHF.L.U32 UR5, UR4, 0xb, URZ ;  /* 0x0000000b04050899 */ /* 0x000fe4000800063f */
[----:B------:R-:W-:Y:S01]  /*0200*/  @UP0 USHF.L.U32 UR4, UR4, 0x1, URZ ;  /* 0x0000000104040899 */ /* 0x000fe2000800063f */
[----:B------:R-:W-:Y:S01]  /*0210*/  VOTEU.ANY UP2, P0 ;  /* 0x00000000003f7886 */ /* 0x000fe20000040100 */
[----:B0-----:R-:W-:Y:S01]  /*0220*/  R2UR UR9, R3 ;  /* 0x00000000030972ca */ /* 0x001fe200000e0000 */
[----:B-1----:R-:W-:Y:S01]  /*0230*/  @UP0 ULEA UR8, UR8, UR6, 0x18 ;  /* 0x0000000608080291 */ /* 0x002fe2000f8ec03f */
[----:B--2---:R-:W-:Y:S01]  /*0240*/  ISETP.NE.AND P1, PT, R2, RZ, PT ;  /* 0x000000ff0200720c */ /* 0x004fe20003f25270 */
[----:B------:R-:W-:-:S04]  /*0250*/  @UP0 UIADD3 UR6, -UR7, 0x100000, URZ ;  /* 0x0010000007060890 */ /* 0x000fc8000fffe13f */
[----:B------:R-:W-:Y:S02]  /*0260*/  @UP0 USHF.L.U32 UR7, UR6, 0xb, URZ ;  /* 0x0000000b06070899 */ /* 0x000fe4000800063f */
[----:B------:R-:W-:-:S04]  /*0270*/  @UP0 USHF.L.U32 UR6, UR6, 0x1, URZ ;  /* 0x0000000106060899 */ /* 0x000fc8000800063f */
[----:B------:R-:W-:Y:S01]  /*0280*/  UISETP.NE.AND UP0, UPT, UR9, URZ, UPT ;  /* 0x0000003f0900728c */ /* 0x000fe2000bf05270 */
[----:B------:R-:W0:Y:S02]  /*0290*/  FENCE.VIEW.ASYNC.S ;  /* 0x00000000000073c6 */ /* 0x000e240000000000 */
[----:B0-----:R0:W1:Y:S05]  /*02a0*/  @UP1 SYNCS.EXCH.64 URZ, [UR8+0x33400], UR4 ;  /* 0x03340004083f15b2 */ /* 0x00106a0008000100 */
[----:B------:R0:W2:Y:S01]  /*02b0*/  @UP2 SYNCS.EXCH.64 URZ, [UR8+0x33420], UR6 ;  /* 0x03342006083f25b2 */ /* 0x0000a20008000100 */
[----:B------:R-:W-:Y:S05]  /*02c0*/  @P1 BRA `(.L_x_244) ;  /* 0x0000000000481947 */ /* 0x000fea0003800000 */
[----:B0-----:R-:W0:Y:S01]  /*02d0*/  S2UR UR5, SR_CgaCtaId ;  /* 0x00000000000579c3 */ /* 0x001e220000008800 */
[----:B------:R-:W-:Y:S01]  /*02e0*/  UMOV UR4, 0x400 ;  /* 0x0000040000047882 */ /* 0x000fe20000000000 */
[----:B------:R-:W-:Y:S01]  /*02f0*/  UMOV UR6, 0x1 ;  /* 0x0000000100067882 */ /* 0x000fe20000000000 */
[----:B------:R-:W-:Y:S01]  /*0300*/  UMOV UR9, 0x2 ;  /* 0x0000000200097882 */ /* 0x000fe20000000000 */
[----:B------:R-:W-:-:S04]  /*0310*/  UIADD3 UR6, -UR6, 0x100000, URZ ;  /* 0x0010000006067890 */ /* 0x000fc8000fffe13f */
[----:B------:R-:W-:Y:S02]  /*0320*/  USHF.L.U32 UR7, UR6, 0xb, URZ ;  /* 0x0000000b06077899 */ /* 0x000fe4000800063f */
[----:B------:R-:W-:Y:S01]  /*0330*/  USHF.L.U32 UR6, UR6, 0x1, URZ ;  /* 0x0000000106067899 */ /* 0x000fe2000800063f */
[----:B------:R-:W-:Y:S01]  /*0340*/  ELECT P0, URZ, PT ;  /* 0x00000000003f782f */ /* 0x000fe20003800000 */
[----:B0-----:R-:W-:Y:S02]  /*0350*/  ULEA UR8, UR5, UR4, 0x18 ;  /* 0x0000000405087291 */ /* 0x001fe4000f8ec03f */
[----:B------:R-:W-:-:S04]  /*0360*/  UIADD3 UR4, -UR9, 0x100000, URZ ;  /* 0x0010000009047890 */ /* 0x000fc8000fffe13f */
[----:B------:R-:W-:Y:S02]  /*0370*/  USHF.L.U32 UR5, UR4, 0xb, URZ ;  /* 0x0000000b04057899 */ /* 0x000fe4000800063f */
[----:B------:R-:W-:Y:S01]  /*0380*/  USHF.L.U32 UR4, UR4, 0x1, URZ ;  /* 0x0000000104047899 */ /* 0x000fe2000800063f */
[----:B------:R-:W0:Y:S03]  /*0390*/  FENCE.VIEW.ASYNC.S ;  /* 0x00000000000073c6 */ /* 0x000e260000000000 */
[----:B0-----:R3:W4:Y:S08]  /*03a0*/  SYNCS.EXCH.64 URZ, [UR8+0x33430], UR6 ;  /* 0x03343006083f75b2 */ /* 0x0017300008000100 */
[----:B------:R3:W0:Y:S01]  /*03b0*/  SYNCS.EXCH.64 URZ, [UR8+0x33440], UR4 ;  /* 0x03344004083f75b2 */ /* 0x0006220008000100 */
[----:B------:R3:W0:Y:S01]  /*03c0*/  SYNCS.EXCH.64 URZ, [UR8+0x33438], UR6 ;  /* 0x03343806083f75b2 */ /* 0x0006220008000100 */
[----:B------:R3:W0:Y:S02]  /*03d0*/  SYNCS.EXCH.64 URZ, [UR8+0x33448], UR4 ;  /* 0x03344804083f75b2 */ /* 0x0006240008000100 */
[----:B---3--:R-:W-:Y:S01]  /*03e0*/  NOP ;  /* 0x0000000000007918 */ /* 0x008fe20000000000 */
.L_x_244:
[----:B------:R-:W3:Y:S01]  /*03f0*/  SHFL.IDX PT, R2, R0, RZ, 0x1f ;  /* 0x00001fff00027589 */ /* 0x000ee200000e0000 */
[----:B------:R-:W-:Y:S01]  /*0400*/  NOP ;  /* 0x0000000000007918 */ /* 0x000fe20000000000 */
[----:B---3--:R-:W-:-:S13]  /*0410*/  ISETP.NE.AND P0, PT, R2, RZ, PT ;  /* 0x000000ff0200720c */ /* 0x008fda0003f05270 */
[----:B------:R-:W-:Y:S05]  /*0420*/  @P0 BRA `(.L_x_245) ;  /* 0x0000000000480947 */ /* 0x000fea0003800000 */
[----:B0-----:R-:W0:Y:S01]  /*0430*/  S2UR UR5, SR_CgaCtaId ;  /* 0x00000000000579c3 */ /* 0x001e220000008800 */
[----:B------:R-:W-:Y:S01]  /*0440*/  UMOV UR4, 0x400 ;  /* 0x0000040000047882 */ /* 0x000fe20000000000 */
[----:B------:R-:W-:Y:S01]  /*0450*/  UMOV UR6, 0x80 ;  /* 0x0000008000067882 */ /* 0x000fe20000000000 */
[----:B------:R-:W-:Y:S01]  /*0460*/  UMOV UR7, 0x100 ;  /* 0x0000010000077882 */ /* 0x000fe20000000000 */
[----:B------:R-:W-:Y:S01]  /*0470*/  ELECT P0, URZ, PT ;  /* 0x00000000003f782f */ /* 0x000fe20003800000 */
[----:B0-----:R-:W-:Y:S02]  /*0480*/  ULEA UR8, UR5, UR4, 0x18 ;  /* 0x0000000405087291 */ /* 0x001fe4000f8ec03f */
[----:B------:R-:W-:-:S04]  /*0490*/  UIADD3 UR4, -UR6, 0x100000, URZ ;  /* 0x0010000006047890 */ /* 0x000fc8000fffe13f */
[----:B------:R-:W-:Y:S02]  /*04a0*/  USHF.L.U32 UR5, UR4, 0xb, URZ ;  /* 0x0000000b04057899 */ /* 0x000fe4000800063f */
[----:B------:R-:W-:Y:S02]  /*04b0*/  USHF.L.U32 UR4, UR4, 0x1, URZ ;  /* 0x0000000104047899 */ /* 0x000fe4000800063f */
[----:B------:R-:W-:-:S04]  /*04c0*/  UIADD3 UR6, -UR7, 0x100000, URZ ;  /* 0x0010000007067890 */ /* 0x000fc8000fffe13f */
[----:B------:R-:W-:Y:S02]  /*04d0*/  USHF.L.U32 UR7, UR6, 0xb, URZ ;  /* 0x0000000b06077899 */ /* 0x000fe4000800063f */
[----:B------:R-:W-:Y:S01]  /*04e0*/  USHF.L.U32 UR6, UR6, 0x1, URZ ;  /* 0x0000000106067899 */ /* 0x000fe2000800063f */
[----:B------:R-:W0:Y:S03]  /*04f0*/  FENCE.VIEW.ASYNC.S ;  /* 0x00000000000073c6 */ /* 0x000e260000000000 */
[----:B0-----:R3:W0:Y:S08]  /*0500*/  SYNCS.EXCH.64 URZ, [UR8+0x33450], UR4 ;  /* 0x03345004083f75b2 */ /* 0x0016300008000100 */
[----:B------:R3:W0:Y:S01]  /*0510*/  SYNCS.EXCH.64 URZ, [UR8+0x33460], UR6 ;  /* 0x03346006083f75b2 */ /* 0x0006220008000100 */
[----:B------:R3:W0:Y:S01]  /*0520*/  SYNCS.EXCH.64 URZ, [UR8+0x33458], UR4 ;  /* 0x03345804083f75b2 */ /* 0x0006220008000100 */
[----:B------:R3:W0:Y:S02]  /*0530*/  SYNCS.EXCH.64 URZ, [UR8+0x33468], UR6 ;  /* 0x03346806083f75b2 */ /* 0x0006240008000100 */
[----:B---3--:R-:W-:Y:S01]  /*0540*/  NOP ;  /* 0x0000000000007918 */ /* 0x008fe20000000000 */
.L_x_245:
[----:B------:R-:W3:Y:S01]  /*0550*/  SHFL.IDX PT, R2, R0, RZ, 0x1f ;  /* 0x00001fff00027589 */ /* 0x000ee200000e0000 */
[----:B------:R-:W-:Y:S01]  /*0560*/  NOP ;  /* 0x0000000000007918 */ /* 0x000fe20000000000 */
[----:B---3--:R-:W-:-:S13]  /*0570*/  ISETP.NE.AND P0, PT, R2, RZ, PT ;  /* 0x000000ff0200720c */ /* 0x008fda0003f05270 */
[----:B------:R-:W-:Y:S05]  /*0580*/  @P0 BRA `(.L_x_246) ;  /* 0x0000000000380947 */ /* 0x000fea0003800000 */
[----:B0-----:R-:W0:Y:S01]  /*0590*/  S2UR UR5, SR_CgaCtaId ;  /* 0x00000000000579c3 */ /* 0x001e220000008800 */
[----:B------:R-:W-:Y:S01]  /*05a0*/  UMOV UR4, 0x400 ;  /* 0x0000040000047882 */ /* 0x000fe20000000000 */
[----:B------:R-:W-:Y:S01]  /*05b0*/  UMOV UR7, 0x1 ;  /* 0x0000000100077882 */ /* 0x000fe20000000000 */
[----:B------:R-:W-:Y:S01]  /*05c0*/  ELECT P0, URZ, PT ;  /* 0x00000000003f782f */ /* 0x000fe20003800000 */
[----:B0-----:R-:W-:Y:S02]  /*05d0*/  ULEA UR6, UR5, UR4, 0x18 ;  /* 0x0000000405067291 */ /* 0x001fe4000f8ec03f */
[----:B------:R-:W-:-:S04]  /*05e0*/  UIADD3 UR4, -UR7, 0x100000, URZ ;  /* 0x0010000007047890 */ /* 0x000fc8000fffe13f */
[----:B------:R-:W-:Y:S02]  /*05f0*/  USHF.L.U32 UR5, UR4, 0xb, URZ ;  /* 0x0000000b04057899 */ /* 0x000fe4000800063f */
[----:B------:R-:W-:Y:S01]  /*0600*/  USHF.L.U32 UR4, UR4, 0x1, URZ ;  /* 0x0000000104047899 */ /* 0x000fe2000800063f */
[----:B------:R-:W0:Y:S11]  /*0610*/  FENCE.VIEW.ASYNC.S ;  /* 0x00000000000073c6 */ /* 0x000e360000000000 */
[----:B0-----:R3:W0:Y:S01]  /*0620*/  SYNCS.EXCH.64 URZ, [UR6+0x33470], UR4 ;  /* 0x03347004063f75b2 */ /* 0x0016220008000100 */
[----:B------:R3:W0:Y:S01]  /*0630*/  SYNCS.EXCH.64 URZ, [UR6+0x33480], UR4 ;  /* 0x03348004063f75b2 */ /* 0x0006220008000100 */
[----:B------:R3:W0:Y:S01]  /*0640*/  SYNCS.EXCH.64 URZ, [UR6+0x33478], UR4 ;  /* 0x03347804063f75b2 */ /* 0x0006220008000100 */
[----:B------:R3:W0:Y:S02]  /*0650*/  SYNCS.EXCH.64 URZ, [UR6+0x33488], UR4 ;  /* 0x03348804063f75b2 */ /* 0x0006240008000100 */
[----:B---3--:R-:W-:Y:S01]  /*0660*/  NOP ;  /* 0x0000000000007918 */ /* 0x008fe20000000000 */
.L_x_246:
        /* <DEDUP_REMOVED lines=22> */
.L_x_247:
        /* <DEDUP_REMOVED lines=22> */
.L_x_248:
[----:B------:R-:W-:Y:S01]  /*0930*/  PLOP3.LUT P0, PT, PT, PT, UP0, 0x80, 0x0 ;  /* 0x000000000000781c */ /* 0x000fe20003f0f008 */
[----:B------:R-:W-:Y:S01]  /*0940*/  UMOV UR40, 0x1 ;  /* 0x0000000100287882 */ /* 0x000fe20000000000 */
[----:B------:R-:W-:Y:S01]  /*0950*/  NOP ;  /* 0x0000000000007918 */ /* 0x000fe20000000000 */
[----:B------:R-:W-:Y:S01]  /*0960*/  USEL UR40, UR40, 0x2, !UP0 ;  /* 0x0000000228287887 */ /* 0x000fe2000c000000 */
[----:B------:R-:W-:Y:S01]  /*0970*/  ULDC.64 UR48, c[0x0][0x208] ;  /* 0x0000820000307ab9 */ /* 0x000fe20000000a00 */
[----:B012-4-:R-:W-:Y:S08]  /*0980*/  BAR.SYNC.DEFER_BLOCKING 0x0 ;  /* 0x0000000000007b1d */ /* 0x017ff00000010000 */
[----:B------:R-:W-:Y:S05]  /*0990*/  @!P0 BRA `(.L_x_249) ;  /* 0x000000b000c48947 */ /* 0x000fea0003800000 */
.L_x_250:
[----:B------:R-:W-:-:S08]  /*09a0*/  NOP ;  /* 0x0000000000007918 */ /* 0x000fd00000000000 */
[----:B------:R-:W0:Y:S02]  /*09b0*/  USETMAXREG.TRY_ALLOC.CTAPOOL UP0, 0xf0 ;  /* 0x000000f0000079c8 */ /* 0x000e240008000600 */
[----:B0-----:R-:W-:-:S13]  /*09c0*/  PLOP3.LUT P0, PT, PT, PT, UP0, 0x80, 0x0 ;  /* 0x000000000000781c */ /* 0x001fda0003f0f008 */
[----:B------:R-:W-:Y:S05]  /*09d0*/  @!P0 BRA `(.L_x_250) ;  /* 0xfffffffc00f08947 */ /* 0x000fea000383ffff */
[----:B------:R-:W0:Y:S01]  /*09e0*/  S2R R2, SR_TID.X ;  /* 0x0000000000027919 */ /* 0x000e220000002100 */
[----:B------:R-:W1:Y:S01]  /*09f0*/  S2UR UR5, SR_CgaCtaId ;  /* 0x00000000000579c3 */ /* 0x000e620000008800 */
[----:B------:R-:W-:-:S07]  /*0a00*/  UMOV UR4, 0x400 ;  /* 0x0000040000047882 */ /* 0x000fce0000000000 */
[----:B------:R-:W-:Y:S06]  /*0a10*/  BAR.ARV 0x8, 0x120 ;  /* 0x0204800000007b1d */ /* 0x000fec0000002000 */
[----:B-1----:R-:W-:Y:S01]  /*0a20*/  ULEA UR4, UR5, UR4, 0x18 ;  /* 0x0000000405047291 */ /* 0x002fe2000f8ec03f */
[----:B0-----:R-:W-:-:S04]  /*0a30*/  LOP3.LUT R0, R2, 0xffffff80, RZ, 0xc0, !PT ;  /* 0xffffff8002007812 */ /* 0x001fc800078ec0ff */
[----:B------:R-:W-:-:S13]  /*0a40*/  ISETP.NE.AND P0, PT, R0, 0x80, PT ;  /* 0x000000800000780c */ /* 0x000fda0003f05270 */
[----:B------:R-:W-:Y:S08]  /*0a50*/  @!P0 BAR.ARV 0x9, 0x100 ;  /* 0x0244000000008b1d */ /* 0x000ff00000002000 */
[----:B------:R-:W-:Y:S06]  /*0a60*/  BAR.SYNC.DEFER_BLOCKING 0x5, 0x180 ;  /* 0x0146000000007b1d */ /* 0x000fec0000010000 */
[----:B------:R-:W0:Y:S01]  /*0a70*/  LDS.128 R60, [UR4+0x334d0] ;  /* 0x0334d004ff3c7984 */ /* 0x000e220008000c00 */
[----:B------:R-:W-:Y:S01]  /*0a80*/  ULDC UR4, c[0x0][0xc14] ;  /* 0x0003050000047ab9 */ /* 0x000fe20000000800 */
[----:B------:R-:W-:Y:S06]  /*0a90*/  BAR.ARV 0x4, 0x180 ;  /* 0x0106000000007b1d */ /* 0x000fec0000002000 */
[----:B0-----:R-:W-:-:S13]  /*0aa0*/  ISETP.GE.AND P0, PT, R63, UR4, PT ;  /* 0x000000043f007c0c */ /* 0x001fda000bf06270 */
[----:B------:R-:W-:Y:S05]  /*0ab0*/  @P0 EXIT ;  /* 0x000000000000094d */ /* 0x000fea0003800000 */
[----:B------:R-:W-:Y:S01]  /*0ac0*/  VIADD R224, R2, 0xffffff80 ;  /* 0xffffff8002e07836 */ /* 0x000fe20000000000 */
[----:B------:R-:W-:Y:S01]  /*0ad0*/  R2UR UR5, R62 ;  /* 0x000000003e0572ca */ /* 0x000fe200000e0000 */
[----:B------:R-:W-:Y:S01]  /*0ae0*/  ULOP3.LUT UR45, UR40, 0x1, URZ, 0xfc, !UPT ;  /* 0x00000001282d7892 */ /* 0x000fe2000f8efc3f */
[----:B------:R-:W-:Y:S02]  /*0af0*/  UMOV UR44, URZ ;  /* 0x0000003f002c7c82 */ /* 0x000fe40008000000 */
[----:B------:R-:W-:Y:S01]  /*0b00*/  SHF.R.S32.HI R3, RZ, 0x1f, R224 ;  /* 0x0000001fff037819 */ /* 0x000fe200000114e0 */
[----:B------:R-:W-:Y:S01]  /*0b10*/  UMOV UR43, URZ ;  /* 0x0000003f002b7c82 */ /* 0x000fe20008000000 */
[----:B------:R-:W-:Y:S02]  /*0b20*/  UMOV UR51, URZ ;  /* 0x0000003f00337c82 */ /* 0x000fe40008000000 */
[CC--:B------:R-:W-:Y:S02]  /*0b30*/  LEA.HI R5, R3.reuse, R224.reuse, RZ, 0x7 ;  /* 0x000000e003057211 */ /* 0x0c0fe400078f38ff */
[----:B------:R-:W-:-:S02]  /*0b40*/  LEA.HI R0, R3, R224, RZ, 0x4 ;  /* 0x000000e003007211 */ /* 0x000fc400078f20ff */
[----:B------:R-:W-:Y:S02]  /*0b50*/  LOP3.LUT R7, R5, 0xffffff80, RZ, 0xc0, !PT ;  /* 0xffffff8005077812 */ /* 0x000fe400078ec0ff */
[----:B------:R-:W-:Y:S02]  /*0b60*/  SHF.R.S32.HI R9, RZ, 0x4, R0 ;  /* 0x00000004ff097819 */ /* 0x000fe40000011400 */
[----:B------:R-:W-:Y:S01]  /*0b70*/  SHF.R.S32.HI R220, RZ, 0x7, R5 ;  /* 0x00000007ffdc7819 */ /* 0x000fe20000011405 */
[----:B------:R-:W-:Y:S01]  /*0b80*/  IMAD.IADD R22, R224, 0x1, -R7 ;  /* 0x00000001e0167824 */ /* 0x000fe200078e0a07 */
[----:B------:R-:W-:Y:S02]  /*0b90*/  LEA.HI R2, R3, R224, RZ, 0x5 ;  /* 0x000000e003027211 */ /* 0x000fe400078f28ff */
[----:B------:R-:W-:Y:S02]  /*0ba0*/  LOP3.LUT R7, R0, 0x3fffff0, RZ, 0xc0, !PT ;  /* 0x03fffff000077812 */ /* 0x000fe400078ec0ff */
[----:B------:R-:W-:Y:S01]  /*0bb0*/  SHF.R.S32.HI R11, RZ, 0x1f, R22 ;  /* 0x0000001fff0b7819 */ /* 0x000fe20000011416 */
[----:B------:R-:W-:Y:S01]  /*0bc0*/  IMAD.SHL.U32 R2, R2, 0x20, RZ ;  /* 0x0000002002027824 */ /* 0x000fe200078e00ff */
[----:B------:R-:W-:Y:S01]  /*0bd0*/  LEA.HI R0, R0, R9, RZ, 0x1 ;  /* 0x0000000900007211 */ /* 0x000fe200078f08ff */
[----:B------:R-:W-:Y:S01]  /*0be0*/  IMAD.IADD R7, R224, 0x1, -R7 ;  /* 0x00000001e0077824 */ /* 0x000fe200078e0a07 */
[----:B------:R-:W-:-:S02]  /*0bf0*/  LEA.HI R4, R11, R22, RZ, 0x2 ;  /* 0x000000160b047211 */ /* 0x000fc400078f10ff */
[----:B------:R-:W-:Y:S02]  /*0c00*/  LEA.HI R5, R5, R220, RZ, 0x1 ;  /* 0x000000dc05057211 */ /* 0x000fe400078f08ff */
[--C-:B------:R-:W-:Y:S02]  /*0c10*/  SHF.R.S32.HI R6, RZ, 0x2, R4.reuse ;  /* 0x00000002ff067819 */ /* 0x100fe40000011404 */
[----:B------:R-:W-:Y:S02]  /*0c20*/  SHF.R.S32.HI R13, RZ, 0x1f, R4 ;  /* 0x0000001fff0d7819 */ /* 0x000fe40000011404 */
[----:B------:R-:W-:Y:S02]  /*0c30*/  LOP3.LUT R0, R0, 0x1ffffffe, RZ, 0xc0, !PT ;  /* 0x1ffffffe00007812 */ /* 0x000fe400078ec0ff */
[----:B------:R-:W-:Y:S02]  /*0c40*/  LEA.HI R13, R13, R6, RZ, 0x3 ;  /* 0x000000060d0d7211 */ /* 0x000fe400078f18ff */
[----:B------:R-:W-:Y:S01]  /*0c50*/  LOP3.LUT R5, R5, 0x3fffffe, RZ, 0xc0, !PT ;  /* 0x03fffffe05057812 */ /* 0x000fe200078ec0ff */
[----:B------:R-:W-:Y:S01]  /*0c60*/  IMAD.IADD R0, R9, 0x1, -R0 ;  /* 0x0000000109007824 */ /* 0x000fe200078e0a00 */
[----:B------:R-:W-:-:S02]  /*0c70*/  LOP3.LUT R13, R13, 0xfffffff8, RZ, 0xc0, !PT ;  /* 0xfffffff80d0d7812 */ /* 0x000fc400078ec0ff */
[----:B------:R-:W-:Y:S01]  /*0c80*/  LEA.HI R11, R11, R22, RZ, 0x5 ;  /* 0x000000160b0b7211 */ /* 0x000fe200078f28ff */
[----:B------:R-:W-:Y:S01]  /*0c90*/  IMAD.IADD R222, R220, 0x1, -R5 ;  /* 0x00000001dcde7824 */ /* 0x000fe200078e0a05 */
[----:B------:R-:W-:Y:S01]  /*0ca0*/  LEA.HI R3, R3, R224, RZ, 0x3 ;  /* 0x000000e003037211 */ /* 0x000fe200078f18ff */
[----:B------:R-:W-:Y:S01]  /*0cb0*/  IMAD.IADD R6, R6, 0x1, -R13 ;  /* 0x0000000106067824 */ /* 0x000fe200078e0a0d */
[----:B------:R-:W-:Y:S02]  /*0cc0*/  LOP3.LUT R2, R2, 0xfffffc00, RZ, 0xc0, !PT ;  /* 0xfffffc0002027812 */ /* 0x000fe400078ec0ff */
[----:B------:R-:W-:Y:S02]  /*0cd0*/  LOP3.LUT R9, R4, 0x7ffffffc, RZ, 0xc0, !PT ;  /* 0x7ffffffc04097812 */ /* 0x000fe400078ec0ff */
[----:B------:R-:W-:Y:S01]  /*0ce0*/  SHF.R.S32.HI R11, RZ, 0x5, R11 ;  /* 0x00000005ff0b7819 */ /* 0x000fe2000001140b */
[----:B------:R-:W-:Y:S01]  /*0cf0*/  IMAD R7, R7, 0x40, R2 ;  /* 0x0000004007077824 */ /* 0x000fe200078e0202 */
[----:B------:R-:W-:Y:S01]  /*0d00*/  LOP3.LUT R5, R3, 0x1ffffff8, RZ, 0xc0, !PT ;  /* 0x1ffffff803057812 */ /* 0x000fe200078ec0ff */
[----:B------:R-:W-:Y:S01]  /*0d10*/  IMAD.MOV.U32 R2, RZ, RZ, -0x2 ;  /* 0xfffffffeff027424 */ /* 0x000fe200078e00ff */
[----:B------:R-:W-:Y:S01]  /*0d20*/  SHF.R.S32.HI R18, RZ, 0x3, R3 ;  /* 0x00000003ff127819 */ /* 0x000fe20000011403 */
[----:B------:R-:W-:-:S02]  /*0d30*/  IMAD.IADD R9, R22, 0x1, -R9 ;  /* 0x0000000116097824 */ /* 0x000fc400078e0a09 */
[----:B------:R-:W-:Y:S02]  /*0d40*/  IMAD R11, R11, 0x10, R6 ;  /* 0x000000100b0b7824 */ /* 0x000fe400078e0206 */
[----:B------:R-:W-:Y:S02]  /*0d50*/  IMAD.IADD R5, R224, 0x1, -R5 ;  /* 0x00000001e0057824 */ /* 0x000fe400078e0a05 */
[----:B------:R-:W-:Y:S02]  /*0d60*/  IMAD R223, R0, 0x8, R7 ;  /* 0x0000000800df7824 */ /* 0x000fe400078e0207 */
[----:B------:R-:W-:Y:S02]  /*0d70*/  IMAD R221, R9, R2, 0xa0 ;  /* 0x000000a009dd7424 */ /* 0x000fe400078e0202 */
[----:B------:R-:W-:Y:S02]  /*0d80*/  IMAD R222, R222, 0x40, R11 ;  /* 0x00000040dede7824 */ /* 0x000fe400078e020b */
[----:B------:R-:W-:-:S07]  /*0d90*/  IMAD.SHL.U32 R16, R5, 0x8, RZ ;  /* 0x0000000805107824 */ /* 0x000fce00078e00ff */
.L_x_294:
[----:B0-----:R-:W0:Y:S01]  /*0da0*/  LDC.64 R2, c[0x0][0xc60] ;  /* 0x00031800ff027b82 */ /* 0x001e220000000a00 */
[----:B------:R-:W-:Y:S01]  /*0db0*/  ULDC.64 UR8, c[0x0][0x990] ;  /* 0x0002640000087ab9 */ /* 0x000fe20000000a00 */
[----:B------:R-:W-:Y:S01]  /*0dc0*/  ULDC UR4, c[0x0][0x428] ;  /* 0x00010a0000047ab9 */ /* 0x000fe20000000800 */
[----:B------:R-:W-:Y:S01]  /*0dd0*/  ULDC.64 UR6, c[0x0][0x998] ;  /* 0x0002660000067ab9 */ /* 0x000fe20000000a00 */
[----:B0-----:R-:W-:-:S06]  /*0de0*/  IMAD.WIDE R2, R63, 0x4, R2 ;  /* 0x000000043f027825 */ /* 0x001fcc00078e0202 */
[----:B--2---:R-:W2:Y:S01]  /*0df0*/  LDG.E R2, desc[UR48][R2.64] ;  /* 0x0000003002027981 */ /* 0x004ea2000c1e1900 */
[----:B------:R-:W-:Y:S01]  /*0e00*/  UISETP.NE.U32.AND UP2, UPT, UR8, URZ, UPT ;  /* 0x0000003f0800728c */ /* 0x000fe2000bf45070 */
[----:B-1--45:R-:W-:Y:S01]  /*0e10*/  IMAD.MOV.U32 R9, RZ, RZ, 0x3f800000 ;  /* 0x3f800000ff097424 */ /* 0x032fe200078e00ff */
[----:B------:R-:W-:Y:S02]  /*0e20*/  UISETP.NE.AND UP3, UPT, UR4, 0x1, UPT ;  /* 0x000000010400788c */ /* 0x000fe4000bf65270 */
[----:B------:R-:W-:Y:S02]  /*0e30*/  UISETP.NE.AND.EX UP2, UPT, UR9, URZ, UPT, UP2 ;  /* 0x0000003f0900728c */ /* 0x000fe4000bf45320 */
[----:B------:R-:W-:-:S04]  /*0e40*/  UISETP.NE.U32.AND UP0, UPT, UR6, URZ, UPT ;  /* 0x0000003f0600728c */ /* 0x000fc8000bf05070 */
[----:B------:R-:W-:Y:S01]  /*0e50*/  UISETP.NE.AND.EX UP0, UPT, UR7, URZ, UPT, UP0 ;  /* 0x0000003f0700728c */ /* 0x000fe2000bf05300 */
[----:B------:R-:W-:Y:S02]  /*0e60*/  PLOP3.LUT P0, PT, PT, PT, UP2, 0x80, 0x0 ;  /* 0x000000000000781c */ /* 0x000fe40003f0f028 */
[----:B------:R-:W-:Y:S02]  /*0e70*/  @UP3 ULDC UR10, c[0x0][0x42c] ;  /* 0x00010b00000a3ab9 */ /* 0x000fe40000000800 */
[----:B------:R-:W-:Y:S01]  /*0e80*/  @UP2 ULDC.64 UR14, c[0x0][0x9a8] ;  /* 0x00026a00000e2ab9 */ /* 0x000fe20000000a00 */
[----:B------:R-:W-:Y:S01]  /*0e90*/  UIMAD.WIDE.U32 UR10, UR5, UR10, URZ ;  /* 0x0000000a050a72a5 */ /* 0x000fe2000f8e003f */
[----:B------:R-:W-:Y:S01]  /*0ea0*/  PLOP3.LUT P2, PT, PT, PT, UP0, 0x80, 0x0 ;  /* 0x000000000000781c */ /* 0x000fe20003f4f008 */
[----:B------:R-:W-:-:S03]  /*0eb0*/  @UP2 ULDC.64 UR18, c[0x0][0x9b0] ;  /* 0x00026c0000122ab9 */ /* 0x000fc60000000a00 */
[----:B------:R-:W-:Y:S01]  /*0ec0*/  @UP0 ULDC.64 UR16, c[0x0][0x9b8] ;  /* 0x00026e0000100ab9 */ /* 0x000fe20000000a00 */
[----:B------:R-:W-:Y:S01]  /*0ed0*/  IMAD.MOV.U32 R0, RZ, RZ, 0x3f800000 ;  /* 0x3f800000ff007424 */ /* 0x000fe200078e00ff */
[----:B--2---:R-:W-:-:S13]  /*0ee0*/  R2UR UR36, R2 ;  /* 0x00000000022472ca */ /* 0x004fda00000e0000 */
[----:B------:R-:W-:Y:S02]  /*0ef0*/  USHF.R.S32.HI UR37, URZ, 0x1f, UR36 ;  /* 0x0000001f3f257899 */ /* 0x000fe40008011424 */
[----:B------:R-:W-:Y:S02]  /*0f00*/  @UP2 UIMAD.WIDE.U32 UR12, UR36, UR14, URZ ;  /* 0x0000000e240c22a5 */ /* 0x000fe4000f8e003f */
[----:B------:R-:W-:-:S03]  /*0f10*/  @UP2 UIMAD UR4, UR37, UR14, URZ ;  /* 0x0000000e250422a4 */ /* 0x000fc6000f8e023f */
[----:B------:R-:W-:Y:S01]  /*0f20*/  @UP3 ULDC UR14, c[0x0][0x430] ;  /* 0x00010c00000e3ab9 */ /* 0x000fe20000000800 */
[----:B------:R-:W-:-:S03]  /*0f30*/  @UP2 UIMAD UR15, UR36, UR15, UR4 ;  /* 0x0000000f240f22a4 */ /* 0x000fc6000f8e0204 */
[----:B------:R-:W-:Y:S01]  /*0f40*/  UMOV UR4, UR5 ;  /* 0x0000000500047c82 */ /* 0x000fe20008000000 */
[----:B------:R-:W-:Y:S02]  /*0f50*/  @UP3 USHF.R.U32.HI UR4, URZ, UR14, UR11 ;  /* 0x0000000e3f043299 */ /* 0x000fe4000801160b */
[----:B------:R-:W-:Y:S02]  /*0f60*/  @UP0 UIMAD.WIDE.U32 UR10, UR36, UR16, URZ ;  /* 0x00000010240a02a5 */ /* 0x000fe4000f8e003f */
[----:B------:R-:W-:Y:S02]  /*0f70*/  @UP2 USHF.R.S32.HI UR14, URZ, 0x1f, UR4 ;  /* 0x0000001f3f0e2899 */ /* 0x000fe40008011404 */
[----:B------:R-:W-:Y:S02]  /*0f80*/  @UP0 UIMAD UR16, UR37, UR16, URZ ;  /* 0x00000010251002a4 */ /* 0x000fe4000f8e023f */
[----:B------:R-:W-:Y:S02]  /*0f90*/  @UP2 UIADD3 UR13, UR13, UR15, URZ ;  /* 0x0000000f0d0d2290 */ /* 0x000fe4000fffe03f */
[----:B------:R-:W-:-:S02]  /*0fa0*/  @UP2 UIMAD UR14, UR14, UR18, URZ ;  /* 0x000000120e0e22a4 */ /* 0x000fc4000f8e023f */
[----:B------:R-:W-:Y:S02]  /*0fb0*/  @UP0 UIMAD UR16, UR36, UR17, UR16 ;  /* 0x00000011241002a4 */ /* 0x000fe4000f8e0210 */
[----:B------:R-:W-:Y:S02]  /*0fc0*/  @UP0 USHF.R.S32.HI UR15, URZ, 0x1f, UR4 ;  /* 0x0000001f3f0f0899 */ /* 0x000fe40008011404 */
[----:B------:R-:W-:Y:S02]  /*0fd0*/  @UP2 UIMAD UR14, UR4, UR19, UR14 ;  /* 0x00000013040e22a4 */ /* 0x000fe4000f8e020e */
[----:B------:R-:W-:Y:S02]  /*0fe0*/  @UP2 UIMAD.WIDE.U32 UR12, UR4, UR18, UR12 ;  /* 0x00000012040c22a5 */ /* 0x000fe4000f8e000c */
[----:B------:R-:W-:Y:S01]  /*0ff0*/  @UP0 UIADD3 UR11, UR11, UR16, URZ ;  /* 0x000000100b0b0290 */ /* 0x000fe2000fffe03f */
[----:B------:R-:W-:Y:S01]  /*1000*/  @UP0 ULDC.64 UR18, c[0x0][0x9c0] ;  /* 0x0002700000120ab9 */ /* 0x000fe20000000a00 */
[----:B------:R-:W-:-:S02]  /*1010*/  @UP2 UIADD3 UR13, UR13, UR14, URZ ;  /* 0x0000000e0d0d2290 */ /* 0x000fc4000fffe03f */
[----:B------:R-:W-:Y:S02]  /*1020*/  @UP0 UIMAD UR15, UR15, UR18, URZ ;  /* 0x000000120f0f02a4 */ /* 0x000fe4000f8e023f */
[----:B------:R-:W-:Y:S02]  /*1030*/  @UP2 ULEA UR8, UP1, UR12, UR8, 0x2 ;  /* 0x000000080c082291 */ /* 0x000fe4000f82103f */
[----:B------:R-:W-:Y:S02]  /*1040*/  @UP0 UIMAD UR15, UR4, UR19, UR15 ;  /* 0x00000013040f02a4 */ /* 0x000fe4000f8e020f */
[----:B------:R-:W-:Y:S01]  /*1050*/  @UP0 UIMAD.WIDE.U32 UR10, UR4, UR18, UR10 ;  /* 0x00000012040a02a5 */ /* 0x000fe2000f8e000a */
[----:B------:R-:W-:Y:S02]  /*1060*/  ULDC.64 UR16, c[0x0][0xa28] ;  /* 0x00028a0000107ab9 */ /* 0x000fe40000000a00 */
[----:B------:R-:W-:Y:S01]  /*1070*/  ULDC.64 UR18, c[0x0][0xa20] ;  /* 0x0002880000127ab9 */ /* 0x000fe20000000a00 */
[----:B------:R-:W-:Y:S01]  /*1080*/  @UP2 ULEA.HI.X UR9, UR12, UR9, UR13, 0x2, UP1 ;  /* 0x000000090c092291 */ /* 0x000fe200088f140d */
[----:B---3--:R-:W-:Y:S01]  /*1090*/  IMAD.U32 R4, RZ, RZ, UR8 ;  /* 0x00000008ff047e24 */ /* 0x008fe2000f8e00ff */
[----:B------:R-:W-:-:S02]  /*10a0*/  UISETP.NE.U32.AND UP4, UPT, UR16, URZ, UPT ;  /* 0x0000003f1000728c */ /* 0x000fc4000bf85070 */
[----:B------:R-:W-:Y:S02]  /*10b0*/  UISETP.NE.U32.AND UP1, UPT, UR18, URZ, UPT ;  /* 0x0000003f1200728c */ /* 0x000fe4000bf25070 */
[----:B------:R-:W-:Y:S01]  /*10c0*/  UISETP.NE.AND.EX UP2, UPT, UR17, URZ, UPT, UP4 ;  /* 0x0000003f1100728c */ /* 0x000fe2000bf45340 */
[----:B------:R-:W-:Y:S01]  /*10d0*/  IMAD.U32 R5, RZ, RZ, UR9 ;  /* 0x00000009ff057e24 */ /* 0x000fe2000f8e00ff */
[----:B------:R-:W-:Y:S02]  /*10e0*/  UISETP.NE.AND.EX UP1, UPT, UR19, URZ, UPT, UP1 ;  /* 0x0000003f1300728c */ /* 0x000fe4000bf25310 */
[----:B------:R-:W-:Y:S02]  /*10f0*/  @UP0 UIADD3 UR4, UR11, UR15, URZ ;  /* 0x0000000f0b040290 */ /* 0x000fe4000fffe03f */
[----:B------:R-:W-:Y:S01]  /*1100*/  @UP0 ULEA UR12, UP4, UR10, UR6, 0x2 ;  /* 0x000000060a0c0291 */ /* 0x000fe2000f88103f */
[----:B------:R0:W2:Y:S03]  /*1110*/  @P0 LDG.E R9, desc[UR48][R4.64] ;  /* 0x0000003004090981 */ /* 0x0000a6000c1e1900 */
[----:B------:R-:W-:-:S02]  /*1120*/  @UP0 ULEA.HI.X UR13, UR10, UR7, UR4, 0x2, UP4 ;  /* 0x000000070a0d0291 */ /* 0x000fc4000a0f1404 */
[----:B------:R-:W-:Y:S01]  /*1130*/  @UP2 ULEA UR6, UP0, UR36, UR16, 0x2 ;  /* 0x0000001024062291 */ /* 0x000fe2000f80103f */
[----:B------:R-:W-:Y:S01]  /*1140*/  IMAD.U32 R6, RZ, RZ, UR12 ;  /* 0x0000000cff067e24 */ /* 0x000fe2000f8e00ff */
[----:B------:R-:W-:Y:S01]  /*1150*/  @UP1 ULEA UR8, UP4, UR36, UR18, 0x2 ;  /* 0x0000001224081291 */ /* 0x000fe2000f88103f */
[----:B------:R-:W-:Y:S01]  /*1160*/  PLOP3.LUT P0, PT, PT, PT, UP2, 0x80, 0x0 ;  /* 0x000000000000781c */ /* 0x000fe20003f0f028 */
[----:B------:R-:W-:Y:S01]  /*1170*/  IMAD.U32 R7, RZ, RZ, UR13 ;  /* 0x0000000dff077e24 */ /* 0x000fe2000f8e00ff */
[----:B------:R-:W-:Y:S01]  /*1180*/  PLOP3.LUT P1, PT, PT, PT, UP1, 0x80, 0x0 ;  /* 0x000000000000781c */ /* 0x000fe20003f2f018 */
[----:B------:R-:W-:Y:S02]  /*1190*/  @UP2 ULEA.HI.X UR7, UR36, UR17, UR37, 0x2, UP0 ;  /* 0x0000001124072291 */ /* 0x000fe400080f1425 */
[----:B------:R-:W-:Y:S01]  /*11a0*/  @UP1 ULEA.HI.X UR9, UR36, UR19, UR37, 0x2, UP4 ;  /* 0x0000001324091291 */ /* 0x000fe2000a0f1425 */
[----:B------:R-:W2:Y:S01]  /*11b0*/  @P2 LDG.E R0, desc[UR48][R6.64] ;  /* 0x0000003006002981 */ /* 0x000ea2000c1e1900 */
[----:B------:R-:W-:Y:S01]  /*11c0*/  IMAD.U32 R2, RZ, RZ, UR6 ;  /* 0x00000006ff027e24 */ /* 0x000fe2000f8e00ff */
[----:B------:R-:W-:Y:S01]  /*11d0*/  ULDC UR4, c[0x0][0x404] ;  /* 0x0001010000047ab9 */ /* 0x000fe20000000800 */
[----:B0-----:R-:W-:-:S02]  /*11e0*/  IMAD.U32 R4, RZ, RZ, UR8 ;  /* 0x00000008ff047e24 */ /* 0x001fc4000f8e00ff */
[----:B------:R-:W-:Y:S01]  /*11f0*/  IMAD.U32 R3, RZ, RZ, UR7 ;  /* 0x00000007ff037e24 */ /* 0x000fe2000f8e00ff */
[----:B------:R-:W-:Y:S01]  /*1200*/  ULDC.64 UR6, c[0x0][0x3f8] ;  /* 0x0000fe0000067ab9 */ /* 0x000fe20000000a00 */
[----:B------:R-:W-:-:S03]  /*1210*/  IMAD.U32 R5, RZ, RZ, UR9 ;  /* 0x00000009ff057e24 */ /* 0x000fc6000f8e00ff */
[----:B------:R-:W3:Y:S04]  /*1220*/  @P0 LDG.E R2, desc[UR48][R2.64] ;  /* 0x0000003002020981 */ /* 0x000ee8000c1e1900 */
[----:B------:R-:W4:Y:S01]  /*1230*/  @P1 LDG.E R4, desc[UR48][R4.64] ;  /* 0x0000003004041981 */ /* 0x000f22000c1e1900 */
[----:B------:R-:W-:-:S03]  /*1240*/  UISETP.NE.U32.AND UP0, UPT, UR6, URZ, UPT ;  /* 0x0000003f0600728c */ /* 0x000fc6000bf05070 */
[----:B------:R-:W-:Y:S01]  /*1250*/  ULDC UR6, c[0x0][0x2e0] ;  /* 0x0000b80000067ab9 */ /* 0x000fe20000000800 */
[----:B------:R-:W-:-:S03]  /*1260*/  UISETP.NE.AND.EX UP0, UPT, UR7, URZ, UPT, UP0 ;  /* 0x0000003f0700728c */ /* 0x000fc6000bf05300 */
[----:B------:R-:W-:Y:S01]  /*1270*/  ULDC UR7, c[0x0][0x988] ;  /* 0x0002620000077ab9 */ /* 0x000fe20000000800 */
[----:B------:R-:W-:-:S04]  /*1280*/  USEL UR4, UR4, 0x1, UP0 ;  /* 0x0000000104047887 */ /* 0x000fc80008000000 */
[----:B------:R-:W-:Y:S01]  /*1290*/  UIMAD UR4, UR4, UR6, URZ ;  /* 0x00000006040472a4 */ /* 0x000fe2000f8e023f */
[----:B------:R-:W-:Y:S01]  /*12a0*/  UMOV UR50, URZ ;  /* 0x0000003f00327c82 */ /* 0x000fe20008000000 */
[----:B------:R-:W-:Y:S01]  /*12b0*/  UMOV UR42, UR5 ;  /* 0x00000005002a7c82 */ /* 0x000fe20008000000 */
[----:B------:R-:W-:Y:S01]  /*12c0*/  IMAD.MOV.U32 R17, RZ, RZ, R61 ;  /* 0x000000ffff117224 */ /* 0x000fe200078e003d */
[----:B------:R-:W-:Y:S01]  /*12d0*/  CS2R R10, SRZ ;  /* 0x00000000000a7805 */ /* 0x000fe2000001ff00 */
[----:B------:R-:W-:Y:S01]  /*12e0*/  IMAD.MOV.U32 R119, RZ, RZ, RZ ;  /* 0x000000ffff777224 */ /* 0x000fe200078e00ff */
        /* <DEDUP_REMOVED lines=37> */
[----:B------:R-:W-:Y:S01]  /*1540*/  CS2R R134, SRZ ;  /* 0x0000000000867805 */ /* 0x000fe2000001ff00 */
[----:B------:R-:W-:Y:S02]  /*1550*/  IMAD.MOV.U32 R96, RZ, RZ, RZ ;  /* 0x000000ffff607224 */ /* 0x000fe400078e00ff */
[----:B------:R-:W-:-:S02]  /*1560*/  IMAD.MOV.U32 R136, RZ, RZ, RZ ;  /* 0x000000ffff887224 */ /* 0x000fc400078e00ff */
[----:B--2---:R-:W-:-:S04]  /*1570*/  FMUL.FTZ R0, R9, R0 ;  /* 0x0000000009007220 */ /* 0x004fc80000410000 */
[----:B------:R-:W-:Y:S01]  /*1580*/  FMUL.FTZ R0, R0, UR7 ;  /* 0x0000000700007c20 */ /* 0x000fe20008410000 */
[----:B------:R-:W-:-:S04]  /*1590*/  CS2R R8, SRZ ;  /* 0x0000000000087805 */ /* 0x000fc8000001ff00 */
[----:B------:R-:W-:Y:S02]  /*15a0*/  R2UR UR38, R0 ;  /* 0x00000000002672ca */ /* 0x000fe400000e0000 */
[----:B---3--:R-:W-:Y:S02]  /*15b0*/  @P0 R2UR UR50, R2 ;  /* 0x00000000023202ca */ /* 0x008fe400000e0000 */
[----:B----4-:R-:W-:Y:S02]  /*15c0*/  @P1 R2UR UR4, R4 ;  /* 0x00000000040412ca */ /* 0x010fe400000e0000 */
[----:B------:R-:W-:Y:S02]  /*15d0*/  CS2R R4, SRZ ;  /* 0x0000000000047805 */ /* 0x000fe4000001ff00 */
[----:B------:R-:W-:Y:S01]  /*15e0*/  PLOP3.LUT P0, PT, PT, PT, PT, 0x80, 0x0 ;  /* 0x000000000000781c */ /* 0x000fe20003f0f070 */
[----:B------:R-:W-:Y:S01]  /*15f0*/  IMAD.MOV.U32 R0, RZ, RZ, RZ ;  /* 0x000000ffff007224 */ /* 0x000fe200078e00ff */
[----:B------:R-:W-:Y:S11]  /*1600*/  @P1 BRA `(.L_x_251) ;  /* 0x0000000000341947 */ /* 0x000ff60003800000 */
[----:B------:R-:W-:Y:S02]  /*1610*/  ULDC.64 UR6, c[0x0][0xa08] ;  /* 0x0002820000067ab9 */ /* 0x000fe40000000a00 */
[----:B------:R-:W-:-:S04]  /*1620*/  ISETP.NE.U32.AND P1, PT, RZ, UR6, PT ;  /* 0x00000006ff007c0c */ /* 0x000fc8000bf25070 */
[----:B------:R-:W-:-:S13]  /*1630*/  ISETP.NE.AND.EX P1, PT, RZ, UR7, PT, P1 ;  /* 0x00000007ff007c0c */ /* 0x000fda000bf25310 */
[----:B------:R-:W-:Y:S05]  /*1640*/  @!P1 BRA `(.L_x_251) ;  /* 0x0000000000249947 */ /* 0x000fea0003800000 */
[----:B------:R-:W-:Y:S02]  /*1650*/  ULDC.64 UR6, c[0x0][0xa08] ;  /* 0x0002820000067ab9 */ /* 0x000fe40000000a00 */
[----:B------:R-:W-:-:S06]  /*1660*/  UIMAD.WIDE UR6, UR36, 0x4, UR6 ;  /* 0x00000004240678a5 */ /* 0x000fcc000f8e0206 */
[----:B------:R-:W-:Y:S02]  /*1670*/  IMAD.U32 R2, RZ, RZ, UR6 ;  /* 0x00000006ff027e24 */ /* 0x000fe4000f8e00ff */
[----:B------:R-:W-:-:S05]  /*1680*/  IMAD.U32 R3, RZ, RZ, UR7 ;  /* 0x00000007ff037e24 */ /* 0x000fca000f8e00ff */
[----:B------:R-:W2:Y:S04]  /*1690*/  LDG.E R7, desc[UR48][R2.64] ;  /* 0x0000003002077981 */ /* 0x000ea8000c1e1900 */
[----:B------:R-:W3:Y:S01]  /*16a0*/  LDG.E R6, desc[UR48][R2.64+0x4] ;  /* 0x0000043002067981 */ /* 0x000ee2000c1e1900 */
[----:B--2---:R-:W-:Y:S02]  /*16b0*/  R2UR UR4, R7 ;  /* 0x00000000070472ca */ /* 0x004fe400000e0000 */
[----:B---3--:R-:W-:-:S13]  /*16c0*/  R2UR UR6, R6 ;  /* 0x00000000060672ca */ /* 0x008fda00000e0000 */
[----:B------:R-:W-:-:S12]  /*16d0*/  UIADD3 UR4, -UR4, UR6, URZ ;  /* 0x0000000604047290 */ /* 0x000fd8000fffe13f */
.L_x_251:
[----:B------:R-:W-:Y:S01]  /*16e0*/  UIADD3 UR50, -UR50, UR4, URZ ;  /* 0x0000000432327290 */ /* 0x000fe2000fffe13f */
[----:B------:R-:W-:Y:S01]  /*16f0*/  IMAD.MOV.U32 R97, RZ, RZ, RZ ;  /* 0x000000ffff617224 */ /* 0x000fe200078e00ff */
[----:B------:R-:W-:Y:S01]  /*1700*/  @UP3 ULDC UR6, c[0x0][0x42c] ;  /* 0x00010b0000063ab9 */ /* 0x000fe20000000800 */
[----:B------:R-:W-:Y:S01]  /*1710*/  @UP3 ULDC UR4, c[0x0][0x430] ;  /* 0x00010c0000043ab9 */ /* 0x000fe20000000800 */
[----:B------:R-:W-:Y:S01]  /*1720*/  UISETP.GE.AND UP0, UPT, UR50, 0x1, UPT ;  /* 0x000000013200788c */ /* 0x000fe2000bf06270 */
[----:B------:R-:W-:Y:S01]  /*1730*/  CS2R R100, SRZ ;  /* 0x0000000000647805 */ /* 0x000fe2000001ff00 */
[----:B------:R-:W-:Y:S01]  /*1740*/  UIADD3 UR8, UR50, 0x9f, URZ ;  /* 0x0000009f32087890 */ /* 0x000fe2000fffe03f */
[----:B------:R-:W-:Y:S01]  /*1750*/  IMAD.MOV.U32 R137, RZ, RZ, RZ ;  /* 0x000000ffff897224 */ /* 0x000fe200078e00ff */
[----:B------:R-:W-:Y:S01]  /*1760*/  UIMAD.WIDE.U32 UR6, UR5, UR6, URZ ;  /* 0x00000006050672a5 */ /* 0x000fe2000f8e003f */
[----:B------:R-:W-:Y:S02]  /*1770*/  CS2R R138, SRZ ;  /* 0x00000000008a7805 */ /* 0x000fe4000001ff00 */
[----:B------:R-:W-:Y:S01]  /*1780*/  PLOP3.LUT P1, PT, PT, PT, UP0, 0x80, 0x0 ;  /* 0x000000000000781c */ /* 0x000fe20003f2f008 */
[----:B------:R-:W-:Y:S01]  /*1790*/  UIMAD.WIDE UR8, UR8, 0x66666667, URZ ;  /* 0x66666667080878a5 */ /* 0x000fe2000f8e023f */
[----:B------:R-:W-:Y:S01]  /*17a0*/  CS2R R104, SRZ ;  /* 0x0000000000687805 */ /* 0x000fe2000001ff00 */
[----:B------:R-:W-:Y:S01]  /*17b0*/  @UP3 USHF.R.U32.HI UR42, URZ, UR4, UR7 ;  /* 0x000000043f2a3299 */ /* 0x000fe20008011607 */
[----:B------:R-:W-:Y:S01]  /*17c0*/  CS2R R140, SRZ ;  /* 0x00000000008c7805 */ /* 0x000fe2000001ff00 */
[----:B------:R-:W-:Y:S01]  /*17d0*/  USHF.R.U32.HI UR47, URZ, 0x1f, UR9 ;  /* 0x0000001f3f2f7899 */ /* 0x000fe20008011609 */
[----:B------:R-:W-:Y:S01]  /*17e0*/  IMAD.MOV.U32 R108, RZ, RZ, RZ ;  /* 0x000000ffff6c7224 */ /* 0x000fe200078e00ff */
[----:B------:R-:W-:Y:S01]  /*17f0*/  UMOV UR39, UR5 ;  /* 0x0000000500277c82 */ /* 0x000fe20008000000 */
[----:B------:R-:W-:Y:S01]  /*1800*/  IMAD.MOV.U32 R142, RZ, RZ, RZ ;  /* 0x000000ffff8e7224 */ /* 0x000fe200078e00ff */
[----:B------:R-:W-:-:S04]  /*1810*/  ULEA.HI.SX32 UR47, UR9, UR47, 0x1a ;  /* 0x0000002f092f7291 */ /* 0x000fc8000f8fd23f */
[----:B------:R-:W-:Y:S08]  /*1820*/  @!P1 BRA `(.L_x_252) ;  /* 0x00000074007c9947 */ /* 0x000ff00003800000 */
[----:B------:R-:W0:Y:S01]  /*1830*/  SHFL.IDX PT, R0, R220, RZ, 0x1f ;  /* 0x00001fffdc007589 */ /* 0x000e2200000e0000 */
[----:B------:R-:W1:Y:S01]  /*1840*/  S2UR UR6, SR_CgaCtaId ;  /* 0x00000000000679c3 */ /* 0x000e620000008800 */
[----:B------:R-:W-:Y:S01]  /*1850*/  UMOV UR5, 0x400 ;  /* 0x0000040000057882 */ /* 0x000fe20000000000 */
[----:B0-----:R-:W-:Y:S01]  /*1860*/  R2UR UR41, R0 ;  /* 0x00000000002972ca */ /* 0x001fe200000e0000 */
[----:B-1----:R-:W-:-:S04]  /*1870*/  ULEA UR5, UR6, UR5, 0x18 ;  /* 0x0000000506057291 */ /* 0x002fc8000f8ec03f */
[----:B------:R-:W-:-:S04]  /*1880*/  UIADD3 UR5, UR5, 0x1e200, URZ ;  /* 0x0001e20005057890 */ /* 0x000fc8000fffe03f */
[----:B------:R-:W-:-:S04]  /*1890*/  ULOP3.LUT UP0, URZ, UR5, 0x9f, URZ, 0xc0, !UPT ;  /* 0x0000009f053f7892 */ /* 0x000fc8000f80c03f */
[----:B------:R-:W-:Y:S02]  /*18a0*/  ULEA.HI UR4, UR41, UR41, URZ, 0x1 ;  /* 0x0000002929047291 */ /* 0x000fe4000f8f083f */
[----:B------:R-:W-:Y:S02]  /*18b0*/  PLOP3.LUT P0, PT, PT, PT, UP0, 0x80, 0x0 ;  /* 0x000000000000781c */ /* 0x000fe40003f0f008 */
[----:B------:R-:W-:-:S04]  /*18c0*/  ULOP3.LUT UR4, UR4, 0x3e, URZ, 0xc0, !UPT ;  /* 0x0000003e04047892 */ /* 0x000fc8000f8ec03f */
[----:B------:R-:W-:-:S04]  /*18d0*/  UIADD3 UR4, UR41, -UR4, URZ ;  /* 0x8000000429047290 */ /* 0x000fc8000fffe03f */
[----:B------:R-:W-:-:S04]  /*18e0*/  ULEA UR4, UR4, UR5, 0xc ;  /* 0x0000000504047291 */ /* 0x000fc8000f8e603f */
[----:B------:R-:W-:-:S04]  /*18f0*/  USHF.R.U32.HI UR4, URZ, 0x4, UR4 ;  /* 0x000000043f047899 */ /* 0x000fc80008011604 */
[----:B------:R-:W-:Y:S01]  /*1900*/  ULOP3.LUT UR52, UR4, 0x3fff, URZ, 0xc0, !UPT ;  /* 0x00003fff04347892 */ /* 0x000fe2000f8ec03f */
[----:B------:R-:W-:Y:S11]  /*1910*/  @!P0 BRA `(.L_x_253) ;  /* 0x0000000000408947 */ /* 0x000ff60003800000 */
[----:B------:R-:W-:Y:S01]  /*1920*/  MOV R0, 0x0 ;  /* 0x0000000000007802 */ /* 0x000fe20000000f00 */
[----:B------:R-:W-:Y:S01]  /*1930*/  ULDC.64 UR4, c[0x4][0x98] ;  /* 0x0100260000047ab9 */ /* 0x000fe20000000a00 */
[----:B------:R-:W-:Y:S01]  /*1940*/  ULDC.64 UR6, c[0x4][0x28] ;  /* 0x01000a0000067ab9 */ /* 0x000fe20000000a00 */
[----:B------:R-:W-:Y:S01]  /*1950*/  IMAD.U32 R4, RZ, RZ, UR4 ;  /* 0x00000004ff047e24 */ /* 0x000fe2000f8e00ff */
[----:B------:R0:W1:Y:S01]  /*1960*/  LDC.64 R2, c[0x4][R0] ;  /* 0x0100000000027b82 */ /* 0x0000620000000a00 */
        /* <DEDUP_REMOVED lines=8> */
[----:B0-----:R-:W-:-:S07]  /*19f0*/  IMAD.MOV.U32 R13, RZ, RZ, RZ ;  /* 0x000000ffff0d7224 */ /* 0x001fce00078e00ff */
[----:B------:R-:W-:-:S07]  /*1a00*/  LEPC R20, `(.L_x_253) ;  /* 0x000000001014794e */ /* 0x000fce0000000000 */
[----:B-1----:R-:W-:Y:S05]  /*1a10*/  CALL.ABS.NOINC R2 ;  /* 0x0000000002007343 */ /* 0x002fea0003c00000 */
.L_x_253:
[----:B------:R-:W0:Y:S01]  /*1a20*/  S2UR UR5, SR_CgaCtaId ;  /* 0x00000000000579c3 */ /* 0x000e220000008800 */
[----:B------:R-:W-:Y:S01]  /*1a30*/  ULEA.HI UR4, UR44, UR44, URZ, 0x1 ;  /* 0x0000002c2c047291 */ /* 0x000fe2000f8f083f */
[----:B------:R-:W-:-:S03]  /*1a40*/  MOV R3, 0x400 ;  /* 0x0000040000037802 */ /* 0x000fc60000000f00 */
[----:B------:R-:W-:-:S04]  /*1a50*/  ULOP3.LUT UR4, UR4, 0xfffffffe, URZ, 0xc0, !UPT ;  /* 0xfffffffe04047892 */ /* 0x000fc8000f8ec03f */
[----:B------:R-:W-:-:S06]  /*1a60*/  UIADD3 UR4, UR44, -UR4, URZ ;  /* 0x800000042c047290 */ /* 0x000fcc000fffe03f */
[----:B------:R-:W-:Y:S02]  /*1a70*/  IMAD.U32 R4, RZ, RZ, UR4 ;  /* 0x00000004ff047e24 */ /* 0x000fe4000f8e00ff */
[----:B0-----:R-:W-:-:S05]  /*1a80*/  IMAD.U32 R2, RZ, RZ, UR5 ;  /* 0x00000005ff027e24 */ /* 0x001fca000f8e00ff */
[----:B------:R-:W-:Y:S02]  /*1a90*/  LEA R0, R2, R3, 0x18 ;  /* 0x0000000302007211 */ /* 0x000fe400078ec0ff */
[----:B------:R-:W-:Y:S01]  /*1aa0*/  SHF.L.U32 R3, R4, 0x1f, RZ ;  /* 0x0000001f04037819 */ /* 0x000fe200000006ff */
[----:B------:R-:W-:-:S03]  /*1ab0*/  IMAD.U32 R4, RZ, RZ, UR45 ;  /* 0x0000002dff047e24 */ /* 0x000fc6000f8e00ff */
[----:B------:R-:W0:Y:S02]  /*1ac0*/  SYNCS.PHASECHK.TRANS64.TRYWAIT P1, [R0+URZ+0x33400], R3 ;  /* 0x03340003000075a7 */ /* 0x000e24000802017f */
[----:B------:R-:W-:Y:S01]  /*1ad0*/  ISETP.NE.AND P0, PT, R4, 0x3, PT ;  /* 0x000000030400780c */ /* 0x000fe20003f05270 */
[----:B0-----:R-:W-:-:S12]  /*1ae0*/  @!P1 BRA `(.L_x_254) ;  /* 0x000000f000189947 */ /* 0x001fd80003800000 */
.L_x_383:
[----:B------:R-:W-:Y:S05]  /*1af0*/  @!P0 BRA `(.L_x_255) ;  /* 0x0000000000048947 */ /* 0x000fea0003800000 */
[----:B------:R-:W-:Y:S01]  /*1b00*/  BPT.TRAP 0x1 ;  /* 0x000000040000795c */ /* 0x000fe20000300000 */
.L_x_255:
[----:B0-----:R-:W-:Y:S02]  /*1b10*/  IMAD.U32 R3, RZ, RZ, UR51 ;  /* 0x00000033ff037e24 */ /* 0x001fe4000f8e00ff */
[----:B------:R-:W-:Y:S02]  /*1b20*/  IMAD.U32 R5, RZ, RZ, UR43 ;  /* 0x0000002bff057e24 */ /* 0x000fe4000f8e00ff */
[----:B------:R-:W-:-:S03]  /*1b30*/  IMAD R4, R3, 0x8, R0 ;  /* 0x0000000803047824 */ /* 0x000fc600078e0200 */
[----:B------:R-:W-:-:S04]  /*1b40*/  SHF.L.U32 R3, R5, 0x1f, RZ ;  /* 0x0000001f05037819 */ /* 0x000fc800000006ff */
[----:B------:R0:W1:Y:S01]  /*1b50*/  SYNCS.PHASECHK.TRANS64.TRYWAIT P1, [R4+URZ+0x33430], R3 ;  /* 0x03343003040075a7 */ /* 0x000062000802017f */
[----:B------:R-:W-:Y:S05]  /*1b60*/  @!P0 BRA `(.L_x_256) ;  /* 0x0000000000048947 */ /* 0x000fea0003800000 */
[----:B------:R-:W-:Y:S01]  /*1b70*/  BPT.TRAP 0x1 ;  /* 0x000000040000795c */ /* 0x000fe20000300000 */
.L_x_256:
[----:B------:R-:W2:Y:S01]  /*1b80*/  S2R R5, SR_TID.X ;  /* 0x0000000000057919 */ /* 0x000ea20000002100 */
[----:B------:R-:W-:Y:S01]  /*1b90*/  IMAD.MOV.U32 R119, RZ, RZ, RZ ;  /* 0x000000ffff777224 */ /* 0x000fe200078e00ff */
[----:B--2---:R-:W-:Y:S01]  /*1ba0*/  LOP3.LUT P2, RZ, R5, 0x7f, RZ, 0xc0, !PT ;  /* 0x0000007f05ff7812 */ /* 0x004fe2000784c0ff */
[----:B-1----:R-:W-:-:S12]  /*1bb0*/  @P1 BRA `(.L_x_257) ;  /* 0x0000000000081947 */ /* 0x002fd80003800000 */
[----:B------:R-:W1:Y:S02]  /*1bc0*/  SYNCS.PHASECHK.TRANS64.TRYWAIT P1, [R4+URZ+0x33430], R3 ;  /* 0x03343003040075a7 */ /* 0x000e64000802017f */
[----:B-1----:R-:W-:Y:S05]  /*1bd0*/  @!P1 BRA `(.L_x_258) ;  /* 0x000000ec00f09947 */ /* 0x002fea0003800000 */
.L_x_257:
[----:B------:R-:W-:Y:S05]  /*1be0*/  WARPSYNC.ALL ;  /* 0x0000000000007948 */ /* 0x000fea0003800000 */
[----:B------:R-:W-:Y:S01]  /*1bf0*/  R2UR UR4, R0 ;  /* 0x00000000000472ca */ /* 0x000fe200000e0000 */
[----:B------:R-:W-:Y:S01]  /*1c00*/  ULOP3.LUT UR20, UR52, 0x10000, URZ, 0xfc, !UPT ;  /* 0x0001000034147892 */ /* 0x000fe2000f8efc3f */
[----:B------:R-:W-:Y:S01]  /*1c10*/  WARPGROUP.ARRIVE ;  /* 0x00000000000079c5 */ /* 0x000fe20000000000 */
[----:B------:R-:W-:Y:S01]  /*1c20*/  UMOV UR25, 0x80000020 ;  /* 0x8000002000197882 */ /* 0x000fe20000000000 */
[----:B------:R-:W-:Y:S01]  /*1c30*/  UMOV UR27, 0x80000020 ;  /* 0x80000020001b7882 */ /* 0x000fe20000000000 */
[----:B------:R-:W-:Y:S01]  /*1c40*/  UMOV UR5, UR25 ;  /* 0x0000001900057c82 */ /* 0x000fe20008000000 */
[----:B------:R-:W-:Y:S01]  /*1c50*/  UMOV UR7, 0x80000020 ;  /* 0x8000002000077882 */ /* 0x000fe20000000000 */
[----:B------:R-:W-:Y:S01]  /*1c60*/  UIADD3 UR9, UR20, 0x2, URZ ;  /* 0x0000000214097890 */ /* 0x000fe2000fffe03f */
[----:B01----:R-:W-:Y:S01]  /*1c70*/  VIADD R3, R221, UR50 ;  /* 0x00000032dd037c36 */ /* 0x003fe20008000000 */
[----:B------:R-:W-:Y:S01]  /*1c80*/  UMOV UR24, UR20 ;  /* 0x0000001400187c82 */ /* 0x000fe20008000000 */
[----:B------:R-:W-:Y:S01]  /*1c90*/  UMOV UR11, 0x80000020 ;  /* 0x80000020000b7882 */ /* 0x000fe20000000000 */
[----:B------:R-:W-:Y:S01]  /*1ca0*/  UIADD3 UR13, UR20, 0x200, URZ ;  /* 0x00000200140d7890 */ /* 0x000fe2000fffe03f */
[----:B------:R-:W-:Y:S01]  /*1cb0*/  IMAD.U32 R6, RZ, RZ, UR47 ;  /* 0x0000002fff067e24 */ /* 0x000fe2000f8e00ff */
[----:B------:R-:W-:Y:S01]  /*1cc0*/  UIADD3 UR4, UR4, 0x24200, URZ ;  /* 0x0002420004047890 */ /* 0x000fe2000fffe03f */
[----:B------:R-:W-:Y:S01]  /*1cd0*/  P2R R20, PR, RZ, 0x1 ;  /* 0x00000001ff147803 */ /* 0x000fe20000000000 */
[----:B------:R-:W-:Y:S01]  /*1ce0*/  UMOV UR15, 0x80000020 ;  /* 0x80000020000f7882 */ /* 0x000fe20000000000 */
[----:B------:R-:W-:Y:S01]  /*1cf0*/  UMOV UR19, 0x80000020 ;  /* 0x8000002000137882 */ /* 0x000fe20000000000 */
[----:B------:R-:W-:Y:S01]  /*1d00*/  USHF.R.U32.HI UR4, URZ, 0x4, UR4 ;  /* 0x000000043f047899 */ /* 0x000fe20008011604 */
[----:B------:R-:W-:Y:S01]  /*1d10*/  IMAD R5, R6, -0xa0, R3 ;  /* 0xffffff6006057824 */ /* 0x000fe200078e0203 */
[----:B------:R-:W-:Y:S01]  /*1d20*/  UMOV UR23, 0x80000020 ;  /* 0x8000002000177882 */ /* 0x000fe20000000000 */
[----:B------:R-:W0:Y:S01]  /*1d30*/  S2R R111, SR_TID.X ;  /* 0x00000000006f7919 */ /* 0x000e220000002100 */
[----:B------:R-:W-:Y:S01]  /*1d40*/  ULOP3.LUT UR4, UR4, 0x3fff, URZ, 0xc0, !UPT ;  /* 0x00003fff04047892 */ /* 0x000fe2000f8ec03f */
[--C-:B------:R-:W-:Y:S01]  /*1d50*/  IMAD.MOV.U32 R118, RZ, RZ, R119.reuse ;  /* 0x000000ffff767224 */ /* 0x100fe200078e0077 */
[C---:B------:R-:W-:Y:S01]  /*1d60*/  ISETP.GT.AND P2, PT, R5.reuse, RZ, PT ;  /* 0x000000ff0500720c */ /* 0x040fe20003f44270 */
[----:B------:R-:W-:Y:S01]  /*1d70*/  UISETP.GE.AND UP0, UPT, UR50, 0xa1, UPT ;  /* 0x000000a13200788c */ /* 0x000fe2000bf06270 */
[C---:B------:R-:W-:Y:S01]  /*1d80*/  ISETP.GT.AND P5, PT, R5.reuse, 0x1, PT ;  /* 0x000000010500780c */ /* 0x040fe20003fa4270 */
[----:B------:R-:W-:Y:S01]  /*1d90*/  ULOP3.LUT UR46, UR4, 0x10000, URZ, 0xfc, !UPT ;  /* 0x00010000042e7892 */ /* 0x000fe2000f8efc3f */
[C---:B------:R-:W-:Y:S01]  /*1da0*/  ISETP.GT.AND P4, PT, R5.reuse, 0x8, PT ;  /* 0x000000080500780c */ /* 0x040fe20003f84270 */
[--C-:B------:R-:W-:Y:S01]  /*1db0*/  IMAD.MOV.U32 R117, RZ, RZ, R119.reuse ;  /* 0x000000ffff757224 */ /* 0x100fe200078e0077 */
[----:B------:R-:W-:Y:S01]  /*1dc0*/  UMOV UR4, UR24 ;  /* 0x0000001800047c82 */ /* 0x000fe20008000000 */
[----:B------:R-:W-:Y:S01]  /*1dd0*/  UIMAD UR28, UR51, 0x780, UR46 ;  /* 0x00000780331c78a4 */ /* 0x000fe2000f8e022e */
[C---:B------:R-:W-:Y:S01]  /*1de0*/  ISETP.GT.AND P1, PT, R5.reuse, 0x9, PT ;  /* 0x000000090500780c */ /* 0x040fe20003f24270 */
[--C-:B------:R-:W-:Y:S01]  /*1df0*/  IMAD.MOV.U32 R116, RZ, RZ, R119.reuse ;  /* 0x000000ffff747224 */ /* 0x100fe200078e0077 */
[C---:B------:R-:W-:Y:S01]  /*1e00*/  ISETP.GT.AND P3, PT, R5.reuse, 0x10, PT ;  /* 0x000000100500780c */ /* 0x040fe20003f64270 */
[----:B------:R-:W-:Y:S01]  /*1e10*/  UIADD3 UR6, UR28, 0x180, URZ ;  /* 0x000001801c067890 */ /* 0x000fe2000fffe03f */
[C---:B------:R-:W-:Y:S01]  /*1e20*/  ISETP.GT.AND P0, PT, R5.reuse, 0x79, PT ;  /* 0x000000790500780c */ /* 0x040fe20003f04270 */
[----:B------:R-:W-:Y:S01]  /*1e30*/  UIADD3 UR8, UR28, 0x200, URZ ;  /* 0x000002001c087890 */ /* 0x000fe2000fffe03f */
[----:B------:R-:W-:Y:S01]  /*1e40*/  ISETP.GT.AND P6, PT, R5, 0x80, PT ;  /* 0x000000800500780c */ /* 0x000fe20003fc4270 */
[----:B------:R-:W-:Y:S01]  /*1e50*/  UMOV UR26, UR28 ;  /* 0x0000001c001a7c82 */ /* 0x000fe20008000000 */
[----:B------:R-:W-:Y:S01]  /*1e60*/  UIADD3 UR10, UR28, 0x2, URZ ;  /* 0x000000021c0a7890 */ /* 0x000fe2000fffe03f */
[----:B------:R-:W-:Y:S01]  /*1e70*/  QGMMA.64x32x32.F32.E4M3.E4M3 R88, gdesc[UR24], RZ, !UPT, gsb0 ;  /* 0x00600000185879f3 */ /* 0x000fe2000c0008ff */
[----:B------:R-:W-:Y:S01]  /*1e80*/  UIADD3 UR26, UR28, 0x80, URZ ;  /* 0x000000801c1a7890 */ /* 0x000fe2000fffe03f */
[--C-:B------:R-:W-:Y:S01]  /*1e90*/  IMAD.MOV.U32 R115, RZ, RZ, R119.reuse ;  /* 0x000000ffff737224 */ /* 0x100fe200078e0077 */
[----:B------:R-:W-:Y:S01]  /*1ea0*/  UMOV UR27, 0x80000020 ;  /* 0x80000020001b7882 */ /* 0x000fe20000000000 */
[----:B------:R-:W-:Y:S01]  /*1eb0*/  UIADD3 UR12, UR28, 0x202, URZ ;  /* 0x000002021c0c7890 */ /* 0x000fe2000fffe03f */
[--C-:B------:R-:W-:Y:S01]  /*1ec0*/  IMAD.MOV.U32 R114, RZ, RZ, R119.reuse ;  /* 0x000000ffff727224 */ /* 0x100fe200078e0077 */
[----:B------:R-:W-:Y:S01]  /*1ed0*/  UIADD3 UR14, UR28, 0x280, URZ ;  /* 0x000002801c0e7890 */ /* 0x000fe2000fffe03f */
[----:B------:R-:W-:Y:S01]  /*1ee0*/  IMAD.MOV.U32 R113, RZ, RZ, R119 ;  /* 0x000000ffff717224 */ /* 0x000fe200078e0077 */
[----:B------:R-:W-:-:S02]  /*1ef0*/  UIADD3 UR16, UR28, 0x282, URZ ;  /* 0x000002821c107890 */ /* 0x000fc4000fffe03f */
[----:B------:R-:W-:Y:S02]  /*1f00*/  UIADD3 UR18, UR28, 0x402, URZ ;  /* 0x000004021c127890 */ /* 0x000fe4000fffe03f */
[----:B------:R-:W-:Y:S01]  /*1f10*/  UIADD3 UR22, UR28, 0x680, URZ ;  /* 0x000006801c167890 */ /* 0x000fe2000fffe03f */
        /* <DEDUP_REMOVED lines=171> */
[----:B------:R-:W-:Y:S02]  /*29d0*/  ISETP.GT.AND P1, PT, R5, 0x21, PT ;  /* 0x000000210500780c */ /* 0x000fe40003f24270 */
[----:B------:R-:W-:Y:S02]  /*29e0*/  FMNMX.FTZ R6, R101, R6, !PT ;  /* 0x0000000665067209 */ /* 0x000fe40007810000 */
[----:B------:R-:W-:Y:S02]  /*29f0*/  FSEL R99, R99, -INF , P2 ;  /* 0xff80000063637808 */ /* 0x000fe40001000000 */
[C---:B------:R-:W-:Y:S02]  /*2a00*/  ISETP.GT.AND P2, PT, R5.reuse, 0x28, PT ;  /* 0x000000280500780c */ /* 0x040fe40003f44270 */
        /* <DEDUP_REMOVED lines=34> */
[----:B------:R-:W-:Y:S02]  /*2c30*/  FMNMX.FTZ R3, R85, R6, !PT ;  /* 0x0000000655037209 */ /* 0x000fe40007810000 */
[----:B------:R-:W-:Y:S02]  /*2c40*/  FSEL R83, R83, -INF , P3 ;  /* 0xff80000053537808 */ /* 0x000fe40001800000 */
[----:B------:R-:W-:Y:S02]  /*2c50*/  ISETP.GT.AND P3, PT, R5, 0x48, PT ;  /* 0x000000480500780c */ /* 0x000fe40003f64270 */
[----:B------:R-:W-:-:S02]  /*2c60*/  FSEL R86, R86, -INF , P1 ;  /* 0xff80000056567808 */ /* 0x000fc40000800000 */
[----:B------:R-:W-:Y:S02]  /*2c70*/  ISETP.GT.AND P1, PT, R5, 0x49, PT ;  /* 0x000000490500780c */ /* 0x000fe40003f24270 */
        /* <DEDUP_REMOVED lines=34> */
[C---:B------:R-:W-:Y:S02]  /*2ea0*/  ISETP.GT.AND P5, PT, R5.reuse, 0x68, PT ;  /* 0x000000680500780c */ /* 0x040fe40003fa4270 */
[----:B------:R-:W-:Y:S02]  /*2eb0*/  FSEL R70, R70, -INF , P4 ;  /* 0xff80000046467808 */ /* 0x000fe40002000000 */
[----:B------:R-:W-:Y:S02]  /*2ec0*/  ISETP.GT.AND P4, PT, R5, 0x69, PT ;  /* 0x000000690500780c */ /* 0x000fe40003f84270 */
        /* <DEDUP_REMOVED lines=9> */
[----:B------:R-:W-:Y:S02]  /*2f60*/  FMNMX.FTZ R3, R41, R6, !PT ;  /* 0x0000000629037209 */ /* 0x000fe40007810000 */
        /* <DEDUP_REMOVED lines=11> */
[----:B------:R-:W-:Y:S02]  /*3020*/  FMNMX.FTZ R3, R49, R8, !PT ;  /* 0x0000000831037209 */ /* 0x000fe40007810000 */
[----:B------:R-:W-:-:S02]  /*3030*/  FSEL R57, R53, -INF , P0 ;  /* 0xff80000035397808 */ /* 0x000fc40000000000 */
[----:B------:R-:W-:Y:S02]  /*3040*/  FMNMX.FTZ R8, R6, R3, !PT ;  /* 0x0000000306087209 */ /* 0x000fe40007810000 */
[----:B------:R-:W-:Y:S02]  /*3050*/  ISETP.GT.AND P0, PT, R5, 0x81, PT ;  /* 0x000000810500780c */ /* 0x000fe40003f04270 */
[----:B------:R-:W-:Y:S02]  /*3060*/  FMNMX.FTZ R3, R57, R8, !PT ;  /* 0x0000000839037209 */ /* 0x000fe40007810000 */
[----:B------:R-:W-:Y:S02]  /*3070*/  FSEL R51, R51, -INF , P1 ;  /* 0xff80000033337808 */ /* 0x000fe40000800000 */
[----:B------:R-:W-:Y:S02]  /*3080*/  ISETP.GT.AND P1, PT, R5, 0x88, PT ;  /* 0x000000880500780c */ /* 0x000fe40003f24270 */
[----:B------:R-:W-:-:S02]  /*3090*/  FSEL R54, R54, -INF , P2 ;  /* 0xff80000036367808 */ /* 0x000fc40001000000 */
[C---:B------:R-:W-:Y:S02]  /*30a0*/  ISETP.GT.AND P2, PT, R5.reuse, 0x89, PT ;  /* 0x000000890500780c */ /* 0x040fe40003f44270 */
[----:B------:R-:W-:Y:S02]  /*30b0*/  FSEL R50, R50, -INF , P3 ;  /* 0xff80000032327808 */ /* 0x000fe40001800000 */
[----:B------:R-:W-:Y:S02]  /*30c0*/  ISETP.GT.AND P3, PT, R5, 0x90, PT ;  /* 0x000000900500780c */ /* 0x000fe40003f64270 */
[----:B------:R-:W-:Y:S02]  /*30d0*/  FSEL R47, R47, -INF , P4 ;  /* 0xff8000002f2f7808 */ /* 0x000fe40002000000 */
[----:B------:R-:W-:Y:S02]  /*30e0*/  ISETP.GT.AND P4, PT, R5, 0x91, PT ;  /* 0x000000910500780c */ /* 0x000fe40003f84270 */
[----:B------:R-:W-:-:S02]  /*30f0*/  FSEL R46, R46, -INF , P5 ;  /* 0xff8000002e2e7808 */ /* 0x000fc40002800000 */
[----:B------:R-:W-:Y:S02]  /*3100*/  ISETP.GT.AND P5, PT, R5, 0x98, PT ;  /* 0x000000980500780c */ /* 0x000fe40003fa4270 */
[----:B------:R-:W-:Y:S02]  /*3110*/  P2R R14, PR, RZ, 0x1 ;  /* 0x00000001ff0e7803 */ /* 0x000fe40000000000 */
[----:B------:R-:W-:Y:S01]  /*3120*/  P2R R11, PR, RZ, 0x4 ;  /* 0x00000004ff0b7803 */ /* 0x000fe20000000000 */
[----:B------:R-:W-:Y:S02]  /*3130*/  WARPGROUP.DEPBAR.LE gsb0, 0x0 ;  /* 0x00008000000079c5 */ /* 0x000fe40000010000 */
[----:B------:R-:W-:Y:S02]  /*3140*/  FSEL R68, R24, -INF , P6 ;  /* 0xff80000018447808 */ /* 0x000fe40003000000 */
[----:B------:R-:W-:Y:S02]  /*3150*/  FSEL R64, R25, -INF , P0 ;  /* 0xff80000019407808 */ /* 0x000fe40000000000 */
[----:B------:R-:W-:-:S02]  /*3160*/  FMNMX.FTZ R3, R68, R3, !PT ;  /* 0x0000000344037209 */ /* 0x000fc40007810000 */
[----:B------:R-:W-:Y:S02]  /*3170*/  FSEL R72, R28, -INF , P1 ;  /* 0xff8000001c487808 */ /* 0x000fe40000800000 */
[----:B------:R-:W-:Y:S02]  /*3180*/  FMNMX.FTZ R3, R64, R3, !PT ;  /* 0x0000000340037209 */ /* 0x000fe40007810000 */
[----:B------:R-:W-:Y:S02]  /*3190*/  FSEL R73, R29, -INF , P2 ;  /* 0xff8000001d497808 */ /* 0x000fe40001000000 */
[----:B------:R-:W-:Y:S02]  /*31a0*/  FMNMX.FTZ R8, R72, R3, !PT ;  /* 0x0000000348087209 */ /* 0x000fe40007810000 */
        /* <DEDUP_REMOVED lines=10> */
[----:B------:R-:W-:Y:S02]  /*3250*/  FMNMX.FTZ R8, R65, R8, !PT ;  /* 0x0000000841087209 */ /* 0x000fe40007810000 */
[----:B------:R-:W-:Y:S02]  /*3260*/  FSEL R26, R26, -INF , P0 ;  /* 0xff8000001a1a7808 */ /* 0x000fe40000000000 */
[----:B------:R-:W-:Y:S01]  /*3270*/  ISETP.NE.AND P0, PT, R14, RZ, PT ;  /* 0x000000ff0e00720c */ /* 0x000fe20003f05270 */
[----:B------:R-:W1:Y:S01]  /*3280*/  SHFL.BFLY PT, R3, R8, 0x2, 0x1f ;  /* 0x0c401f0008037f89 */ /* 0x000e6200000e0000 */
[----:B------:R-:W-:-:S02]  /*3290*/  FMNMX.FTZ R25, R90, R91, !PT ;  /* 0x0000005b5a197209 */ /* 0x000fc40007810000 */
[----:B------:R-:W-:Y:S02]  /*32a0*/  FSEL R27, R27, -INF , P0 ;  /* 0xff8000001b1b7808 */ /* 0x000fe40000000000 */
[----:B------:R-:W-:Y:S02]  /*32b0*/  ISETP.NE.AND P0, PT, R20, RZ, PT ;  /* 0x000000ff1400720c */ /* 0x000fe40003f05270 */
        /* <DEDUP_REMOVED lines=8> */
[----:B------:R-:W-:Y:S02]  /*3340*/  FMNMX.FTZ R24, R102, R25, !PT ;  /* 0x0000001966187209 */ /* 0x000fe40007810000 */
[----:B-1----:R-:W-:-:S02]  /*3350*/  FMNMX.FTZ R7, R8, R3, !PT ;  /* 0x0000000308077209 */ /* 0x002fc40007810000 */
[----:B------:R-:W-:-:S03]  /*3360*/  FSEL R30, R30, -INF , P1 ;  /* 0xff8000001e1e7808 */ /* 0x000fc60000800000 */
[----:B------:R-:W1:Y:S02]  /*3370*/  SHFL.BFLY PT, R10, R7, 0x1, 0x1f ;  /* 0x0c201f00070a7f89 */ /* 0x000e6400000e0000 */
[----:B-1----:R-:W-:Y:S01]  /*3380*/  FMNMX.FTZ R3, R7, R10, !PT ;  /* 0x0000000a07037209 */ /* 0x002fe20007810000 */
[----:B------:R-:W-:-:S03]  /*3390*/  IMAD.U32 R10, RZ, RZ, UR38 ;  /* 0x00000026ff0a7e24 */ /* 0x000fc6000f8e00ff */
[C---:B------:R-:W-:Y:S01]  /*33a0*/  FSETP.NEU.FTZ.AND P2, PT, R3.reuse, -INF , PT ;  /* 0xff8000000300780b */ /* 0x040fe20003f5d000 */
[----:B------:R-:W-:-:S05]  /*33b0*/  FFMA.FTZ R9, R3, R10, -8 ;  /* 0xc100000003097423 */ /* 0x000fca000001000a */
[----:B------:R-:W-:Y:S02]  /*33c0*/  FSEL R112, R9, RZ, P2 ;  /* 0x000000ff09707208 */ /* 0x000fe40001000000 */
[----:B------:R-:W-:-:S03]  /*33d0*/  ISETP.NE.AND P2, PT, R11, RZ, PT ;  /* 0x000000ff0b00720c */ /* 0x000fc60003f45270 */
[--C-:B------:R-:W-:Y:S01]  /*33e0*/  FFMA.FTZ R20, R15, UR38, -R112.reuse ;  /* 0x000000260f147c23 */ /* 0x100fe20008010870 */
[----:B------:R-:W-:Y:S01]  /*33f0*/  FMNMX.FTZ R15, R103, R24, !PT ;  /* 0x00000018670f7209 */ /* 0x000fe20007810000 */
[--C-:B------:R-:W-:Y:S01]  /*3400*/  FFMA.FTZ R29, R21, UR38, -R112.reuse ;  /* 0x00000026151d7c23 */ /* 0x100fe20008010870 */
[----:B------:R-:W-:-:S01]  /*3410*/  FFMA.FTZ R56, R56, UR38, -R112 ;  /* 0x0000002638387c23 */ /* 0x000fc20008010870 */
[--C-:B------:R-:W-:Y:S01]  /*3420*/  FFMA.FTZ R84, R84, UR38, -R112.reuse ;  /* 0x0000002654547c23 */ /* 0x100fe20008010870 */
[----:B------:R-:W-:Y:S01]  /*3430*/  FMNMX.FTZ R24, R74, R15, !PT ;  /* 0x0000000f4a187209 */ /* 0x000fe20007810000 */
[--C-:B------:R-:W-:Y:S01]  /*3440*/  FFMA.FTZ R80, R80, UR38, -R112.reuse ;  /* 0x0000002650507c23 */ /* 0x100fe20008010870 */
[----:B------:R1:W-:Y:S01]  /*3450*/  MUFU.EX2 R15, R29 ;  /* 0x0000001d000f7308 */ /* 0x0003e20000000800 */
[----:B------:R-:W-:-:S01]  /*3460*/  FFMA.FTZ R5, R88, UR38, -R112 ;  /* 0x0000002658057c23 */ /* 0x000fc20008010870 */
[----:B------:R-:W-:Y:S01]  /*3470*/  FMNMX.FTZ R21, R75, R24, !PT ;  /* 0x000000184b157209 */ /* 0x000fe20007810000 */
[----:B------:R-:W-:-:S01]  /*3480*/  FFMA.FTZ R8, R89, UR38, -R112 ;  /* 0x0000002659087c23 */ /* 0x000fc20008010870 */
[----:B------:R-:W-:Y:S01]  /*3490*/  FSEL R88, R39, -INF , P6 ;  /* 0xff80000027587808 */ /* 0x000fe20003000000 */
[----:B------:R-:W-:-:S01]  /*34a0*/  FFMA.FTZ R39, R48, UR38, -R112 ;  /* 0x0000002630277c23 */ /* 0x000fc20008010870 */
[----:B------:R-:W-:Y:S01]  /*34b0*/  FMNMX.FTZ R28, R78, R21, !PT ;  /* 0x000000154e1c7209 */ /* 0x000fe20007810000 */
[----:B------:R-:W-:-:S01]  /*34c0*/  FFMA.FTZ R48, R49, UR38, -R112 ;  /* 0x0000002631307c23 */ /* 0x000fc20008010870 */
[--C-:B------:R-:W-:Y:S01]  /*34d0*/  FFMA.FTZ R49, R72, UR38, -R112.reuse ;  /* 0x0000002648317c23 */ /* 0x100fe20008010870 */
[----:B------:R-:W-:-:S01]  /*34e0*/  FFMA.FTZ R72, R69, UR38, -R112 ;  /* 0x0000002645487c23 */ /* 0x000fc20008010870 */
[----:B------:R-:W-:Y:S01]  /*34f0*/  FMNMX.FTZ R21, R79, R28, !PT ;  /* 0x0000001c4f157209 */ /* 0x000fe20007810000 */
[----:B------:R-:W-:-:S02]  /*3500*/  IMAD.U32 R69, RZ, RZ, UR38 ;  /* 0x00000026ff457e24 */ /* 0x000fc4000f8e00ff */
[--C-:B------:R-:W-:Y:S01]  /*3510*/  FFMA.FTZ R7, R92, UR38, -R112.reuse ;  /* 0x000000265c077c23 */ /* 0x100fe20008010870 */
[----:B------:R-:W-:-:S01]  /*3520*/  FFMA.FTZ R10, R93, UR38, -R112 ;  /* 0x000000265d0a7c23 */ /* 0x000fc20008010870 */
[----:B------:R-:W-:Y:S01]  /*3530*/  FMNMX.FTZ R28, R82, R21, !PT ;  /* 0x00000015521c7209 */ /* 0x000fe20007810000 */
[----:B------:R-:W-:-:S01]  /*3540*/  FFMA.FTZ R9, R96, UR38, -R112 ;  /* 0x0000002660097c23 */ /* 0x000fc20008010870 */
        /* <DEDUP_REMOVED lines=16> */
[----:B------:R2:W-:Y:S01]  /*3650*/  MUFU.EX2 R25, R84 ;  /* 0x0000005400197308 */ /* 0x0005e20000000800 */
[----:B------:R-:W-:-:S01]  /*3660*/  FFMA.FTZ R64, R64, UR38, -R112 ;  /* 0x0000002640407c23 */ /* 0x000fc20008010870 */
[----:B-1----:R-:W-:Y:S01]  /*3670*/  FMNMX.FTZ R29, R59, R32, !PT ;  /* 0x000000203b1d7209 */ /* 0x002fe20007810000 */
[----:B------:R-:W-:-:S01]  /*3680*/  FFMA.FTZ R32, R85, UR38, -R112 ;  /* 0x0000002655207c23 */ /* 0x000fc20008010870 */
[----:B------:R-:W-:Y:S01]  /*3690*/  FSEL R85, R35, -INF , P4 ;  /* 0xff80000023557808 */ /* 0x000fe20002000000 */
[----:B------:R-:W-:-:S01]  /*36a0*/  FFMA.FTZ R76, R76, UR38, -R112 ;  /* 0x000000264c4c7c23 */ /* 0x000fc20008010870 */
[----:B------:R-:W-:Y:S01]  /*36b0*/  FMNMX.FTZ R36, R62, R29, !PT ;  /* 0x0000001d3e247209 */ /* 0x000fe20007810000 */
[----:B------:R-:W-:-:S01]  /*36c0*/  FFMA.FTZ R61, R61, UR38, -R112 ;  /* 0x000000263d3d7c23 */ /* 0x000fc20008010870 */
[----:B------:R-:W-:Y:S01]  /*36d0*/  MUFU.EX2 R5, R5 ;  /* 0x0000000500057308 */ /* 0x000fe20000000800 */
[----:B--2---:R-:W-:-:S01]  /*36e0*/  FFMA.FTZ R84, R77, UR38, -R112 ;  /* 0x000000264d547c23 */ /* 0x004fc20008010870 */
[----:B------:R-:W-:Y:S01]  /*36f0*/  FMNMX.FTZ R29, R63, R36, !PT ;  /* 0x000000243f1d7209 */ /* 0x000fe20007810000 */
[--C-:B------:R-:W-:Y:S01]  /*3700*/  IMAD.MOV.U32 R107, RZ, RZ, R119.reuse ;  /* 0x000000ffff6b7224 */ /* 0x100fe200078e0077 */
[----:B------:R-:W-:Y:S01]  /*3710*/  FSEL R77, R34, -INF , P3 ;  /* 0xff800000224d7808 */ /* 0x000fe20001800000 */
[--C-:B------:R-:W-:Y:S01]  /*3720*/  IMAD.MOV.U32 R104, RZ, RZ, R119.reuse ;  /* 0x000000ffff687224 */ /* 0x100fe200078e0077 */
[----:B------:R-:W-:Y:S01]  /*3730*/  FMNMX.FTZ R36, R66, R29, !PT ;  /* 0x0000001d42247209 */ /* 0x000fe20007810000 */
[--C-:B------:R-:W-:Y:S01]  /*3740*/  IMAD.MOV.U32 R101, RZ, RZ, R119.reuse ;  /* 0x000000ffff657224 */ /* 0x100fe200078e0077 */
[----:B------:R1:W-:Y:S01]  /*3750*/  MUFU.EX2 R29, R56 ;  /* 0x00000038001d7308 */ /* 0x0003e20000000800 */
[----:B------:R-:W-:Y:S01]  /*3760*/  IMAD.MOV.U32 R100, RZ, RZ, R119 ;  /* 0x000000ffff647224 */ /* 0x000fe200078e0077 */
[----:B------:R-:W-:Y:S01]  /*3770*/  FMNMX.FTZ R33, R67, R36, !PT ;  /* 0x0000002443217209 */ /* 0x000fe20007810000 */
[----:B------:R-:W-:-:S01]  /*3780*/  FFMA.FTZ R36, R105, UR38, -R112 ;  /* 0x0000002669247c23 */ /* 0x000fc20008010870 */
[----:B------:R-:W-:-:S02]  /*3790*/  IMAD.MOV.U32 R105, RZ, RZ, R119 ;  /* 0x000000ffff697224 */ /* 0x000fc400078e0077 */
[----:B------:R-:W-:Y:S01]  /*37a0*/  FMNMX.FTZ R40, R70, R33, !PT ;  /* 0x0000002146287209 */ /* 0x000fe20007810000 */
[--C-:B------:R-:W-:Y:S01]  /*37b0*/  IMAD.MOV.U32 R97, RZ, RZ, R119.reuse ;  /* 0x000000ffff617224 */ /* 0x100fe200078e0077 */
[----:B------:R-:W-:Y:S01]  /*37c0*/  MUFU.EX2 R8, R8 ;  /* 0x0000000800087308 */ /* 0x000fe20000000800 */
[--C-:B------:R-:W-:Y:S01]  /*37d0*/  IMAD.MOV.U32 R96, RZ, RZ, R119.reuse ;  /* 0x000000ffff607224 */ /* 0x100fe200078e0077 */
[----:B------:R-:W-:Y:S01]  /*37e0*/  FMNMX.FTZ R33, R71, R40, !PT ;  /* 0x0000002847217209 */ /* 0x000fe20007810000 */
[----:B------:R-:W-:-:S03]  /*37f0*/  IMAD.MOV.U32 R93, RZ, RZ, R119 ;  /* 0x000000ffff5d7224 */ /* 0x000fc600078e0077 */
[----:B------:R-:W-:Y:S02]  /*3800*/  FMNMX.FTZ R40, R42, R33, !PT ;  /* 0x000000212a287209 */ /* 0x000fe40007810000 */
[----:B------:R-:W-:Y:S02]  /*3810*/  MUFU.EX2 R7, R7 ;  /* 0x0000000700077308 */ /* 0x000fe40000000800 */
[----:B------:R-:W-:-:S04]  /*3820*/  FMNMX.FTZ R37, R43, R40, !PT ;  /* 0x000000282b257209 */ /* 0x000fc80007810000 */
[----:B------:R-:W-:Y:S02]  /*3830*/  FMNMX.FTZ R40, R46, R37, !PT ;  /* 0x000000252e287209 */ /* 0x000fe40007810000 */
[----:B------:R-:W2:Y:S02]  /*3840*/  MUFU.EX2 R10, R10 ;  /* 0x0000000a000a7308 */ /* 0x000ea40000000800 */
[----:B------:R-:W-:-:S04]  /*3850*/  FMNMX.FTZ R37, R47, R40, !PT ;  /* 0x000000282f257209 */ /* 0x000fc80007810000 */
[----:B------:R-:W-:Y:S02]  /*3860*/  FMNMX.FTZ R40, R50, R37, !PT ;  /* 0x0000002532287209 */ /* 0x000fe40007810000 */
[----:B------:R-:W-:Y:S02]  /*3870*/  MUFU.EX2 R34, R84 ;  /* 0x0000005400227308 */ /* 0x000fe40000000800 */
[----:B------:R-:W-:Y:S01]  /*3880*/  FMNMX.FTZ R53, R51, R40, !PT ;  /* 0x0000002833357209 */ /* 0x000fe20007810000 */
[----:B------:R-:W-:Y:S01]  /*3890*/  FFMA.FTZ R40, R109, UR38, -R112 ;  /* 0x000000266d287c23 */ /* 0x000fe20008010870 */
[----:B------:R-:W-:Y:S02]  /*38a0*/  IMAD.MOV.U32 R109, RZ, RZ, R119 ;  /* 0x000000ffff6d7224 */ /* 0x000fe400078e0077 */
[----:B-1----:R-:W-:Y:S02]  /*38b0*/  FMNMX.FTZ R56, R54, R53, !PT ;  /* 0x0000003536387209 */ /* 0x002fe40007810000 */
[----:B------:R-:W-:Y:S01]  /*38c0*/  MUFU.EX2 R9, R9 ;  /* 0x0000000900097308 */ /* 0x000fe20000000800 */
[----:B--2---:R-:W-:-:S02]  /*38d0*/  F2FP.SATFINITE.E4M3.F32.PACK_AB_MERGE_C R200, R10, R7, RZ ;  /* 0x000000070ac8723e */ /* 0x004fc400048070ff */
[----:B------:R-:W-:Y:S02]  /*38e0*/  FMNMX.FTZ R53, R55, R56, !PT ;  /* 0x0000003837357209 */ /* 0x000fe40007810000 */
[----:B------:R-:W-:Y:S02]  /*38f0*/  F2FP.SATFINITE.E4M3.F32.PACK_AB_MERGE_C R200, R8, R5, R200 ;  /* 0x0000000508c8723e */ /* 0x000fe400048070c8 */
[----:B------:R-:W-:Y:S01]  /*3900*/  FMNMX.FTZ R56, R26, R53, !PT ;  /* 0x000000351a387209 */ /* 0x000fe20007810000 */
[----:B------:R-:W-:Y:S03]  /*3910*/  MUFU.EX2 R12, R12 ;  /* 0x0000000c000c7308 */ /* 0x000fe60000000800 */
[----:B------:R-:W-:Y:S02]  /*3920*/  FMNMX.FTZ R81, R27, R56, !PT ;  /* 0x000000381b517209 */ /* 0x000fe40007810000 */
[----:B------:R-:W-:Y:S01]  /*3930*/  FSEL R56, R31, -INF , P2 ;  /* 0xff8000001f387808 */ /* 0x000fe20001000000 */
[----:B------:R-:W-:-:S01]  /*3940*/  FFMA.FTZ R31, R60, UR38, -R112 ;  /* 0x000000263c1f7c23 */ /* 0x000fc20008010870 */
[----:B------:R-:W-:Y:S01]  /*3950*/  FMNMX.FTZ R81, R30, R81, !PT ;  /* 0x000000511e517209 */ /* 0x000fe20007810000 */
[----:B------:R-:W-:Y:S01]  /*3960*/  MUFU.EX2 R11, R11 ;  /* 0x0000000b000b7308 */ /* 0x000fe20000000800 */
[----:B0-----:R-:W-:Y:S01]  /*3970*/  LOP3.LUT P2, RZ, R111, 0x7f, RZ, 0xc0, !PT ;  /* 0x0000007f6fff7812 */ /* 0x001fe2000784c0ff */
[----:B------:R-:W-:Y:S01]  /*3980*/  IMAD.MOV.U32 R111, RZ, RZ, R119 ;  /* 0x000000ffff6f7224 */ /* 0x000fe200078e0077 */
[----:B------:R-:W-:-:S02]  /*3990*/  FMNMX.FTZ R80, R56, R81, !PT ;  /* 0x0000005138507209 */ /* 0x000fc40007810000 */
[----:B------:R-:W-:Y:S01]  /*39a0*/  FSEL R81, R38, -INF , P5 ;  /* 0xff80000026517808 */ /* 0x000fe20002800000 */
[----:B------:R-:W-:-:S01]  /*39b0*/  FFMA.FTZ R38, R41, UR38, -R112 ;  /* 0x0000002629267c23 */ /* 0x000fc20008010870 */
[----:B------:R-:W-:Y:S01]  /*39c0*/  FMNMX.FTZ R80, R77, R80, !PT ;  /* 0x000000504d507209 */ /* 0x000fe20007810000 */
[----:B------:R-:W-:-:S01]  /*39d0*/  FFMA.FTZ R41, R6, UR38, -R112 ;  /* 0x0000002606297c23 */ /* 0x000fc20008010870 */
[----:B------:R-:W0:Y:S02]  /*39e0*/  MUFU.EX2 R14, R14 ;  /* 0x0000000e000e7308 */ /* 0x000e240000000800 */
[----:B------:R-:W-:-:S03]  /*39f0*/  FMNMX.FTZ R80, R85, R80, !PT ;  /* 0x0000005055507209 */ /* 0x000fc60007810000 */
[----:B------:R-:W-:Y:S01]  /*3a00*/  @!P2 VIADD R4, R4, 0x33440 ;  /* 0x000334400404a836 */ /* 0x000fe20000000000 */
[----:B------:R-:W-:Y:S02]  /*3a10*/  FMNMX.FTZ R35, R81, R80, !PT ;  /* 0x0000005051237209 */ /* 0x000fe40007810000 */
[----:B------:R-:W-:Y:S02]  /*3a20*/  MUFU.EX2 R13, R13 ;  /* 0x0000000d000d7308 */ /* 0x000fe40000000800 */
[----:B------:R-:W-:Y:S01]  /*3a30*/  FMNMX.FTZ R60, R88, R35, !PT ;  /* 0x00000023583c7209 */ /* 0x000fe20007810000 */
[--C-:B------:R-:W-:Y:S01]  /*3a40*/  FFMA.FTZ R35, R44, UR38, -R112.reuse ;  /* 0x000000262c237c23 */ /* 0x100fe20008010870 */
[----:B------:R-:W-:-:S01]  /*3a50*/  FFMA.FTZ R44, R45, UR38, -R112 ;  /* 0x000000262d2c7c23 */ /* 0x000fc20008010870 */
[--C-:B------:R-:W-:Y:S01]  /*3a60*/  FFMA.FTZ R45, R68, UR38, -R112.reuse ;  /* 0x00000026442d7c23 */ /* 0x100fe20008010870 */
[----:B------:R-:W-:-:S01]  /*3a70*/  FFMA.FTZ R68, R73, UR38, -R112 ;  /* 0x0000002649447c23 */ /* 0x000fc20008010870 */
[----:B------:R-:W1:Y:S01]  /*3a80*/  SHFL.BFLY PT, R89, R60, 0x2, 0x1f ;  /* 0x0c401f003c597f89 */ /* 0x000e6200000e0000 */
[----:B------:R-:W-:-:S01]  /*3a90*/  FFMA.FTZ R112, R65, UR38, -R112 ;  /* 0x0000002641707c23 */ /* 0x000fc20008010870 */
[----:B------:R-:W-:Y:S01]  /*3aa0*/  MUFU.EX2 R20, R20 ;  /* 0x0000001400147308 */ /* 0x000fe20000000800 */
[----:B------:R-:W-:-:S02]  /*3ab0*/  @!P2 PRMT R4, RZ, 0x654, R4 ;  /* 0x00000654ff04a816 */ /* 0x000fc40000000004 */
[----:B0-----:R-:W-:Y:S02]  /*3ac0*/  F2FP.SATFINITE.E4M3.F32.PACK_AB_MERGE_C R202, R14, R11, RZ ;  /* 0x0000000b0eca723e */ /* 0x001fe400048070ff */
[----:B------:R0:W-:Y:S02]  /*3ad0*/  @!P2 SYNCS.ARRIVE.TRANS64.RED.A1T0 RZ, [R4+URZ], RZ ;  /* 0x000000ff04ffa9a7 */ /* 0x0001e4000810043f */
[----:B------:R-:W-:Y:S01]  /*3ae0*/  F2FP.SATFINITE.E4M3.F32.PACK_AB_MERGE_C R202, R12, R9, R202 ;  /* 0x000000090cca723e */ /* 0x000fe200048070ca */
[----:B------:R-:W2:Y:S08]  /*3af0*/  MUFU.EX2 R24, R24 ;  /* 0x0000001800187308 */ /* 0x000eb00000000800 */
[----:B------:R-:W-:Y:S01]  /*3b00*/  MUFU.EX2 R28, R28 ;  /* 0x0000001c001c7308 */ /* 0x000fe20000000800 */
[----:B-1----:R-:W-:-:S07]  /*3b10*/  FMNMX.FTZ R89, R60, R89, !PT ;  /* 0x000000593c597209 */ /* 0x002fce0007810000 */
[----:B------:R-:W-:Y:S01]  /*3b20*/  MUFU.EX2 R32, R32 ;  /* 0x0000002000207308 */ /* 0x000fe20000000800 */
[----:B--2---:R-:W-:Y:S01]  /*3b30*/  F2FP.SATFINITE.E4M3.F32.PACK_AB_MERGE_C R204, R24, R15, RZ ;  /* 0x0000000f18cc723e */ /* 0x004fe200048070ff */
[----:B------:R-:W1:Y:S03]  /*3b40*/  SHFL.BFLY PT, R6, R89, 0x1, 0x1f ;  /* 0x0c201f0059067f89 */ /* 0x000e6600000e0000 */
[----:B------:R-:W-:-:S03]  /*3b50*/  F2FP.SATFINITE.E4M3.F32.PACK_AB_MERGE_C R204, R20, R13, R204 ;  /* 0x0000000d14cc723e */ /* 0x000fc600048070cc */
[----:B------:R-:W-:Y:S08]  /*3b60*/  MUFU.EX2 R36, R36 ;  /* 0x0000002400247308 */ /* 0x000ff00000000800 */
[----:B------:R2:W-:Y:S08]  /*3b70*/  MUFU.EX2 R33, R106 ;  /* 0x0000006a00217308 */ /* 0x0005f00000000800 */
[----:B------:R-:W-:Y:S01]  /*3b80*/  MUFU.EX2 R52, R52 ;  /* 0x0000003400347308 */ /* 0x000fe20000000800 */
[----:B--2---:R-:W-:Y:S01]  /*3b90*/  IMAD.MOV.U32 R106, RZ, RZ, R119 ;  /* 0x000000ffff6a7224 */ /* 0x004fe200078e0077 */
[----:B-1----:R-:W-:-:S04]  /*3ba0*/  FMNMX.FTZ R6, R89, R6, !PT ;  /* 0x0000000659067209 */ /* 0x002fc80007810000 */
[C---:B------:R-:W-:Y:S01]  /*3bb0*/  FSETP.NEU.FTZ.AND P1, PT, R6.reuse, -INF , PT ;  /* 0xff8000000600780b */ /* 0x040fe20003f3d000 */
[----:B------:R-:W-:-:S01]  /*3bc0*/  FFMA.FTZ R69, R6, R69, -8 ;  /* 0xc100000006457423 */ /* 0x000fc20000010045 */
[----:B------:R-:W-:Y:S04]  /*3bd0*/  MUFU.EX2 R37, R108 ;  /* 0x0000006c00257308 */ /* 0x000fe80000000800 */
[----:B------:R-:W-:Y:S02]  /*3be0*/  FSEL R89, R69, RZ, P1 ;  /* 0x000000ff45597208 */ /* 0x000fe40000800000 */
[----:B------:R-:W-:Y:S02]  /*3bf0*/  PLOP3.LUT P1, PT, PT, PT, UP0, 0x80, 0x0 ;  /* 0x000000000000781c */ /* 0x000fe40003f2f008 */
        /* <DEDUP_REMOVED lines=18> */
[----:B------:R-:W-:Y:S01]  /*3d20*/  FFMA.FTZ R63, R67, UR38, -R89 ;  /* 0x00000026433f7c23 */ /* 0x000fe20008010859 */
[----:B------:R-:W-:-:S01]  /*3d30*/  FADD.FTZ R66, R5, R8 ;  /* 0x0000000805427221 */ /* 0x000fc20000010000 */
[--C-:B------:R-:W-:Y:S01]  /*3d40*/  FFMA.FTZ R103, R103, UR38, -R89.reuse ;  /* 0x0000002667677c23 */ /* 0x100fe20008010859 */
[----:B------:R-:W-:-:S01]  /*3d50*/  FFMA.FTZ R79, R79, UR38, -R89 ;  /* 0x000000264f4f7c23 */ /* 0x000fc20008010859 */
[----:B------:R-:W-:Y:S01]  /*3d60*/  FFMA.FTZ R86, R86, UR38, -R89 ;  /* 0x0000002656567c23 */ /* 0x000fe20008010859 */
[----:B------:R-:W-:-:S01]  /*3d70*/  FADD.FTZ R91, R7, R66 ;  /* 0x00000042075b7221 */ /* 0x000fc20000010000 */
[----:B------:R-:W2:Y:S01]  /*3d80*/  MUFU.EX2 R94, R94 ;  /* 0x0000005e005e7308 */ /* 0x000ea20000000800 */
[----:B------:R-:W-:-:S01]  /*3d90*/  FFMA.FTZ R87, R87, UR38, -R89 ;  /* 0x0000002657577c23 */ /* 0x000fc20008010859 */
[----:B------:R-:W-:Y:S01]  /*3da0*/  FFMA.FTZ R58, R58, UR38, -R89 ;  /* 0x000000263a3a7c23 */ /* 0x000fe20008010859 */
[----:B------:R-:W-:-:S01]  /*3db0*/  FADD.FTZ R92, R10, R91 ;  /* 0x0000005b0a5c7221 */ /* 0x000fc20000010000 */
[--C-:B------:R-:W-:Y:S01]  /*3dc0*/  FFMA.FTZ R59, R59, UR38, -R89.reuse ;  /* 0x000000263b3b7c23 */ /* 0x100fe20008010859 */
[----:B------:R-:W-:-:S01]  /*3dd0*/  FFMA.FTZ R70, R70, UR38, -R89 ;  /* 0x0000002646467c23 */ /* 0x000fc20008010859 */
        /* <DEDUP_REMOVED lines=11> */
[----:B--2---:R-:W-:-:S01]  /*3e90*/  FADD.FTZ R66, R94, R67 ;  /* 0x000000435e427221 */ /* 0x004fc20000010000 */
[----:B------:R-:W-:Y:S01]  /*3ea0*/  FADD.FTZ R67, R9, R92 ;  /* 0x0000005c09437221 */ /* 0x000fe20000010000 */
[----:B------:R-:W-:-:S01]  /*3eb0*/  FFMA.FTZ R55, R55, UR38, -R89 ;  /* 0x0000002637377c23 */ /* 0x000fc20008010859 */
[--C-:B------:R-:W-:Y:S01]  /*3ec0*/  FFMA.FTZ R26, R26, UR38, -R89.reuse ;  /* 0x000000261a1a7c23 */ /* 0x100fe20008010859 */
[----:B------:R-:W-:-:S01]  /*3ed0*/  FFMA.FTZ R27, R27, UR38, -R89 ;  /* 0x000000261b1b7c23 */ /* 0x000fc20008010859 */
[--C-:B------:R-:W-:Y:S01]  /*3ee0*/  FFMA.FTZ R30, R30, UR38, -R89.reuse ;  /* 0x000000261e1e7c23 */ /* 0x100fe20008010859 */
[----:B------:R-:W-:-:S01]  /*3ef0*/  FFMA.FTZ R56, R56, UR38, -R89 ;  /* 0x0000002638387c23 */ /* 0x000fc20008010859 */
[----:B------:R-:W2:Y:S01]  /*3f00*/  MUFU.EX2 R84, R84 ;  /* 0x0000005400547308 */ /* 0x000ea20000000800 */
[----:B---3--:R-:W-:-:S01]  /*3f10*/  FADD.FTZ R66, R95, R66 ;  /* 0x000000425f427221 */ /* 0x008fc20000010000 */
[--C-:B------:R-:W-:Y:S01]  /*3f20*/  FFMA.FTZ R77, R77, UR38, -R89.reuse ;  /* 0x000000264d4d7c23 */ /* 0x100fe20008010859 */
[----:B------:R-:W-:-:S01]  /*3f30*/  FFMA.FTZ R85, R85, UR38, -R89 ;  /* 0x0000002655557c23 */ /* 0x000fc20008010859 */
[--C-:B------:R-:W-:Y:S01]  /*3f40*/  FFMA.FTZ R81, R81, UR38, -R89.reuse ;  /* 0x0000002651517c23 */ /* 0x100fe20008010859 */
[----:B------:R-:W-:-:S01]  /*3f50*/  FFMA.FTZ R88, R88, UR38, -R89 ;  /* 0x0000002658587c23 */ /* 0x000fc20008010859 */
[----:B------:R-:W-:Y:S01]  /*3f60*/  F2FP.SATFINITE.E4M3.F32.PACK_AB_MERGE_C R94, R95, R94, RZ ;  /* 0x0000005e5f5e723e */ /* 0x000fe200048070ff */
[----:B------:R-:W-:Y:S01]  /*3f70*/  IMAD.MOV.U32 R108, RZ, RZ, R119 ;  /* 0x000000ffff6c7224 */ /* 0x000fe200078e0077 */
[----:B------:R-:W0:Y:S01]  /*3f80*/  MUFU.EX2 R102, R102 ;  /* 0x0000006600667308 */ /* 0x000e220000000800 */
[----:B-1----:R-:W-:-:S01]  /*3f90*/  FADD.FTZ R91, R69, R66 ;  /* 0x00000042455b7221 */ /* 0x002fc20000010000 */
[----:B------:R-:W-:Y:S01]  /*3fa0*/  FADD.FTZ R66, R12, R67 ;  /* 0x000000430c427221 */ /* 0x000fe20000010000 */
[----:B------:R-:W-:Y:S01]  /*3fb0*/  F2FP.SATFINITE.E4M3.F32.PACK_AB_MERGE_C R201, R80, R65, R94 ;  /* 0x0000004150c9723e */ /* 0x000fe2000480705e */
[----:B------:R-:W-:-:S02]  /*3fc0*/  IMAD.MOV.U32 R99, RZ, RZ, R119 ;  /* 0x000000ffff637224 */ /* 0x000fc400078e0077 */
[----:B------:R-:W-:-:S01]  /*3fd0*/  FADD.FTZ R67, R11, R66 ;  /* 0x000000420b437221 */ /* 0x000fc20000010000 */
[----:B------:R-:W-:Y:S01]  /*3fe0*/  IMAD.MOV.U32 R98, RZ, RZ, R119 ;  /* 0x000000ffff627224 */ /* 0x000fe200078e0077 */
[----:B------:R-:W1:Y:S01]  /*3ff0*/  MUFU.EX2 R103, R103 ;  /* 0x0000006700677308 */ /* 0x000e620000000800 */
[----:B--2---:R-:W-:-:S01]  /*4000*/  FADD.FTZ R91, R84, R91 ;  /* 0x0000005b545b7221 */ /* 0x004fc20000010000 */
[----:B------:R-:W-:Y:S01]  /*4010*/  FADD.FTZ R66, R14, R67 ;  /* 0x000000430e427221 */ /* 0x000fe20000010000 */
[--C-:B------:R-:W-:Y:S02]  /*4020*/  IMAD.MOV.U32 R95, RZ, RZ, R119.reuse ;  /* 0x000000ffff5f7224 */ /* 0x100fe400078e0077 */
[----:B------:R-:W-:Y:S02]  /*4030*/  IMAD.MOV.U32 R94, RZ, RZ, R119 ;  /* 0x000000ffff5e7224 */ /* 0x000fe400078e0077 */
[----:B------:R-:W-:-:S01]  /*4040*/  FADD.FTZ R67, R13, R66 ;  /* 0x000000420d437221 */ /* 0x000fc20000010000 */
[----:B------:R-:W-:Y:S01]  /*4050*/  IMAD.MOV.U32 R92, RZ, RZ, R119 ;  /* 0x000000ffff5c7224 */ /* 0x000fe200078e0077 */
[----:B------:R-:W2:Y:S01]  /*4060*/  MUFU.EX2 R73, R73 ;  /* 0x0000004900497308 */ /* 0x000ea20000000800 */
[----:B0-----:R-:W-:-:S01]  /*4070*/  FADD.FTZ R4, R102, R91 ;  /* 0x0000005b66047221 */ /* 0x001fc20000010000 */
[----:B------:R-:W-:-:S02]  /*4080*/  IMAD.MOV.U32 R89, RZ, RZ, R119 ;  /* 0x000000ffff597224 */ /* 0x000fc400078e0077 */
[--C-:B------:R-:W-:Y:S02]  /*4090*/  IMAD.MOV.U32 R80, RZ, RZ, R119.reuse ;  /* 0x000000ffff507224 */ /* 0x100fe400078e0077 */
[----:B------:R-:W-:Y:S02]  /*40a0*/  IMAD.MOV.U32 R65, RZ, RZ, R119 ;  /* 0x000000ffff417224 */ /* 0x000fe400078e0077 */
[----:B------:R-:W0:Y:S01]  /*40b0*/  MUFU.EX2 R74, R74 ;  /* 0x0000004a004a7308 */ /* 0x000e220000000800 */
[----:B-1----:R-:W-:-:S01]  /*40c0*/  FADD.FTZ R4, R103, R4 ;  /* 0x0000000467047221 */ /* 0x002fc20000010000 */
[----:B------:R-:W-:Y:S01]  /*40d0*/  F2FP.SATFINITE.E4M3.F32.PACK_AB_MERGE_C R102, R103, R102, RZ ;  /* 0x000000666766723e */ /* 0x000fe200048070ff */
[----:B------:R-:W-:-:S03]  /*40e0*/  IMAD.MOV.U32 R103, RZ, RZ, R119 ;  /* 0x000000ffff677224 */ /* 0x000fc600078e0077 */
[----:B------:R-:W-:Y:S01]  /*40f0*/  F2FP.SATFINITE.E4M3.F32.PACK_AB_MERGE_C R203, R84, R69, R102 ;  /* 0x0000004554cb723e */ /* 0x000fe20004807066 */
[----:B------:R-:W-:Y:S01]  /*4100*/  IMAD.MOV.U32 R102, RZ, RZ, R119 ;  /* 0x000000ffff667224 */ /* 0x000fe200078e0077 */
[----:B------:R-:W1:Y:S01]  /*4110*/  MUFU.EX2 R90, R90 ;  /* 0x0000005a005a7308 */ /* 0x000e620000000800 */
[----:B--2---:R-:W-:-:S01]  /*4120*/  FADD.FTZ R91, R73, R4 ;  /* 0x00000004495b7221 */ /* 0x004fc20000010000 */
[----:B------:R-:W-:Y:S01]  /*4130*/  FADD.FTZ R4, R20, R67 ;  /* 0x0000004314047221 */ /* 0x000fe20000010000 */
[--C-:B------:R-:W-:Y:S02]  /*4140*/  IMAD.MOV.U32 R84, RZ, RZ, R119.reuse ;  /* 0x000000ffff547224 */ /* 0x100fe400078e0077 */
[----:B------:R-:W-:Y:S02]  /*4150*/  IMAD.MOV.U32 R69, RZ, RZ, R119 ;  /* 0x000000ffff457224 */ /* 0x000fe400078e0077 */
[----:B------:R-:W-:-:S01]  /*4160*/  FADD.FTZ R67, R15, R4 ;  /* 0x000000040f437221 */ /* 0x000fc20000010000 */
[----:B------:R-:W2:Y:S01]  /*4170*/  MUFU.EX2 R79, R79 ;  /* 0x0000004f004f7308 */ /* 0x000ea20000000800 */
[----:B0-----:R-:W-:-:S02]  /*4180*/  FADD.FTZ R91, R74, R91 ;  /* 0x0000005b4a5b7221 */ /* 0x001fc40000010000 */
[----:B------:R-:W-:Y:S01]  /*4190*/  FADD.FTZ R66, R24, R67 ;  /* 0x0000004318427221 */ /* 0x000fe20000010000 */
[----:B------:R-:W-:-:S03]  /*41a0*/  IMAD.MOV.U32 R24, RZ, RZ, R119 ;  /* 0x000000ffff187224 */ /* 0x000fc600078e0077 */
[----:B------:R-:W-:Y:S01]  /*41b0*/  FADD.FTZ R67, R21, R66 ;  /* 0x0000004215437221 */ /* 0x000fe20000010000 */
[----:B------:R-:W0:Y:S01]  /*41c0*/  MUFU.EX2 R75, R75 ;  /* 0x0000004b004b7308 */ /* 0x000e220000000800 */
[----:B-1----:R-:W-:-:S07]  /*41d0*/  FADD.FTZ R4, R90, R91 ;  /* 0x0000005b5a047221 */ /* 0x002fce0000010000 */
[----:B------:R-:W1:Y:S01]  /*41e0*/  MUFU.EX2 R78, R78 ;  /* 0x0000004e004e7308 */ /* 0x000e620000000800 */
[----:B--2---:R-:W-:-:S01]  /*41f0*/  FADD.FTZ R4, R79, R4 ;  /* 0x000000044f047221 */ /* 0x004fc20000010000 */
[----:B------:R-:W-:Y:S01]  /*4200*/  F2FP.SATFINITE.E4M3.F32.PACK_AB_MERGE_C R79, R79, R90, RZ ;  /* 0x0000005a4f4f723e */ /* 0x000fe200048070ff */
[----:B------:R-:W-:-:S03]  /*4210*/  IMAD.MOV.U32 R90, RZ, RZ, R119 ;  /* 0x000000ffff5a7224 */ /* 0x000fc600078e0077 */
[----:B------:R-:W-:Y:S01]  /*4220*/  F2FP.SATFINITE.E4M3.F32.PACK_AB_MERGE_C R205, R74, R73, R79 ;  /* 0x000000494acd723e */ /* 0x000fe2000480704f */
[----:B------:R-:W-:Y:S01]  /*4230*/  IMAD.MOV.U32 R79, RZ, RZ, R119 ;  /* 0x000000ffff4f7224 */ /* 0x000fe200078e0077 */
[----:B------:R-:W2:Y:S01]  /*4240*/  MUFU.EX2 R86, R86 ;  /* 0x0000005600567308 */ /* 0x000ea20000000800 */
[----:B0-----:R-:W-:-:S01]  /*4250*/  FADD.FTZ R91, R75, R4 ;  /* 0x000000044b5b7221 */ /* 0x001fc20000010000 */
[----:B------:R-:W-:Y:S01]  /*4260*/  FADD.FTZ R4, R28, R67 ;  /* 0x000000431c047221 */ /* 0x000fe20000010000 */
[--C-:B------:R-:W-:Y:S02]  /*4270*/  IMAD.MOV.U32 R74, RZ, RZ, R119.reuse ;  /* 0x000000ffff4a7224 */ /* 0x100fe400078e0077 */
[----:B------:R-:W-:Y:S02]  /*4280*/  IMAD.MOV.U32 R73, RZ, RZ, R119 ;  /* 0x000000ffff497224 */ /* 0x000fe400078e0077 */
[----:B------:R-:W-:-:S01]  /*4290*/  FADD.FTZ R67, R25, R4 ;  /* 0x0000000419437221 */ /* 0x000fc20000010000 */
[----:B------:R-:W-:Y:S01]  /*42a0*/  F2FP.SATFINITE.E4M3.F32.PACK_AB_MERGE_C R25, R32, R25, RZ ;  /* 0x000000192019723e */ /* 0x000fe200048070ff */
        /* <DEDUP_REMOVED lines=13> */
[----:B------:R-:W-:Y:S01]  /*4380*/  F2FP.SATFINITE.E4M3.F32.PACK_AB_MERGE_C R33, R52, R33, RZ ;  /* 0x000000213421723e */ /* 0x000fe200048070ff */
[----:B------:R-:W2:Y:S01]  /*4390*/  MUFU.EX2 R59, R59 ;  /* 0x0000003b003b7308 */ /* 0x000ea20000000800 */
[----:B0-----:R-:W-:-:S01]  /*43a0*/  FADD.FTZ R7, R87, R4 ;  /* 0x0000000457077221 */ /* 0x001fc20000010000 */
[----:B------:R-:W-:Y:S01]  /*43b0*/  FADD.FTZ R52, R52, R11 ;  /* 0x0000000b34347221 */ /* 0x000fe20000010000 */
[----:B------:R-:W-:Y:S01]  /*43c0*/  F2FP.SATFINITE.E4M3.F32.PACK_AB_MERGE_C R86, R87, R86, RZ ;  /* 0x000000565756723e */ /* 0x000fe200048070ff */
[----:B------:R-:W-:Y:S01]  /*43d0*/  IMAD.MOV.U32 R87, RZ, RZ, R119 ;  /* 0x000000ffff577224 */ /* 0x000fe200078e0077 */
[----:B------:R-:W-:Y:S01]  /*43e0*/  F2FP.SATFINITE.E4M3.F32.PACK_AB_MERGE_C R208, R36, R29, R33 ;  /* 0x0000001d24d0723e */ /* 0x000fe20004807021 */
[----:B------:R-:W-:Y:S01]  /*43f0*/  FADD.FTZ R11, R37, R52 ;  /* 0x00000034250b7221 */ /* 0x000fe20000010000 */
[----:B------:R-:W-:Y:S01]  /*4400*/  F2FP.SATFINITE.E4M3.F32.PACK_AB_MERGE_C R207, R78, R75, R86 ;  /* 0x0000004b4ecf723e */ /* 0x000fe20004807056 */
[----:B------:R-:W0:Y:S01]  /*4410*/  MUFU.EX2 R82, R82 ;  /* 0x0000005200527308 */ /* 0x000e220000000800 */
[----:B-1----:R-:W-:-:S01]  /*4420*/  FADD.FTZ R4, R58, R7 ;  /* 0x000000073a047221 */ /* 0x002fc20000010000 */
[----:B------:R-:W-:Y:S01]  /*4430*/  FADD.FTZ R10, R40, R11 ;  /* 0x0000000b280a7221 */ /* 0x000fe20000010000 */
[----:B------:R-:W-:-:S02]  /*4440*/  IMAD.MOV.U32 R86, RZ, RZ, R119 ;  /* 0x000000ffff567224 */ /* 0x000fc400078e0077 */
[--C-:B------:R-:W-:Y:S02]  /*4450*/  IMAD.MOV.U32 R78, RZ, RZ, R119.reuse ;  /* 0x000000ffff4e7224 */ /* 0x100fe400078e0077 */
[----:B------:R-:W-:Y:S01]  /*4460*/  IMAD.MOV.U32 R75, RZ, RZ, R119 ;  /* 0x000000ffff4b7224 */ /* 0x000fe200078e0077 */
[----:B------:R-:W1:Y:S01]  /*4470*/  MUFU.EX2 R83, R83 ;  /* 0x0000005300537308 */ /* 0x000e620000000800 */
[----:B--2---:R-:W-:-:S01]  /*4480*/  FADD.FTZ R7, R59, R4 ;  /* 0x000000043b077221 */ /* 0x004fc20000010000 */
[--C-:B------:R-:W-:Y:S02]  /*4490*/  IMAD.MOV.U32 R52, RZ, RZ, R119.reuse ;  /* 0x000000ffff347224 */ /* 0x100fe400078e0077 */
[--C-:B------:R-:W-:Y:S02]  /*44a0*/  IMAD.MOV.U32 R36, RZ, RZ, R119.reuse ;  /* 0x000000ffff247224 */ /* 0x100fe400078e0077 */
[----:B------:R-:W-:Y:S02]  /*44b0*/  IMAD.MOV.U32 R33, RZ, RZ, R119 ;  /* 0x000000ffff217224 */ /* 0x000fe400078e0077 */
        /* <DEDUP_REMOVED lines=11> */
[----:B------:R1:W3:Y:S01]  /*4570*/  MUFU.EX2 R53, R110 ;  /* 0x0000006e00357308 */ /* 0x0002e20000000800 */
[----:B--2---:R-:W-:-:S01]  /*4580*/  FADD.FTZ R4, R62, R7 ;  /* 0x000000073e047221 */ /* 0x004fc20000010000 */
[--C-:B------:R-:W-:Y:S02]  /*4590*/  IMAD.MOV.U32 R59, RZ, RZ, R119.reuse ;  /* 0x000000ffff3b7224 */ /* 0x100fe400078e0077 */
[----:B------:R-:W-:-:S04]  /*45a0*/  IMAD.MOV.U32 R58, RZ, RZ, R119 ;  /* 0x000000ffff3a7224 */ /* 0x000fc800078e0077 */
[----:B------:R-:W2:Y:S01]  /*45b0*/  MUFU.EX2 R70, R70 ;  /* 0x0000004600467308 */ /* 0x000ea20000000800 */
[----:B0-----:R-:W-:-:S01]  /*45c0*/  FADD.FTZ R7, R63, R4 ;  /* 0x000000043f077221 */ /* 0x001fc20000010000 */
[----:B-1----:R-:W-:-:S06]  /*45d0*/  IMAD.MOV.U32 R110, RZ, RZ, R119 ;  /* 0x000000ffff6e7224 */ /* 0x002fcc00078e0077 */
[----:B------:R-:W0:Y:S01]  /*45e0*/  MUFU.EX2 R71, R71 ;  /* 0x0000004700477308 */ /* 0x000e220000000800 */
[----:B---3--:R-:W-:-:S01]  /*45f0*/  FADD.FTZ R11, R53, R10 ;  /* 0x0000000a350b7221 */ /* 0x008fc20000010000 */
[----:B------:R-:W-:-:S03]  /*4600*/  F2FP.SATFINITE.E4M3.F32.PACK_AB_MERGE_C R53, R34, R53, RZ ;  /* 0x000000352235723e */ /* 0x000fc600048070ff */
[----:B------:R-:W-:Y:S01]  /*4610*/  FADD.FTZ R34, R34, R11 ;  /* 0x0000000b22227221 */ /* 0x000fe20000010000 */
[----:B------:R-:W-:Y:S01]  /*4620*/  F2FP.SATFINITE.E4M3.F32.PACK_AB_MERGE_C R210, R40, R37, R53 ;  /* 0x0000002528d2723e */ /* 0x000fe20004807035 */
[----:B------:R-:W-:Y:S01]  /*4630*/  IMAD.MOV.U32 R53, RZ, RZ, R119 ;  /* 0x000000ffff357224 */ /* 0x000fe200078e0077 */
[----:B------:R-:W1:Y:S01]  /*4640*/  MUFU.EX2 R31, R31 ;  /* 0x0000001f001f7308 */ /* 0x000e620000000800 */
[----:B--2---:R-:W-:-:S01]  /*4650*/  FADD.FTZ R4, R70, R7 ;  /* 0x0000000746047221 */ /* 0x004fc20000010000 */
[--C-:B------:R-:W-:Y:S02]  /*4660*/  IMAD.MOV.U32 R40, RZ, RZ, R119.reuse ;  /* 0x000000ffff287224 */ /* 0x100fe400078e0077 */
[----:B------:R-:W-:-:S04]  /*4670*/  IMAD.MOV.U32 R37, RZ, RZ, R119 ;  /* 0x000000ffff257224 */ /* 0x000fc800078e0077 */
[----:B------:R-:W2:Y:S01]  /*4680*/  MUFU.EX2 R42, R42 ;  /* 0x0000002a002a7308 */ /* 0x000ea20000000800 */
[C---:B0-----:R-:W-:Y:S01]  /*4690*/  F2FP.SATFINITE.E4M3.F32.PACK_AB_MERGE_C R70, R71.reuse, R70, RZ ;  /* 0x000000464746723e */ /* 0x041fe200048070ff */
[----:B------:R-:W-:-:S03]  /*46a0*/  FADD.FTZ R71, R71, R4 ;  /* 0x0000000447477221 */ /* 0x000fc60000010000 */
[----:B------:R-:W-:Y:S01]  /*46b0*/  F2FP.SATFINITE.E4M3.F32.PACK_AB_MERGE_C R211, R63, R62, R70 ;  /* 0x0000003e3fd3723e */ /* 0x000fe20004807046 */
[----:B------:R-:W-:Y:S02]  /*46c0*/  IMAD.MOV.U32 R70, RZ, RZ, R119 ;  /* 0x000000ffff467224 */ /* 0x000fe400078e0077 */
[----:B------:R-:W0:Y:S01]  /*46d0*/  MUFU.EX2 R38, R38 ;  /* 0x0000002600267308 */ /* 0x000e220000000800 */
[----:B-1----:R-:W-:-:S01]  /*46e0*/  FADD.FTZ R5, R31, R34 ;  /* 0x000000221f057221 */ /* 0x002fc20000010000 */
[--C-:B------:R-:W-:Y:S02]  /*46f0*/  IMAD.MOV.U32 R63, RZ, RZ, R119.reuse ;  /* 0x000000ffff3f7224 */ /* 0x100fe400078e0077 */
[--C-:B------:R-:W-:Y:S02]  /*4700*/  IMAD.MOV.U32 R62, RZ, RZ, R119.reuse ;  /* 0x000000ffff3e7224 */ /* 0x100fe400078e0077 */
[----:B------:R-:W-:Y:S02]  /*4710*/  IMAD.MOV.U32 R34, RZ, RZ, R119 ;  /* 0x000000ffff227224 */ /* 0x000fe400078e0077 */
[----:B------:R-:W1:Y:S01]  /*4720*/  MUFU.EX2 R43, R43 ;  /* 0x0000002b002b7308 */ /* 0x000e620000000800 */
[----:B--2---:R-:W-:-:S01]  /*4730*/  FADD.FTZ R4, R42, R71 ;  /* 0x000000472a047221 */ /* 0x004fc20000010000 */
[----:B------:R-:W-:-:S06]  /*4740*/  IMAD.MOV.U32 R71, RZ, RZ, R119 ;  /* 0x000000ffff477224 */ /* 0x000fcc00078e0077 */
[----:B------:R-:W2:Y:S01]  /*4750*/  MUFU.EX2 R35, R35 ;  /* 0x0000002300237308 */ /* 0x000ea20000000800 */
[----:B0-----:R-:W-:-:S07]  /*4760*/  FADD.FTZ R8, R38, R5 ;  /* 0x0000000526087221 */ /* 0x001fce0000010000 */
[----:B------:R-:W0:Y:S01]  /*4770*/  MUFU.EX2 R46, R46 ;  /* 0x0000002e002e7308 */ /* 0x000e220000000800 */
[----:B-1----:R-:W-:-:S07]  /*4780*/  FADD.FTZ R7, R43, R4 ;  /* 0x000000042b077221 */ /* 0x002fce0000010000 */
[----:B------:R-:W1:Y:S01]  /*4790*/  MUFU.EX2 R44, R44 ;  /* 0x0000002c002c7308 */ /* 0x000e620000000800 */
[----:B--2---:R-:W-:-:S07]  /*47a0*/  FADD.FTZ R9, R35, R8 ;  /* 0x0000000823097221 */ /* 0x004fce0000010000 */
[----:B------:R-:W2:Y:S01]  /*47b0*/  MUFU.EX2 R47, R47 ;  /* 0x0000002f002f7308 */ /* 0x000ea20000000800 */
[----:B0-----:R-:W-:-:S07]  /*47c0*/  FADD.FTZ R4, R46, R7 ;  /* 0x000000072e047221 */ /* 0x001fce0000010000 */
[----:B------:R-:W0:Y:S01]  /*47d0*/  MUFU.EX2 R39, R39 ;  /* 0x0000002700277308 */ /* 0x000e220000000800 */
[C---:B-1----:R-:W-:Y:S01]  /*47e0*/  F2FP.SATFINITE.E4M3.F32.PACK_AB_MERGE_C R35, R44.reuse, R35, RZ ;  /* 0x000000232c23723e */ /* 0x042fe200048070ff */
[----:B------:R-:W-:-:S03]  /*47f0*/  FADD.FTZ R44, R44, R9 ;  /* 0x000000092c2c7221 */ /* 0x000fc60000010000 */
[----:B------:R-:W-:Y:S01]  /*4800*/  F2FP.SATFINITE.E4M3.F32.PACK_AB_MERGE_C R212, R38, R31, R35 ;  /* 0x0000001f26d4723e */ /* 0x000fe20004807023 */
[--C-:B------:R-:W-:Y:S02]  /*4810*/  IMAD.MOV.U32 R38, RZ, RZ, R119.reuse ;  /* 0x000000ffff267224 */ /* 0x100fe400078e0077 */
[----:B------:R-:W1:Y:S01]  /*4820*/  MUFU.EX2 R50, R50 ;  /* 0x0000003200327308 */ /* 0x000e620000000800 */
[C---:B--2---:R-:W-:Y:S01]  /*4830*/  F2FP.SATFINITE.E4M3.F32.PACK_AB_MERGE_C R46, R47.reuse, R46, RZ ;  /* 0x0000002e2f2e723e */ /* 0x044fe200048070ff */
[----:B------:R-:W-:Y:S01]  /*4840*/  FADD.FTZ R47, R47, R4 ;  /* 0x000000042f2f7221 */ /* 0x000fe20000010000 */
[--C-:B------:R-:W-:Y:S02]  /*4850*/  IMAD.MOV.U32 R35, RZ, RZ, R119.reuse ;  /* 0x000000ffff237224 */ /* 0x100fe400078e0077 */
[----:B------:R-:W-:Y:S01]  /*4860*/  F2FP.SATFINITE.E4M3.F32.PACK_AB_MERGE_C R213, R43, R42, R46 ;  /* 0x0000002a2bd5723e */ /* 0x000fe2000480702e */
        /* <DEDUP_REMOVED lines=8> */
[--C-:B------:R-:W-:Y:S02]  /*48f0*/  IMAD.MOV.U32 R47, RZ, RZ, R119.reuse ;  /* 0x000000ffff2f7224 */ /* 0x100fe400078e0077 */
[----:B------:R-:W-:-:S04]  /*4900*/  IMAD.MOV.U32 R31, RZ, RZ, R119 ;  /* 0x000000ffff1f7224 */ /* 0x000fc800078e0077 */
[----:B------:R-:W-:Y:S01]  /*4910*/  MUFU.EX2 R41, R41 ;  /* 0x0000002900297308 */ /* 0x000fe20000000800 */
[----:B--2---:R-:W-:-:S07]  /*4920*/  FADD.FTZ R8, R48, R7 ;  /* 0x0000000730087221 */ /* 0x004fce0000010000 */
[----:B------:R-:W1:Y:S01]  /*4930*/  MUFU.EX2 R60, R57 ;  /* 0x00000039003c7308 */ /* 0x000e620000000800 */
[----:B0-----:R-:W-:-:S07]  /*4940*/  FADD.FTZ R7, R51, R4 ;  /* 0x0000000433077221 */ /* 0x001fce0000010000 */
[----:B------:R-:W0:Y:S08]  /*4950*/  MUFU.EX2 R54, R54 ;  /* 0x0000003600367308 */ /* 0x000e300000000800 */
[----:B------:R-:W2:Y:S01]  /*4960*/  MUFU.EX2 R55, R55 ;  /* 0x0000003700377308 */ /* 0x000ea20000000800 */
[----:B-1----:R-:W-:Y:S01]  /*4970*/  F2FP.SATFINITE.E4M3.F32.PACK_AB_MERGE_C R9, R60, R41, RZ ;  /* 0x000000293c09723e */ /* 0x002fe200048070ff */
[----:B------:R-:W-:-:S03]  /*4980*/  FADD.FTZ R41, R41, R8 ;  /* 0x0000000829297221 */ /* 0x000fc60000010000 */
[----:B------:R-:W-:Y:S01]  /*4990*/  F2FP.SATFINITE.E4M3.F32.PACK_AB_MERGE_C R214, R48, R39, R9 ;  /* 0x0000002730d6723e */ /* 0x000fe20004807009 */
[----:B------:R-:W-:-:S01]  /*49a0*/  FADD.FTZ R60, R60, R41 ;  /* 0x000000293c3c7221 */ /* 0x000fc20000010000 */
[----:B------:R-:W-:Y:S01]  /*49b0*/  IMAD.MOV.U32 R48, RZ, RZ, R119 ;  /* 0x000000ffff307224 */ /* 0x000fe200078e0077 */
[----:B------:R-:W-:Y:S01]  /*49c0*/  MUFU.EX2 R49, R49 ;  /* 0x0000003100317308 */ /* 0x000fe20000000800 */
[----:B0-----:R-:W-:-:S01]  /*49d0*/  FADD.FTZ R8, R54, R7 ;  /* 0x0000000736087221 */ /* 0x001fc20000010000 */
[--C-:B------:R-:W-:Y:S02]  /*49e0*/  IMAD.MOV.U32 R41, RZ, RZ, R119.reuse ;  /* 0x000000ffff297224 */ /* 0x100fe400078e0077 */
[----:B------:R-:W-:-:S04]  /*49f0*/  IMAD.MOV.U32 R39, RZ, RZ, R119 ;  /* 0x000000ffff277224 */ /* 0x000fc800078e0077 */
[----:B------:R-:W0:Y:S01]  /*4a00*/  MUFU.EX2 R68, R68 ;  /* 0x0000004400447308 */ /* 0x000e220000000800 */
[C---:B--2---:R-:W-:Y:S01]  /*4a10*/  F2FP.SATFINITE.E4M3.F32.PACK_AB_MERGE_C R54, R55.reuse, R54, RZ ;  /* 0x000000363736723e */ /* 0x044fe200048070ff */
[----:B------:R-:W-:-:S03]  /*4a20*/  FADD.FTZ R55, R55, R8 ;  /* 0x0000000837377221 */ /* 0x000fc60000010000 */
[----:B------:R-:W-:Y:S01]  /*4a30*/  F2FP.SATFINITE.E4M3.F32.PACK_AB_MERGE_C R215, R51, R50, R54 ;  /* 0x0000003233d7723e */ /* 0x000fe20004807036 */
[--C-:B------:R-:W-:Y:S02]  /*4a40*/  IMAD.MOV.U32 R54, RZ, RZ, R119.reuse ;  /* 0x000000ffff367224 */ /* 0x100fe400078e0077 */
[----:B------:R-:W1:Y:S01]  /*4a50*/  MUFU.EX2 R45, R45 ;  /* 0x0000002d002d7308 */ /* 0x000e620000000800 */
[--C-:B------:R-:W-:Y:S02]  /*4a60*/  IMAD.MOV.U32 R51, RZ, RZ, R119.reuse ;  /* 0x000000ffff337224 */ /* 0x100fe400078e0077 */
[----:B------:R-:W-:-:S05]  /*4a70*/  IMAD.MOV.U32 R50, RZ, RZ, R119 ;  /* 0x000000ffff327224 */ /* 0x000fca00078e0077 */
[----:B------:R-:W2:Y:S01]  /*4a80*/  MUFU.EX2 R26, R26 ;  /* 0x0000001a001a7308 */ /* 0x000ea20000000800 */
[----:B0-----:R-:W-:-:S07]  /*4a90*/  F2FP.SATFINITE.E4M3.F32.PACK_AB_MERGE_C R9, R68, R49, RZ ;  /* 0x000000314409723e */ /* 0x001fce00048070ff */
[----:B------:R-:W0:Y:S01]  /*4aa0*/  MUFU.EX2 R64, R64 ;  /* 0x0000004000407308 */ /* 0x000e220000000800 */
[----:B-1----:R-:W-:-:S01]  /*4ab0*/  FADD.FTZ R7, R45, R60 ;  /* 0x0000003c2d077221 */ /* 0x002fc20000010000 */
[----:B------:R-:W-:-:S06]  /*4ac0*/  IMAD.MOV.U32 R60, RZ, RZ, R119 ;  /* 0x000000ffff3c7224 */ /* 0x000fcc00078e0077 */
[----:B------:R-:W1:Y:S01]  /*4ad0*/  MUFU.EX2 R27, R27 ;  /* 0x0000001b001b7308 */ /* 0x000e620000000800 */
[----:B--2---:R-:W-:-:S01]  /*4ae0*/  FADD.FTZ R8, R26, R55 ;  /* 0x000000371a087221 */ /* 0x004fc20000010000 */
[----:B------:R-:W-:-:S06]  /*4af0*/  IMAD.MOV.U32 R55, RZ, RZ, R119 ;  /* 0x000000ffff377224 */ /* 0x000fcc00078e0077 */
[----:B------:R-:W2:Y:S01]  /*4b00*/  MUFU.EX2 R30, R30 ;  /* 0x0000001e001e7308 */ /* 0x000ea20000000800 */
[C---:B0-----:R-:W-:Y:S01]  /*4b10*/  F2FP.SATFINITE.E4M3.F32.PACK_AB_MERGE_C R216, R64.reuse, R45, R9 ;  /* 0x0000002d40d8723e */ /* 0x041fe20004807009 */
[----:B------:R-:W-:Y:S01]  /*4b20*/  FADD.FTZ R64, R64, R7 ;  /* 0x0000000740407221 */ /* 0x000fe20000010000 */
[----:B------:R-:W-:-:S03]  /*4b30*/  IMAD.MOV.U32 R45, RZ, RZ, R119 ;  /* 0x000000ffff2d7224 */ /* 0x000fc600078e0077 */
[----:B------:R-:W-:Y:S01]  /*4b40*/  FADD.FTZ R49, R49, R64 ;  /* 0x0000004031317221 */ /* 0x000fe20000010000 */
[----:B------:R-:W-:Y:S01]  /*4b50*/  IMAD.MOV.U32 R64, RZ, RZ, R119 ;  /* 0x000000ffff407224 */ /* 0x000fe200078e0077 */
[----:B------:R0:W3:Y:S01]  /*4b60*/  MUFU.EX2 R5, R56 ;  /* 0x0000003800057308 */ /* 0x0000e20000000800 */
[----:B-1----:R-:W-:-:S01]  /*4b70*/  FADD.FTZ R7, R27, R8 ;  /* 0x000000081b077221 */ /* 0x002fc20000010000 */
[----:B------:R-:W-:Y:S01]  /*4b80*/  FADD.FTZ R68, R68, R49 ;  /* 0x0000003144447221 */ /* 0x000fe20000010000 */
[----:B------:R-:W-:-:S05]  /*4b90*/  IMAD.MOV.U32 R49, RZ, RZ, R119 ;  /* 0x000000ffff317224 */ /* 0x000fca00078e0077 */
[----:B------:R-:W1:Y:S01]  /*4ba0*/  MUFU.EX2 R57, R76 ;  /* 0x0000004c00397308 */ /* 0x000e620000000800 */
[----:B--2---:R-:W-:-:S01]  /*4bb0*/  FADD.FTZ R8, R30, R7 ;  /* 0x000000071e087221 */ /* 0x004fc20000010000 */
[----:B0-----:R-:W-:-:S06]  /*4bc0*/  IMAD.MOV.U32 R56, RZ, RZ, R119 ;  /* 0x000000ffff387224 */ /* 0x001fcc00078e0077 */
[----:B------:R-:W-:Y:S01]  /*4bd0*/  MUFU.EX2 R61, R61 ;  /* 0x0000003d003d7308 */ /* 0x000fe20000000800 */
[----:B---3--:R-:W-:-:S01]  /*4be0*/  FADD.FTZ R8, R5, R8 ;  /* 0x0000000805087221 */ /* 0x008fc20000010000 */
[----:B------:R-:W-:-:S04]  /*4bf0*/  F2FP.SATFINITE.E4M3.F32.PACK_AB_MERGE_C R30, R5, R30, RZ ;  /* 0x0000001e051e723e */ /* 0x000fc800048070ff */
[----:B------:R-:W-:Y:S01]  /*4c00*/  F2FP.SATFINITE.E4M3.F32.PACK_AB_MERGE_C R217, R27, R26, R30 ;  /* 0x0000001a1bd9723e */ /* 0x000fe2000480701e */
[----:B------:R-:W-:Y:S01]  /*4c10*/  IMAD.MOV.U32 R30, RZ, RZ, R119 ;  /* 0x000000ffff1e7224 */ /* 0x000fe200078e0077 */
[----:B------:R0:W2:Y:S01]  /*4c20*/  MUFU.EX2 R76, R112 ;  /* 0x00000070004c7308 */ /* 0x0000a20000000800 */
[----:B-1----:R-:W-:-:S01]  /*4c30*/  FADD.FTZ R5, R57, R68 ;  /* 0x0000004439057221 */ /* 0x002fc20000010000 */
[--C-:B------:R-:W-:Y:S02]  /*4c40*/  IMAD.MOV.U32 R68, RZ, RZ, R119.reuse ;  /* 0x000000ffff447224 */ /* 0x100fe400078e0077 */
[--C-:B------:R-:W-:Y:S02]  /*4c50*/  IMAD.MOV.U32 R27, RZ, RZ, R119.reuse ;  /* 0x000000ffff1b7224 */ /* 0x100fe400078e0077 */
[--C-:B------:R-:W-:Y:S02]  /*4c60*/  IMAD.MOV.U32 R26, RZ, RZ, R119.reuse ;  /* 0x000000ffff1a7224 */ /* 0x100fe400078e0077 */
[----:B------:R-:W1:Y:S01]  /*4c70*/  MUFU.EX2 R77, R77 ;  /* 0x0000004d004d7308 */ /* 0x000e620000000800 */
[----:B0-----:R-:W-:-:S07]  /*4c80*/  IMAD.MOV.U32 R112, RZ, RZ, R119 ;  /* 0x000000ffff707224 */ /* 0x001fce00078e0077 */
[----:B------:R-:W0:Y:S01]  /*4c90*/  MUFU.EX2 R72, R72 ;  /* 0x0000004800487308 */ /* 0x000e220000000800 */
[----:B--2---:R-:W-:-:S07]  /*4ca0*/  F2FP.SATFINITE.E4M3.F32.PACK_AB_MERGE_C R9, R76, R61, RZ ;  /* 0x0000003d4c09723e */ /* 0x004fce00048070ff */
[----:B------:R2:W3:Y:S01]  /*4cb0*/  MUFU.EX2 R4, R85 ;  /* 0x0000005500047308 */ /* 0x0004e20000000800 */
[----:B-1----:R-:W-:-:S07]  /*4cc0*/  FADD.FTZ R7, R77, R8 ;  /* 0x000000084d077221 */ /* 0x002fce0000010000 */
[----:B------:R-:W-:Y:S01]  /*4cd0*/  MUFU.EX2 R81, R81 ;  /* 0x0000005100517308 */ /* 0x000fe20000000800 */
[C---:B0-----:R-:W-:Y:S01]  /*4ce0*/  F2FP.SATFINITE.E4M3.F32.PACK_AB_MERGE_C R218, R72.reuse, R57, R9 ;  /* 0x0000003948da723e */ /* 0x041fe20004807009 */
[----:B------:R-:W-:Y:S01]  /*4cf0*/  FADD.FTZ R72, R72, R5 ;  /* 0x0000000548487221 */ /* 0x000fe20000010000 */
[--C-:B--2---:R-:W-:Y:S02]  /*4d00*/  IMAD.MOV.U32 R85, RZ, RZ, R119.reuse ;  /* 0x000000ffff557224 */ /* 0x104fe400078e0077 */
[----:B------:R-:W-:Y:S02]  /*4d10*/  IMAD.MOV.U32 R57, RZ, RZ, R119 ;  /* 0x000000ffff397224 */ /* 0x000fe400078e0077 */
[----:B------:R-:W-:-:S01]  /*4d20*/  FADD.FTZ R5, R61, R72 ;  /* 0x000000483d057221 */ /* 0x000fc20000010000 */
[----:B------:R-:W-:Y:S01]  /*4d30*/  IMAD.MOV.U32 R72, RZ, RZ, R119 ;  /* 0x000000ffff487224 */ /* 0x000fe200078e0077 */
[----:B------:R-:W0:Y:S01]  /*4d40*/  MUFU.EX2 R88, R88 ;  /* 0x0000005800587308 */ /* 0x000e220000000800 */
[----:B---3--:R-:W-:-:S01]  /*4d50*/  FADD.FTZ R8, R4, R7 ;  /* 0x0000000704087221 */ /* 0x008fc20000010000 */
[----:B------:R-:W-:Y:S01]  /*4d60*/  FADD.FTZ R5, R76, R5 ;  /* 0x000000054c057221 */ /* 0x000fe20000010000 */
[----:B------:R-:W-:-:S02]  /*4d70*/  IMAD.MOV.U32 R76, RZ, RZ, R119 ;  /* 0x000000ffff4c7224 */ /* 0x000fc400078e0077 */
[----:B------:R-:W-:Y:S01]  /*4d80*/  IMAD.MOV.U32 R61, RZ, RZ, R119 ;  /* 0x000000ffff3d7224 */ /* 0x000fe200078e0077 */
[----:B0-----:R-:W-:Y:S01]  /*4d90*/  F2FP.SATFINITE.E4M3.F32.PACK_AB_MERGE_C R7, R88, R81, RZ ;  /* 0x000000515807723e */ /* 0x001fe200048070ff */
[----:B------:R-:W-:-:S03]  /*4da0*/  FADD.FTZ R81, R81, R8 ;  /* 0x0000000851517221 */ /* 0x000fc60000010000 */
[----:B------:R-:W-:Y:S01]  /*4db0*/  F2FP.SATFINITE.E4M3.F32.PACK_AB_MERGE_C R219, R4, R77, R7 ;  /* 0x0000004d04db723e */ /* 0x000fe20004807007 */
[----:B------:R-:W-:-:S01]  /*4dc0*/  FADD.FTZ R4, R88, R81 ;  /* 0x0000005158047221 */ /* 0x000fc20000010000 */
        /* <DEDUP_REMOVED lines=57> */
.L_x_269:
[----:B------:R-:W-:Y:S01]  /*5160*/  ISETP.NE.AND P2, PT, RZ, UR41, PT ;  /* 0x00000029ff007c0c */ /* 0x000fe2000bf45270 */
[----:B------:R-:W-:-:S04]  /*5170*/  UISETP.NE.AND UP0, UPT, UR50, 0x1, UPT ;  /* 0x000000013200788c */ /* 0x000fc8000bf05270 */
[----:B------:R-:W-:-:S04]  /*5180*/  USEL UR43, URZ, 0x1, UP0 ;  /* 0x000000013f2b7887 */ /* 0x000fc80008000000 */
[----:B------:R-:W-:-:S04]  /*5190*/  ULOP3.LUT UR43, UR52, UR43, URZ, 0x3c, !UPT ;  /* 0x0000002b342b7292 */ /* 0x000fc8000f8e3c3f */
[----:B------:R-:W-:Y:S08]  /*51a0*/  @P2 BRA `(.L_x_260) ;  /* 0x0000000000442947 */ /* 0x000ff00003800000 */
[----:B------:R-:W-:Y:S05]  /*51b0*/  @!P0 BRA `(.L_x_261) ;  /* 0x0000000000048947 */ /* 0x000fea0003800000 */
[----:B------:R-:W-:Y:S01]  /*51c0*/  BPT.TRAP 0x1 ;  /* 0x000000040000795c */ /* 0x000fe20000300000 */
.L_x_261:
[----:B------:R-:W0:Y:S01]  /*51d0*/  S2UR UR10, SR_CgaCtaId ;  /* 0x00000000000a79c3 */ /* 0x000e220000008800 */
[----:B------:R-:W-:Y:S01]  /*51e0*/  UIADD3 UR6, UR50, 0x1, URZ ;  /* 0x0000000132067890 */ /* 0x000fe2000fffe03f */
[----:B------:R-:W-:Y:S01]  /*51f0*/  IMAD.U32 R0, RZ, RZ, UR43 ;  /* 0x0000002bff007e24 */ /* 0x000fe2000f8e00ff */
[----:B------:R-:W-:Y:S02]  /*5200*/  UMOV UR7, 0x400 ;  /* 0x0000040000077882 */ /* 0x000fe40000000000 */
[----:B------:R-:W-:Y:S02]  /*5210*/  UISETP.NE.AND UP0, UPT, UR6, 0x2, UPT ;  /* 0x000000020600788c */ /* 0x000fe4000bf05270 */
[----:B------:R-:W-:Y:S02]  /*5220*/  SHF.L.U32 R0, R0, 0x1f, RZ ;  /* 0x0000001f00007819 */ /* 0x000fe400000006ff */
[----:B------:R-:W-:Y:S02]  /*5230*/  USEL UR6, UR6, URZ, UP0 ;  /* 0x0000003f06067287 */ /* 0x000fe40008000000 */
[----:B0-----:R-:W-:-:S04]  /*5240*/  ULEA UR7, UR10, UR7, 0x18 ;  /* 0x000000070a077291 */ /* 0x001fc8000f8ec03f */
[----:B------:R-:W-:-:S09]  /*5250*/  ULEA UR6, UR6, UR7, 0x3 ;  /* 0x0000000706067291 */ /* 0x000fd2000f8e183f */
[----:B------:R0:W1:Y:S01]  /*5260*/  SYNCS.PHASECHK.TRANS64.TRYWAIT P1, [UR6+0x33430], R0 ;  /* 0x03343000ff0075a7 */ /* 0x0000620008020146 */
[----:B------:R-:W-:Y:S05]  /*5270*/  @!P0 BRA `(.L_x_262) ;  /* 0x0000000000048947 */ /* 0x000fea0003800000 */
[----:B------:R-:W-:Y:S01]  /*5280*/  BPT.TRAP 0x1 ;  /* 0x000000040000795c */ /* 0x000fe20000300000 */
.L_x_262:
[----:B-1----:R-:W-:Y:S05]  /*5290*/  @P1 BRA `(.L_x_260) ;  /* 0x0000000000081947 */ /* 0x002fea0003800000 */
[----:B------:R-:W1:Y:S02]  /*52a0*/  SYNCS.PHASECHK.TRANS64.TRYWAIT P1, [UR6+0x33430], R0 ;  /* 0x03343000ff0075a7 */ /* 0x000e640008020146 */
[----:B-1----:R-:W-:Y:S05]  /*52b0*/  @!P1 BRA `(.L_x_263) ;  /* 0x000000b8004c9947 */ /* 0x002fea0003800000 */
.L_x_260:
[----:B01----:R-:W-:Y:S01]  /*52c0*/  VIADD R0, R23, 0x8 ;  /* 0x0000000817007836 */ /* 0x003fe20000000000 */
        /* <DEDUP_REMOVED lines=185> */
[----:B0-----:R-:W-:Y:S05]  /*5e60*/  @P2 BRA `(.L_x_264) ;  /* 0x0000000000382947 */ /* 0x001fea0003800000 */
[----:B------:R-:W-:Y:S05]  /*5e70*/  @!P0 BRA `(.L_x_265) ;  /* 0x0000000000048947 */ /* 0x000fea0003800000 */
[----:B------:R-:W-:Y:S01]  /*5e80*/  BPT.TRAP 0x1 ;  /* 0x000000040000795c */ /* 0x000fe20000300000 */
.L_x_265:
[----:B------:R-:W0:Y:S01]  /*5e90*/  S2UR UR7, SR_CgaCtaId ;  /* 0x00000000000779c3 */ /* 0x000e220000008800 */
[----:B------:R-:W-:Y:S01]  /*5ea0*/  UMOV UR6, 0x400 ;  /* 0x0000040000067882 */ /* 0x000fe20000000000 */
[----:B------:R-:W-:-:S05]  /*5eb0*/  IMAD.U32 R0, RZ, RZ, UR52 ;  /* 0x00000034ff007e24 */ /* 0x000fca000f8e00ff */
[----:B------:R-:W-:Y:S01]  /*5ec0*/  SHF.L.U32 R0, R0, 0x1f, RZ ;  /* 0x0000001f00007819 */ /* 0x000fe200000006ff */
[----:B0-----:R-:W-:-:S04]  /*5ed0*/  ULEA UR6, UR7, UR6, 0x18 ;  /* 0x0000000607067291 */ /* 0x001fc8000f8ec03f */
[----:B------:R-:W-:-:S09]  /*5ee0*/  ULEA UR6, UR50, UR6, 0x3 ;  /* 0x0000000632067291 */ /* 0x000fd2000f8e183f */
[----:B------:R0:W1:Y:S01]  /*5ef0*/  SYNCS.PHASECHK.TRANS64.TRYWAIT P1, [UR6+0x33450], R0 ;  /* 0x03345000ff0075a7 */ /* 0x0000620008020146 */
[----:B------:R-:W-:Y:S05]  /*5f00*/  @!P0 BRA `(.L_x_266) ;  /* 0x0000000000048947 */ /* 0x000fea0003800000 */
[----:B------:R-:W-:Y:S01]  /*5f10*/  BPT.TRAP 0x1 ;  /* 0x000000040000795c */ /* 0x000fe20000300000 */
.L_x_266:
[----:B-1----:R-:W-:Y:S05]  /*5f20*/  @P1 BRA `(.L_x_264) ;  /* 0x0000000000081947 */ /* 0x002fea0003800000 */
[----:B------:R-:W1:Y:S02]  /*5f30*/  SYNCS.PHASECHK.TRANS64.TRYWAIT P1, [UR6+0x33450], R0 ;  /* 0x03345000ff0075a7 */ /* 0x000e640008020146 */
[----:B-1----:R-:W-:Y:S05]  /*5f40*/  @!P1 BRA `(.L_x_267) ;  /* 0x000000ac00409947 */ /* 0x002fea0003800000 */
.L_x_264:
[----:B01----:R-:W-:Y:S01]  /*5f50*/  FMNMX.FTZ R0, R184, R7, !PT ;  /* 0x00000007b8007209 */ /* 0x003fe20007810000 */
[----:B------:R-:W0:Y:S01]  /*5f60*/  S2UR UR6, SR_CgaCtaId ;  /* 0x00000000000679c3 */ /* 0x000e220000008800 */
[----:B------:R-:W-:Y:S01]  /*5f70*/  FMNMX.FTZ R2, R186, R9, !PT ;  /* 0x00000009ba027209 */ /* 0x000fe20007810000 */
[----:B------:R-:W-:Y:S01]  /*5f80*/  WARPGROUP.ARRIVE ;  /* 0x00000000000079c5 */ /* 0x000fe20000000000 */
[----:B------:R-:W-:Y:S01]  /*5f90*/  FMNMX.FTZ R3, R185, R0, !PT ;  /* 0x00000000b9037209 */ /* 0x000fe20007810000 */
[----:B------:R-:W-:Y:S01]  /*5fa0*/  UMOV UR7, 0xc0000010 ;  /* 0xc000001000077882 */ /* 0x000fe20000000000 */
[----:B------:R-:W-:-:S03]  /*5fb0*/  FMNMX.FTZ R11, R187, R2, !PT ;  /* 0x00000002bb0b7209 */ /* 0x000fc60007810000 */
[----:B------:R-:W1:Y:S01]  /*5fc0*/  S2R R225, SR_TID.X ;  /* 0x0000000000e17919 */ /* 0x000e620000002100 */
        /* <DEDUP_REMOVED lines=8> */
[----:B------:R-:W-:Y:S01]  /*6050*/  FMNMX.FTZ R0, R196, R3, !PT ;  /* 0x00000003c4007209 */ /* 0x000fe20007810000 */
[----:B0-----:R-:W-:Y:S01]  /*6060*/  IMAD.U32 R2, RZ, RZ, UR6 ;  /* 0x00000006ff027e24 */ /* 0x001fe2000f8e00ff */
[----:B------:R-:W-:Y:S02]  /*6070*/  MOV R13, 0x400 ;  /* 0x00000400000d7802 */ /* 0x000fe40000000f00 */
[----:B------:R-:W-:Y:S02]  /*6080*/  FMNMX.FTZ R3, R197, R0, !PT ;  /* 0x00000000c5037209 */ /* 0x000fe40007810000 */
[----:B------:R-:W-:-:S02]  /*6090*/  LEA R0, R2, R13, 0x18 ;  /* 0x0000000d02007211 */ /* 0x000fc400078ec0ff */
[----:B------:R-:W-:Y:S02]  /*60a0*/  FMNMX.FTZ R6, R198, R11, !PT ;  /* 0x0000000bc6067209 */ /* 0x000fe40007810000 */
[----:B------:R-:W-:Y:S02]  /*60b0*/  R2UR UR6, R0 ;  /* 0x00000000000672ca */ /* 0x000fe400000e0000 */
[----:B------:R-:W-:Y:S02]  /*60c0*/  FMNMX.FTZ R11, R199, R6, !PT ;  /* 0x00000006c70b7209 */ /* 0x000fe40007810000 */
[----:B------:R-:W-:Y:S02]  /*60d0*/  FMNMX.FTZ R6, R168, R3, !PT ;  /* 0x00000003a8067209 */ /* 0x000fe40007810000 */
[----:B------:R-:W-:Y:S02]  /*60e0*/  FMNMX.FTZ R8, R170, R11, !PT ;  /* 0x0000000baa087209 */ /* 0x000fe40007810000 */
[----:B------:R-:W-:-:S02]  /*60f0*/  FMNMX.FTZ R3, R169, R6, !PT ;  /* 0x00000006a9037209 */ /* 0x000fc40007810000 */
[----:B------:R-:W-:Y:S02]  /*6100*/  FMNMX.FTZ R11, R171, R8, !PT ;  /* 0x00000008ab0b7209 */ /* 0x000fe40007810000 */
[----:B------:R-:W-:Y:S01]  /*6110*/  FMNMX.FTZ R6, R172, R3, !PT ;  /* 0x00000003ac067209 */ /* 0x000fe20007810000 */
[----:B------:R-:W-:Y:S01]  /*6120*/  UIADD3 UR6, UR6, 0x200, URZ ;  /* 0x0000020006067890 */ /* 0x000fe2000fffe03f */
[----:B------:R-:W-:Y:S02]  /*6130*/  FMNMX.FTZ R8, R174, R11, !PT ;  /* 0x0000000bae087209 */ /* 0x000fe40007810000 */
[----:B------:R-:W-:Y:S01]  /*6140*/  FMNMX.FTZ R3, R173, R6, !PT ;  /* 0x00000006ad037209 */ /* 0x000fe20007810000 */
[----:B------:R-:W-:Y:S01]  /*6150*/  USHF.R.U32.HI UR6, URZ, 0x4, UR6 ;  /* 0x000000043f067899 */ /* 0x000fe20008011606 */
[----:B------:R-:W-:Y:S02]  /*6160*/  FMNMX.FTZ R11, R175, R8, !PT ;  /* 0x00000008af0b7209 */ /* 0x000fe40007810000 */
        /* <DEDUP_REMOVED lines=63> */
[----:B-1----:R-:W-:Y:S01]  /*6560*/  LOP3.LUT P1, RZ, R225, 0x7f, RZ, 0xc0, !PT ;  /* 0x0000007fe1ff7812 */ /* 0x002fe2000782c0ff */
[----:B------:R-:W0:Y:S04]  /*6570*/  SHFL.BFLY PT, R3, R10, 0x2, 0x1f ;  /* 0x0c401f000a037f89 */ /* 0x000e2800000e0000 */
[----:B------:R-:W1:Y:S01]  /*6580*/  SHFL.BFLY PT, R13, R8, 0x2, 0x1f ;  /* 0x0c401f00080d7f89 */ /* 0x000e6200000e0000 */
[----:B0-----:R-:W-:Y:S01]  /*6590*/  FMNMX.FTZ R11, R10, R3, !PT ;  /* 0x000000030a0b7209 */ /* 0x001fe20007810000 */
[----:B------:R-:W-:Y:S01]  /*65a0*/  IMAD.U32 R10, RZ, RZ, UR38 ;  /* 0x00000026ff0a7e24 */ /* 0x000fe2000f8e00ff */
[----:B-1----:R-:W-:-:S03]  /*65b0*/  FMNMX.FTZ R13, R8, R13, !PT ;  /* 0x0000000d080d7209 */ /* 0x002fc60007810000 */
[----:B------:R-:W0:Y:S04]  /*65c0*/  SHFL.BFLY PT, R6, R11, 0x1, 0x1f ;  /* 0x0c201f000b067f89 */ /* 0x000e2800000e0000 */
[----:B------:R-:W1:Y:S01]  /*65d0*/  SHFL.BFLY PT, R12, R13, 0x1, 0x1f ;  /* 0x0c201f000d0c7f89 */ /* 0x000e6200000e0000 */
[----:B0-----:R-:W-:Y:S02]  /*65e0*/  FMNMX.FTZ R3, R11, R6, !PT ;  /* 0x000000060b037209 */ /* 0x001fe40007810000 */
[----:B-1----:R-:W-:-:S03]  /*65f0*/  FMNMX.FTZ R6, R13, R12, !PT ;  /* 0x0000000c0d067209 */ /* 0x002fc60007810000 */
[----:B------:R-:W-:-:S04]  /*6600*/  FADD.FTZ R7, -R3, R7 ;  /* 0x0000000703077221 */ /* 0x000fc80000010100 */
[----:B------:R-:W-:Y:S01]  /*6610*/  FMUL.FTZ R8, R7, UR38 ;  /* 0x0000002607087c20 */ /* 0x000fe20008410000 */
[----:B------:R-:W-:-:S01]  /*6620*/  FADD.FTZ R7, -R6, R9 ;  /* 0x0000000906077221 */ /* 0x000fc20000010100 */
[----:B------:R-:W-:-:S03]  /*6630*/  FFMA.FTZ R9, R3, R10, -8 ;  /* 0xc100000003097423 */ /* 0x000fc6000001000a */
[----:B------:R-:W-:Y:S01]  /*6640*/  FMUL.FTZ R7, R7, UR38 ;  /* 0x0000002607077c20 */ /* 0x000fe20008410000 */
[----:B------:R-:W-:-:S01]  /*6650*/  FFMA.FTZ R10, R185, UR38, -R9 ;  /* 0x00000026b90a7c23 */ /* 0x000fc20008010809 */
[----:B------:R-:W-:Y:S02]  /*6660*/  IMAD.U32 R185, RZ, RZ, UR38 ;  /* 0x00000026ffb97e24 */ /* 0x000fe4000f8e00ff */
        /* <DEDUP_REMOVED lines=39> */
[----:B------:R-:W-:-:S02]  /*68e0*/  WARPGROUP.DEPBAR.LE gsb0, 0x0 ;  /* 0x00008000000079c5 */ /* 0x000fc40000010000 */
[----:B------:R-:W-:Y:S01]  /*68f0*/  WARPGROUP.ARRIVE ;  /* 0x00000000000079c5 */ /* 0x000fe20000000000 */
[----:B------:R-:W-:Y:S01]  /*6900*/  FFMA.FTZ R133, R6, R185, -8 ;  /* 0xc100000006857423 */ /* 0x000fe200000100b9 */
[----:B------:R-:W-:Y:S03]  /*6910*/  MUFU.EX2 R8, R8 ;  /* 0x0000000800087308 */ /* 0x000fe60000000800 */
[----:B------:R-:W-:-:S01]  /*6920*/  FFMA.FTZ R184, R186, UR38, -R133 ;  /* 0x00000026bab87c23 */ /* 0x000fc20008010885 */
[----:B------:R-:W-:Y:S01]  /*6930*/  QGMMA.64x192x32.F32.E4M3.E4M3 R24, R204, gdesc[UR4], R24, gsb0 ;  /* 0x02e00004cc187df3 */ /* 0x000fe20008000818 */
[----:B------:R-:W-:Y:S01]  /*6940*/  UIADD3 UR6, UR10, 0x300, URZ ;  /* 0x000003000a067890 */ /* 0x000fe2000fffe03f */
[--C-:B------:R-:W-:Y:S01]  /*6950*/  FFMA.FTZ R185, R187, UR38, -R133.reuse ;  /* 0x00000026bbb97c23 */ /* 0x100fe20008010885 */
[----:B------:R-:W-:Y:S01]  /*6960*/  UMOV UR7, 0xc0000010 ;  /* 0xc000001000077882 */ /* 0x000fe20000000000 */
[----:B------:R-:W0:Y:S01]  /*6970*/  MUFU.EX2 R11, R11 ;  /* 0x0000000b000b7308 */ /* 0x000e220000000800 */
        /* <DEDUP_REMOVED lines=16> */
[----:B0-----:R-:W-:-:S01]  /*6a80*/  FFMA.FTZ R5, R8, R5, R11 ;  /* 0x0000000508057223 */ /* 0x001fc2000001000b */
[--C-:B------:R-:W-:Y:S01]  /*6a90*/  FFMA.FTZ R154, R154, UR38, -R133.reuse ;  /* 0x000000269a9a7c23 */ /* 0x100fe20008010885 */
[----:B------:R-:W-:-:S01]  /*6aa0*/  FFMA.FTZ R155, R155, UR38, -R133 ;  /* 0x000000269b9b7c23 */ /* 0x000fc20008010885 */
[--C-:B------:R-:W-:Y:S01]  /*6ab0*/  FFMA.FTZ R158, R158, UR38, -R133.reuse ;  /* 0x000000269e9e7c23 */ /* 0x100fe20008010885 */
[----:B------:R-:W-:-:S01]  /*6ac0*/  FFMA.FTZ R159, R159, UR38, -R133 ;  /* 0x000000269f9f7c23 */ /* 0x000fc20008010885 */
[--C-:B------:R-:W-:Y:S01]  /*6ad0*/  FFMA.FTZ R162, R162, UR38, -R133.reuse ;  /* 0x00000026a2a27c23 */ /* 0x100fe20008010885 */
[----:B------:R-:W-:-:S01]  /*6ae0*/  FFMA.FTZ R163, R163, UR38, -R133 ;  /* 0x00000026a3a37c23 */ /* 0x000fc20008010885 */
        /* <DEDUP_REMOVED lines=17> */
[----:B0-----:R-:W-:-:S01]  /*6c00*/  FADD.FTZ R5, R10, R5 ;  /* 0x000000050a057221 */ /* 0x001fc20000010000 */
[----:B------:R-:W-:-:S06]  /*6c10*/  FFMA.FTZ R134, R134, UR38, -R133 ;  /* 0x0000002686867c23 */ /* 0x000fcc0008010885 */
[----:B------:R-:W0:Y:S01]  /*6c20*/  MUFU.EX2 R186, R186 ;  /* 0x000000ba00ba7308 */ /* 0x000e220000000800 */
[----:B--2---:R-:W-:-:S07]  /*6c30*/  FADD.FTZ R193, R185, R4 ;  /* 0x00000004b9c17221 */ /* 0x004fce0000010000 */
[----:B------:R-:W2:Y:S01]  /*6c40*/  MUFU.EX2 R13, R13 ;  /* 0x0000000d000d7308 */ /* 0x000ea20000000800 */
[----:B-1----:R-:W-:-:S07]  /*6c50*/  FADD.FTZ R4, R12, R5 ;  /* 0x000000050c047221 */ /* 0x002fce0000010000 */
[----:B------:R-:W1:Y:S01]  /*6c60*/  MUFU.EX2 R187, R187 ;  /* 0x000000bb00bb7308 */ /* 0x000e620000000800 */
[----:B0-----:R-:W-:-:S07]  /*6c70*/  FADD.FTZ R192, R186, R193 ;  /* 0x000000c1bac07221 */ /* 0x001fce0000010000 */
        /* <DEDUP_REMOVED lines=33> */
[----:B-1----:R-:W-:-:S01]  /*6e90*/  FADD.FTZ R5, R173, R4 ;  /* 0x00000004ad057221 */ /* 0x002fc20000010000 */
[----:B------:R-:W-:Y:S02]  /*6ea0*/  WARPGROUP.DEPBAR.LE gsb0, 0x0 ;  /* 0x00008000000079c5 */ /* 0x000fe40000010000 */
[----:B------:R-:W-:-:S04]  /*6eb0*/  WARPGROUP.ARRIVE ;  /* 0x00000000000079c5 */ /* 0x000fc80000000000 */
[----:B------:R-:W1:Y:S01]  /*6ec0*/  MUFU.EX2 R178, R178 ;  /* 0x000000b200b27308 */ /* 0x000e620000000800 */
[----:B0-----:R-:W-:-:S01]  /*6ed0*/  FADD.FTZ R193, R175, R192 ;  /* 0x000000c0afc17221 */ /* 0x001fc20000010000 */
[----:B------:R-:W-:Y:S01]  /*6ee0*/  QGMMA.64x192x32.F32.E4M3.E4M3 R24, R208, gdesc[UR4], R24, gsb0 ;  /* 0x02e00004d0187df3 */ /* 0x000fe20008000818 */
[----:B------:R-:W-:Y:S01]  /*6ef0*/  UIADD3 UR6, UR10, 0x480, URZ ;  /* 0x000004800a067890 */ /* 0x000fe2000fffe03f */
[----:B------:R-:W-:-:S04]  /*6f00*/  UMOV UR7, 0xc0000010 ;  /* 0xc000001000077882 */ /* 0x000fc80000000000 */
        /* <DEDUP_REMOVED lines=49> */
[----:B--2---:R-:W-:-:S01]  /*7220*/  FADD.FTZ R4, R136, R5 ;  /* 0x0000000588047221 */ /* 0x004fc20000010000 */
[----:B------:R-:W-:Y:S02]  /*7230*/  WARPGROUP.DEPBAR.LE gsb0, 0x0 ;  /* 0x00008000000079c5 */ /* 0x000fe40000010000 */
[----:B------:R-:W-:-:S04]  /*7240*/  WARPGROUP.ARRIVE ;  /* 0x00000000000079c5 */ /* 0x000fc80000000000 */
[----:B------:R-:W2:Y:S01]  /*7250*/  MUFU.EX2 R139, R139 ;  /* 0x0000008b008b7308 */ /* 0x000ea20000000800 */
[----:B-1----:R-:W-:-:S01]  /*7260*/  FADD.FTZ R192, R138, R193 ;  /* 0x000000c18ac07221 */ /* 0x002fc20000010000 */
[--C-:B------:R-:W-:Y:S01]  /*7270*/  FFMA.FTZ R193, R127, UR38, -R133.reuse ;  /* 0x000000267fc17c23 */ /* 0x100fe20008010885 */
[----:B------:R-:W-:-:S01]  /*7280*/  FFMA.FTZ R127, R130, UR38, -R133 ;  /* 0x00000026827f7c23 */ /* 0x000fc20008010885 */
[----:B------:R-:W-:Y:S01]  /*7290*/  QGMMA.64x192x32.F32.E4M3.E4M3 R24, R212, gdesc[UR4], R24, gsb0 ;  /* 0x02e00004d4187df3 */ /* 0x000fe20008000818 */
[----:B------:R-:W-:Y:S01]  /*72a0*/  UIADD3 UR6, UR10, 0x600, URZ ;  /* 0x000006000a067890 */ /* 0x000fe2000fffe03f */
[----:B0-----:R-:W-:Y:S01]  /*72b0*/  FADD.FTZ R5, R137, R4 ;  /* 0x0000000489057221 */ /* 0x001fe20000010000 */
[----:B------:R-:W-:Y:S01]  /*72c0*/  UMOV UR7, 0xc0000010 ;  /* 0xc000001000077882 */ /* 0x000fe20000000000 */
[----:B------:R-:W0:Y:S08]  /*72d0*/  MUFU.EX2 R140, R140 ;  /* 0x0000008c008c7308 */ /* 0x000e300000000800 */
[----:B------:R-:W1:Y:S01]  /*72e0*/  MUFU.EX2 R142, R142 ;  /* 0x0000008e008e7308 */ /* 0x000e620000000800 */
[----:B--2---:R-:W-:-:S07]  /*72f0*/  FADD.FTZ R195, R139, R192 ;  /* 0x000000c08bc37221 */ /* 0x004fce0000010000 */
[----:B------:R-:W2:Y:S01]  /*7300*/  MUFU.EX2 R141, R141 ;  /* 0x0000008d008d7308 */ /* 0x000ea20000000800 */
[----:B0-----:R-:W-:-:S07]  /*7310*/  FADD.FTZ R4, R140, R5 ;  /* 0x000000058c047221 */ /* 0x001fce0000010000 */
[----:B------:R-:W0:Y:S01]  /*7320*/  MUFU.EX2 R143, R143 ;  /* 0x0000008f008f7308 */ /* 0x000e220000000800 */
[----:B-1----:R-:W-:-:S07]  /*7330*/  FADD.FTZ R192, R142, R195 ;  /* 0x000000c38ec07221 */ /* 0x002fce0000010000 */
[----:B------:R-:W1:Y:S01]  /*7340*/  MUFU.EX2 R144, R144 ;  /* 0x0000009000907308 */ /* 0x000e620000000800 */
[----:B--2---:R-:W-:-:S01]  /*7350*/  FADD.FTZ R5, R141, R4 ;  /* 0x000000048d057221 */ /* 0x004fc20000010000 */
[----:B------:R-:W-:-:S06]  /*7360*/  IADD3 R4, -R23, 0xb, RZ ;  /* 0x0000000b17047810 */ /* 0x000fcc0007ffe1ff */
[----:B------:R-:W2:Y:S01]  /*7370*/  MUFU.EX2 R146, R146 ;  /* 0x0000009200927308 */ /* 0x000ea20000000800 */
[----:B0-----:R-:W-:-:S07]  /*7380*/  FADD.FTZ R195, R143, R192 ;  /* 0x000000c08fc37221 */ /* 0x001fce0000010000 */
[----:B------:R-:W0:Y:S01]  /*7390*/  MUFU.EX2 R145, R145 ;  /* 0x0000009100917308 */ /* 0x000e220000000800 */
[----:B-1----:R-:W-:-:S07]  /*73a0*/  FADD.FTZ R130, R144, R5 ;  /* 0x0000000590827221 */ /* 0x002fce0000010000 */
[----:B------:R-:W1:Y:S01]  /*73b0*/  MUFU.EX2 R147, R147 ;  /* 0x0000009300937308 */ /* 0x000e620000000800 */
[----:B--2---:R-:W-:-:S07]  /*73c0*/  FADD.FTZ R192, R146, R195 ;  /* 0x000000c392c07221 */ /* 0x004fce0000010000 */
[----:B------:R-:W2:Y:S01]  /*73d0*/  MUFU.EX2 R148, R148 ;  /* 0x0000009400947308 */ /* 0x000ea20000000800 */
[----:B0-----:R-:W-:-:S01]  /*73e0*/  FADD.FTZ R5, R145, R130 ;  /* 0x0000008291057221 */ /* 0x001fc20000010000 */
[--C-:B------:R-:W-:Y:S01]  /*73f0*/  FFMA.FTZ R130, R131, UR38, -R133.reuse ;  /* 0x0000002683827c23 */ /* 0x100fe20008010885 */
[----:B------:R-:W-:-:S05]  /*7400*/  FFMA.FTZ R133, R135, UR38, -R133 ;  /* 0x0000002687857c23 */ /* 0x000fca0008010885 */
[----:B------:R-:W0:Y:S01]  /*7410*/  MUFU.EX2 R150, R150 ;  /* 0x0000009600967308 */ /* 0x000e220000000800 */
[----:B-1----:R-:W-:-:S07]  /*7420*/  FADD.FTZ R195, R147, R192 ;  /* 0x000000c093c37221 */ /* 0x002fce0000010000 */
[----:B------:R-:W1:Y:S01]  /*7430*/  MUFU.EX2 R149, R149 ;  /* 0x0000009500957308 */ /* 0x000e620000000800 */
[----:B--2---:R-:W-:-:S07]  /*7440*/  FADD.FTZ R192, R148, R5 ;  /* 0x0000000594c07221 */ /* 0x004fce0000010000 */
[----:B------:R-:W2:Y:S01]  /*7450*/  MUFU.EX2 R151, R151 ;  /* 0x0000009700977308 */ /* 0x000ea20000000800 */
[----:B0-----:R-:W-:-:S01]  /*7460*/  FADD.FTZ R194, R150, R195 ;  /* 0x000000c396c27221 */ /* 0x001fc20000010000 */
[----:B------:R-:W-:-:S04]  /*7470*/  IMAD.U32 R195, RZ, RZ, UR51 ;  /* 0x00000033ffc37e24 */ /* 0x000fc8000f8e00ff */
[----:B------:R-:W-:Y:S02]  /*7480*/  @!P1 IMAD R195, R195, 0x8, R0 ;  /* 0x00000008c3c39824 */ /* 0x000fe400078e0200 */
[----:B------:R-:W0:Y:S01]  /*7490*/  MUFU.EX2 R120, R120 ;  /* 0x0000007800787308 */ /* 0x000e220000000800 */
[----:B-1----:R-:W-:-:S07]  /*74a0*/  FADD.FTZ R5, R149, R192 ;  /* 0x000000c095057221 */ /* 0x002fce0000010000 */
[----:B------:R-:W1:Y:S01]  /*74b0*/  MUFU.EX2 R122, R122 ;  /* 0x0000007a007a7308 */ /* 0x000e620000000800 */
[----:B--2---:R-:W-:-:S07]  /*74c0*/  FADD.FTZ R131, R151, R194 ;  /* 0x000000c297837221 */ /* 0x004fce0000010000 */
        /* <DEDUP_REMOVED lines=16> */
[----:B------:R-:W1:Y:S08]  /*75d0*/  MUFU.EX2 R129, R129 ;  /* 0x0000008100817308 */ /* 0x000e700000000800 */
[----:B------:R-:W3:Y:S08]  /*75e0*/  MUFU.EX2 R130, R130 ;  /* 0x0000008200827308 */ /* 0x000ef00000000800 */
[----:B------:R-:W4:Y:S08]  /*75f0*/  MUFU.EX2 R132, R132 ;  /* 0x0000008400847308 */ /* 0x000f300000000800 */
[----:B------:R-:W5:Y:S01]  /*7600*/  MUFU.EX2 R134, R134 ;  /* 0x0000008600867308 */ /* 0x000f620000000800 */
[----:B------:R-:W-:-:S02]  /*7610*/  WARPGROUP.DEPBAR.LE gsb0, 0x0 ;  /* 0x00008000000079c5 */ /* 0x000fc40000010000 */
[----:B------:R-:W-:-:S05]  /*7620*/  WARPGROUP.ARRIVE ;  /* 0x00000000000079c5 */ /* 0x000fca0000000000 */
[----:B------:R-:W5:Y:S01]  /*7630*/  MUFU.EX2 R9, R9 ;  /* 0x0000000900097308 */ /* 0x000f620000000800 */
[----:B------:R-:W-:Y:S07]  /*7640*/  QGMMA.64x192x32.F32.E4M3.E4M3 R24, R216, gdesc[UR4], R24, gsb0 ;  /* 0x02e00004d8187df3 */ /* 0x000fee0008000818 */
[----:B------:R-:W5:Y:S01]  /*7650*/  MUFU.EX2 R133, R133 ;  /* 0x0000008500857308 */ /* 0x000f620000000800 */
[----:B------:R-:W-:Y:S02]  /*7660*/  WARPGROUP.DEPBAR.LE gsb0, 0x0 ;  /* 0x00008000000079c5 */ /* 0x000fe40000010000 */
[----:B------:R2:W-:Y:S06]  /*7670*/  BAR.ARV R4, 0x100 ;  /* 0x000400040000751d */ /* 0x0005ec0000002000 */
[----:B--2---:R-:W-:-:S05]  /*7680*/  @!P1 VIADD R4, R195, 0x33440 ;  /* 0x00033440c3049836 */ /* 0x004fca0000000000 */
[----:B------:R-:W-:-:S04]  /*7690*/  @!P1 PRMT R4, RZ, 0x654, R4 ;  /* 0x00000654ff049816 */ /* 0x000fc80000000004 */
[----:B------:R2:W-:Y:S02]  /*76a0*/  @!P1 SYNCS.ARRIVE.TRANS64.RED.A1T0 RZ, [R4+URZ], RZ ;  /* 0x000000ff04ff99a7 */ /* 0x0005e4000810043f */
[----:B--2---:R-:W-:-:S01]  /*76b0*/  FADD.FTZ R4, R128, R5 ;  /* 0x0000000580047221 */ /* 0x004fc20000010000 */
[----:B0-----:R-:W-:-:S03]  /*76c0*/  FADD.FTZ R5, R127, R194 ;  /* 0x000000c27f057221 */ /* 0x001fc60000010000 */
[----:B-1----:R-:W-:Y:S01]  /*76d0*/  FADD.FTZ R131, R129, R4 ;  /* 0x0000000481837221 */ /* 0x002fe20000010000 */
[----:B---3--:R-:W-:-:S03]  /*76e0*/  FADD.FTZ R5, R130, R5 ;  /* 0x0000000582057221 */ /* 0x008fc60000010000 */
[----:B----4-:R-:W-:Y:S01]  /*76f0*/  FADD.FTZ R4, R132, R131 ;  /* 0x0000008384047221 */ /* 0x010fe20000010000 */
[----:B-----5:R-:W-:-:S03]  /*7700*/  FADD.FTZ R131, R134, R5 ;  /* 0x0000000586837221 */ /* 0x020fc60000010000 */
[----:B------:R-:W-:Y:S01]  /*7710*/  FADD.FTZ R5, R9, R4 ;  /* 0x0000000409057221 */ /* 0x000fe20000010000 */
[----:B------:R-:W-:-:S01]  /*7720*/  FADD.FTZ R4, R133, R131 ;  /* 0x0000008385047221 */ /* 0x000fc20000010000 */
[----:B------:R-:W-:Y:S06]  /*7730*/  @!P0 BRA `(.L_x_268) ;  /* 0x0000000000048947 */ /* 0x000fec0003800000 */
[----:B------:R-:W-:Y:S01]  /*7740*/  BPT.TRAP 0x1 ;  /* 0x000000040000795c */ /* 0x000fe20000300000 */
.L_x_268:
[----:B------:R-:W-:Y:S01]  /*7750*/  F2FP.SATFINITE.E4M3.F32.PACK_AB_MERGE_C R132, R9, R132, RZ ;  /* 0x000000840984723e */ /* 0x000fe200048070ff */
[----:B------:R-:W-:Y:S01]  /*7760*/  IMAD.U32 R9, RZ, RZ, UR50 ;  /* 0x00000032ff097e24 */ /* 0x000fe2000f8e00ff */
[----:B------:R-:W-:Y:S01]  /*7770*/  ISETP.LT.AND P1, PT, RZ, UR47, PT ;  /* 0x0000002fff007c0c */ /* 0x000fe2000bf21270 */
[----:B------:R-:W-:Y:S01]  /*7780*/  UIADD3 UR6, UR47, -0x1, URZ ;  /* 0xffffffff2f067890 */ /* 0x000fe2000fffe03f */
[----:B------:R-:W-:Y:S01]  /*7790*/  F2FP.SATFINITE.E4M3.F32.PACK_AB_MERGE_C R12, R13, R12, RZ ;  /* 0x0000000c0d0c723e */ /* 0x000fe200048070ff */
[----:B------:R-:W-:Y:S01]  /*77a0*/  IMAD R9, R9, 0x8, R0 ;  /* 0x0000000809097824 */ /* 0x000fe200078e0200 */
[----:B------:R-:W-:Y:S01]  /*77b0*/  F2FP.SATFINITE.E4M3.F32.PACK_AB_MERGE_C R186, R187, R186, RZ ;  /* 0x000000babbba723e */ /* 0x000fe200048070ff */
[----:B------:R-:W-:Y:S01]  /*77c0*/  UMOV UR52, UR43 ;  /* 0x0000002b00347c82 */ /* 0x000fe20008000000 */
[----:B------:R-:W-:Y:S01]  /*77d0*/  F2FP.SATFINITE.E4M3.F32.PACK_AB_MERGE_C R20, R21, R20, RZ ;  /* 0x000000141514723e */ /* 0x000fe200048070ff */
[----:B------:R-:W-:Y:S01]  /*77e0*/  VIADD R9, R9, 0x33460 ;  /* 0x0003346009097836 */ /* 0x000fe20000000000 */
[----:B------:R-:W-:Y:S01]  /*77f0*/  F2FP.SATFINITE.E4M3.F32.PACK_AB_MERGE_C R190, R191, R190, RZ ;  /* 0x000000bebfbe723e */ /* 0x000fe200048070ff */
[----:B------:R-:W-:Y:S01]  /*7800*/  UMOV UR47, UR6 ;  /* 0x00000006002f7c82 */ /* 0x000fe20008000000 */
[----:B------:R-:W-:Y:S01]  /*7810*/  F2FP.SATFINITE.E4M3.F32.PACK_AB_MERGE_C R172, R173, R172, RZ ;  /* 0x000000acadac723e */ /* 0x000fe200048070ff */
[----:B------:R-:W-:Y:S01]  /*7820*/  UMOV UR50, UR51 ;  /* 0x0000003300327c82 */ /* 0x000fe20008000000 */
[----:B------:R-:W-:Y:S01]  /*7830*/  PRMT R9, R2, 0x654, R9 ;  /* 0x0000065402097816 */ /* 0x000fe20000000009 */
[-C--:B------:R-:W-:Y:S01]  /*7840*/  FMUL.FTZ R26, R26, R7.reuse ;  /* 0x000000071a1a7220 */ /* 0x080fe20000410000 */
[----:B------:R-:W-:Y:S01]  /*7850*/  F2FP.SATFINITE.E4M3.F32.PACK_AB_MERGE_C R174, R175, R174, RZ ;  /* 0x000000aeafae723e */ /* 0x000fe200048070ff */
[-C--:B------:R-:W-:Y:S01]  /*7860*/  FMUL.FTZ R27, R27, R7.reuse ;  /* 0x000000071b1b7220 */ /* 0x080fe20000410000 */
[----:B------:R-:W-:Y:S01]  /*7870*/  F2FP.SATFINITE.E4M3.F32.PACK_AB_MERGE_C R180, R181, R180, RZ ;  /* 0x000000b4b5b4723e */ /* 0x000fe200048070ff */
[----:B------:R0:W-:Y:S01]  /*7880*/  SYNCS.ARRIVE.TRANS64.RED.A1T0 RZ, [R9+URZ], RZ ;  /* 0x000000ff09ff79a7 */ /* 0x0001e2000810043f */
        /* <DEDUP_REMOVED lines=95> */
[-C--:B------:R-:W-:Y:S01]  /*7e80*/  FMUL.FTZ R60, R60, R8.reuse ;  /* 0x000000083c3c7220 */ /* 0x080fe20000410000 */
[----:B------:R-:W-:Y:S01]  /*7e90*/  F2FP.SATFINITE.E4M3.F32.PACK_AB_MERGE_C R219, R130, R127, R13 ;  /* 0x0000007f82db723e */ /* 0x000fe2000480700d */
        /* <DEDUP_REMOVED lines=29> */
[----:B0-----:R-:W-:-:S02]  /*8070*/  IMAD.MOV.U32 R9, RZ, RZ, R6 ;  /* 0x000000ffff097224 */ /* 0x001fc400078e0006 */
[----:B------:R-:W-:Y:S01]  /*8080*/  IMAD.MOV.U32 R7, RZ, RZ, R3 ;  /* 0x000000ffff077224 */ /* 0x000fe200078e0003 */
[----:B------:R-:W-:Y:S06]  /*8090*/  @P1 BRA `(.L_x_269) ;  /* 0xffffffd000301947 */ /* 0x000fec000383ffff */
.L_x_259:
[----:B------:R-:W-:Y:S06]  /*80a0*/  BAR.ARV 0x8, 0x120 ;  /* 0x0204800000007b1d */ /* 0x000fec0000002000 */
[----:B------:R-:W-:Y:S05]  /*80b0*/  @!P0 BRA `(.L_x_270) ;  /* 0x0000000000048947 */ /* 0x000fea0003800000 */
[----:B------:R-:W-:Y:S01]  /*80c0*/  BPT.TRAP 0x1 ;  /* 0x000000040000795c */ /* 0x000fe20000300000 */
.L_x_270:
[----:B------:R-:W-:Y:S02]  /*80d0*/  IMAD.U32 R7, RZ, RZ, UR51 ;  /* 0x00000033ff077e24 */ /* 0x000fe4000f8e00ff */
[----:B------:R-:W-:Y:S02]  /*80e0*/  IMAD.U32 R8, RZ, RZ, UR43 ;  /* 0x0000002bff087e24 */ /* 0x000fe4000f8e00ff */
[----:B------:R-:W-:-:S03]  /*80f0*/  IMAD R14, R7, 0x8, R0 ;  /* 0x00000008070e7824 */ /* 0x000fc600078e0200 */
[----:B------:R-:W-:-:S04]  /*8100*/  SHF.L.U32 R7, R8, 0x1f, RZ ;  /* 0x0000001f08077819 */ /* 0x000fc800000006ff */
[----:B------:R0:W1:Y:S01]  /*8110*/  SYNCS.PHASECHK.TRANS64.TRYWAIT P1, [R14+URZ+0x33450], R7 ;  /* 0x033450070e0075a7 */ /* 0x000062000802017f */
[----:B------:R-:W-:Y:S05]  /*8120*/  @!P0 BRA `(.L_x_271) ;  /* 0x0000000000048947 */ /* 0x000fea0003800000 */
[----:B------:R-:W-:Y:S01]  /*8130*/  BPT.TRAP 0x1 ;  /* 0x000000040000795c */ /* 0x000fe20000300000 */
.L_x_271:
[----:B------:R-:W-:Y:S02]  /*8140*/  VIADD R0, R0, 0x200 ;  /* 0x0000020000007836 */ /* 0x000fe40000000000 */
[----:B------:R-:W-:-:S03]  /*8150*/  IMAD.U32 R9, RZ, RZ, UR51 ;  /* 0x00000033ff097e24 */ /* 0x000fc6000f8e00ff */
[----:B------:R-:W-:-:S04]  /*8160*/  SHF.R.U32.HI R0, RZ, 0x4, R0 ;  /* 0x00000004ff007819 */ /* 0x000fc80000011600 */
[----:B------:R-:W-:-:S04]  /*8170*/  LOP3.LUT R0, R0, 0x3fff, RZ, 0xc0, !PT ;  /* 0x00003fff00007812 */ /* 0x000fc800078ec0ff */
[----:B------:R-:W-:Y:S01]  /*8180*/  LOP3.LUT R0, R0, 0x10000, RZ, 0xfc, !PT ;  /* 0x0001000000007812 */ /* 0x000fe200078efcff */
[----:B-1----:R-:W-:Y:S06]  /*8190*/  @P1 BRA `(.L_x_272) ;  /* 0x0000000000081947 */ /* 0x002fec0003800000 */
[----:B------:R-:W1:Y:S02]  /*81a0*/  SYNCS.PHASECHK.TRANS64.TRYWAIT P1, [R14+URZ+0x33450], R7 ;  /* 0x033450070e0075a7 */ /* 0x000e64000802017f */
[----:B-1----:R-:W-:Y:S05]  /*81b0*/  @!P1 BRA `(.L_x_273) ;  /* 0x0000008800bc9947 */ /* 0x002fea0003800000 */
.L_x_272:
[----:B------:R-:W-:Y:S01]  /*81c0*/  IMAD R8, R9, 0x780, R0 ;  /* 0x0000078009087824 */ /* 0x000fe200078e0200 */
[----:B------:R-:W-:Y:S05]  /*81d0*/  WARPSYNC.ALL ;  /* 0x0000000000007948 */ /* 0x000fea0003800000 */
[----:B------:R-:W-:Y:S01]  /*81e0*/  IMAD.MOV.U32 R9, RZ, RZ, -0x3ffffff0 ;  /* 0xc0000010ff097424 */ /* 0x000fe200078e00ff */
[C---:B------:R-:W-:Y:S01]  /*81f0*/  R2UR UR6, R8.reuse ;  /* 0x00000000080672ca */ /* 0x040fe200000e0000 */
[----:B------:R-:W-:Y:S01]  /*8200*/  WARPGROUP.ARRIVE ;  /* 0x00000000000079c5 */ /* 0x000fe20000000000 */
[----:B------:R-:W-:Y:S01]  /*8210*/  VIADD R10, R8, 0x180 ;  /* 0x00000180080a7836 */ /* 0x000fe20000000000 */
[----:B------:R-:W-:Y:S01]  /*8220*/  ULDC.64 UR8, c[0x0][0x9a0] ;  /* 0x0002680000087ab9 */ /* 0x000fe20000000a00 */
[----:B------:R-:W-:Y:S01]  /*8230*/  R2UR UR7, R9 ;  /* 0x00000000090772ca */ /* 0x000fe200000e0000 */
[----:B------:R-:W-:Y:S01]  /*8240*/  IMAD.MOV.U32 R11, RZ, RZ, -0x3ffffff0 ;  /* 0xc0000010ff0b7424 */ /* 0x000fe200078e00ff */
[----:B------:R-:W-:Y:S01]  /*8250*/  UISETP.NE.U32.AND UP0, UPT, UR8, URZ, UPT ;  /* 0x0000003f0800728c */ /* 0x000fe2000bf05070 */
[----:B01----:R-:W-:-:S03]  /*8260*/  IMAD.MOV.U32 R7, RZ, RZ, 0x3f800000 ;  /* 0x3f800000ff077424 */ /* 0x003fc600078e00ff */
[----:B------:R-:W-:-:S06]  /*8270*/  UISETP.NE.AND.EX UP0, UPT, UR9, URZ, UPT, UP0 ;  /* 0x0000003f0900728c */ /* 0x000fcc000bf05300 */
[----:B------:R-:W-:Y:S01]  /*8280*/  PLOP3.LUT P1, PT, PT, PT, UP0, 0x80, 0x0 ;  /* 0x000000000000781c */ /* 0x000fe20003f2f008 */
[----:B------:R-:W-:Y:S01]  /*8290*/  QGMMA.64x192x32.F32.E4M3.E4M3 R24, R200, gdesc[UR4], R24, gsb0 ;  /* 0x02e00004c8187df3 */ /* 0x000fe20008000818 */
[----:B------:R-:W-:Y:S01]  /*82a0*/  R2UR UR6, R10 ;  /* 0x000000000a0672ca */ /* 0x000fe200000e0000 */
[----:B------:R-:W-:Y:S01]  /*82b0*/  VIADD R10, R8, 0x300 ;  /* 0x00000300080a7836 */ /* 0x000fe20000000000 */
[----:B------:R-:W-:Y:S01]  /*82c0*/  R2UR UR7, R11 ;  /* 0x000000000b0772ca */ /* 0x000fe200000e0000 */
[----:B------:R-:W-:Y:S01]  /*82d0*/  IMAD.MOV.U32 R11, RZ, RZ, -0x3ffffff0 ;  /* 0xc0000010ff0b7424 */ /* 0x000fe200078e00ff */
[----:B------:R-:W-:Y:S02]  /*82e0*/  @UP0 ULDC.64 UR10, c[0x0][0x9c8] ;  /* 0x00027200000a0ab9 */ /* 0x000fe40000000a00 */
[----:B------:R-:W-:Y:S01]  /*82f0*/  @UP0 UIMAD.WIDE.U32 UR4, UR36, UR10, URZ ;  /* 0x0000000a240402a5 */ /* 0x000fe2000f8e003f */
[----:B------:R-:W-:Y:S02]  /*8300*/  WARPGROUP.DEPBAR.LE gsb0, 0x0 ;  /* 0x00008000000079c5 */ /* 0x000fe40000010000 */
[----:B------:R-:W-:-:S10]  /*8310*/  WARPGROUP.ARRIVE ;  /* 0x00000000000079c5 */ /* 0x000fd40000000000 */
[----:B------:R-:W-:Y:S01]  /*8320*/  QGMMA.64x192x32.F32.E4M3.E4M3 R24, R204, gdesc[UR4], R24, gsb0 ;  /* 0x02e00004cc187df3 */ /* 0x000fe20008000818 */
[----:B------:R-:W-:Y:S02]  /*8330*/  R2UR UR6, R10 ;  /* 0x000000000a0672ca */ /* 0x000fe400000e0000 */
[----:B------:R-:W-:Y:S01]  /*8340*/  R2UR UR7, R11 ;  /* 0x000000000b0772ca */ /* 0x000fe200000e0000 */
[----:B------:R-:W-:Y:S02]  /*8350*/  VIADD R10, R8, 0x480 ;  /* 0x00000480080a7836 */ /* 0x000fe40000000000 */
[----:B------:R-:W-:Y:S01]  /*8360*/  IMAD.MOV.U32 R11, RZ, RZ, -0x3ffffff0 ;  /* 0xc0000010ff0b7424 */ /* 0x000fe200078e00ff */
[----:B------:R-:W-:Y:S02]  /*8370*/  WARPGROUP.DEPBAR.LE gsb0, 0x0 ;  /* 0x00008000000079c5 */ /* 0x000fe40000010000 */
[----:B------:R-:W-:-:S11]  /*8380*/  WARPGROUP.ARRIVE ;  /* 0x00000000000079c5 */ /* 0x000fd60000000000 */
[----:B------:R-:W-:Y:S01]  /*8390*/  QGMMA.64x192x32.F32.E4M3.E4M3 R24, R208, gdesc[UR4], R24, gsb0 ;  /* 0x02e00004d0187df3 */ /* 0x000fe20008000818 */
[----:B------:R-:W-:-:S04]  /*83a0*/  @UP0 UIMAD UR6, UR37, UR10, URZ ;  /* 0x0000000a250602a4 */ /* 0x000fc8000f8e023f */
[----:B------:R-:W-:Y:S02]  /*83b0*/  @UP0 UIMAD UR7, UR36, UR11, UR6 ;  /* 0x0000000b240702a4 */ /* 0x000fe4000f8e0206 */
[----:B------:R-:W-:Y:S01]  /*83c0*/  @UP0 USHF.R.S32.HI UR6, URZ, 0x1f, UR42 ;  /* 0x0000001f3f060899 */ /* 0x000fe2000801142a */
[----:B------:R-:W-:Y:S01]  /*83d0*/  @UP0 ULDC.64 UR10, c[0x0][0x9d0] ;  /* 0x00027400000a0ab9 */ /* 0x000fe20000000a00 */
[----:B------:R-:W-:Y:S02]  /*83e0*/  @UP0 UIADD3 UR5, UR5, UR7, URZ ;  /* 0x0000000705050290 */ /* 0x000fe4000fffe03f */
[----:B------:R-:W-:Y:S02]  /*83f0*/  @UP0 UIMAD UR6, UR6, UR10, URZ ;  /* 0x0000000a060602a4 */ /* 0x000fe4000f8e023f */
[----:B------:R-:W-:Y:S02]  /*8400*/  @UP0 UIMAD.WIDE.U32 UR4, UR42, UR10, UR4 ;  /* 0x0000000a2a0402a5 */ /* 0x000fe4000f8e0004 */
[----:B------:R-:W-:-:S04]  /*8410*/  @UP0 UIMAD UR6, UR42, UR11, UR6 ;  /* 0x0000000b2a0602a4 */ /* 0x000fc8000f8e0206 */
[----:B------:R-:W-:Y:S02]  /*8420*/  @UP0 UIADD3 UR5, UR5, UR6, URZ ;  /* 0x0000000605050290 */ /* 0x000fe4000fffe03f */
[----:B------:R-:W-:-:S04]  /*8430*/  @UP0 ULEA UR6, UP1, UR4, UR8, 0x2 ;  /* 0x0000000804060291 */ /* 0x000fc8000f82103f */
[----:B------:R-:W-:-:S03]  /*8440*/  @UP0 ULEA.HI.X UR5, UR4, UR9, UR5, 0x2, UP1 ;  /* 0x0000000904050291 */ /* 0x000fc600088f1405 */
[----:B------:R-:W-:Y:S02]  /*8450*/  @UP0 UMOV UR4, UR6 ;  /* 0x0000000600040c82 */ /* 0x000fe40008000000 */
[----:B------:R-:W-:Y:S02]  /*8460*/  IMAD.U32 R12, RZ, RZ, UR4 ;  /* 0x00000004ff0c7e24 */ /* 0x000fe4000f8e00ff */
[----:B------:R-:W-:-:S05]  /*8470*/  IMAD.U32 R13, RZ, RZ, UR5 ;  /* 0x00000005ff0d7e24 */ /* 0x000fca000f8e00ff */
[----:B------:R0:W2:Y:S01]  /*8480*/  @P1 LDG.E R7, desc[UR48][R12.64] ;  /* 0x000000300c071981 */ /* 0x0000a2000c1e1900 */
[----:B------:R-:W-:Y:S02]  /*8490*/  R2UR UR6, R10 ;  /* 0x000000000a0672ca */ /* 0x000fe400000e0000 */
[----:B------:R-:W-:Y:S01]  /*84a0*/  R2UR UR7, R11 ;  /* 0x000000000b0772ca */ /* 0x000fe200000e0000 */
[----:B------:R-:W-:Y:S02]  /*84b0*/  VIADD R8, R8, 0x600 ;  /* 0x0000060008087836 */ /* 0x000fe40000000000 */
[----:B------:R-:W-:Y:S01]  /*84c0*/  IMAD.MOV.U32 R9, RZ, RZ, -0x3ffffff0 ;  /* 0xc0000010ff097424 */ /* 0x000fe200078e00ff */
[----:B------:R-:W-:Y:S02]  /*84d0*/  WARPGROUP.DEPBAR.LE gsb0, 0x0 ;  /* 0x00008000000079c5 */ /* 0x000fe40000010000 */
[----:B------:R-:W-:-:S07]  /*84e0*/  WARPGROUP.ARRIVE ;  /* 0x00000000000079c5 */ /* 0x000fce0000000000 */
[----:B------:R-:W-:Y:S01]  /*84f0*/  QGMMA.64x192x32.F32.E4M3.E4M3 R24, R212, gdesc[UR4], R24, gsb0 ;  /* 0x02e00004d4187df3 */ /* 0x000fe20008000818 */
[----:B------:R-:W-:Y:S02]  /*8500*/  R2UR UR6, R8 ;  /* 0x00000000080672ca */ /* 0x000fe400000e0000 */
[----:B------:R-:W-:Y:S01]  /*8510*/  R2UR UR7, R9 ;  /* 0x00000000090772ca */ /* 0x000fe200000e0000 */
[----:B------:R-:W1:Y:S04]  /*8520*/  SHFL.BFLY PT, R0, R5, 0x2, 0x1f ;  /* 0x0c401f0005007f89 */ /* 0x000e6800000e0000 */
[----:B------:R-:W3:Y:S01]  /*8530*/  SHFL.BFLY PT, R11, R4, 0x2, 0x1f ;  /* 0x0c401f00040b7f89 */ /* 0x000ee200000e0000 */
[----:B-1----:R-:W-:-:S01]  /*8540*/  FADD.FTZ R0, R0, R5 ;  /* 0x0000000500007221 */ /* 0x002fc20000010000 */
[----:B---3--:R-:W-:-:S04]  /*8550*/  FADD.FTZ R11, R11, R4 ;  /* 0x000000040b0b7221 */ /* 0x008fc80000010000 */
[----:B------:R-:W1:Y:S04]  /*8560*/  SHFL.BFLY PT, R9, R0, 0x1, 0x1f ;  /* 0x0c201f0000097f89 */ /* 0x000e6800000e0000 */
[----:B------:R-:W0:Y:S01]  /*8570*/  SHFL.BFLY PT, R8, R11, 0x1, 0x1f ;  /* 0x0c201f000b087f89 */ /* 0x000e2200000e0000 */
[----:B-1----:R-:W-:-:S01]  /*8580*/  FADD.FTZ R10, R0, R9 ;  /* 0x00000009000a7221 */ /* 0x002fc20000010000 */
[----:B0-----:R-:W-:-:S04]  /*8590*/  FADD.FTZ R13, R11, R8 ;  /* 0x000000080b0d7221 */ /* 0x001fc80000010000 */
        /* <DEDUP_REMOVED lines=9> */
[----:B------:R-:W0:Y:S01]  /*8630*/  @P2 MUFU.LG2 R5, R15 ;  /* 0x0000000f00052308 */ /* 0x000e220000000c00 */
[----:B------:R-:W-:Y:S02]  /*8640*/  WARPGROUP.DEPBAR.LE gsb0, 0x0 ;  /* 0x00008000000079c5 */ /* 0x000fe40000010000 */
[----:B------:R-:W-:-:S06]  /*8650*/  WARPGROUP.ARRIVE ;  /* 0x00000000000079c5 */ /* 0x000fcc0000000000 */
[----:B------:R-:W-:Y:S01]  /*8660*/  QGMMA.64x192x32.F32.E4M3.E4M3 R24, R216, gdesc[UR4], R24, gsb0 ;  /* 0x02e00004d8187df3 */ /* 0x000fe20008000818 */
[----:B------:R-:W1:Y:S08]  /*8670*/  @P3 MUFU.LG2 R9, R20 ;  /* 0x0000001400093308 */ /* 0x000e700000000c00 */
[----:B------:R-:W3:Y:S01]  /*8680*/  @P1 MUFU.RCP R12, R13 ;  /* 0x0000000d000c1308 */ /* 0x000ee20000001000 */
[----:B------:R-:W-:-:S02]  /*8690*/  IMAD.U32 R11, RZ, RZ, UR38 ;  /* 0x00000026ff0b7e24 */ /* 0x000fc4000f8e00ff */
[----:B------:R-:W-:Y:S02]  /*86a0*/  IMAD.U32 R120, RZ, RZ, UR38 ;  /* 0x00000026ff787e24 */ /* 0x000fe4000f8e00ff */
[----:B0-----:R-:W-:Y:S01]  /*86b0*/  @P2 FMUL.FTZ R5, R5, 0.69314718246459960938 ;  /* 0x3f31721805052820 */ /* 0x001fe20000410000 */
[----:B------:R-:W-:Y:S01]  /*86c0*/  @P2 FMUL.FTZ R10, R11, 0.69314718246459960938 ;  /* 0x3f3172180b0a2820 */ /* 0x000fe20000410000 */
[----:B------:R-:W-:Y:S01]  /*86d0*/  @P3 FMUL.FTZ R120, R120, 0.69314718246459960938 ;  /* 0x3f31721878783820 */ /* 0x000fe20000410000 */
[----:B-1----:R-:W-:Y:S01]  /*86e0*/  @P3 FMUL.FTZ R9, R9, 0.69314718246459960938 ;  /* 0x3f31721809093820 */ /* 0x002fe20000410000 */
[----:B------:R-:W-:Y:S02]  /*86f0*/  IMAD.MOV.U32 R0, RZ, RZ, -0x800000 ;  /* 0xff800000ff007424 */ /* 0x000fe400078e00ff */
[----:B--2---:R-:W-:Y:S01]  /*8700*/  FMUL.FTZ R8, R8, R7 ;  /* 0x0000000708087220 */ /* 0x004fe20000410000 */
[----:B------:R-:W-:Y:S02]  /*8710*/  IMAD.MOV.U32 R4, RZ, RZ, -0x800000 ;  /* 0xff800000ff047424 */ /* 0x000fe400078e00ff */
[----:B------:R-:W-:Y:S01]  /*8720*/  @P2 FFMA.FTZ R0, R10, R3, R5 ;  /* 0x000000030a002223 */ /* 0x000fe20000010005 */
[----:B------:R-:W-:-:S01]  /*8730*/  @P3 FFMA.FTZ R4, R120, R6, R9 ;  /* 0x0000000678043223 */ /* 0x000fc20000010009 */
[----:B---3--:R-:W-:Y:S01]  /*8740*/  FMUL.FTZ R7, R12, R7 ;  /* 0x000000070c077220 */ /* 0x008fe20000410000 */
[----:B------:R-:W-:-:S02]  /*8750*/  WARPGROUP.DEPBAR.LE gsb0, 0x0 ;  /* 0x00008000000079c5 */ /* 0x000fc40000010000 */
[----:B------:R-:W-:Y:S05]  /*8760*/  @!P0 BRA `(.L_x_274) ;  /* 0x0000000000048947 */ /* 0x000fea0003800000 */
[----:B------:R-:W-:Y:S01]  /*8770*/  BPT.TRAP 0x1 ;  /* 0x000000040000795c */ /* 0x000fe20000300000 */
.L_x_274:
[----:B------:R-:W-:Y:S01]  /*8780*/  VIADD R3, R14, 0x33460 ;  /* 0x000334600e037836 */ /* 0x000fe20000000000 */
[----:B------:R-:W-:Y:S01]  /*8790*/  UIADD3 UR51, UR51, 0x1, URZ ;  /* 0x0000000133337890 */ /* 0x000fe2000fffe03f */
[-C--:B------:R-:W-:Y:S01]  /*87a0*/  FMUL.FTZ R142, R24, R8.reuse ;  /* 0x00000008188e7220 */ /* 0x080fe20000410000 */
[-C--:B------:R-:W-:Y:S01]  /*87b0*/  FMUL.FTZ R140, R25, R8.reuse ;  /* 0x00000008198c7220 */ /* 0x080fe20000410000 */
[-C--:B------:R-:W-:Y:S01]  /*87c0*/  FMUL.FTZ R141, R28, R8.reuse ;  /* 0x000000081c8d7220 */ /* 0x080fe20000410000 */
[----:B------:R-:W-:Y:S01]  /*87d0*/  PRMT R3, R2, 0x654, R3 ;  /* 0x0000065402037816 */ /* 0x000fe20000000003 */
[----:B------:R-:W-:Y:S01]  /*87e0*/  UISETP.NE.AND UP0, UPT, UR51, 0x2, UPT ;  /* 0x000000023300788c */ /* 0x000fe2000bf05270 */
[-C--:B------:R-:W-:Y:S01]  /*87f0*/  FMUL.FTZ R139, R29, R8.reuse ;  /* 0x000000081d8b7220 */ /* 0x080fe20000410000 */
[-C--:B------:R-:W-:Y:S01]  /*8800*/  FMUL.FTZ R138, R32, R8.reuse ;  /* 0x00000008208a7220 */ /* 0x080fe20000410000 */
[----:B------:R0:W-:Y:S01]  /*8810*/  SYNCS.ARRIVE.TRANS64.RED.A1T0 RZ, [R3+URZ], RZ ;  /* 0x000000ff03ff79a7 */ /* 0x0001e2000810043f */
        /* <DEDUP_REMOVED lines=63> */
[----:B------:R-:W-:Y:S01]  /*8c10*/  USEL UR4, URZ, 0x1, UP0 ;  /* 0x000000013f047887 */ /* 0x000fe20008000000 */
        /* <DEDUP_REMOVED lines=23> */
[----:B------:R-:W-:Y:S01]  /*8d90*/  PLOP3.LUT P0, PT, PT, PT, PT, 0x8, 0x0 ;  /* 0x000000000000781c */ /* 0x000fe20003f0e170 */
[-C--:B------:R-:W-:Y:S01]  /*8da0*/  FMUL.FTZ R13, R111, R7.reuse ;  /* 0x000000076f0d7220 */ /* 0x080fe20000410000 */
[-C--:B------:R-:W-:Y:S01]  /*8db0*/  FMUL.FTZ R12, R114, R7.reuse ;  /* 0x00000007720c7220 */ /* 0x080fe20000410000 */
[-C--:B------:R-:W-:Y:S01]  /*8dc0*/  FMUL.FTZ R8, R115, R7.reuse ;  /* 0x0000000773087220 */ /* 0x080fe20000410000 */
[-C--:B------:R-:W-:Y:S01]  /*8dd0*/  FMUL.FTZ R9, R118, R7.reuse ;  /* 0x0000000776097220 */ /* 0x080fe20000410000 */
[----:B------:R-:W-:Y:S01]  /*8de0*/  FMUL.FTZ R119, R119, R7 ;  /* 0x0000000777777220 */ /* 0x000fe20000410000 */
[----:B------:R-:W-:-:S02]  /*8df0*/  UIADD3 UR44, UR44, 0x1, URZ ;  /* 0x000000012c2c7890 */ /* 0x000fc4000fffe03f */
[----:B------:R-:W-:Y:S02]  /*8e00*/  USEL UR51, UR51, URZ, UP0 ;  /* 0x0000003f33337287 */ /* 0x000fe40008000000 */
[----:B0-----:R-:W-:-:S12]  /*8e10*/  ULOP3.LUT UR43, UR43, UR4, URZ, 0x3c, !UPT ;  /* 0x000000042b2b7292 */ /* 0x001fd8000f8e3c3f */
.L_x_252:
[----:B------:R-:W0:Y:S01]  /*8e20*/  S2R R3, SR_CgaCtaId ;  /* 0x0000000000037919 */ /* 0x000e220000008800 */
[----:B------:R-:W-:Y:S01]  /*8e30*/  MOV R2, 0x400 ;  /* 0x0000040000027802 */ /* 0x000fe20000000f00 */
[----:B------:R-:W-:Y:S01]  /*8e40*/  BSSY B0, `(.L_x_275) ;  /* 0x00002e2000007945 */ /* 0x000fe20003800000 */
[----:B------:R-:W-:Y:S02]  /*8e50*/  BAR.SYNC.DEFER_BLOCKING 0x5, 0x180 ;  /* 0x0146000000007b1d */ /* 0x000fe40000010000 */
[----:B0-----:R-:W-:-:S05]  /*8e60*/  LEA R2, R3, R2, 0x18 ;  /* 0x0000000203027211 */ /* 0x001fca00078ec0ff */
[----:B------:R-:W0:Y:S02]  /*8e70*/  LDS.128 R60, [R2+0x334d0] ;  /* 0x0334d000023c7984 */ /* 0x000e240000000c00 */
[----:B0-----:R-:W-:Y:S01]  /*8e80*/  R2UR UR5, R62 ;  /* 0x000000003e0572ca */ /* 0x001fe200000e0000 */
[----:B------:R-:W-:Y:S06]  /*8e90*/  BAR.ARV 0x4, 0x180 ;  /* 0x0106000000007b1d */ /* 0x000fec0000002000 */
[----:B------:R-:W-:Y:S08]  /*8ea0*/  @P0 BRA `(.L_x_276) ;  /* 0x00000020009c0947 */ /* 0x000ff00003800000 */
[----:B------:R-:W0:Y:S01]  /*8eb0*/  S2R R70, SR_TID.X ;  /* 0x0000000000467919 */ /* 0x000e220000002100 */
[----:B------:R-:W-:Y:S01]  /*8ec0*/  ULDC.64 UR6, c[0x4][0x38] ;  /* 0x01000e0000067ab9 */ /* 0x000fe20000000a00 */
[----:B0-----:R-:W-:-:S05]  /*8ed0*/  IMAD.SHL.U32 R3, R70, 0x4, RZ ;  /* 0x0000000446037824 */ /* 0x001fca00078e00ff */
[----:B------:R-:W-:-:S04]  /*8ee0*/  LOP3.LUT R3, R3, 0xc, RZ, 0xc0, !PT ;  /* 0x0000000c03037812 */ /* 0x000fc800078ec0ff */
[----:B------:R-:W-:-:S05]  /*8ef0*/  IADD3 R6, P0, R3, UR6, RZ ;  /* 0x0000000603067c10 */ /* 0x000fca000ff1e0ff */
[----:B------:R-:W-:Y:S01]  /*8f00*/  IMAD.X R7, RZ, RZ, UR7, P0 ;  /* 0x00000007ff077e24 */ /* 0x000fe200080e06ff */
[----:B------:R-:W-:Y:S02]  /*8f10*/  F2FP.BF16.F32.PACK_AB R10, R5, R10 ;  /* 0x0000000a050a723e */ /* 0x000fe400000010ff */
[----:B------:R-:W-:Y:S02]  /*8f20*/  F2FP.BF16.F32.PACK_AB R32, R29, R32 ;  /* 0x000000201d20723e */ /* 0x000fe400000010ff */
[----:B------:R-:W-:Y:S01]  /*8f30*/  F2FP.BF16.F32.PACK_AB R25, R25, R28 ;  /* 0x0000001c1919723e */ /* 0x000fe200000010ff */
[----:B------:R0:W2:Y:S01]  /*8f40*/  LDG.E.CONSTANT R3, desc[UR48][R6.64] ;  /* 0x0000003006037981 */ /* 0x0000a2000c1e9900 */
[----:B------:R-:W-:Y:S01]  /*8f50*/  F2FP.BF16.F32.PACK_AB R41, R41, R44 ;  /* 0x0000002c2929723e */ /* 0x000fe200000010ff */
[----:B------:R-:W-:Y:S01]  /*8f60*/  USHF.L.U32 UR8, UR36, 0x2, URZ ;  /* 0x0000000224087899 */ /* 0x000fe2000800063f */
[----:B------:R-:W-:Y:S01]  /*8f70*/  F2FP.BF16.F32.PACK_AB R39, R39, R42 ;  /* 0x0000002a2727723e */ /* 0x000fe200000010ff */
[----:B------:R-:W1:Y:S01]  /*8f80*/  S2R R5, SR_SWINHI ;  /* 0x0000000000057919 */ /* 0x000e620000002f00 */
[----:B------:R-:W-:Y:S01]  /*8f90*/  F2FP.BF16.F32.PACK_AB R40, R37, R40 ;  /* 0x000000282528723e */ /* 0x000fe200000010ff */
[----:B------:R-:W-:Y:S01]  /*8fa0*/  ULDC.64 UR6, c[0x0][0xbd8] ;  /* 0x0002f60000067ab9 */ /* 0x000fe20000000a00 */
[----:B------:R-:W-:Y:S01]  /*8fb0*/  F2FP.BF16.F32.PACK_AB R38, R35, R38 ;  /* 0x000000262326723e */ /* 0x000fe200000010ff */
[----:B------:R-:W-:Y:S01]  /*8fc0*/  USHF.L.U64.HI UR9, UR36, 0x2, UR37 ;  /* 0x0000000224097899 */ /* 0x000fe20008010225 */
[----:B------:R-:W-:Y:S01]  /*8fd0*/  F2FP.BF16.F32.PACK_AB R21, R21, R26 ;  /* 0x0000001a1515723e */ /* 0x000fe200000010ff */
[----:B------:R-:W-:Y:S01]  /*8fe0*/  UIADD3 UR4, UP1, UR8, UR6, URZ ;  /* 0x0000000608047290 */ /* 0x000fe2000ff3e03f */
[----:B0-----:R-:W-:Y:S01]  /*8ff0*/  LOP3.LUT P0, R6, R70, 0x3, RZ, 0xc0, !PT ;  /* 0x0000000346067812 */ /* 0x001fe2000780c0ff */
[----:B------:R-:W-:Y:S01]  /*9000*/  UISETP.NE.U32.AND UP0, UPT, UR6, URZ, UPT ;  /* 0x0000003f0600728c */ /* 0x000fe2000bf05070 */
[----:B------:R-:W-:Y:S01]  /*9010*/  F2FP.BF16.F32.PACK_AB R20, R13, R20 ;  /* 0x000000140d14723e */ /* 0x000fe200000010ff */
[----:B------:R-:W-:Y:S01]  /*9020*/  UIADD3.X UR6, UR9, UR7, URZ, UP1, !UPT ;  /* 0x0000000709067290 */ /* 0x000fe20008ffe43f */
[----:B------:R-:W-:Y:S01]  /*9030*/  ISETP.EQ.OR P0, PT, R6, 0x3, !P0 ;  /* 0x000000030600780c */ /* 0x000fe20004702670 */
[----:B------:R-:W-:Y:S01]  /*9040*/  UISETP.NE.AND.EX UP0, UPT, UR7, URZ, UPT, UP0 ;  /* 0x0000003f0700728c */ /* 0x000fe2000bf05300 */
[----:B------:R-:W-:-:S02]  /*9050*/  F2FP.BF16.F32.PACK_AB R11, R11, R14 ;  /* 0x0000000e0b0b723e */ /* 0x000fc400000010ff */
[----:B------:R-:W-:Y:S02]  /*9060*/  F2FP.BF16.F32.PACK_AB R105, R105, R108 ;  /* 0x0000006c6969723e */ /* 0x000fe400000010ff */
[----:B------:R-:W-:Y:S02]  /*9070*/  F2FP.BF16.F32.PACK_AB R67, R67, R68 ;  /* 0x000000444343723e */ /* 0x000fe400000010ff */
[----:B------:R-:W-:Y:S02]  /*9080*/  F2FP.BF16.F32.PACK_AB R81, R81, R84 ;  /* 0x000000545151723e */ /* 0x000fe400000010ff */
[----:B------:R-:W-:Y:S02]  /*9090*/  SEL R68, R41, R40, P0 ;  /* 0x0000002829447207 */ /* 0x000fe40000000000 */
[----:B------:R-:W-:Y:S02]  /*90a0*/  SEL R108, R39, R38, P0 ;  /* 0x00000026276c7207 */ /* 0x000fe40000000000 */
[----:B------:R-:W-:-:S02]  /*90b0*/  F2FP.BF16.F32.PACK_AB R46, R43, R46 ;  /* 0x0000002e2b2e723e */ /* 0x000fc400000010ff */
[----:B------:R-:W-:Y:S02]  /*90c0*/  F2FP.BF16.F32.PACK_AB R9, R9, R12 ;  /* 0x0000000c0909723e */ /* 0x000fe400000010ff */
[----:B------:R-:W-:Y:S02]  /*90d0*/  F2FP.BF16.F32.PACK_AB R8, R119, R8 ;  /* 0x000000087708723e */ /* 0x000fe400000010ff */
[----:B------:R-:W-:Y:S02]  /*90e0*/  SEL R40, R40, R41, P0 ;  /* 0x0000002928287207 */ /* 0x000fe40000000000 */
[----:B------:R-:W-:Y:S02]  /*90f0*/  MOV R6, R2 ;  /* 0x0000000200067202 */ /* 0x000fe40000000f00 */
[----:B-1----:R-:W-:Y:S02]  /*9100*/  MOV R7, R5 ;  /* 0x0000000500077202 */ /* 0x002fe40000000f00 */
[----:B------:R-:W-:-:S02]  /*9110*/  SEL R82, R11, R10, P0 ;  /* 0x0000000a0b527207 */ /* 0x000fc40000000000 */
[----:B------:R-:W-:Y:S01]  /*9120*/  SEL R84, R10, R11, P0 ;  /* 0x0000000b0a547207 */ /* 0x000fe20000000000 */
[----:B------:R-:W-:Y:S01]  /*9130*/  IMAD.WIDE R28, R223, 0x2, R6 ;  /* 0x00000002df1c7825 */ /* 0x000fe200078e0206 */
[----:B------:R-:W-:Y:S02]  /*9140*/  SEL R38, R38, R39, P0 ;  /* 0x0000002726267207 */ /* 0x000fe40000000000 */
[----:B------:R-:W-:Y:S02]  /*9150*/  SEL R114, R21, R20, P0 ;  /* 0x0000001415727207 */ /* 0x000fe40000000000 */
[----:B------:R-:W-:Y:S02]  /*9160*/  SEL R116, R20, R21, P0 ;  /* 0x0000001514747207 */ /* 0x000fe40000000000 */
[----:B------:R-:W-:Y:S02]  /*9170*/  LOP3.LUT R5, R28, 0x380, RZ, 0xc0, !PT ;  /* 0x000003801c057812 */ /* 0x000fe400078ec0ff */
[----:B------:R-:W-:-:S02]  /*9180*/  F2FP.BF16.F32.PACK_AB R49, R49, R52 ;  /* 0x000000343131723e */ /* 0x000fc400000010ff */
[----:B------:R-:W-:Y:S02]  /*9190*/  F2FP.BF16.F32.PACK_AB R47, R47, R50 ;  /* 0x000000322f2f723e */ /* 0x000fe400000010ff */
[----:B------:R-:W-:Y:S02]  /*91a0*/  F2FP.BF16.F32.PACK_AB R48, R45, R48 ;  /* 0x000000302d30723e */ /* 0x000fe400000010ff */
[----:B------:R-:W-:Y:S02]  /*91b0*/  F2FP.BF16.F32.PACK_AB R33, R33, R36 ;  /* 0x000000242121723e */ /* 0x000fe400000010ff */
[----:B------:R-:W-:Y:S02]  /*91c0*/  F2FP.BF16.F32.PACK_AB R31, R31, R34 ;  /* 0x000000221f1f723e */ /* 0x000fe400000010ff */
[----:B------:R-:W-:Y:S02]  /*91d0*/  F2FP.BF16.F32.PACK_AB R30, R27, R30 ;  /* 0x0000001e1b1e723e */ /* 0x000fe400000010ff */
[----:B------:R-:W-:-:S02]  /*91e0*/  F2FP.BF16.F32.PACK_AB R24, R15, R24 ;  /* 0x000000180f18723e */ /* 0x000fc400000010ff */
[C---:B------:R-:W-:Y:S02]  /*91f0*/  IADD3 R10, P4, R28.reuse, 0x20, RZ ;  /* 0x000000201c0a7810 */ /* 0x040fe40007f9e0ff */
[C---:B------:R-:W-:Y:S02]  /*9200*/  IADD3 R39, P5, R28.reuse, 0x40, RZ ;  /* 0x000000401c277810 */ /* 0x040fe40007fbe0ff */
[C---:B------:R-:W-:Y:S01]  /*9210*/  IADD3 R41, P6, R28.reuse, 0x60, RZ ;  /* 0x000000601c297810 */ /* 0x040fe20007fde0ff */
[--C-:B------:R-:W-:Y:S01]  /*9220*/  IMAD.X R37, RZ, RZ, R29.reuse, P4 ;  /* 0x000000ffff257224 */ /* 0x100fe200020e061d */
[C---:B------:R-:W-:Y:S01]  /*9230*/  IADD3 R20, P1, R28.reuse, 0x4000, RZ ;  /* 0x000040001c147810 */ /* 0x040fe20007f3e0ff */
[----:B------:R-:W-:Y:S01]  /*9240*/  IMAD.X R35, RZ, RZ, R29, P5 ;  /* 0x000000ffff237224 */ /* 0x000fe200028e061d */
[----:B------:R-:W-:Y:S02]  /*9250*/  IADD3 R43, P2, R28, 0x4020, RZ ;  /* 0x000040201c2b7810 */ /* 0x000fe40007f5e0ff */
[----:B------:R-:W-:-:S02]  /*9260*/  F2FP.BF16.F32.PACK_AB R121, R121, R122 ;  /* 0x0000007a7979723e */ /* 0x000fc400000010ff */
[----:B------:R-:W-:Y:S02]  /*9270*/  F2FP.BF16.F32.PACK_AB R73, R73, R76 ;  /* 0x0000004c4949723e */ /* 0x000fe400000010ff */
[----:B------:R-:W-:Y:S02]  /*9280*/  F2FP.BF16.F32.PACK_AB R57, R57, R64 ;  /* 0x000000403939723e */ /* 0x000fe400000010ff */
[----:B------:R-:W-:Y:S02]  /*9290*/  SEL R118, R9, R8, P0 ;  /* 0x0000000809767207 */ /* 0x000fe40000000000 */
[----:B------:R-:W-:Y:S02]  /*92a0*/  SEL R122, R8, R9, P0 ;  /* 0x00000009087a7207 */ /* 0x000fe40000000000 */
[----:B------:R-:W-:Y:S02]  /*92b0*/  SHF.R.U64 R5, R5, 0x3, RZ ;  /* 0x0000000305057819 */ /* 0x000fe400000012ff */
[----:B------:R-:W-:-:S02]  /*92c0*/  SEL R64, R49, R48, P0 ;  /* 0x0000003031407207 */ /* 0x000fc40000000000 */
[----:B------:R-:W-:Y:S02]  /*92d0*/  SEL R70, R33, R32, P0 ;  /* 0x0000002021467207 */ /* 0x000fe40000000000 */
[----:B------:R-:W-:Y:S01]  /*92e0*/  SEL R74, R32, R33, P0 ;  /* 0x00000021204a7207 */ /* 0x000fe20000000000 */
[--C-:B------:R-:W-:Y:S01]  /*92f0*/  IMAD.X R33, RZ, RZ, R29.reuse, P6 ;  /* 0x000000ffff217224 */ /* 0x100fe200030e061d */
[----:B------:R-:W-:Y:S02]  /*9300*/  SEL R76, R25, R24, P0 ;  /* 0x00000018194c7207 */ /* 0x000fe40000000000 */
[----:B------:R-:W-:Y:S01]  /*9310*/  SEL R78, R24, R25, P0 ;  /* 0x00000019184e7207 */ /* 0x000fe20000000000 */
[----:B------:R-:W-:Y:S01]  /*9320*/  IMAD.X R25, RZ, RZ, R29, P2 ;  /* 0x000000ffff197224 */ /* 0x000fe200010e061d */
[----:B------:R-:W-:Y:S02]  /*9330*/  SEL R106, R47, R46, P0 ;  /* 0x0000002e2f6a7207 */ /* 0x000fe40000000000 */
[----:B------:R-:W-:-:S02]  /*9340*/  SEL R110, R31, R30, P0 ;  /* 0x0000001e1f6e7207 */ /* 0x000fc40000000000 */
[----:B------:R-:W-:Y:S01]  /*9350*/  SEL R112, R30, R31, P0 ;  /* 0x0000001f1e707207 */ /* 0x000fe20000000000 */
[----:B------:R-:W-:Y:S01]  /*9360*/  IMAD.X R31, RZ, RZ, R29, P1 ;  /* 0x000000ffff1f7224 */ /* 0x000fe200008e061d */
[----:B------:R-:W-:Y:S02]  /*9370*/  LOP3.LUT R8, R10, 0x380, RZ, 0xc0, !PT ;  /* 0x000003800a087812 */ /* 0x000fe400078ec0ff */
[----:B------:R-:W-:Y:S02]  /*9380*/  F2FP.BF16.F32.PACK_AB R129, R129, R130 ;  /* 0x000000828181723e */ /* 0x000fe400000010ff */
[----:B------:R-:W-:Y:S02]  /*9390*/  F2FP.BF16.F32.PACK_AB R125, R125, R126 ;  /* 0x0000007e7d7d723e */ /* 0x000fe400000010ff */
[----:B------:R-:W-:Y:S02]  /*93a0*/  F2FP.BF16.F32.PACK_AB R54, R51, R54 ;  /* 0x000000363336723e */ /* 0x000fe400000010ff */
[----:B------:R-:W-:-:S02]  /*93b0*/  SEL R48, R48, R49, P0 ;  /* 0x0000003130307207 */ /* 0x000fc40000000000 */
[----:B------:R-:W-:Y:S02]  /*93c0*/  SEL R46, R46, R47, P0 ;  /* 0x0000002f2e2e7207 */ /* 0x000fe40000000000 */
[----:B------:R-:W-:Y:S02]  /*93d0*/  LOP3.LUT R12, R39, 0x380, RZ, 0xc0, !PT ;  /* 0x00000380270c7812 */ /* 0x000fe400078ec0ff */
[C---:B------:R-:W-:Y:S02]  /*93e0*/  IADD3 R45, P3, R28.reuse, 0x4040, RZ ;  /* 0x000040401c2d7810 */ /* 0x040fe40007f7e0ff */
[C---:B------:R-:W-:Y:S02]  /*93f0*/  IADD3 R47, P4, R28.reuse, 0x4060, RZ ;  /* 0x000040601c2f7810 */ /* 0x040fe40007f9e0ff */
[C---:B------:R-:W-:Y:S01]  /*9400*/  IADD3 R126, P5, R28.reuse, 0x8000, RZ ;  /* 0x000080001c7e7810 */ /* 0x040fe20007fbe0ff */
[--C-:B------:R-:W-:Y:S01]  /*9410*/  IMAD.X R27, RZ, RZ, R29.reuse, P3 ;  /* 0x000000ffff1b7224 */ /* 0x100fe200018e061d */
[C---:B------:R-:W-:Y:S01]  /*9420*/  IADD3 R49, P6, R28.reuse, 0x8020, RZ ;  /* 0x000080201c317810 */ /* 0x040fe20007fde0ff */
[--C-:B------:R-:W-:Y:S01]  /*9430*/  IMAD.X R21, RZ, RZ, R29.reuse, P4 ;  /* 0x000000ffff157224 */ /* 0x100fe200020e061d */
[C---:B------:R-:W-:Y:S01]  /*9440*/  IADD3 R51, P1, R28.reuse, 0x8040, RZ ;  /* 0x000080401c337810 */ /* 0x040fe20007f3e0ff */
[--C-:B------:R-:W-:Y:S01]  /*9450*/  IMAD.X R15, RZ, RZ, R29.reuse, P5 ;  /* 0x000000ffff0f7224 */ /* 0x100fe200028e061d */
[----:B------:R-:W-:Y:S01]  /*9460*/  IADD3 R130, P2, R28, 0x8060, RZ ;  /* 0x000080601c827810 */ /* 0x000fe20007f5e0ff */
[--C-:B------:R-:W-:Y:S01]  /*9470*/  IMAD.X R13, RZ, RZ, R29.reuse, P6 ;  /* 0x000000ffff0d7224 */ /* 0x100fe200030e061d */
[----:B------:R-:W-:Y:S01]  /*9480*/  LOP3.LUT R28, R5, R28, RZ, 0x3c, !PT ;  /* 0x0000001c051c7212 */ /* 0x000fe200078e3cff */
[--C-:B------:R-:W-:Y:S01]  /*9490*/  IMAD.X R11, RZ, RZ, R29.reuse, P1 ;  /* 0x000000ffff0b7224 */ /* 0x100fe200008e061d */
[----:B------:R-:W-:Y:S01]  /*94a0*/  SHF.R.U64 R5, R8, 0x3, RZ ;  /* 0x0000000308057819 */ /* 0x000fe200000012ff */
[----:B------:R-:W-:Y:S01]  /*94b0*/  IMAD.X R9, RZ, RZ, R29, P2 ;  /* 0x000000ffff097224 */ /* 0x000fe200010e061d */
[----:B------:R-:W-:-:S02]  /*94c0*/  SHF.R.U64 R8, R12, 0x3, RZ ;  /* 0x000000030c087819 */ /* 0x000fc400000012ff */
[----:B------:R-:W-:Y:S02]  /*94d0*/  LOP3.LUT R14, R41, 0x380, RZ, 0xc0, !PT ;  /* 0x00000380290e7812 */ /* 0x000fe400078ec0ff */
[----:B------:R-:W-:Y:S02]  /*94e0*/  LOP3.LUT R36, R5, R10, RZ, 0x3c, !PT ;  /* 0x0000000a05247212 */ /* 0x000fe400078e3cff */
[----:B------:R-:W-:Y:S02]  /*94f0*/  LOP3.LUT R34, R8, R39, RZ, 0x3c, !PT ;  /* 0x0000002708227212 */ /* 0x000fe400078e3cff */
[----:B------:R-:W-:Y:S02]  /*9500*/  LOP3.LUT R5, R20, 0x380, RZ, 0xc0, !PT ;  /* 0x0000038014057812 */ /* 0x000fe400078ec0ff */
[----:B------:R-:W-:Y:S02]  /*9510*/  LOP3.LUT R8, R43, 0x380, RZ, 0xc0, !PT ;  /* 0x000003802b087812 */ /* 0x000fe400078ec0ff */
[----:B------:R-:W-:-:S02]  /*9520*/  LOP3.LUT R10, R45, 0x380, RZ, 0xc0, !PT ;  /* 0x000003802d0a7812 */ /* 0x000fc400078ec0ff */
[----:B------:R-:W-:Y:S02]  /*9530*/  SHF.R.U64 R12, R14, 0x3, RZ ;  /* 0x000000030e0c7819 */ /* 0x000fe400000012ff */
[----:B------:R-:W-:Y:S02]  /*9540*/  SHF.R.U64 R5, R5, 0x3, RZ ;  /* 0x0000000305057819 */ /* 0x000fe400000012ff */
[----:B------:R-:W-:Y:S02]  /*9550*/  SHF.R.U64 R8, R8, 0x3, RZ ;  /* 0x0000000308087819 */ /* 0x000fe400000012ff */
[----:B------:R-:W-:Y:S02]  /*9560*/  SHF.R.U64 R10, R10, 0x3, RZ ;  /* 0x000000030a0a7819 */ /* 0x000fe400000012ff */
[----:B------:R-:W-:Y:S02]  /*9570*/  LOP3.LUT R32, R12, R41, RZ, 0x3c, !PT ;  /* 0x000000290c207212 */ /* 0x000fe400078e3cff */
[----:B------:R-:W-:-:S02]  /*9580*/  LOP3.LUT R12, R47, 0x380, RZ, 0xc0, !PT ;  /* 0x000003802f0c7812 */ /* 0x000fc400078ec0ff */
[----:B------:R-:W-:Y:S02]  /*9590*/  LOP3.LUT R30, R5, R20, RZ, 0x3c, !PT ;  /* 0x00000014051e7212 */ /* 0x000fe400078e3cff */
[----:B------:R-:W-:Y:S02]  /*95a0*/  LOP3.LUT R24, R8, R43, RZ, 0x3c, !PT ;  /* 0x0000002b08187212 */ /* 0x000fe400078e3cff */
[----:B------:R-:W-:Y:S02]  /*95b0*/  LOP3.LUT R5, R126, 0x380, RZ, 0xc0, !PT ;  /* 0x000003807e057812 */ /* 0x000fe400078ec0ff */
[----:B------:R-:W-:Y:S02]  /*95c0*/  LOP3.LUT R8, R49, 0x380, RZ, 0xc0, !PT ;  /* 0x0000038031087812 */ /* 0x000fe400078ec0ff */
[----:B------:R-:W-:Y:S02]  /*95d0*/  LOP3.LUT R26, R10, R45, RZ, 0x3c, !PT ;  /* 0x0000002d0a1a7212 */ /* 0x000fe400078e3cff */
[----:B------:R-:W-:-:S02]  /*95e0*/  LOP3.LUT R39, R130, 0x380, RZ, 0xc0, !PT ;  /* 0x0000038082277812 */ /* 0x000fc400078ec0ff */
[----:B------:R-:W-:Y:S02]  /*95f0*/  LOP3.LUT R10, R51, 0x380, RZ, 0xc0, !PT ;  /* 0x00000380330a7812 */ /* 0x000fe400078ec0ff */
[----:B------:R-:W-:Y:S02]  /*9600*/  SHF.R.U64 R12, R12, 0x3, RZ ;  /* 0x000000030c0c7819 */ /* 0x000fe400000012ff */
[----:B------:R-:W-:Y:S02]  /*9610*/  F2FP.BF16.F32.PACK_AB R141, R141, R142 ;  /* 0x0000008e8d8d723e */ /* 0x000fe400000010ff */
[----:B------:R-:W-:Y:S02]  /*9620*/  F2FP.BF16.F32.PACK_AB R140, R139, R140 ;  /* 0x0000008c8b8c723e */ /* 0x000fe400000010ff */
[----:B------:R-:W-:Y:S02]  /*9630*/  SHF.R.U64 R5, R5, 0x3, RZ ;  /* 0x0000000305057819 */ /* 0x000fe400000012ff */
[----:B------:R-:W-:-:S02]  /*9640*/  SHF.R.U64 R8, R8, 0x3, RZ ;  /* 0x0000000308087819 */ /* 0x000fc400000012ff */
[----:B------:R-:W-:Y:S02]  /*9650*/  F2FP.BF16.F32.PACK_AB R104, R101, R104 ;  /* 0x000000686568723e */ /* 0x000fe400000010ff */
[----:B------:R-:W-:Y:S02]  /*9660*/  F2FP.BF16.F32.PACK_AB R137, R137, R138 ;  /* 0x0000008a8989723e */ /* 0x000fe400000010ff */
[----:B------:R-:W-:Y:S02]  /*9670*/  F2FP.BF16.F32.PACK_AB R136, R135, R136 ;  /* 0x000000888788723e */ /* 0x000fe400000010ff */
[----:B------:R-:W-:Y:S02]  /*9680*/  SHF.R.U64 R39, R39, 0x3, RZ ;  /* 0x0000000327277819 */ /* 0x000fe400000012ff */
[----:B------:R-:W-:Y:S02]  /*9690*/  F2FP.BF16.F32.PACK_AB R97, R97, R100 ;  /* 0x000000646161723e */ /* 0x000fe400000010ff */
[----:B------:R-:W-:-:S02]  /*96a0*/  F2FP.BF16.F32.PACK_AB R96, R93, R96 ;  /* 0x000000605d60723e */ /* 0x000fc400000010ff */
[----:B------:R-:W-:Y:S02]  /*96b0*/  F2FP.BF16.F32.PACK_AB R72, R69, R72 ;  /* 0x000000484548723e */ /* 0x000fe400000010ff */
[----:B------:R-:W-:Y:S02]  /*96c0*/  SHF.R.U64 R10, R10, 0x3, RZ ;  /* 0x000000030a0a7819 */ /* 0x000fe400000012ff */
[----:B------:R-:W-:Y:S02]  /*96d0*/  F2FP.BF16.F32.PACK_AB R89, R89, R92 ;  /* 0x0000005c5959723e */ /* 0x000fe400000010ff */
[----:B------:R-:W-:Y:S02]  /*96e0*/  F2FP.BF16.F32.PACK_AB R88, R85, R88 ;  /* 0x000000585558723e */ /* 0x000fe400000010ff */
[----:B------:R-:W-:Y:S02]  /*96f0*/  F2FP.BF16.F32.PACK_AB R128, R127, R128 ;  /* 0x000000807f80723e */ /* 0x000fe400000010ff */
[----:B------:R-:W-:-:S02]  /*9700*/  LOP3.LUT R20, R12, R47, RZ, 0x3c, !PT ;  /* 0x0000002f0c147212 */ /* 0x000fc400078e3cff */
[----:B------:R-:W-:Y:S02]  /*9710*/  F2FP.BF16.F32.PACK_AB R133, R133, R134 ;  /* 0x000000868585723e */ /* 0x000fe400000010ff */
[----:B------:R-:W-:Y:S02]  /*9720*/  F2FP.BF16.F32.PACK_AB R132, R131, R132 ;  /* 0x000000848384723e */ /* 0x000fe400000010ff */
[----:B------:R-:W-:Y:S02]  /*9730*/  F2FP.BF16.F32.PACK_AB R80, R77, R80 ;  /* 0x000000504d50723e */ /* 0x000fe400000010ff */
[----:B------:R-:W-:Y:S02]  /*9740*/  F2FP.BF16.F32.PACK_AB R124, R123, R124 ;  /* 0x0000007c7b7c723e */ /* 0x000fe400000010ff */
[----:B------:R-:W-:Y:S02]  /*9750*/  SEL R42, R141, R140, P0 ;  /* 0x0000008c8d2a7207 */ /* 0x000fe40000000000 */
[----:B------:R-:W-:-:S02]  /*9760*/  LOP3.LUT R14, R5, R126, RZ, 0x3c, !PT ;  /* 0x0000007e050e7212 */ /* 0x000fc400078e3cff */
[----:B------:R-:W-:Y:S02]  /*9770*/  LOP3.LUT R12, R8, R49, RZ, 0x3c, !PT ;  /* 0x00000031080c7212 */ /* 0x000fe400078e3cff */
[----:B------:R-:W-:Y:S02]  /*9780*/  F2FP.BF16.F32.PACK_AB R120, R65, R120 ;  /* 0x000000784178723e */ /* 0x000fe400000010ff */
[----:B------:R-:W-:Y:S02]  /*9790*/  F2FP.BF16.F32.PACK_AB R66, R59, R66 ;  /* 0x000000423b42723e */ /* 0x000fe400000010ff */
[----:B------:R-:W-:Y:S02]  /*97a0*/  SEL R140, R140, R141, P0 ;  /* 0x0000008d8c8c7207 */ /* 0x000fe40000000000 */
[----:B------:R-:W-:Y:S02]  /*97b0*/  SEL R44, R137, R136, P0 ;  /* 0x00000088892c7207 */ /* 0x000fe40000000000 */
[----:B------:R-:W-:-:S02]  /*97c0*/  SEL R86, R105, R104, P0 ;  /* 0x0000006869567207 */ /* 0x000fc40000000000 */
[----:B------:R-:W-:Y:S02]  /*97d0*/  LOP3.LUT R8, R39, R130, RZ, 0x3c, !PT ;  /* 0x0000008227087212 */ /* 0x000fe400078e3cff */
[----:B------:R-:W-:Y:S02]  /*97e0*/  F2FP.BF16.F32.PACK_AB R56, R53, R56 ;  /* 0x000000383538723e */ /* 0x000fe400000010ff */
[----:B------:R-:W-:Y:S02]  /*97f0*/  SEL R136, R136, R137, P0 ;  /* 0x0000008988887207 */ /* 0x000fe40000000000 */
        /* <DEDUP_REMOVED lines=9> */
[----:B------:R-:W-:Y:S02]  /*9890*/  SEL R50, R133, R132, P0 ;  /* 0x0000008485327207 */ /* 0x000fe40000000000 */
[----:B------:R-:W-:Y:S02]  /*98a0*/  SEL R128, R128, R129, P0 ;  /* 0x0000008180807207 */ /* 0x000fe40000000000 */
[----:B------:R-:W-:Y:S02]  /*98b0*/  SEL R58, R125, R124, P0 ;  /* 0x0000007c7d3a7207 */ /* 0x000fe40000000000 */
[----:B------:R-:W-:Y:S02]  /*98c0*/  SEL R88, R88, R89, P0 ;  /* 0x0000005958587207 */ /* 0x000fe40000000000 */
[----:B------:R-:W-:Y:S02]  /*98d0*/  SEL R94, R81, R80, P0 ;  /* 0x00000050515e7207 */ /* 0x000fe40000000000 */
[----:B------:R-:W-:-:S02]  /*98e0*/  MOV R73, R20 ;  /* 0x0000001400497202 */ /* 0x000fc40000000f00 */
        /* <DEDUP_REMOVED lines=9> */
[----:B------:R-:W-:Y:S02]  /*9980*/  MOV R65, R12 ;  /* 0x0000000c00417202 */ /* 0x000fe40000000f00 */
[----:B------:R-:W-:Y:S02]  /*9990*/  MOV R59, R10 ;  /* 0x0000000a003b7202 */ /* 0x000fe40000000f00 */
[----:B------:R-:W-:-:S02]  /*99a0*/  SEL R56, R56, R57, P0 ;  /* 0x0000003938387207 */ /* 0x000fc40000000000 */
[----:B------:R-:W-:Y:S02]  /*99b0*/  SEL R102, R55, R54, P0 ;  /* 0x0000003637667207 */ /* 0x000fe40000000000 */
[----:B------:R-:W-:Y:S02]  /*99c0*/  MOV R67, R14 ;  /* 0x0000000e00437202 */ /* 0x000fe40000000f00 */
[----:B------:R-:W-:Y:S02]  /*99d0*/  SEL R54, R54, R55, P0 ;  /* 0x0000003736367207 */ /* 0x000fe40000000000 */
[----:B------:R-:W-:Y:S02]  /*99e0*/  MOV R87, R28 ;  /* 0x0000001c00577202 */ /* 0x000fe40000000f00 */
[----:B------:R-:W-:Y:S01]  /*99f0*/  MOV R69, R26 ;  /* 0x0000001a00457202 */ /* 0x000fe20000000f00 */
[----:B--2---:R-:W-:Y:S01]  /*9a00*/  SHFL.IDX PT, R42, R42, R3, 0x1c1f ;  /* 0x001c1f032a2a7589 */ /* 0x004fe200000e0000 */
[----:B------:R-:W-:-:S02]  /*9a10*/  LOP3.LUT R5, R3, 0x2, RZ, 0x3c, !PT ;  /* 0x0000000203057812 */ /* 0x000fc400078e3cff */
[----:B------:R-:W-:Y:S01]  /*9a20*/  MOV R79, R32 ;  /* 0x00000020004f7202 */ /* 0x000fe20000000f00 */
[----:B------:R-:W-:Y:S01]  /*9a30*/  SHFL.IDX PT, R44, R44, R3, 0x1c1f ;  /* 0x001c1f032c2c7589 */ /* 0x000fe200000e0000 */
[----:B------:R-:W-:Y:S02]  /*9a40*/  MOV R77, R30 ;  /* 0x0000001e004d7202 */ /* 0x000fe40000000f00 */
[----:B------:R-:W-:Y:S01]  /*9a50*/  MOV R85, R36 ;  /* 0x0000002400557202 */ /* 0x000fe20000000f00 */
[----:B------:R-:W0:Y:S01]  /*9a60*/  SHFL.IDX PT, R9, R140, R5, 0x1c1f ;  /* 0x001c1f058c097589 */ /* 0x000e2200000e0000 */
[----:B------:R-:W-:Y:S02]  /*9a70*/  MOV R81, R34 ;  /* 0x0000002200517202 */ /* 0x000fe40000000f00 */
[----:B------:R-:W-:Y:S01]  /*9a80*/  MOV R75, R24 ;  /* 0x00000018004b7202 */ /* 0x000fe20000000f00 */
[----:B------:R-:W-:Y:S01]  /*9a90*/  SHFL.IDX PT, R86, R86, R3, 0x1c1f ;  /* 0x001c1f0356567589 */ /* 0x000fe200000e0000 */
[----:B------:R-:W-:-:S03]  /*9aa0*/  PLOP3.LUT P1, PT, PT, PT, UP0, 0x80, 0x0 ;  /* 0x000000000000781c */ /* 0x000fc60003f2f008 */
[----:B------:R-:W1:Y:S04]  /*9ab0*/  SHFL.IDX PT, R13, R136, R5, 0x1c1f ;  /* 0x001c1f05880d7589 */ /* 0x000e6800000e0000 */
[----:B------:R-:W2:Y:S04]  /*9ac0*/  SHFL.IDX PT, R11, R104, R5, 0x1c1f ;  /* 0x001c1f05680b7589 */ /* 0x000ea800000e0000 */
[----:B------:R-:W-:Y:S04]  /*9ad0*/  SHFL.IDX PT, R90, R90, R3, 0x1c1f ;  /* 0x001c1f035a5a7589 */ /* 0x000fe800000e0000 */
[----:B------:R-:W3:Y:S04]  /*9ae0*/  SHFL.IDX PT, R15, R96, R5, 0x1c1f ;  /* 0x001c1f05600f7589 */ /* 0x000ee800000e0000 */
[----:B------:R-:W-:Y:S01]  /*9af0*/  SHFL.IDX PT, R52, R52, R3, 0x1c1f ;  /* 0x001c1f0334347589 */ /* 0x000fe200000e0000 */
[----:B0-----:R-:W-:-:S02]  /*9b00*/  SEL R8, R42, R9, P0 ;  /* 0x000000092a087207 */ /* 0x001fc40000000000 */
[----:B------:R-:W-:Y:S01]  /*9b10*/  SEL R10, R9, R42, P0 ;  /* 0x0000002a090a7207 */ /* 0x000fe20000000000 */
[----:B------:R-:W-:Y:S04]  /*9b20*/  SHFL.IDX PT, R92, R92, R3, 0x1c1f ;  /* 0x001c1f035c5c7589 */ /* 0x000fe800000e0000 */
[----:B------:R-:W0:Y:S01]  /*9b30*/  SHFL.IDX PT, R29, R128, R5, 0x1c1f ;  /* 0x001c1f05801d7589 */ /* 0x000e2200000e0000 */
[----:B-1----:R-:W-:Y:S02]  /*9b40*/  SEL R12, R44, R13, P0 ;  /* 0x0000000d2c0c7207 */ /* 0x002fe40000000000 */
[----:B------:R-:W-:Y:S01]  /*9b50*/  SEL R14, R13, R44, P0 ;  /* 0x0000002c0d0e7207 */ /* 0x000fe20000000000 */
[----:B------:R-:W1:Y:S01]  /*9b60*/  SHFL.IDX PT, R27, R88, R5, 0x1c1f ;  /* 0x001c1f05581b7589 */ /* 0x000e6200000e0000 */
[----:B--2---:R-:W-:-:S02]  /*9b70*/  SEL R9, R86, R11, P0 ;  /* 0x0000000b56097207 */ /* 0x004fc40000000000 */
[----:B------:R-:W-:Y:S01]  /*9b80*/  SEL R11, R11, R86, P0 ;  /* 0x000000560b0b7207 */ /* 0x000fe20000000000 */
[----:B------:R-:W-:Y:S04]  /*9b90*/  SHFL.IDX PT, R50, R50, R3, 0x1c1f ;  /* 0x001c1f0332327589 */ /* 0x000fe800000e0000 */
[----:B------:R-:W-:Y:S01]  /*9ba0*/  SHFL.IDX PT, R58, R58, R3, 0x1c1f ;  /* 0x001c1f033a3a7589 */ /* 0x000fe200000e0000 */
[----:B---3--:R-:W-:Y:S02]  /*9bb0*/  SEL R13, R90, R15, P0 ;  /* 0x0000000f5a0d7207 */ /* 0x008fe40000000000 */
[----:B------:R-:W-:Y:S01]  /*9bc0*/  SEL R15, R15, R90, P0 ;  /* 0x0000005a0f0f7207 */ /* 0x000fe20000000000 */
[----:B------:R-:W-:Y:S04]  /*9bd0*/  SHFL.IDX PT, R94, R94, R3, 0x1c1f ;  /* 0x001c1f035e5e7589 */ /* 0x000fe800000e0000 */
[----:B------:R-:W2:Y:S04]  /*9be0*/  SHFL.IDX PT, R21, R132, R5, 0x1c1f ;  /* 0x001c1f0584157589 */ /* 0x000ea800000e0000 */
[----:B------:R-:W3:Y:S01]  /*9bf0*/  SHFL.IDX PT, R33, R124, R5, 0x1c1f ;  /* 0x001c1f057c217589 */ /* 0x000ee200000e0000 */
[----:B0-----:R-:W-:-:S02]  /*9c00*/  SEL R28, R52, R29, P0 ;  /* 0x0000001d341c7207 */ /* 0x001fc40000000000 */
[----:B------:R-:W-:Y:S01]  /*9c10*/  SEL R30, R29, R52, P0 ;  /* 0x000000341d1e7207 */ /* 0x000fe20000000000 */
[----:B------:R-:W0:Y:S01]  /*9c20*/  SHFL.IDX PT, R31, R80, R5, 0x1c1f ;  /* 0x001c1f05501f7589 */ /* 0x000e2200000e0000 */
[----:B-1----:R-:W-:Y:S02]  /*9c30*/  SEL R25, R92, R27, P0 ;  /* 0x0000001b5c197207 */ /* 0x002fe40000000000 */
[----:B------:R-:W-:Y:S01]  /*9c40*/  SEL R27, R27, R92, P0 ;  /* 0x0000005c1b1b7207 */ /* 0x000fe20000000000 */
[----:B------:R-:W-:Y:S04]  /*9c50*/  SHFL.IDX PT, R60, R60, R3, 0x1c1f ;  /* 0x001c1f033c3c7589 */ /* 0x000fe800000e0000 */
[----:B------:R-:W-:Y:S04]  /*9c60*/  SHFL.IDX PT, R98, R98, R3, 0x1c1f ;  /* 0x001c1f0362627589 */ /* 0x000fe800000e0000 */
[----:B------:R-:W1:Y:S04]  /*9c70*/  SHFL.IDX PT, R37, R120, R5, 0x1c1f ;  /* 0x001c1f0578257589 */ /* 0x000e6800000e0000 */
[----:B------:R-:W4:Y:S01]  /*9c80*/  SHFL.IDX PT, R35, R72, R5, 0x1c1f ;  /* 0x001c1f0548237589 */ /* 0x000f2200000e0000 */
[----:B--2---:R-:W-:-:S02]  /*9c90*/  SEL R24, R50, R21, P0 ;  /* 0x0000001532187207 */ /* 0x004fc40000000000 */
[----:B------:R-:W-:Y:S01]  /*9ca0*/  SEL R26, R21, R50, P0 ;  /* 0x00000032151a7207 */ /* 0x000fe20000000000 */
[----:B------:R-:W-:Y:S01]  /*9cb0*/  SHFL.IDX PT, R62, R62, R3, 0x1c1f ;  /* 0x001c1f033e3e7589 */ /* 0x000fe200000e0000 */
[----:B---3--:R-:W-:Y:S02]  /*9cc0*/  SEL R32, R58, R33, P0 ;  /* 0x000000213a207207 */ /* 0x008fe40000000000 */
[----:B------:R-:W-:Y:S01]  /*9cd0*/  SEL R34, R33, R58, P0 ;  /* 0x0000003a21227207 */ /* 0x000fe20000000000 */
[----:B------:R-:W-:Y:S01]  /*9ce0*/  SHFL.IDX PT, R100, R100, R3, 0x1c1f ;  /* 0x001c1f0364647589 */ /* 0x000fe200000e0000 */
[----:B0-----:R-:W-:Y:S02]  /*9cf0*/  SEL R29, R94, R31, P0 ;  /* 0x0000001f5e1d7207 */ /* 0x001fe40000000000 */
[----:B------:R-:W-:Y:S01]  /*9d00*/  SEL R31, R31, R94, P0 ;  /* 0x0000005e1f1f7207 */ /* 0x000fe20000000000 */
[----:B------:R-:W0:Y:S04]  /*9d10*/  SHFL.IDX PT, R41, R56, R5, 0x1c1f ;  /* 0x001c1f0538297589 */ /* 0x000e2800000e0000 */
[----:B------:R-:W-:Y:S04]  /*9d20*/  SHFL.IDX PT, R39, R66, R5, 0x1c1f ;  /* 0x001c1f0542277589 */ /* 0x000fe800000e0000 */
[----:B------:R-:W-:Y:S01]  /*9d30*/  SHFL.IDX PT, R102, R102, R3, 0x1c1f ;  /* 0x001c1f0366667589 */ /* 0x000fe200000e0000 */
[----:B-1----:R-:W-:-:S03]  /*9d40*/  SEL R36, R60, R37, P0 ;  /* 0x000000253c247207 */ /* 0x002fc60000000000 */
[----:B------:R-:W1:Y:S01]  /*9d50*/  SHFL.IDX PT, R43, R54, R5, 0x1c1f ;  /* 0x001c1f05362b7589 */ /* 0x000e6200000e0000 */
[----:B----4-:R-:W-:Y:S02]  /*9d60*/  SEL R33, R98, R35, P0 ;  /* 0x0000002362217207 */ /* 0x010fe40000000000 */
[----:B------:R-:W-:Y:S01]  /*9d70*/  SEL R35, R35, R98, P0 ;  /* 0x0000006223237207 */ /* 0x000fe20000000000 */
[----:B------:R-:W-:Y:S06]  /*9d80*/  BAR.SYNC.DEFER_BLOCKING 0x1, 0x100 ;  /* 0x0044000000007b1d */ /* 0x000fec0000010000 */
[----:B------:R-:W-:Y:S01]  /*9d90*/  SHFL.IDX PT, R64, R64, R3, 0x1c1f ;  /* 0x001c1f0340407589 */ /* 0x000fe200000e0000 */
[----:B0-----:R-:W-:-:S03]  /*9da0*/  SEL R42, R41, R62, P0 ;  /* 0x0000003e292a7207 */ /* 0x001fc60000000000 */
[----:B------:R-:W-:Y:S04]  /*9db0*/  SHFL.IDX PT, R68, R68, R3, 0x1c1f ;  /* 0x001c1f0344447589 */ /* 0x000fe800000e0000 */
        /* <DEDUP_REMOVED lines=9> */
[----:B------:R0:W-:Y:S04]  /*9e50*/  SHFL.IDX PT, R3, R40, R5, 0x1c1f ;  /* 0x001c1f0528037589 */ /* 0x0001e800000e0000 */
[----:B------:R-:W-:Y:S04]  /*9e60*/  SHFL.IDX PT, R53, R46, R5, 0x1c1f ;  /* 0x001c1f052e357589 */ /* 0x000fe800000e0000 */
[----:B------:R-:W-:Y:S01]  /*9e70*/  SHFL.IDX PT, R47, R74, R5, 0x1c1f ;  /* 0x001c1f054a2f7589 */ /* 0x000fe200000e0000 */
[----:B0-----:R-:W-:-:S03]  /*9e80*/  SEL R40, R62, R41, P0 ;  /* 0x000000293e287207 */ /* 0x001fc60000000000 */
[----:B------:R0:W-:Y:S01]  /*9e90*/  SHFL.IDX PT, R55, R38, R5, 0x1c1f ;  /* 0x001c1f0526377589 */ /* 0x0001e200000e0000 */
[----:B-1----:R-:W-:Y:S02]  /*9ea0*/  SEL R41, R102, R43, P0 ;  /* 0x0000002b66297207 */ /* 0x002fe40000000000 */
[----:B------:R-:W-:Y:S01]  /*9eb0*/  SEL R43, R43, R102, P0 ;  /* 0x000000662b2b7207 */ /* 0x000fe20000000000 */
[----:B------:R-:W-:Y:S04]  /*9ec0*/  SHFL.IDX PT, R71, R112, R5, 0x1c1f ;  /* 0x001c1f0570477589 */ /* 0x000fe800000e0000 */
[----:B------:R-:W-:Y:S01]  /*9ed0*/  SHFL.IDX PT, R49, R78, R5, 0x1c1f ;  /* 0x001c1f054e317589 */ /* 0x000fe200000e0000 */
[----:B0-----:R-:W-:-:S03]  /*9ee0*/  SEL R38, R37, R60, P0 ;  /* 0x0000003c25267207 */ /* 0x001fc60000000000 */
[----:B------:R-:W0:Y:S01]  /*9ef0*/  SHFL.IDX PT, R51, R84, R5, 0x1c1f ;  /* 0x001c1f0554337589 */ /* 0x000e2200000e0000 */
[----:B------:R-:W-:Y:S02]  /*9f00*/  SEL R37, R100, R39, P0 ;  /* 0x0000002764257207 */ /* 0x000fe40000000000 */
[----:B------:R-:W-:Y:S01]  /*9f10*/  SEL R39, R39, R100, P0 ;  /* 0x0000006427277207 */ /* 0x000fe20000000000 */
[----:B------:R-:W-:Y:S04]  /*9f20*/  SHFL.IDX PT, R57, R116, R5, 0x1c1f ;  /* 0x001c1f0574397589 */ /* 0x000fe800000e0000 */
[----:B------:R-:W1:Y:S04]  /*9f30*/  SHFL.IDX PT, R83, R122, R5, 0x1c1f ;  /* 0x001c1f057a537589 */ /* 0x000e6800000e0000 */
[----:B------:R2:W-:Y:S04]  /*9f40*/  STSM.16.M88.4 [R87], R8 ;  /* 0x0000000857007844 */ /* 0x0005e80000000200 */
[----:B------:R3:W-:Y:S04]  /*9f50*/  STSM.16.M88.4 [R85], R12 ;  /* 0x0000000c55007844 */ /* 0x0007e80000000200 */
[----:B------:R1:W-:Y:S04]  /*9f60*/  STSM.16.M88.4 [R81], R24 ;  /* 0x0000001851007844 */ /* 0x0003e80000000200 */
[----:B------:R-:W-:Y:S01]  /*9f70*/  STSM.16.M88.4 [R79], R28 ;  /* 0x0000001c4f007844 */ /* 0x000fe20000000200 */
[----:B0-----:R-:W-:-:S02]  /*9f80*/  SEL R80, R82, R51, P0 ;  /* 0x0000003352507207 */ /* 0x001fc40000000000 */
[----:B------:R-:W-:Y:S01]  /*9f90*/  SEL R82, R51, R82, P0 ;  /* 0x0000005233527207 */ /* 0x000fe20000000000 */
[----:B------:R-:W-:Y:S01]  /*9fa0*/  STSM.16.M88.4 [R77], R32 ;  /* 0x000000204d007844 */ /* 0x000fe20000000200 */
[----:B--2---:R-:W-:Y:S02]  /*9fb0*/  SEL R8, R64, R45, P0 ;  /* 0x0000002d40087207 */ /* 0x004fe40000000000 */
[----:B------:R-:W-:Y:S01]  /*9fc0*/  SEL R10, R45, R64, P0 ;  /* 0x000000402d0a7207 */ /* 0x000fe20000000000 */
[----:B------:R-:W-:Y:S01]  /*9fd0*/  STSM.16.M88.4 [R75], R36 ;  /* 0x000000244b007844 */ /* 0x000fe20000000200 */
[----:B------:R-:W-:Y:S02]  /*9fe0*/  SEL R9, R106, R53, P0 ;  /* 0x000000356a097207 */ /* 0x000fe40000000000 */
[----:B------:R-:W-:Y:S01]  /*9ff0*/  SEL R11, R53, R106, P0 ;  /* 0x0000006a350b7207 */ /* 0x000fe20000000000 */
[----:B------:R0:W-:Y:S01]  /*a000*/  STSM.16.M88.4 [R69], R40 ;  /* 0x0000002845007844 */ /* 0x0001e20000000200 */
[----:B---3--:R-:W-:-:S02]  /*a010*/  SEL R12, R68, R3, P0 ;  /* 0x00000003440c7207 */ /* 0x008fc40000000000 */
[----:B------:R-:W-:Y:S01]  /*a020*/  SEL R14, R3, R68, P0 ;  /* 0x00000044030e7207 */ /* 0x000fe20000000000 */
[----:B------:R2:W-:Y:S01]  /*a030*/  STSM.16.M88.4 [R73], R8 ;  /* 0x0000000849007844 */ /* 0x0005e20000000200 */
[----:B------:R-:W-:Y:S02]  /*a040*/  SEL R13, R108, R55, P0 ;  /* 0x000000376c0d7207 */ /* 0x000fe40000000000 */
[----:B------:R-:W-:Y:S02]  /*a050*/  SEL R15, R55, R108, P0 ;  /* 0x0000006c370f7207 */ /* 0x000fe40000000000 */
[----:B------:R-:W-:Y:S02]  /*a060*/  SEL R68, R70, R47, P0 ;  /* 0x0000002f46447207 */ /* 0x000fe40000000000 */
[----:B------:R-:W-:Y:S01]  /*a070*/  SEL R70, R47, R70, P0 ;  /* 0x000000462f467207 */ /* 0x000fe20000000000 */
[----:B------:R3:W-:Y:S01]  /*a080*/  STSM.16.M88.4 [R67], R12 ;  /* 0x0000000c43007844 */ /* 0x0007e20000000200 */
[----:B-1----:R-:W-:-:S02]  /*a090*/  SEL R81, R118, R83, P0 ;  /* 0x0000005376517207 */ /* 0x002fc40000000000 */
[----:B------:R-:W-:Y:S02]  /*a0a0*/  SEL R24, R76, R49, P0 ;  /* 0x000000314c187207 */ /* 0x000fe40000000000 */
[----:B0-----:R-:W-:Y:S02]  /*a0b0*/  SEL R69, R110, R71, P0 ;  /* 0x000000476e457207 */ /* 0x001fe40000000000 */
[----:B------:R-:W-:Y:S01]  /*a0c0*/  SEL R71, R71, R110, P0 ;  /* 0x0000006e47477207 */ /* 0x000fe20000000000 */
[----:B--2---:R-:W-:Y:S01]  /*a0d0*/  IMAD.U32 R9, RZ, RZ, UR6 ;  /* 0x00000006ff097e24 */ /* 0x004fe2000f8e00ff */
[----:B------:R-:W-:Y:S01]  /*a0e0*/  SEL R26, R49, R76, P0 ;  /* 0x0000004c311a7207 */ /* 0x000fe20000000000 */
[----:B------:R-:W-:Y:S01]  /*a0f0*/  ULDC.64 UR6, c[0x0][0xbe0] ;  /* 0x0002f80000067ab9 */ /* 0x000fe20000000a00 */
[----:B------:R-:W-:Y:S01]  /*a100*/  SEL R25, R114, R57, P0 ;  /* 0x0000003972197207 */ /* 0x000fe20000000000 */
[----:B------:R3:W-:Y:S01]  /*a110*/  STSM.16.M88.4 [R65], R68 ;  /* 0x0000004441007844 */ /* 0x0007e20000000200 */
[----:B------:R-:W-:Y:S01]  /*a120*/  SEL R27, R57, R114, P0 ;  /* 0x00000072391b7207 */ /* 0x000fe20000000000 */
[----:B------:R-:W0:Y:S01]  /*a130*/  LDC R60, c[0x0][0xa88] ;  /* 0x0002a200ff3c7b82 */ /* 0x000e220000000800 */
[----:B------:R-:W-:Y:S01]  /*a140*/  SEL R83, R83, R118, P0 ;  /* 0x0000007653537207 */ /* 0x000fe20000000000 */
[----:B------:R-:W-:-:S02]  /*a150*/  IMAD.U32 R8, RZ, RZ, UR4 ;  /* 0x00000004ff087e24 */ /* 0x000fc4000f8e00ff */
[----:B------:R3:W-:Y:S01]  /*a160*/  STSM.16.M88.4 [R59], R24 ;  /* 0x000000183b007844 */ /* 0x0007e20000000200 */
[----:B------:R-:W-:-:S03]  /*a170*/  UISETP.NE.U32.AND UP1, UPT, UR6, URZ, UPT ;  /* 0x0000003f0600728c */ /* 0x000fc6000bf25070 */
[----:B------:R3:W-:Y:S01]  /*a180*/  STSM.16.M88.4 [R20], R80 ;  /* 0x0000005014007844 */ /* 0x0007e20000000200 */
[----:B------:R-:W-:Y:S01]  /*a190*/  BAR.SYNC.DEFER_BLOCKING 0x1, 0x100 ;  /* 0x0044000000007b1d */ /* 0x000fe20000010000 */
[----:B------:R-:W-:-:S06]  /*a1a0*/  UISETP.NE.AND.EX UP1, UPT, UR7, URZ, UPT, UP1 ;  /* 0x0000003f0700728c */ /* 0x000fcc000bf25310 */
[----:B------:R-:W-:-:S05]  /*a1b0*/  PLOP3.LUT P0, PT, PT, PT, UP1, 0x80, 0x0 ;  /* 0x000000000000781c */ /* 0x000fca0003f0f018 */
[----:B------:R-:W-:-:S04]  /*a1c0*/  @UP1 UIADD3 UR6, UP2, UR8, UR6, URZ ;  /* 0x0000000608061290 */ /* 0x000fc8000ff5e03f */
[----:B------:R-:W-:Y:S02]  /*a1d0*/  @UP1 UIADD3.X UR7, UR9, UR7, URZ, UP2, !UPT ;  /* 0x0000000709071290 */ /* 0x000fe400097fe43f */
[----:B------:R-:W-:-:S04]  /*a1e0*/  IMAD.U32 R10, RZ, RZ, UR6 ;  /* 0x00000006ff0a7e24 */ /* 0x000fc8000f8e00ff */
[----:B------:R-:W-:Y:S01]  /*a1f0*/  IMAD.U32 R11, RZ, RZ, UR7 ;  /* 0x00000007ff0b7e24 */ /* 0x000fe2000f8e00ff */
[----:B------:R-:W2:Y:S01]  /*a200*/  @P1 LDG.E R3, desc[UR48][R8.64] ;  /* 0x0000003008031981 */ /* 0x000ea2000c1e1900 */
[----:B------:R-:W-:Y:S01]  /*a210*/  IMAD R5, R18, 0x40, R16 ;  /* 0x0000004012057824 */ /* 0x000fe200078e0210 */
[----:B------:R-:W-:Y:S02]  /*a220*/  UMOV UR4, URZ ;  /* 0x0000003f00047c82 */ /* 0x000fe40008000000 */
[----:B0-----:R3:W5:Y:S01]  /*a230*/  @P0 LDG.E R60, desc[UR48][R10.64] ;  /* 0x000000300a3c0981 */ /* 0x001762000c1e1900 */
[----:B------:R-:W-:-:S03]  /*a240*/  IMAD.WIDE R6, R5, 0x2, R6 ;  /* 0x0000000205067825 */ /* 0x000fc600078e0206 */
[----:B------:R-:W-:Y:S02]  /*a250*/  IADD3 R33, P5, R6, 0x1000, RZ ;  /* 0x0000100006217810 */ /* 0x000fe40007fbe0ff */
[----:B--2---:R-:W-:Y:S01]  /*a260*/  @P1 R2UR UR4, R3 ;  /* 0x00000000030412ca */ /* 0x004fe200000e0000 */
[----:B---3--:R-:W-:-:S14]  /*a270*/  @P0 BRA `(.L_x_277) ;  /* 0x0000000000100947 */ /* 0x008fdc0003800000 */
[----:B------:R-:W-:Y:S05]  /*a280*/  @!P1 BRA `(.L_x_277) ;  /* 0x00000000000c9947 */ /* 0x000fea0003800000 */
[----:B------:R-:W2:Y:S04]  /*a290*/  LDG.E R3, desc[UR48][R8.64] ;  /* 0x0000003008037981 */ /* 0x000ea8000c1e1900 */
[----:B-----5:R-:W2:Y:S02]  /*a2a0*/  LDG.E R60, desc[UR48][R8.64+0x4] ;  /* 0x00000430083c7981 */ /* 0x020ea4000c1e1900 */
[----:B--2---:R-:W-:-:S07]  /*a2b0*/  IMAD.IADD R60, R60, 0x1, -R3 ;  /* 0x000000013c3c7824 */ /* 0x004fce00078e0a03 */
.L_x_277:
[----:B------:R-:W-:Y:S01]  /*a2c0*/  USHF.R.S32.HI UR11, URZ, 0x1f, UR39 ;  /* 0x0000001f3f0b7899 */ /* 0x000fe20008011427 */
[----:B------:R-:W-:Y:S01]  /*a2d0*/  IMAD R11, R17, 0x80, R222 ;  /* 0x00000080110b7824 */ /* 0x000fe200078e02de */
[----:B------:R-:W-:Y:S01]  /*a2e0*/  ULDC.64 UR12, c[0x0][0xb70] ;  /* 0x0002dc00000c7ab9 */ /* 0x000fe20000000a00 */
[----:B------:R-:W-:Y:S01]  /*a2f0*/  USHF.R.S32.HI UR9, URZ, 0x1f, UR4 ;  /* 0x0000001f3f097899 */ /* 0x000fe20008011404 */
[C---:B------:R-:W-:Y:S01]  /*a300*/  IADD3 R53, P0, R6.reuse, 0x4000, RZ ;  /* 0x0000400006357810 */ /* 0x040fe20007f1e0ff */
[----:B------:R-:W-:Y:S01]  /*a310*/  UIMAD UR10, UR11, UR12, URZ ;  /* 0x0000000c0b0a72a4 */ /* 0x000fe2000f8e023f */
[C---:B------:R-:W-:Y:S01]  /*a320*/  IADD3 R29, P2, R6.reuse, 0x6000, RZ ;  /* 0x00006000061d7810 */ /* 0x040fe20007f5e0ff */
[----:B------:R-:W-:Y:S01]  /*a330*/  UMOV UR8, UR4 ;  /* 0x0000000400087c82 */ /* 0x000fe20008000000 */
[----:B------:R-:W-:Y:S01]  /*a340*/  USEL UR37, UR37, URZ, !UP0 ;  /* 0x0000003f25257287 */ /* 0x000fe2000c000000 */
[C---:B------:R-:W-:Y:S01]  /*a350*/  IADD3 R25, P4, R6.reuse, 0x2000, RZ ;  /* 0x0000200006197810 */ /* 0x040fe20007f9e0ff */
[----:B------:R-:W-:Y:S01]  /*a360*/  UIMAD.WIDE.U32 UR6, UR39, UR12, UR8 ;  /* 0x0000000c270672a5 */ /* 0x000fe2000f8e0008 */
[C---:B------:R-:W-:Y:S01]  /*a370*/  IADD3 R9, P3, R6.reuse, 0x3000, RZ ;  /* 0x0000300006097810 */ /* 0x040fe20007f7e0ff */
[----:B------:R-:W-:Y:S01]  /*a380*/  UIMAD UR10, UR39, UR13, UR10 ;  /* 0x0000000d270a72a4 */ /* 0x000fe2000f8e020a */
[----:B------:R-:W-:Y:S01]  /*a390*/  SHF.R.S32.HI R3, RZ, 0x1f, R11 ;  /* 0x0000001fff037819 */ /* 0x000fe2000001140b */
[----:B------:R-:W-:Y:S01]  /*a3a0*/  USEL UR36, UR36, URZ, !UP0 ;  /* 0x0000003f24247287 */ /* 0x000fe2000c000000 */
[----:B------:R-:W-:Y:S01]  /*a3b0*/  IADD3 R41, P1, R6, 0x5000, RZ ;  /* 0x0000500006297810 */ /* 0x000fe20007f3e0ff */
[----:B------:R-:W-:Y:S01]  /*a3c0*/  ULDC.64 UR12, c[0x0][0xb78] ;  /* 0x0002de00000c7ab9 */ /* 0x000fe20000000a00 */
[----:B------:R-:W-:Y:S01]  /*a3d0*/  UIADD3 UR7, UR7, UR10, URZ ;  /* 0x0000000a07077290 */ /* 0x000fe2000fffe03f */
[----:B------:R-:W-:Y:S01]  /*a3e0*/  LOP3.LUT R52, R53, 0x380, RZ, 0xc0, !PT ;  /* 0x0000038035347812 */ /* 0x000fe200078ec0ff */
[----:B------:R-:W-:Y:S01]  /*a3f0*/  UIMAD UR8, UR37, UR12, URZ ;  /* 0x0000000c250872a4 */ /* 0x000fe2000f8e023f */
[----:B------:R-:W-:Y:S01]  /*a400*/  LOP3.LUT R28, R29, 0x380, RZ, 0xc0, !PT ;  /* 0x000003801d1c7812 */ /* 0x000fe200078ec0ff */
[----:B------:R-:W-:Y:S01]  /*a410*/  UIMAD.WIDE.U32 UR6, UR36, UR12, UR6 ;  /* 0x0000000c240672a5 */ /* 0x000fe2000f8e0006 */
[----:B------:R-:W-:Y:S01]  /*a420*/  LOP3.LUT R32, R33, 0x380, RZ, 0xc0, !PT ;  /* 0x0000038021207812 */ /* 0x000fe200078ec0ff */
[----:B------:R-:W-:Y:S01]  /*a430*/  UIMAD UR8, UR36, UR13, UR8 ;  /* 0x0000000d240872a4 */ /* 0x000fe2000f8e0208 */
[----:B------:R-:W-:-:S02]  /*a440*/  LOP3.LUT R24, R25, 0x380, RZ, 0xc0, !PT ;  /* 0x0000038019187812 */ /* 0x000fc400078ec0ff */
[----:B------:R-:W-:Y:S01]  /*a450*/  LOP3.LUT R8, R9, 0x380, RZ, 0xc0, !PT ;  /* 0x0000038009087812 */ /* 0x000fe200078ec0ff */
[----:B------:R-:W-:Y:S01]  /*a460*/  ULDC.64 UR12, c[0x0][0xaa0] ;  /* 0x0002a800000c7ab9 */ /* 0x000fe20000000a00 */
[----:B------:R-:W-:Y:S01]  /*a470*/  IADD3 R5, P6, R11, UR6, RZ ;  /* 0x000000060b057c10 */ /* 0x000fe2000ffde0ff */
[----:B------:R-:W-:Y:S01]  /*a480*/  IMAD.U32 R10, RZ, RZ, UR8 ;  /* 0x00000008ff0a7e24 */ /* 0x000fe2000f8e00ff */
[----:B------:R-:W-:Y:S02]  /*a490*/  LOP3.LUT R40, R41, 0x380, RZ, 0xc0, !PT ;  /* 0x0000038029287812 */ /* 0x000fe400078ec0ff */
[----:B------:R-:W-:Y:S02]  /*a4a0*/  SHF.R.U64 R52, R52, 0x3, RZ ;  /* 0x0000000334347819 */ /* 0x000fe400000012ff */
[----:B------:R-:W-:Y:S01]  /*a4b0*/  IADD3.X R10, R3, UR7, R10, P6, !PT ;  /* 0x00000007030a7c10 */ /* 0x000fe2000b7fe40a */
[----:B------:R-:W-:Y:S01]  /*a4c0*/  ULDC.64 UR6, c[0x0][0xb40] ;  /* 0x0002d00000067ab9 */ /* 0x000fe20000000a00 */
[----:B------:R-:W-:Y:S01]  /*a4d0*/  SHF.R.U64 R28, R28, 0x3, RZ ;  /* 0x000000031c1c7819 */ /* 0x000fe200000012ff */
[----:B------:R-:W-:Y:S01]  /*a4e0*/  VIADD R3, R11, 0x8 ;  /* 0x000000080b037836 */ /* 0x000fe20000000000 */
[----:B------:R-:W-:-:S02]  /*a4f0*/  SHF.R.U64 R32, R32, 0x3, RZ ;  /* 0x0000000320207819 */ /* 0x000fc400000012ff */
[----:B------:R-:W-:Y:S02]  /*a500*/  SHF.R.U64 R24, R24, 0x3, RZ ;  /* 0x0000000318187819 */ /* 0x000fe400000012ff */
[----:B------:R-:W-:Y:S02]  /*a510*/  SHF.R.U64 R8, R8, 0x3, RZ ;  /* 0x0000000308087819 */ /* 0x000fe400000012ff */
[----:B------:R-:W-:Y:S02]  /*a520*/  LEA R38, P6, R5, UR6, 0x2 ;  /* 0x0000000605267c11 */ /* 0x000fe4000f8c10ff */
[----:B------:R-:W-:Y:S02]  /*a530*/  SHF.R.U64 R40, R40, 0x3, RZ ;  /* 0x0000000328287819 */ /* 0x000fe400000012ff */
[----:B------:R-:W-:Y:S01]  /*a540*/  LOP3.LUT R52, R52, R53, RZ, 0x3c, !PT ;  /* 0x0000003534347212 */ /* 0x000fe200078e3cff */
[--C-:B------:R-:W-:Y:S01]  /*a550*/  IMAD.X R53, RZ, RZ, R7.reuse, P0 ;  /* 0x000000ffff357224 */ /* 0x100fe200000e0607 */
[----:B------:R-:W-:Y:S01]  /*a560*/  LOP3.LUT R28, R28, R29, RZ, 0x3c, !PT ;  /* 0x0000001d1c1c7212 */ /* 0x000fe200078e3cff */
[----:B------:R-:W-:Y:S01]  /*a570*/  IMAD.X R29, RZ, RZ, R7, P2 ;  /* 0x000000ffff1d7224 */ /* 0x000fe200010e0607 */
[----:B------:R-:W-:-:S02]  /*a580*/  LOP3.LUT P0, RZ, R22, 0x3, RZ, 0xc0, !PT ;  /* 0x0000000316ff7812 */ /* 0x000fc4000780c0ff */
[----:B------:R-:W-:Y:S01]  /*a590*/  LOP3.LUT R32, R32, R33, RZ, 0x3c, !PT ;  /* 0x0000002120207212 */ /* 0x000fe200078e3cff */
[--C-:B------:R-:W-:Y:S01]  /*a5a0*/  IMAD.X R33, RZ, RZ, R7.reuse, P5 ;  /* 0x000000ffff217224 */ /* 0x100fe200028e0607 */
[----:B------:R-:W-:Y:S01]  /*a5b0*/  LOP3.LUT R24, R24, R25, RZ, 0x3c, !PT ;  /* 0x0000001918187212 */ /* 0x000fe200078e3cff */
[--C-:B------:R-:W-:Y:S01]  /*a5c0*/  IMAD.X R25, RZ, RZ, R7.reuse, P4 ;  /* 0x000000ffff197224 */ /* 0x100fe200020e0607 */
[----:B------:R-:W-:Y:S01]  /*a5d0*/  LOP3.LUT R8, R8, R9, RZ, 0x3c, !PT ;  /* 0x0000000908087212 */ /* 0x000fe200078e3cff */
[--C-:B------:R-:W-:Y:S01]  /*a5e0*/  IMAD.X R9, RZ, RZ, R7.reuse, P3 ;  /* 0x000000ffff097224 */ /* 0x100fe200018e0607 */
[----:B------:R-:W-:Y:S02]  /*a5f0*/  LEA.HI.X R39, R5, UR7, R10, 0x2, P6 ;  /* 0x0000000705277c11 */ /* 0x000fe4000b0f140a */
[----:B------:R-:W-:Y:S01]  /*a600*/  LOP3.LUT R40, R40, R41, RZ, 0x3c, !PT ;  /* 0x0000002928287212 */ /* 0x000fe200078e3cff */
[----:B------:R-:W-:Y:S01]  /*a610*/  IMAD.X R41, RZ, RZ, R7, P1 ;  /* 0x000000ffff297224 */ /* 0x000fe200008e0607 */
[----:B------:R-:W-:-:S02]  /*a620*/  IADD3 R10, P2, R6, 0xb000, RZ ;  /* 0x0000b000060a7810 */ /* 0x000fc40007f5e0ff */
[C---:B------:R-:W-:Y:S02]  /*a630*/  IADD3 R13, P6, R6.reuse, 0x7000, RZ ;  /* 0x00007000060d7810 */ /* 0x040fe40007fde0ff */
[C---:B------:R-:W-:Y:S01]  /*a640*/  IADD3 R57, P5, R6.reuse, 0x8000, RZ ;  /* 0x0000800006397810 */ /* 0x040fe20007fbe0ff */
[----:B------:R-:W-:Y:S01]  /*a650*/  UIMAD UR6, UR9, UR12, URZ ;  /* 0x0000000c090672a4 */ /* 0x000fe2000f8e023f */
[C---:B------:R-:W-:Y:S01]  /*a660*/  IADD3 R49, P4, R6.reuse, 0x9000, RZ ;  /* 0x0000900006317810 */ /* 0x040fe20007f9e0ff */
[----:B------:R-:W-:Y:S01]  /*a670*/  IMAD.MOV.U32 R64, RZ, RZ, R16 ;  /* 0x000000ffff407224 */ /* 0x000fe200078e0010 */
[----:B------:R-:W-:Y:S01]  /*a680*/  IADD3 R37, P3, R6, 0xa000, RZ ;  /* 0x0000a00006257810 */ /* 0x000fe20007f7e0ff */
[----:B------:R-:W-:Y:S01]  /*a690*/  IMAD.X R21, RZ, RZ, R7, P2 ;  /* 0x000000ffff157224 */ /* 0x000fe200010e0607 */
[-C--:B-----5:R-:W-:Y:S02]  /*a6a0*/  ISETP.GE.OR P1, PT, R11, R60.reuse, P0 ;  /* 0x0000003c0b00720c */ /* 0x0a0fe40000726670 */
[----:B------:R-:W-:-:S02]  /*a6b0*/  ISETP.GE.OR P0, PT, R3, R60, P0 ;  /* 0x0000003c0300720c */ /* 0x000fc40000706670 */
[----:B------:R-:W-:Y:S02]  /*a6c0*/  LOP3.LUT R3, R10, 0x380, RZ, 0xc0, !PT ;  /* 0x000003800a037812 */ /* 0x000fe400078ec0ff */
[----:B------:R-:W-:Y:S02]  /*a6d0*/  LOP3.LUT R12, R13, 0x380, RZ, 0xc0, !PT ;  /* 0x000003800d0c7812 */ /* 0x000fe400078ec0ff */
[----:B------:R-:W-:Y:S02]  /*a6e0*/  LOP3.LUT R56, R57, 0x380, RZ, 0xc0, !PT ;  /* 0x0000038039387812 */ /* 0x000fe400078ec0ff */
[----:B------:R-:W-:Y:S02]  /*a6f0*/  LOP3.LUT R48, R49, 0x380, RZ, 0xc0, !PT ;  /* 0x0000038031307812 */ /* 0x000fe400078ec0ff */
[----:B------:R-:W-:Y:S02]  /*a700*/  LOP3.LUT R36, R37, 0x380, RZ, 0xc0, !PT ;  /* 0x0000038025247812 */ /* 0x000fe400078ec0ff */
[----:B------:R-:W-:-:S02]  /*a710*/  LOP3.LUT R5, R6, 0x380, RZ, 0xc0, !PT ;  /* 0x0000038006057812 */ /* 0x000fc400078ec0ff */
[----:B------:R-:W-:Y:S01]  /*a720*/  SHF.R.S32.HI R65, RZ, 0x1f, R16 ;  /* 0x0000001fff417819 */ /* 0x000fe20000011410 */
[----:B------:R-:W-:Y:S01]  /*a730*/  UIMAD UR6, UR4, UR13, UR6 ;  /* 0x0000000d040672a4 */ /* 0x000fe2000f8e0206 */
[----:B------:R-:W-:Y:S01]  /*a740*/  SHF.R.U64 R3, R3, 0x3, RZ ;  /* 0x0000000303037819 */ /* 0x000fe200000012ff */
[----:B------:R-:W-:Y:S01]  /*a750*/  @!P1 STG.E desc[UR48][R38.64], R0 ;  /* 0x0000000026009986 */ /* 0x000fe2000c101930 */
[----:B------:R-:W-:Y:S02]  /*a760*/  SHF.R.U64 R12, R12, 0x3, RZ ;  /* 0x000000030c0c7819 */ /* 0x000fe400000012ff */
[----:B------:R-:W-:Y:S01]  /*a770*/  SHF.R.U64 R56, R56, 0x3, RZ ;  /* 0x0000000338387819 */ /* 0x000fe200000012ff */
[----:B------:R0:W-:Y:S01]  /*a780*/  @!P0 STG.E desc[UR48][R38.64+0x20], R4 ;  /* 0x0000200426008986 */ /* 0x0001e2000c101930 */
[----:B------:R-:W-:Y:S02]  /*a790*/  SHF.R.U64 R48, R48, 0x3, RZ ;  /* 0x0000000330307819 */ /* 0x000fe400000012ff */
[----:B------:R-:W-:Y:S01]  /*a7a0*/  SHF.R.U64 R36, R36, 0x3, RZ ;  /* 0x0000000324247819 */ /* 0x000fe200000012ff */
[----:B------:R-:W5:Y:S01]  /*a7b0*/  LD.E.128 R32, desc[UR48][R32.64] ;  /* 0x0000003020207980 */ /* 0x000f62000c101d00 */
[----:B------:R-:W-:-:S02]  /*a7c0*/  SHF.R.U64 R5, R5, 0x3, RZ ;  /* 0x0000000305057819 */ /* 0x000fc400000012ff */
[----:B------:R-:W-:Y:S01]  /*a7d0*/  LOP3.LUT R20, R3, R10, RZ, 0x3c, !PT ;  /* 0x0000000a03147212 */ /* 0x000fe200078e3cff */
[----:B------:R-:W-:Y:S01]  /*a7e0*/  IMAD.U32 R3, RZ, RZ, UR12 ;  /* 0x0000000cff037e24 */ /* 0x000fe2000f8e00ff */
[----:B------:R-:W-:Y:S01]  /*a7f0*/  LOP3.LUT R12, R12, R13, RZ, 0x3c, !PT ;  /* 0x0000000d0c0c7212 */ /* 0x000fe200078e3cff */
[--C-:B------:R-:W-:Y:S01]  /*a800*/  IMAD.X R13, RZ, RZ, R7.reuse, P6 ;  /* 0x000000ffff0d7224 */ /* 0x100fe200030e0607 */
[----:B------:R-:W-:Y:S01]  /*a810*/  LOP3.LUT R56, R56, R57, RZ, 0x3c, !PT ;  /* 0x0000003938387212 */ /* 0x000fe200078e3cff */
[--C-:B------:R-:W-:Y:S01]  /*a820*/  IMAD.X R57, RZ, RZ, R7.reuse, P5 ;  /* 0x000000ffff397224 */ /* 0x100fe200028e0607 */
[----:B------:R-:W-:Y:S01]  /*a830*/  LOP3.LUT R48, R48, R49, RZ, 0x3c, !PT ;  /* 0x0000003130307212 */ /* 0x000fe200078e3cff */
[--C-:B------:R-:W-:Y:S01]  /*a840*/  IMAD.X R49, RZ, RZ, R7.reuse, P4 ;  /* 0x000000ffff317224 */ /* 0x100fe200020e0607 */
[----:B------:R-:W-:Y:S01]  /*a850*/  LOP3.LUT R36, R36, R37, RZ, 0x3c, !PT ;  /* 0x0000002524247212 */ /* 0x000fe200078e3cff */
[----:B------:R-:W-:Y:S01]  /*a860*/  IMAD.X R37, RZ, RZ, R7, P3 ;  /* 0x000000ffff257224 */ /* 0x000fe200018e0607 */
[----:B------:R-:W-:Y:S01]  /*a870*/  LOP3.LUT R6, R5, R6, RZ, 0x3c, !PT ;  /* 0x0000000605067212 */ /* 0x000fe200078e3cff */
[----:B------:R-:W-:Y:S01]  /*a880*/  IMAD.WIDE.U32 R64, R3, UR4, R64 ;  /* 0x0000000403407c25 */ /* 0x000fe2000f8e0040 */
[----:B------:R-:W5:Y:S04]  /*a890*/  LD.E.128 R24, desc[UR48][R24.64] ;  /* 0x0000003018187980 */ /* 0x000f68000c101d00 */
[----:B------:R-:W5:Y:S01]  /*a8a0*/  LD.E.128 R44, desc[UR48][R6.64] ;  /* 0x00000030062c7980 */ /* 0x000f62000c101d00 */
[----:B------:R-:W-:Y:S01]  /*a8b0*/  VIADD R65, R65, UR6 ;  /* 0x0000000641417c36 */ /* 0x000fe20008000000 */
[----:B------:R-:W-:-:S02]  /*a8c0*/  ULDC.64 UR6, c[0x0][0xae0] ;  /* 0x0002b80000067ab9 */ /* 0x000fc40000000a00 */
[----:B------:R-:W5:Y:S04]  /*a8d0*/  LD.E.128 R8, desc[UR48][R8.64] ;  /* 0x0000003008087980 */ /* 0x000f68000c101d00 */
[----:B------:R-:W5:Y:S04]  /*a8e0*/  LD.E.128 R52, desc[UR48][R52.64] ;  /* 0x0000003034347980 */ /* 0x000f68000c101d00 */
[----:B------:R-:W5:Y:S04]  /*a8f0*/  LD.E.128 R40, desc[UR48][R40.64] ;  /* 0x0000003028287980 */ /* 0x000f68000c101d00 */
[----:B------:R-:W5:Y:S04]  /*a900*/  LD.E.128 R28, desc[UR48][R28.64] ;  /* 0x000000301c1c7980 */ /* 0x000f68000c101d00 */
[----:B------:R-:W5:Y:S04]  /*a910*/  LD.E.128 R12, desc[UR48][R12.64] ;  /* 0x000000300c0c7980 */ /* 0x000f68000c101d00 */
[----:B------:R-:W5:Y:S04]  /*a920*/  LD.E.128 R56, desc[UR48][R56.64] ;  /* 0x0000003038387980 */ /* 0x000f68000c101d00 */
[----:B------:R-:W5:Y:S04]  /*a930*/  LD.E.128 R48, desc[UR48][R48.64] ;  /* 0x0000003030307980 */ /* 0x000f68000c101d00 */
[----:B0-----:R-:W5:Y:S04]  /*a940*/  LD.E.128 R36, desc[UR48][R36.64] ;  /* 0x0000003024247980 */ /* 0x001f68000c101d00 */
[----:B------:R0:W5:Y:S01]  /*a950*/  LD.E.128 R4, desc[UR48][R20.64] ;  /* 0x0000003014047980 */ /* 0x000162000c101d00 */
[----:B------:R-:W-:Y:S01]  /*a960*/  UIMAD UR4, UR11, UR6, URZ ;  /* 0x000000060b0472a4 */ /* 0x000fe2000f8e023f */
[----:B------:R-:W-:Y:S01]  /*a970*/  @!PT LDS RZ, [RZ] ;  /* 0x00000000fffff984 */ /* 0x000fe20000000800 */
[----:B------:R-:W-:Y:S01]  /*a980*/  @!PT LDS RZ, [RZ] ;  /* 0x00000000fffff984 */ /* 0x000fe20000000800 */
[----:B------:R-:W-:Y:S01]  /*a990*/  @!PT LDS RZ, [RZ] ;  /* 0x00000000fffff984 */ /* 0x000fe20000000800 */
[----:B------:R-:W-:Y:S01]  /*a9a0*/  @!PT LDS RZ, [RZ] ;  /* 0x00000000fffff984 */ /* 0x000fe20000000800 */
[----:B------:R1:W-:Y:S06]  /*a9b0*/  MEMBAR.ALL.CTA ;  /* 0x0000000000007992 */ /* 0x0003ec0000008000 */
[----:B-1----:R-:W1:Y:S01]  /*a9c0*/  FENCE.VIEW.ASYNC.S ;  /* 0x00000000000073c6 */ /* 0x002e620000000000 */
[----:B------:R-:W-:Y:S01]  /*a9d0*/  IMAD R19, R17, -0x80, R60 ;  /* 0xffffff8011137824 */ /* 0x000fe200078e023c */
[----:B------:R-:W-:Y:S01]  /*a9e0*/  UIMAD UR4, UR39, UR7, UR4 ;  /* 0x00000007270472a4 */ /* 0x000fe2000f8e0204 */
[----:B0-----:R-:W-:-:S02]  /*a9f0*/  IMAD.U32 R21, RZ, RZ, UR6 ;  /* 0x00000006ff157e24 */ /* 0x001fc4000f8e00ff */
[C---:B------:R-:W-:Y:S01]  /*aa00*/  VIADD R0, R18.reuse, 0x20 ;  /* 0x0000002012007836 */ /* 0x040fe20000000000 */
[----:B------:R-:W-:Y:S01]  /*aa10*/  ISETP.GE.AND P3, PT, R18, R19, PT ;  /* 0x000000131200720c */ /* 0x000fe20003f66270 */
[----:B------:R-:W-:Y:S01]  /*aa20*/  IMAD.WIDE.U32 R20, R21, UR39, R64 ;  /* 0x0000002715147c25 */ /* 0x000fe2000f8e0040 */
[----:B------:R-:W-:-:S03]  /*aa30*/  ULDC.64 UR6, c[0x0][0xae8] ;  /* 0x0002ba0000067ab9 */ /* 0x000fc60000000a00 */
[----:B------:R-:W-:Y:S01]  /*aa40*/  VIADD R21, R21, UR4 ;  /* 0x0000000415157c36 */ /* 0x000fe20008000000 */
[----:B------:R-:W-:Y:S01]  /*aa50*/  UIMAD UR4, UR37, UR6, URZ ;  /* 0x00000006250472a4 */ /* 0x000fe2000f8e023f */
[----:B------:R-:W-:Y:S01]  /*aa60*/  ISETP.GE.AND P0, PT, R0, R19, PT ;  /* 0x000000130000720c */ /* 0x000fe20003f06270 */
[----:B------:R-:W-:Y:S02]  /*aa70*/  VIADD R2, R2, 0x33420 ;  /* 0x0003342002027836 */ /* 0x000fe40000000000 */
[C---:B------:R-:W-:Y:S02]  /*aa80*/  VIADD R0, R18.reuse, 0x40 ;  /* 0x0000004012007836 */ /* 0x040fe40000000000 */
[----:B------:R-:W-:Y:S02]  /*aa90*/  VIADD R3, R18, 0x60 ;  /* 0x0000006012037836 */ /* 0x000fe40000000000 */
[----:B------:R-:W-:Y:S01]  /*aaa0*/  IMAD.U32 R65, RZ, RZ, UR6 ;  /* 0x00000006ff417e24 */ /* 0x000fe2000f8e00ff */
[----:B------:R-:W-:Y:S01]  /*aab0*/  UIMAD UR4, UR36, UR7, UR4 ;  /* 0x00000007240472a4 */ /* 0x000fe2000f8e0204 */
[----:B------:R-:W-:-:S02]  /*aac0*/  PRMT R2, RZ, 0x654, R2 ;  /* 0x00000654ff027816 */ /* 0x000fc40000000002 */
[----:B------:R-:W-:Y:S01]  /*aad0*/  IMAD.WIDE.U32 R64, R65, UR36, R20 ;  /* 0x0000002441407c25 */ /* 0x000fe2000f8e0014 */
[-C--:B------:R-:W-:Y:S01]  /*aae0*/  ISETP.GE.AND P1, PT, R0, R19.reuse, PT ;  /* 0x000000130000720c */ /* 0x080fe20003f26270 */
[----:B-1----:R0:W-:Y:S01]  /*aaf0*/  SYNCS.ARRIVE.TRANS64.RED.A1T0 RZ, [R2+URZ], RZ ;  /* 0x000000ff02ff79a7 */ /* 0x0021e2000810043f */
[----:B------:R-:W-:Y:S02]  /*ab00*/  ISETP.GE.AND P2, PT, R3, R19, PT ;  /* 0x000000130300720c */ /* 0x000fe40003f46270 */
[--C-:B------:R-:W-:Y:S01]  /*ab10*/  SHF.R.S32.HI R19, RZ, 0x1f, R18.reuse ;  /* 0x0000001fff137819 */ /* 0x100fe20000011412 */
[----:B------:R-:W-:Y:S01]  /*ab20*/  VIADD R69, R65, UR4 ;  /* 0x0000000441457c36 */ /* 0x000fe20008000000 */
[----:B------:R-:W-:Y:S01]  /*ab30*/  BSSY B1, `(.L_x_278) ;  /* 0x0000016000017945 */ /* 0x000fe20003800000 */
[----:B------:R-:W-:-:S03]  /*ab40*/  IMAD.WIDE R20, R17, 0x80, R18 ;  /* 0x0000008011147825 */ /* 0x000fc600078e0212 */
[----:B0-----:R-:W-:Y:S05]  /*ab50*/  @P3 BRA `(.L_x_279) ;  /* 0x00000000004c3947 */ /* 0x001fea0003800000 */
[----:B------:R-:W-:Y:S01]  /*ab60*/  ULDC.64 UR6, c[0x0][0xad8] ;  /* 0x0002b60000067ab9 */ /* 0x000fe20000000a00 */
[C---:B------:R-:W-:Y:S01]  /*ab70*/  VIADD R0, R16.reuse, 0x40 ;  /* 0x0000004010007836 */ /* 0x040fe20000000000 */
[----:B------:R-:W-:Y:S01]  /*ab80*/  ULDC UR4, c[0x0][0xa8c] ;  /* 0x0002a30000047ab9 */ /* 0x000fe20000000800 */
[C---:B------:R-:W-:Y:S01]  /*ab90*/  VIADD R60, R16.reuse, 0x80 ;  /* 0x00000080103c7836 */ /* 0x040fe20000000000 */
[----:B------:R-:W-:Y:S01]  /*aba0*/  ISETP.GE.AND P3, PT, R16, UR4, PT ;  /* 0x0000000410007c0c */ /* 0x000fe2000bf66270 */
[----:B------:R-:W-:Y:S01]  /*abb0*/  IMAD R17, R21, UR6, RZ ;  /* 0x0000000615117c24 */ /* 0x000fe2000f8e02ff */
[----:B------:R-:W-:Y:S01]  /*abc0*/  ISETP.GE.AND P4, PT, R0, UR4, PT ;  /* 0x0000000400007c0c */ /* 0x000fe2000bf86270 */
[----:B------:R-:W-:Y:S01]  /*abd0*/  IMAD.MOV.U32 R2, RZ, RZ, R64 ;  /* 0x000000ffff027224 */ /* 0x000fe200078e0040 */
[----:B------:R-:W-:Y:S01]  /*abe0*/  ISETP.GE.AND P5, PT, R60, UR4, PT ;  /* 0x000000043c007c0c */ /* 0x000fe2000bfa6270 */
[----:B------:R-:W-:Y:S02]  /*abf0*/  IMAD.MOV.U32 R3, RZ, RZ, R69 ;  /* 0x000000ffff037224 */ /* 0x000fe400078e0045 */
[----:B------:R-:W-:-:S02]  /*ac00*/  IMAD R17, R20, UR7, R17 ;  /* 0x0000000714117c24 */ /* 0x000fc4000f8e0211 */
[----:B------:R-:W-:Y:S01]  /*ac10*/  IMAD.WIDE.U32 R2, R20, UR6, R2 ;  /* 0x0000000614027c25 */ /* 0x000fe2000f8e0002 */
[----:B------:R-:W-:-:S03]  /*ac20*/  ULDC.64 UR6, c[0x0][0xa80] ;  /* 0x0002a00000067ab9 */ /* 0x000fc60000000a00 */
[----:B------:R-:W-:Y:S01]  /*ac30*/  IMAD.IADD R3, R3, 0x1, R17 ;  /* 0x0000000103037824 */ /* 0x000fe200078e0211 */
[----:B------:R-:W-:-:S04]  /*ac40*/  LEA R66, P6, R2, UR6, 0x1 ;  /* 0x0000000602427c11 */ /* 0x000fc8000f8c08ff */
[----:B------:R-:W-:-:S05]  /*ac50*/  LEA.HI.X R67, R2, UR7, R3, 0x1, P6 ;  /* 0x0000000702437c11 */ /* 0x000fca000b0f0c03 */
[----:B-----5:R0:W-:Y:S04]  /*ac60*/  @!P3 STG.E.128 desc[UR48][R66.64], R44 ;  /* 0x0000002c4200b986 */ /* 0x0201e8000c101d30 */
[----:B------:R0:W-:Y:S04]  /*ac70*/  @!P4 STG.E.128 desc[UR48][R66.64+0x80], R52 ;  /* 0x000080344200c986 */ /* 0x0001e8000c101d30 */
[----:B------:R0:W-:Y:S02]  /*ac80*/  @!P5 STG.E.128 desc[UR48][R66.64+0x100], R56 ;  /* 0x000100384200d986 */ /* 0x0001e4000c101d30 */
.L_x_279:
[----:B------:R-:W-:Y:S05]  /*ac90*/  BSYNC B1 ;  /* 0x0000000000017941 */ /* 0x000fea0003800000 */
.L_x_278:
[----:B------:R-:W-:Y:S04]  /*aca0*/  BSSY B1, `(.L_x_280) ;  /* 0x0000017000017945 */ /* 0x000fe80003800000 */
[----:B------:R-:W-:Y:S05]  /*acb0*/  @P0 BRA `(.L_x_281) ;  /* 0x0000000000540947 */ /* 0x000fea0003800000 */
[----:B------:R-:W-:Y:S01]  /*acc0*/  IADD3 R17, P0, R20, 0x20, RZ ;  /* 0x0000002014117810 */ /* 0x000fe20007f1e0ff */
[C---:B------:R-:W-:Y:S01]  /*acd0*/  VIADD R2, R16.reuse, 0x40 ;  /* 0x0000004010027836 */ /* 0x040fe20000000000 */
[----:B------:R-:W-:Y:S01]  /*ace0*/  ULDC UR4, c[0x0][0xa8c] ;  /* 0x0002a30000047ab9 */ /* 0x000fe20000000800 */
[----:B------:R-:W-:Y:S01]  /*acf0*/  ULDC.64 UR6, c[0x0][0xad8] ;  /* 0x0002b60000067ab9 */ /* 0x000fe20000000a00 */
[----:B------:R-:W-:Y:S01]  /*ad00*/  IMAD.MOV.U32 R3, RZ, RZ, R69 ;  /* 0x000000ffff037224 */ /* 0x000fe200078e0045 */
[----:B------:R-:W-:Y:S01]  /*ad10*/  ISETP.GE.AND P3, PT, R16, UR4, PT ;  /* 0x0000000410007c0c */ /* 0x000fe2000bf66270 */
[----:B------:R-:W-:Y:S01]  /*ad20*/  IMAD.X R0, RZ, RZ, R21, P0 ;  /* 0x000000ffff007224 */ /* 0x000fe200000e0615 */
[----:B------:R-:W-:Y:S01]  /*ad30*/  ISETP.GE.AND P4, PT, R2, UR4, PT ;  /* 0x0000000402007c0c */ /* 0x000fe2000bf86270 */
[----:B------:R-:W-:Y:S02]  /*ad40*/  IMAD.MOV.U32 R2, RZ, RZ, R64 ;  /* 0x000000ffff027224 */ /* 0x000fe400078e0040 */
[----:B0----5:R-:W-:-:S02]  /*ad50*/  VIADD R44, R16, 0x80 ;  /* 0x00000080102c7836 */ /* 0x021fc40000000000 */
[----:B------:R-:W-:Y:S02]  /*ad60*/  IMAD R0, R0, UR6, RZ ;  /* 0x0000000600007c24 */ /* 0x000fe4000f8e02ff */
[----:B------:R-:W-:Y:S01]  /*ad70*/  IMAD.WIDE.U32 R2, R17, UR6, R2 ;  /* 0x0000000611027c25 */ /* 0x000fe2000f8e0002 */
[----:B------:R-:W-:-:S03]  /*ad80*/  ISETP.GE.AND P5, PT, R44, UR4, PT ;  /* 0x000000042c007c0c */ /* 0x000fc6000bfa6270 */
[----:B------:R-:W-:Y:S01]  /*ad90*/  IMAD R17, R17, UR7, R0 ;  /* 0x0000000711117c24 */ /* 0x000fe2000f8e0200 */
[----:B------:R-:W-:Y:S02]  /*ada0*/  ULDC.64 UR6, c[0x0][0xa80] ;  /* 0x0002a00000067ab9 */ /* 0x000fe40000000a00 */
[----:B------:R-:W-:Y:S01]  /*adb0*/  LEA R44, P0, R2, UR6, 0x1 ;  /* 0x00000006022c7c11 */ /* 0x000fe2000f8008ff */
[----:B------:R-:W-:-:S05]  /*adc0*/  IMAD.IADD R3, R3, 0x1, R17 ;  /* 0x0000000103037824 */ /* 0x000fca00078e0211 */
[----:B------:R-:W-:-:S05]  /*add0*/  LEA.HI.X R45, R2, UR7, R3, 0x1, P0 ;  /* 0x00000007022d7c11 */ /* 0x000fca00080f0c03 */
[----:B------:R1:W-:Y:S04]  /*ade0*/  @!P3 STG.E.128 desc[UR48][R44.64], R32 ;  /* 0x000000202c00b986 */ /* 0x0003e8000c101d30 */
[----:B------:R1:W-:Y:S04]  /*adf0*/  @!P4 STG.E.128 desc[UR48][R44.64+0x80], R40 ;  /* 0x000080282c00c986 */ /* 0x0003e8000c101d30 */
[----:B------:R1:W-:Y:S02]  /*ae00*/  @!P5 STG.E.128 desc[UR48][R44.64+0x100], R48 ;  /* 0x000100302c00d986 */ /* 0x0003e4000c101d30 */
.L_x_281:
[----:B------:R-:W-:Y:S05]  /*ae10*/  BSYNC B1 ;  /* 0x0000000000017941 */ /* 0x000fea0003800000 */
.L_x_280:
        /* <DEDUP_REMOVED lines=11> */
[----:B-1---5:R-:W-:-:S02]  /*aed0*/  VIADD R32, R16, 0x80 ;  /* 0x0000008010207836 */ /* 0x022fc40000000000 */
        /* <DEDUP_REMOVED lines=11> */
.L_x_283:
[----:B------:R-:W-:Y:S05]  /*af90*/  BSYNC B1 ;  /* 0x0000000000017941 */ /* 0x000fea0003800000 */
.L_x_282:
[----:B------:R-:W-:Y:S05]  /*afa0*/  @P2 BRA `(.L_x_284) ;  /* 0x0000000c002c2947 */ /* 0x000fea0003800000 */
[----:B------:R-:W-:Y:S01]  /*afb0*/  IADD3 R17, P0, R20, 0x60, RZ ;  /* 0x0000006014117810 */ /* 0x000fe20007f1e0ff */
[----:B------:R-:W-:Y:S01]  /*afc0*/  ULDC.64 UR6, c[0x0][0xad8] ;  /* 0x0002b60000067ab9 */ /* 0x000fe20000000a00 */
[----:B------:R-:W-:Y:S01]  /*afd0*/  IMAD.MOV.U32 R2, RZ, RZ, R64 ;  /* 0x000000ffff027224 */ /* 0x000fe200078e0040 */
[----:B------:R-:W-:Y:S01]  /*afe0*/  ULDC UR4, c[0x0][0xa8c] ;  /* 0x0002a30000047ab9 */ /* 0x000fe20000000800 */
[----:B------:R-:W-:Y:S01]  /*aff0*/  IMAD.MOV.U32 R3, RZ, RZ, R69 ;  /* 0x000000ffff037224 */ /* 0x000fe200078e0045 */
[C---:B------:R-:W-:Y:S01]  /*b000*/  ISETP.GE.AND P1, PT, R16.reuse, UR4, PT ;  /* 0x0000000410007c0c */ /* 0x040fe2000bf26270 */
[----:B------:R-:W-:Y:S02]  /*b010*/  IMAD.X R20, RZ, RZ, R21, P0 ;  /* 0x000000ffff147224 */ /* 0x000fe400000e0615 */
[----:B------:R-:W-:Y:S02]  /*b020*/  VIADD R0, R16, 0x40 ;  /* 0x0000004010007836 */ /* 0x000fe40000000000 */
[----:B------:R-:W-:-:S02]  /*b030*/  IMAD R20, R20, UR6, RZ ;  /* 0x0000000614147c24 */ /* 0x000fc4000f8e02ff */
[----:B------:R-:W-:Y:S01]  /*b040*/  IMAD.WIDE.U32 R2, R17, UR6, R2 ;  /* 0x0000000611027c25 */ /* 0x000fe2000f8e0002 */
[----:B------:R-:W-:-:S03]  /*b050*/  ISETP.GE.AND P2, PT, R0, UR4, PT ;  /* 0x0000000400007c0c */ /* 0x000fc6000bf46270 */
[----:B------:R-:W-:Y:S01]  /*b060*/  IMAD R17, R17, UR7, R20 ;  /* 0x0000000711117c24 */ /* 0x000fe2000f8e0214 */
[----:B------:R-:W-:Y:S01]  /*b070*/  ULDC.64 UR6, c[0x0][0xa80] ;  /* 0x0002a00000067ab9 */ /* 0x000fe20000000a00 */
[----:B------:R-:W-:Y:S01]  /*b080*/  VIADD R0, R16, 0x80 ;  /* 0x0000008010007836 */ /* 0x000fe20000000000 */
[----:B------:R-:W-:Y:S01]  /*b090*/  LEA R20, P0, R2, UR6, 0x1 ;  /* 0x0000000602147c11 */ /* 0x000fe2000f8008ff */
[----:B------:R-:W-:-:S05]  /*b0a0*/  IMAD.IADD R3, R3, 0x1, R17 ;  /* 0x0000000103037824 */ /* 0x000fca00078e0211 */
[----:B------:R-:W-:Y:S02]  /*b0b0*/  LEA.HI.X R21, R2, UR7, R3, 0x1, P0 ;  /* 0x0000000702157c11 */ /* 0x000fe400080f0c03 */
[----:B------:R-:W-:-:S03]  /*b0c0*/  ISETP.GE.AND P0, PT, R0, UR4, PT ;  /* 0x0000000400007c0c */ /* 0x000fc6000bf06270 */
[----:B-----5:R4:W-:Y:S04]  /*b0d0*/  @!P1 STG.E.128 desc[UR48][R20.64], R8 ;  /* 0x0000000814009986 */ /* 0x0209e8000c101d30 */
[----:B------:R4:W-:Y:S06]  /*b0e0*/  @!P2 STG.E.128 desc[UR48][R20.64+0x80], R12 ;  /* 0x0000800c1400a986 */ /* 0x0009ec000c101d30 */
[----:B------:R-:W-:Y:S05]  /*b0f0*/  @P0 BRA `(.L_x_284) ;  /* 0x0000000800d80947 */ /* 0x000fea0003800000 */
[----:B------:R3:W-:Y:S01]  /*b100*/  STG.E.128 desc[UR48][R20.64+0x100], R4 ;  /* 0x0001000414007986 */ /* 0x0007e2000c101d30 */
[----:B------:R-:W-:Y:S05]  /*b110*/  BRA `(.L_x_284) ;  /* 0x0000000800d07947 */ /* 0x000fea0003800000 */
.L_x_276:
[----:B------:R-:W-:Y:S01]  /*b120*/  ULDC.64 UR6, c[0x0][0xbd8] ;  /* 0x0002f60000067ab9 */ /* 0x000fe20000000a00 */
[----:B------:R-:W-:Y:S01]  /*b130*/  IMAD.MOV.U32 R7, RZ, RZ, RZ ;  /* 0x000000ffff077224 */ /* 0x000fe200078e00ff */
[----:B------:R-:W-:-:S04]  /*b140*/  UISETP.NE.U32.AND UP0, UPT, UR6, URZ, UPT ;  /* 0x0000003f0600728c */ /* 0x000fc8000bf05070 */
[----:B------:R-:W-:-:S03]  /*b150*/  UISETP.NE.AND.EX UP0, UPT, UR7, URZ, UPT, UP0 ;  /* 0x0000003f0700728c */ /* 0x000fc6000bf05300 */
[----:B------:R-:W-:Y:S02]  /*b160*/  ULDC.64 UR6, c[0x0][0xbd8] ;  /* 0x0002f60000067ab9 */ /* 0x000fe40000000a00 */
[----:B------:R-:W-:Y:S01]  /*b170*/  UIMAD.WIDE UR6, UR36, 0x4, UR6 ;  /* 0x00000004240678a5 */ /* 0x000fe2000f8e0206 */
[----:B------:R-:W0:Y:S01]  /*b180*/  LDC R0, c[0x0][0xa88] ;  /* 0x0002a200ff007b82 */ /* 0x000e220000000800 */
[----:B------:R-:W-:-:S04]  /*b190*/  PLOP3.LUT P1, PT, PT, PT, UP0, 0x80, 0x0 ;  /* 0x000000000000781c */ /* 0x000fc80003f2f008 */
[----:B------:R-:W-:Y:S02]  /*b1a0*/  IMAD.U32 R2, RZ, RZ, UR6 ;  /* 0x00000006ff027e24 */ /* 0x000fe4000f8e00ff */
[----:B------:R-:W-:Y:S01]  /*b1b0*/  IMAD.U32 R3, RZ, RZ, UR7 ;  /* 0x00000007ff037e24 */ /* 0x000fe2000f8e00ff */
[----:B------:R-:W-:Y:S02]  /*b1c0*/  ULDC.64 UR6, c[0x0][0xbe0] ;  /* 0x0002f80000067ab9 */ /* 0x000fe40000000a00 */
[----:B------:R-:W-:-:S04]  /*b1d0*/  UISETP.NE.U32.AND UP1, UPT, UR6, URZ, UPT ;  /* 0x0000003f0600728c */ /* 0x000fc8000bf25070 */
[----:B------:R-:W-:Y:S01]  /*b1e0*/  UISETP.NE.AND.EX UP1, UPT, UR7, URZ, UPT, UP1 ;  /* 0x0000003f0700728c */ /* 0x000fe2000bf25310 */
[----:B------:R1:W5:Y:S05]  /*b1f0*/  @P1 LDG.E R7, desc[UR48][R2.64] ;  /* 0x0000003002071981 */ /* 0x00036a000c1e1900 */
[----:B------:R-:W-:-:S05]  /*b200*/  PLOP3.LUT P2, PT, PT, PT, UP1, 0x80, 0x0 ;  /* 0x000000000000781c */ /* 0x000fca0003f4f018 */
[----:B------:R-:W-:Y:S02]  /*b210*/  @UP1 ULDC.64 UR6, c[0x0][0xbe0] ;  /* 0x0002f80000061ab9 */ /* 0x000fe40000000a00 */
[----:B------:R-:W-:-:S06]  /*b220*/  @UP1 UIMAD.WIDE UR6, UR36, 0x4, UR6 ;  /* 0x00000004240618a5 */ /* 0x000fcc000f8e0206 */
[----:B------:R-:W-:Y:S02]  /*b230*/  IMAD.U32 R4, RZ, RZ, UR6 ;  /* 0x00000006ff047e24 */ /* 0x000fe4000f8e00ff */
[----:B------:R-:W-:-:S05]  /*b240*/  IMAD.U32 R5, RZ, RZ, UR7 ;  /* 0x00000007ff057e24 */ /* 0x000fca000f8e00ff */
[----:B0-----:R1:W5:Y:S01]  /*b250*/  @P2 LDG.E R0, desc[UR48][R4.64] ;  /* 0x0000003004002981 */ /* 0x001362000c1e1900 */
[----:B------:R-:W-:Y:S01]  /*b260*/  ISETP.GE.AND P0, PT, R224, 0x80, PT ;  /* 0x00000080e000780c */ /* 0x000fe20003f06270 */
[----:B------:R-:W-:-:S12]  /*b270*/  @P2 BRA `(.L_x_285) ;  /* 0x0000000000102947 */ /* 0x000fd80003800000 */
[----:B------:R-:W-:Y:S05]  /*b280*/  @!P1 BRA `(.L_x_285) ;  /* 0x00000000000c9947 */ /* 0x000fea0003800000 */
[----:B-1----:R-:W2:Y:S04]  /*b290*/  LDG.E R5, desc[UR48][R2.64] ;  /* 0x0000003002057981 */ /* 0x002ea8000c1e1900 */
[----:B-----5:R-:W2:Y:S02]  /*b2a0*/  LDG.E R0, desc[UR48][R2.64+0x4] ;  /* 0x0000043002007981 */ /* 0x020ea4000c1e1900 */
[----:B--2---:R-:W-:-:S07]  /*b2b0*/  IMAD.IADD R0, R0, 0x1, -R5 ;  /* 0x0000000100007824 */ /* 0x004fce00078e0a05 */
.L_x_285:
[----:B------:R-:W-:Y:S01]  /*b2c0*/  USHF.R.S32.HI UR7, URZ, 0x1f, UR39 ;  /* 0x0000001f3f077899 */ /* 0x000fe20008011427 */
[----:B------:R-:W-:Y:S01]  /*b2d0*/  BSSY B1, `(.L_x_286) ;  /* 0x000001e000017945 */ /* 0x000fe20003800000 */
[----:B------:R-:W-:Y:S01]  /*b2e0*/  USEL UR36, UR36, URZ, !UP0 ;  /* 0x0000003f24247287 */ /* 0x000fe2000c000000 */
[----:B------:R-:W-:Y:S01]  /*b2f0*/  SHF.R.S32.HI R9, RZ, 0x1f, R16 ;  /* 0x0000001fff097819 */ /* 0x000fe20000011410 */
[----:B------:R-:W-:Y:S01]  /*b300*/  USEL UR37, UR37, URZ, !UP0 ;  /* 0x0000003f25257287 */ /* 0x000fe2000c000000 */
[----:B-----5:R-:W-:Y:S01]  /*b310*/  SHF.R.S32.HI R6, RZ, 0x1f, R7 ;  /* 0x0000001fff067819 */ /* 0x020fe20000011407 */
[----:B------:R-:W-:Y:S10]  /*b320*/  @P0 BRA `(.L_x_287) ;  /* 0x0000000000600947 */ /* 0x000ff40003800000 */
[----:B-1----:R-:W0:Y:S02]  /*b330*/  S2R R2, SR_TID.X ;  /* 0x0000000000027919 */ /* 0x002e240000002100 */
[----:B0-----:R-:W-:-:S04]  /*b340*/  IMAD R2, R17, 0x80, R2 ;  /* 0x0000008011027824 */ /* 0x001fc800078e0202 */
[----:B------:R-:W-:-:S05]  /*b350*/  VIADD R3, R2, 0xffffff80 ;  /* 0xffffff8002037836 */ /* 0x000fca0000000000 */
[----:B------:R-:W-:-:S13]  /*b360*/  ISETP.GE.AND P0, PT, R3, R0, PT ;  /* 0x000000000300720c */ /* 0x000fda0003f06270 */
[----:B------:R-:W-:Y:S05]  /*b370*/  @P0 BRA `(.L_x_287) ;  /* 0x00000000004c0947 */ /* 0x000fea0003800000 */
[C---:B------:R-:W-:Y:S01]  /*b380*/  IADD3 R2, P0, R3.reuse, R7, RZ ;  /* 0x0000000703027210 */ /* 0x040fe20007f1e0ff */
[----:B------:R-:W-:Y:S02]  /*b390*/  ULDC.64 UR8, c[0x0][0xb70] ;  /* 0x0002dc0000087ab9 */ /* 0x000fe40000000a00 */
[----:B------:R-:W-:Y:S01]  /*b3a0*/  UIMAD UR4, UR7, UR8, URZ ;  /* 0x00000008070472a4 */ /* 0x000fe2000f8e023f */
[----:B------:R-:W-:Y:S01]  /*b3b0*/  LEA.HI.X.SX32 R3, R3, R6, 0x1, P0 ;  /* 0x0000000603037211 */ /* 0x000fe200000f0eff */
[----:B------:R-:W-:Y:S02]  /*b3c0*/  IMAD.U32 R5, RZ, RZ, UR8 ;  /* 0x00000008ff057e24 */ /* 0x000fe4000f8e00ff */
[----:B------:R-:W-:Y:S02]  /*b3d0*/  UIMAD UR4, UR39, UR9, UR4 ;  /* 0x00000009270472a4 */ /* 0x000fe4000f8e0204 */
[----:B------:R-:W-:Y:S01]  /*b3e0*/  IMAD.WIDE.U32 R2, R5, UR39, R2 ;  /* 0x0000002705027c25 */ /* 0x000fe2000f8e0002 */
[----:B------:R-:W-:-:S02]  /*b3f0*/  ULDC.64 UR8, c[0x0][0xb78] ;  /* 0x0002de0000087ab9 */ /* 0x000fc40000000a00 */
[----:B------:R-:W-:Y:S01]  /*b400*/  UIMAD UR6, UR37, UR8, URZ ;  /* 0x00000008250672a4 */ /* 0x000fe2000f8e023f */
[----:B------:R-:W-:Y:S02]  /*b410*/  VIADD R3, R3, UR4 ;  /* 0x0000000403037c36 */ /* 0x000fe40008000000 */
[----:B------:R-:W-:Y:S01]  /*b420*/  IMAD.U32 R5, RZ, RZ, UR8 ;  /* 0x00000008ff057e24 */ /* 0x000fe2000f8e00ff */
[----:B------:R-:W-:-:S03]  /*b430*/  UIMAD UR6, UR36, UR9, UR6 ;  /* 0x00000009240672a4 */ /* 0x000fc6000f8e0206 */
[----:B------:R-:W-:Y:S01]  /*b440*/  IMAD.WIDE.U32 R2, R5, UR36, R2 ;  /* 0x0000002405027c25 */ /* 0x000fe2000f8e0002 */
[----:B------:R-:W-:-:S03]  /*b450*/  ULDC.64 UR8, c[0x0][0xb40] ;  /* 0x0002d00000087ab9 */ /* 0x000fc60000000a00 */
[----:B------:R-:W-:Y:S01]  /*b460*/  VIADD R3, R3, UR6 ;  /* 0x0000000603037c36 */ /* 0x000fe20008000000 */
[----:B------:R-:W-:-:S04]  /*b470*/  LEA R4, P0, R2, UR8, 0x2 ;  /* 0x0000000802047c11 */ /* 0x000fc8000f8010ff */
[----:B------:R-:W-:Y:S01]  /*b480*/  LEA.HI.X R5, R2, UR9, R3, 0x2, P0 ;  /* 0x0000000902057c11 */ /* 0x000fe200080f1403 */
[----:B------:R-:W-:-:S05]  /*b490*/  IMAD.MOV.U32 R3, RZ, RZ, -0x800000 ;  /* 0xff800000ff037424 */ /* 0x000fca00078e00ff */
[----:B------:R0:W-:Y:S03]  /*b4a0*/  STG.E desc[UR48][R4.64], R3 ;  /* 0x0000000304007986 */ /* 0x0001e6000c101930 */
.L_x_287:
[----:B------:R-:W-:Y:S05]  /*b4b0*/  BSYNC B1 ;  /* 0x0000000000017941 */ /* 0x000fea0003800000 */
.L_x_286:
[----:B------:R-:W-:Y:S01]  /*b4c0*/  ULDC.64 UR8, c[0x0][0xaa0] ;  /* 0x0002a80000087ab9 */ /* 0x000fe20000000a00 */
[----:B-1----:R-:W-:Y:S01]  /*b4d0*/  IMAD.MOV.U32 R2, RZ, RZ, R16 ;  /* 0x000000ffff027224 */ /* 0x002fe200078e0010 */
[----:B------:R-:W-:Y:S01]  /*b4e0*/  BSSY B1, `(.L_x_288) ;  /* 0x0000031000017945 */ /* 0x000fe20003800000 */
[----:B0-----:R-:W-:Y:S02]  /*b4f0*/  IMAD.MOV.U32 R3, RZ, RZ, R9 ;  /* 0x000000ffff037224 */ /* 0x001fe400078e0009 */
[----:B------:R-:W-:Y:S02]  /*b500*/  IMAD R4, R6, UR8, RZ ;  /* 0x0000000806047c24 */ /* 0x000fe4000f8e02ff */
[----:B------:R-:W-:-:S04]  /*b510*/  IMAD.WIDE.U32 R2, R7, UR8, R2 ;  /* 0x0000000807027c25 */ /* 0x000fc8000f8e0002 */
[----:B------:R-:W-:Y:S01]  /*b520*/  IMAD R7, R7, UR9, R4 ;  /* 0x0000000907077c24 */ /* 0x000fe2000f8e0204 */
[----:B------:R-:W-:Y:S01]  /*b530*/  ULDC.64 UR8, c[0x0][0xae0] ;  /* 0x0002b80000087ab9 */ /* 0x000fe20000000a00 */
[----:B------:R-:W-:Y:S01]  /*b540*/  IMAD R5, R17, -0x80, R0 ;  /* 0xffffff8011057824 */ /* 0x000fe200078e0200 */
[----:B------:R-:W-:Y:S01]  /*b550*/  UIMAD UR4, UR7, UR8, URZ ;  /* 0x00000008070472a4 */ /* 0x000fe2000f8e023f */
[----:B------:R-:W-:Y:S02]  /*b560*/  IMAD.IADD R3, R3, 0x1, R7 ;  /* 0x0000000103037824 */ /* 0x000fe400078e0207 */
[----:B------:R-:W-:Y:S01]  /*b570*/  IMAD.U32 R7, RZ, RZ, UR8 ;  /* 0x00000008ff077e24 */ /* 0x000fe2000f8e00ff */
[----:B------:R-:W-:Y:S01]  /*b580*/  UIMAD UR4, UR39, UR9, UR4 ;  /* 0x00000009270472a4 */ /* 0x000fe2000f8e0204 */
[C---:B------:R-:W-:Y:S01]  /*b590*/  VIADD R0, R18.reuse, 0x20 ;  /* 0x0000002012007836 */ /* 0x040fe20000000000 */
[----:B------:R-:W-:Y:S01]  /*b5a0*/  ULDC.64 UR6, c[0x0][0xae8] ;  /* 0x0002ba0000067ab9 */ /* 0x000fe20000000a00 */
[----:B------:R-:W-:Y:S01]  /*b5b0*/  IMAD.WIDE.U32 R2, R7, UR39, R2 ;  /* 0x0000002707027c25 */ /* 0x000fe2000f8e0002 */
[----:B------:R-:W-:-:S02]  /*b5c0*/  ISETP.GE.AND P3, PT, R18, R5, PT ;  /* 0x000000051200720c */ /* 0x000fc40003f66270 */
[-C--:B------:R-:W-:Y:S01]  /*b5d0*/  ISETP.GE.AND P2, PT, R0, R5.reuse, PT ;  /* 0x000000050000720c */ /* 0x080fe20003f46270 */
[----:B------:R-:W-:Y:S01]  /*b5e0*/  VIADD R3, R3, UR4 ;  /* 0x0000000403037c36 */ /* 0x000fe20008000000 */
[----:B------:R-:W-:Y:S01]  /*b5f0*/  UIMAD UR4, UR37, UR6, URZ ;  /* 0x00000006250472a4 */ /* 0x000fe2000f8e023f */
[C---:B------:R-:W-:Y:S01]  /*b600*/  VIADD R4, R18.reuse, 0x40 ;  /* 0x0000004012047836 */ /* 0x040fe20000000000 */
[--C-:B------:R-:W-:Y:S01]  /*b610*/  SHF.R.S32.HI R7, RZ, 0x1f, R18.reuse ;  /* 0x0000001fff077819 */ /* 0x100fe20000011412 */
[----:B------:R-:W-:Y:S01]  /*b620*/  VIADD R0, R18, 0x60 ;  /* 0x0000006012007836 */ /* 0x000fe20000000000 */
[----:B------:R-:W-:Y:S01]  /*b630*/  UIMAD UR4, UR36, UR7, UR4 ;  /* 0x00000007240472a4 */ /* 0x000fe2000f8e0204 */
[----:B------:R-:W-:Y:S01]  /*b640*/  IMAD.U32 R9, RZ, RZ, UR6 ;  /* 0x00000006ff097e24 */ /* 0x000fe2000f8e00ff */
[-C--:B------:R-:W-:Y:S01]  /*b650*/  ISETP.GE.AND P1, PT, R4, R5.reuse, PT ;  /* 0x000000050400720c */ /* 0x080fe20003f26270 */
[----:B------:R-:W-:Y:S01]  /*b660*/  IMAD.MOV.U32 R6, RZ, RZ, R18 ;  /* 0x000000ffff067224 */ /* 0x000fe200078e0012 */
[----:B------:R-:W-:Y:S01]  /*b670*/  ISETP.GE.AND P0, PT, R0, R5, PT ;  /* 0x000000050000720c */ /* 0x000fe20003f06270 */
[----:B------:R-:W-:-:S04]  /*b680*/  IMAD.WIDE.U32 R4, R9, UR36, R2 ;  /* 0x0000002409047c25 */ /* 0x000fc8000f8e0002 */
[----:B------:R-:W-:Y:S02]  /*b690*/  VIADD R11, R5, UR4 ;  /* 0x00000004050b7c36 */ /* 0x000fe40008000000 */
[----:B------:R-:W-:Y:S01]  /*b6a0*/  IMAD.WIDE R6, R17, 0x80, R6 ;  /* 0x0000008011067825 */ /* 0x000fe200078e0206 */
[----:B------:R-:W-:Y:S06]  /*b6b0*/  @P3 BRA `(.L_x_289) ;  /* 0x00000000004c3947 */ /* 0x000fec0003800000 */
        /* <DEDUP_REMOVED lines=16> */
[----:B------:R0:W-:Y:S04]  /*b7c0*/  @!P4 STG.E.128 desc[UR48][R8.64], RZ ;  /* 0x000000ff0800c986 */ /* 0x0001e8000c101d30 */
[----:B------:R0:W-:Y:S04]  /*b7d0*/  @!P5 STG.E.128 desc[UR48][R8.64+0x80], RZ ;  /* 0x000080ff0800d986 */ /* 0x0001e8000c101d30 */
[----:B------:R0:W-:Y:S02]  /*b7e0*/  @!P6 STG.E.128 desc[UR48][R8.64+0x100], RZ ;  /* 0x000100ff0800e986 */ /* 0x0001e4000c101d30 */
.L_x_289:
[----:B------:R-:W-:Y:S05]  /*b7f0*/  BSYNC B1 ;  /* 0x0000000000017941 */ /* 0x000fea0003800000 */
.L_x_288:
[----:B------:R-:W-:Y:S04]  /*b800*/  BSSY B1, `(.L_x_290) ;  /* 0x0000017000017945 */ /* 0x000fe80003800000 */
[----:B------:R-:W-:Y:S05]  /*b810*/  @P2 BRA `(.L_x_291) ;  /* 0x0000000000542947 */ /* 0x000fea0003800000 */
[----:B0-----:R-:W-:Y:S01]  /*b820*/  IADD3 R9, P2, R6, 0x20, RZ ;  /* 0x0000002006097810 */ /* 0x001fe20007f5e0ff */
        /* <DEDUP_REMOVED lines=8> */
[----:B------:R-:W-:-:S02]  /*b8b0*/  VIADD R8, R16, 0x80 ;  /* 0x0000008010087836 */ /* 0x000fc40000000000 */
        /* <DEDUP_REMOVED lines=8> */
[----:B------:R1:W-:Y:S04]  /*b940*/  @!P3 STG.E.128 desc[UR48][R8.64], RZ ;  /* 0x000000ff0800b986 */ /* 0x0003e8000c101d30 */
[----:B------:R1:W-:Y:S04]  /*b950*/  @!P4 STG.E.128 desc[UR48][R8.64+0x80], RZ ;  /* 0x000080ff0800c986 */ /* 0x0003e8000c101d30 */
[----:B------:R1:W-:Y:S02]  /*b960*/  @!P5 STG.E.128 desc[UR48][R8.64+0x100], RZ ;  /* 0x000100ff0800d986 */ /* 0x0003e4000c101d30 */
.L_x_291:
[----:B------:R-:W-:Y:S05]  /*b970*/  BSYNC B1 ;  /* 0x0000000000017941 */ /* 0x000fea0003800000 */
.L_x_290:
[----:B------:R-:W-:Y:S04]  /*b980*/  BSSY B1, `(.L_x_292) ;  /* 0x0000017000017945 */ /* 0x000fe80003800000 */
[----:B------:R-:W-:Y:S05]  /*b990*/  @P1 BRA `(.L_x_293) ;  /* 0x0000000000541947 */ /* 0x000fea0003800000 */
[----:B01----:R-:W-:Y:S01]  /*b9a0*/  IADD3 R9, P1, R6, 0x40, RZ ;  /* 0x0000004006097810 */ /* 0x003fe20007f3e0ff */
        /* <DEDUP_REMOVED lines=20> */
.L_x_293:
[----:B------:R-:W-:Y:S05]  /*baf0*/  BSYNC B1 ;  /* 0x0000000000017941 */ /* 0x000fea0003800000 */
.L_x_292:
        /* <DEDUP_REMOVED lines=10> */
[----:B------:R-:W-:-:S02]  /*bba0*/  IMAD R6, R6, UR6, RZ ;  /* 0x0000000606067c24 */ /* 0x000fc4000f8e02ff */
[----:B------:R-:W-:Y:S02]  /*bbb0*/  VIADD R0, R16, 0x80 ;  /* 0x0000008010007836 */ /* 0x000fe40000000000 */
[----:B------:R-:W-:-:S03]  /*bbc0*/  IMAD.WIDE.U32 R2, R5, UR6, R2 ;  /* 0x0000000605027c25 */ /* 0x000fc6000f8e0002 */
[----:B------:R-:W-:Y:S01]  /*bbd0*/  ISETP.GE.AND P3, PT, R0, UR4, PT ;  /* 0x0000000400007c0c */ /* 0x000fe2000bf66270 */
        /* <DEDUP_REMOVED lines=8> */
.L_x_284:
[----:B------:R-:W-:Y:S05]  /*bc60*/  BSYNC B0 ;  /* 0x0000000000007941 */ /* 0x000fea0003800000 */
.L_x_275:
[----:B------:R-:W-:Y:S02]  /*bc70*/  ULDC UR4, c[0x0][0xc14] ;  /* 0x0003050000047ab9 */ /* 0x000fe40000000800 */
[----:B------:R-:W-:-:S13]  /*bc80*/  ISETP.GE.AND P0, PT, R63, UR4, PT ;  /* 0x000000043f007c0c */ /* 0x000fda000bf06270 */
[----:B------:R-:W-:Y:S05]  /*bc90*/  @!P0 BRA `(.L_x_294) ;  /* 0xffffff5000408947 */ /* 0x000fea000383ffff */
[----:B------:R-:W-:Y:S05]  /*bca0*/  EXIT ;  /* 0x000000000000794d */ /* 0x000fea0003800000 */
.L_x_249:
[----:B------:R-:W-:-:S08]  /*bcb0*/  NOP ;  /* 0x0000000000007918 */ /* 0x000fd00000000000 */
[----:B------:R-:W0:-:S00]  /*bcc0*/  USETMAXREG.DEALLOC.CTAPOOL 0x18 ;  /* 0x00000018000079c8 */ /* 0x000e0000080e0500 */
[----:B0-----:R-:W2:Y:S01]  /*bcd0*/  LDL.LU R2, [R1+0x18] ;  /* 0x0000180001027983 */ /* 0x001ea20000300800 */
[----:B------:R-:W-:-:S06]  /*bce0*/  LOP3.LUT R0, R0, 0x3, RZ, 0xc0, !PT ;  /* 0x0000000300007812 */ /* 0x000fcc00078ec0ff */
[----:B------:R-:W0:Y:S02]  /*bcf0*/  SHFL.IDX PT, R0, R0, RZ, 0x1f ;  /* 0x00001fff00007589 */ /* 0x000e2400000e0000 */
[----:B0-----:R-:W-:Y:S01]  /*bd00*/  ISETP.NE.AND P0, PT, R0, RZ, PT ;  /* 0x000000ff0000720c */ /* 0x001fe20003f05270 */
[----:B------:R-:W-:Y:S01]  /*bd10*/  IMAD.MOV.U32 R0, RZ, RZ, RZ ;  /* 0x000000ffff007224 */ /* 0x000fe200078e00ff */
[----:B--2---:R-:W-:-:S11]  /*bd20*/  LOP3.LUT R2, R2, 0xfffffffd, RZ, 0xc0, !PT ;  /* 0xfffffffd02027812 */ /* 0x004fd600078ec0ff */
[----:B------:R-:W-:-:S05]  /*bd30*/  @P0 LOP3.LUT R2, R2, 0x2, RZ, 0xfc, !PT ;  /* 0x0000000202020812 */ /* 0x000fca00078efcff */
[----:B------:R0:W-:Y:S01]  /*bd40*/  STL [R1+0x18], R2 ;  /* 0x0000180201007387 */ /* 0x0001e20000100800 */
[----:B------:R-:W-:Y:S05]  /*bd50*/  @!P0 BRA `(.L_x_295) ;  /* 0x00000000002c8947 */ /* 0x000fea0003800000 */
[----:B------:R-:W1:Y:S08]  /*bd60*/  S2UR UR5, SR_CgaCtaId ;  /* 0x00000000000579c3 */ /* 0x000e700000008800 */
[----:B------:R-:W-:Y:S06]  /*bd70*/  BAR.SYNC.DEFER_BLOCKING 0x5, 0x180 ;  /* 0x0146000000007b1d */ /* 0x000fec0000010000 */
[----:B------:R-:W-:-:S02]  /*bd80*/  UMOV UR4, 0x400 ;  /* 0x0000040000047882 */ /* 0x000fc40000000000 */
[----:B-1----:R-:W-:-:S09]  /*bd90*/  ULEA UR4, UR5, UR4, 0x18 ;  /* 0x0000000405047291 */ /* 0x002fd2000f8ec03f */
[----:B------:R-:W1:Y:S04]  /*bda0*/  LDS.128 R4, [UR4+0x334d0] ;  /* 0x0334d004ff047984 */ /* 0x000e680008000c00 */
[----:B-1----:R1:W-:Y:S01]  /*bdb0*/  STL [R1+0x4], R5 ;  /* 0x0000040501007387 */ /* 0x0023e20000100800 */
[----:B------:R-:W-:Y:S02]  /*bdc0*/  R2UR UR52, R7 ;  /* 0x00000000073472ca */ /* 0x000fe400000e0000 */
[----:B------:R-:W-:Y:S01]  /*bdd0*/  R2UR UR38, R6 ;  /* 0x00000000062672ca */ /* 0x000fe200000e0000 */
[----:B------:R1:W-:Y:S01]  /*bde0*/  STL [R1], R4 ;  /* 0x0000000401007387 */ /* 0x0003e20000100800 */
[----:B------:R-:W-:Y:S06]  /*bdf0*/  BAR.ARV 0x4, 0x180 ;  /* 0x0106000000007b1d */ /* 0x000fec0000002000 */
[----:B------:R-:W-:Y:S07]  /*be00*/  BRA `(.L_x_296) ;  /* 0x0000000800247947 */ /* 0x000fee0003800000 */
.L_x_295:
[----:B0-----:R-:W0:Y:S01]  /*be10*/  S2R R2, SR_TID.X ;  /* 0x0000000000027919 */ /* 0x001e220000002100 */
[----:B------:R-:W-:Y:S01]  /*be20*/  ULDC UR4, c[0x0][0xc14] ;  /* 0x0003050000047ab9 */ /* 0x000fe20000000800 */
[----:B------:R-:W1:Y:S01]  /*be30*/  LDC R9, c[0x0][0xc10] ;  /* 0x00030400ff097b82 */ /* 0x000e620000000800 */
[----:B0-----:R-:W-:-:S04]  /*be40*/  LOP3.LUT R5, R2, 0x1f, RZ, 0xc0, !PT ;  /* 0x0000001f02057812 */ /* 0x001fc800078ec0ff */
[----:B------:R-:W-:-:S04]  /*be50*/  ISETP.NE.AND P0, PT, R5, 0x1f, PT ;  /* 0x0000001f0500780c */ /* 0x000fc80003f05270 */
[----:B------:R-:W-:-:S13]  /*be60*/  ISETP.GE.OR P1, PT, R5, UR4, !P0 ;  /* 0x0000000405007c0c */ /* 0x000fda000c726670 */
[----:B------:R-:W0:Y:S02]  /*be70*/  @!P1 LDC.64 R2, c[0x0][0xc58] ;  /* 0x00031600ff029b82 */ /* 0x000e240000000a00 */
[----:B0-----:R-:W-:-:S05]  /*be80*/  @!P1 IMAD.WIDE.U32 R2, R5, 0x4, R2 ;  /* 0x0000000405029825 */ /* 0x001fca00078e0002 */
[----:B------:R-:W2:Y:S01]  /*be90*/  @!P1 LDG.E R0, desc[UR48][R2.64] ;  /* 0x0000003002009981 */ /* 0x000ea2000c1e1900 */
[C---:B------:R-:W-:Y:S01]  /*bea0*/  ISETP.NE.AND P1, PT, R5.reuse, RZ, PT ;  /* 0x000000ff0500720c */ /* 0x040fe20003f25270 */
[----:B------:R-:W-:Y:S01]  /*beb0*/  UMOV UR52, URZ ;  /* 0x0000003f00347c82 */ /* 0x000fe20008000000 */
[C---:B------:R-:W-:Y:S02]  /*bec0*/  ISETP.GE.U32.AND P2, PT, R5.reuse, 0x2, PT ;  /* 0x000000020500780c */ /* 0x040fe40003f46070 */
[C---:B------:R-:W-:Y:S02]  /*bed0*/  ISETP.GE.U32.AND P3, PT, R5.reuse, 0x4, PT ;  /* 0x000000040500780c */ /* 0x040fe40003f66070 */
[C---:B------:R-:W-:Y:S02]  /*bee0*/  ISETP.GE.U32.AND P4, PT, R5.reuse, 0x8, PT ;  /* 0x000000080500780c */ /* 0x040fe40003f86070 */
[----:B------:R-:W-:Y:S01]  /*bef0*/  ISETP.GE.U32.AND P5, PT, R5, 0x10, PT ;  /* 0x000000100500780c */ /* 0x000fe20003fa6070 */
[----:B--2---:R-:W0:Y:S02]  /*bf00*/  SHFL.UP PT, R4, R0, 0x1, RZ ;  /* 0x0420000000047989 */ /* 0x004e2400000e00ff */
[----:B0-----:R-:W-:-:S05]  /*bf10*/  SEL R7, R4, RZ, P1 ;  /* 0x000000ff04077207 */ /* 0x001fca0000800000 */
[----:B------:R-:W-:-:S05]  /*bf20*/  IMAD.IADD R7, R0, 0x1, R7 ;  /* 0x0000000100077824 */ /* 0x000fca00078e0207 */
[----:B------:R-:W0:Y:S02]  /*bf30*/  SHFL.UP PT, R4, R7, 0x2, RZ ;  /* 0x0440000007047989 */ /* 0x000e2400000e00ff */
[----:B0-----:R-:W-:-:S05]  /*bf40*/  SEL R4, R4, RZ, P2 ;  /* 0x000000ff04047207 */ /* 0x001fca0001000000 */
[----:B------:R-:W-:-:S05]  /*bf50*/  IMAD.IADD R4, R7, 0x1, R4 ;  /* 0x0000000107047824 */ /* 0x000fca00078e0204 */
[----:B------:R-:W0:Y:S02]  /*bf60*/  SHFL.UP PT, R6, R4, 0x4, RZ ;  /* 0x0480000004067989 */ /* 0x000e2400000e00ff */
[----:B0-----:R-:W-:-:S05]  /*bf70*/  SEL R3, R6, RZ, P3 ;  /* 0x000000ff06037207 */ /* 0x001fca0001800000 */
[----:B------:R-:W-:Y:S02]  /*bf80*/  IMAD.IADD R3, R4, 0x1, R3 ;  /* 0x0000000104037824 */ /* 0x000fe400078e0203 */
[----:B------:R-:W0:Y:S03]  /*bf90*/  S2R R4, SR_CTAID.X ;  /* 0x0000000000047919 */ /* 0x000e260000002500 */
[----:B------:R-:W2:Y:S02]  /*bfa0*/  SHFL.UP PT, R2, R3, 0x8, RZ ;  /* 0x0500000003027989 */ /* 0x000ea400000e00ff */
[----:B--2---:R-:W-:-:S05]  /*bfb0*/  SEL R2, R2, RZ, P4 ;  /* 0x000000ff02027207 */ /* 0x004fca0002000000 */
[----:B------:R-:W-:-:S05]  /*bfc0*/  IMAD.IADD R8, R3, 0x1, R2 ;  /* 0x0000000103087824 */ /* 0x000fca00078e0202 */
[----:B------:R-:W2:Y:S02]  /*bfd0*/  SHFL.UP PT, R2, R8, 0x10, RZ ;  /* 0x0600000008027989 */ /* 0x000ea400000e00ff */
[----:B--2---:R-:W-:-:S05]  /*bfe0*/  SEL R7, R2, RZ, P5 ;  /* 0x000000ff02077207 */ /* 0x004fca0002800000 */
[----:B------:R-:W-:-:S05]  /*bff0*/  IMAD.IADD R2, R8, 0x1, R7 ;  /* 0x0000000108027824 */ /* 0x000fca00078e0207 */
[----:B------:R-:W1:Y:S02]  /*c000*/  SHFL.IDX PT, R6, R2, 0x1f, 0x1f ;  /* 0x03e01f0002067f89 */ /* 0x000e6400000e0000 */
[----:B-1----:R-:W-:Y:S02]  /*c010*/  IMAD R7, R6, R9, RZ ;  /* 0x0000000906077224 */ /* 0x002fe400078e02ff */
[----:B------:R-:W-:Y:S02]  /*c020*/  IMAD.MOV.U32 R6, RZ, RZ, RZ ;  /* 0x000000ffff067224 */ /* 0x000fe400078e00ff */
[----:B------:R-:W-:Y:S01]  /*c030*/  IMAD.MOV.U32 R10, RZ, RZ, R7 ;  /* 0x000000ffff0a7224 */ /* 0x000fe200078e0007 */
[----:B0-----:R-:W-:-:S13]  /*c040*/  ISETP.GT.AND P6, PT, R7, R4, PT ;  /* 0x000000040700720c */ /* 0x001fda0003fc4270 */
[----:B------:R-:W-:Y:S05]  /*c050*/  @P6 BRA `(.L_x_297) ;  /* 0x0000000000a46947 */ /* 0x000fea0003800000 */
[----:B------:R-:W-:Y:S01]  /*c060*/  IMAD.MOV.U32 R7, RZ, RZ, R10 ;  /* 0x000000ffff077224 */ /* 0x000fe200078e000a */
[----:B------:R-:W-:Y:S01]  /*c070*/  UMOV UR52, URZ ;  /* 0x0000003f00347c82 */ /* 0x000fe20008000000 */
[----:B------:R-:W-:Y:S01]  /*c080*/  ULDC UR6, c[0x0][0xc14] ;  /* 0x0003050000067ab9 */ /* 0x000fe20000000800 */
[----:B------:R-:W-:-:S05]  /*c090*/  ULDC UR5, c[0x0][0xc14] ;  /* 0x0003050000057ab9 */ /* 0x000fca0000000800 */
.L_x_301:
[----:B------:R-:W-:-:S03]  /*c0a0*/  UIADD3 UR4, UR52, 0x1f, URZ ;  /* 0x0000001f34047890 */ /* 0x000fc6000fffe03f */
[----:B------:R-:W-:Y:S01]  /*c0b0*/  UMOV UR52, UR5 ;  /* 0x0000000500347c82 */ /* 0x000fe20008000000 */
[----:B------:R-:W-:-:S06]  /*c0c0*/  UISETP.GE.AND UP0, UPT, UR4, UR6, UPT ;  /* 0x000000060400728c */ /* 0x000fcc000bf06270 */
[----:B------:R-:W-:-:S13]  /*c0d0*/  PLOP3.LUT P6, PT, PT, PT, UP0, 0x40, 0x0 ;  /* 0x000000000000781c */ /* 0x000fda0003fce808 */
[----:B------:R-:W-:Y:S05]  /*c0e0*/  @!P6 BRA `(.L_x_298) ;  /* 0x000000040034e947 */ /* 0x000fea0003800000 */
[----:B------:R-:W-:Y:S01]  /*c0f0*/  UMOV UR52, UR4 ;  /* 0x0000000400347c82 */ /* 0x000fe20008000000 */
[----:B------:R-:W-:Y:S01]  /*c100*/  BSSY B0, `(.L_x_299) ;  /* 0x0000008000007945 */ /* 0x000fe20003800000 */
[----:B------:R-:W-:Y:S02]  /*c110*/  VIADD R9, R5, UR52 ;  /* 0x0000003405097c36 */ /* 0x000fe40008000000 */
[----:B------:R-:W-:-:S03]  /*c120*/  IMAD.MOV.U32 R0, RZ, RZ, RZ ;  /* 0x000000ffff007224 */ /* 0x000fc600078e00ff */
[----:B------:R-:W-:-:S13]  /*c130*/  ISETP.GE.OR P6, PT, R9, UR6, !P0 ;  /* 0x0000000609007c0c */ /* 0x000fda000c7c6670 */
[----:B------:R-:W-:Y:S05]  /*c140*/  @P6 BRA `(.L_x_300) ;  /* 0x00000000000c6947 */ /* 0x000fea0003800000 */
[----:B------:R-:W0:Y:S02]  /*c150*/  LDC.64 R2, c[0x0][0xc58] ;  /* 0x00031600ff027b82 */ /* 0x000e240000000a00 */
[----:B0-----:R-:W-:-:S05]  /*c160*/  IMAD.WIDE R2, R9, 0x4, R2 ;  /* 0x0000000409027825 */ /* 0x001fca00078e0202 */
[----:B------:R0:W5:Y:S02]  /*c170*/  LDG.E R0, desc[UR48][R2.64] ;  /* 0x0000003002007981 */ /* 0x000164000c1e1900 */
.L_x_300:
[----:B------:R-:W-:Y:S05]  /*c180*/  BSYNC B0 ;  /* 0x0000000000007941 */ /* 0x000fea0003800000 */
.L_x_299:
[----:B0----5:R-:W0:Y:S02]  /*c190*/  SHFL.UP PT, R2, R0, 0x1, RZ ;  /* 0x0420000000027989 */ /* 0x021e2400000e00ff */
[----:B0-----:R-:W-:-:S05]  /*c1a0*/  SEL R3, R2, RZ, P1 ;  /* 0x000000ff02037207 */ /* 0x001fca0000800000 */
[----:B------:R-:W-:-:S05]  /*c1b0*/  IMAD.IADD R3, R0, 0x1, R3 ;  /* 0x0000000100037824 */ /* 0x000fca00078e0203 */
[----:B------:R-:W0:Y:S02]  /*c1c0*/  SHFL.UP PT, R2, R3, 0x2, RZ ;  /* 0x0440000003027989 */ /* 0x000e2400000e00ff */
        /* <DEDUP_REMOVED lines=11> */
[----:B------:R-:W0:Y:S03]  /*c280*/  LDC R9, c[0x0][0xc10] ;  /* 0x00030400ff097b82 */ /* 0x000e260000000800 */
[----:B------:R-:W0:Y:S02]  /*c290*/  SHFL.IDX PT, R12, R2, 0x1f, 0x1f ;  /* 0x03e01f00020c7f89 */ /* 0x000e2400000e0000 */
[----:B0-----:R-:W-:-:S04]  /*c2a0*/  IMAD R12, R12, R9, RZ ;  /* 0x000000090c0c7224 */ /* 0x001fc800078e02ff */
[----:B------:R-:W-:-:S05]  /*c2b0*/  IMAD.IADD R7, R12, 0x1, R7 ;  /* 0x000000010c077824 */ /* 0x000fca00078e0207 */
[----:B------:R-:W-:-:S13]  /*c2c0*/  ISETP.GT.AND P6, PT, R7, R4, PT ;  /* 0x000000040700720c */ /* 0x000fda0003fc4270 */
[----:B------:R-:W-:Y:S05]  /*c2d0*/  @!P6 BRA `(.L_x_301) ;  /* 0xfffffffc0070e947 */ /* 0x000fea000383ffff */
[----:B------:R-:W-:-:S07]  /*c2e0*/  IMAD.MOV.U32 R10, RZ, RZ, R12 ;  /* 0x000000ffff0a7224 */ /* 0x000fce00078e000c */
.L_x_297:
[----:B------:R-:W-:-:S04]  /*c2f0*/  IMAD.IADD R8, R7, 0x1, -R10 ;  /* 0x0000000107087824 */ /* 0x000fc800078e0a0a */
[----:B------:R-:W-:-:S05]  /*c300*/  IMAD R3, R2, R9, R8 ;  /* 0x0000000902037224 */ /* 0x000fca00078e0208 */
[----:B------:R-:W-:-:S13]  /*c310*/  ISETP.GT.AND P0, PT, R3, R4, PT ;  /* 0x000000040300720c */ /* 0x000fda0003f04270 */
[----:B------:R-:W-:Y:S02]  /*c320*/  VOTEU.ANY UR5, UPT, !P0 ;  /* 0x0000000000057886 */ /* 0x000fe400040e0100 */
[----:B------:R-:W-:Y:S02]  /*c330*/  UPOPC UR4, UR5 ;  /* 0x00000005000472bf */ /* 0x000fe40008000000 */
[----:B------:R-:W-:-:S04]  /*c340*/  ISETP.NE.AND P0, PT, RZ, UR5, PT ;  /* 0x00000005ff007c0c */ /* 0x000fc8000bf05270 */
[----:B------:R-:W-:-:S05]  /*c350*/  IMAD.U32 R11, RZ, RZ, UR4 ;  /* 0x00000004ff0b7e24 */ /* 0x000fca000f8e00ff */
[----:B------:R-:W0:Y:S02]  /*c360*/  SHFL.IDX PT, R0, R0, R11, 0x1f ;  /* 0x00001f0b00007589 */ /* 0x000e2400000e0000 */
[----:B0-----:R-:W-:-:S04]  /*c370*/  IABS R7, R0 ;  /* 0x0000000000077213 */ /* 0x001fc80000000000 */
[----:B------:R-:W0:Y:S08]  /*c380*/  I2F.RP R10, R7 ;  /* 0x00000007000a7306 */ /* 0x000e300000209400 */
[----:B0-----:R-:W0:Y:S02]  /*c390*/  MUFU.RCP R10, R10 ;  /* 0x0000000a000a7308 */ /* 0x001e240000001000 */
[----:B0-----:R-:W-:-:S06]  /*c3a0*/  VIADD R3, R10, 0xffffffe ;  /* 0x0ffffffe0a037836 */ /* 0x001fcc0000000000 */
[----:B------:R-:W0:Y:S01]  /*c3b0*/  F2I.FTZ.U32.TRUNC.NTZ R3, R3 ;  /* 0x0000000300037305 */ /* 0x000e22000021f000 */
[----:B------:R-:W-:Y:S05]  /*c3c0*/  @!P0 BRA `(.L_x_302) ;  /* 0x00000000000c8947 */ /* 0x000fea0003800000 */
[----:B------:R-:W-:-:S06]  /*c3d0*/  UIADD3 UR5, UR4, -0x1, URZ ;  /* 0xffffffff04057890 */ /* 0x000fcc000fffe03f */
[----:B------:R-:W-:-:S05]  /*c3e0*/  IMAD.U32 R11, RZ, RZ, UR5 ;  /* 0x00000005ff0b7e24 */ /* 0x000fca000f8e00ff */
[----:B------:R1:W2:Y:S02]  /*c3f0*/  SHFL.IDX PT, R6, R2, R11, 0x1f ;  /* 0x00001f0b02067589 */ /* 0x0002a400000e0000 */
.L_x_302:
[--C-:B01----:R-:W-:Y:S01]  /*c400*/  IMAD.MOV R2, RZ, RZ, -R3.reuse ;  /* 0x000000ffff027224 */ /* 0x103fe200078e0a03 */
[----:B------:R-:W-:Y:S01]  /*c410*/  UIADD3 UR52, UR4, UR52, URZ ;  /* 0x0000003404347290 */ /* 0x000fe2000fffe03f */
[----:B--2---:R-:W-:Y:S02]  /*c420*/  IMAD R6, R6, R9, R8 ;  /* 0x0000000906067224 */ /* 0x004fe400078e0208 */
[----:B------:R-:W-:Y:S02]  /*c430*/  IMAD R9, R2, R7, RZ ;  /* 0x0000000702097224 */ /* 0x000fe400078e02ff */
[----:B------:R-:W-:Y:S01]  /*c440*/  IMAD.MOV.U32 R2, RZ, RZ, RZ ;  /* 0x000000ffff027224 */ /* 0x000fe200078e00ff */
[----:B------:R1:W-:Y:S03]  /*c450*/  STL [R1], R6 ;  /* 0x0000000601007387 */ /* 0x0003e60000100800 */
[----:B------:R-:W-:-:S04]  /*c460*/  IMAD.HI.U32 R2, R3, R9, R2 ;  /* 0x0000000903027227 */ /* 0x000fc800078e0002 */
[----:B------:R-:W-:Y:S01]  /*c470*/  IMAD.IADD R9, R4, 0x1, -R6 ;  /* 0x0000000104097824 */ /* 0x000fe200078e0a06 */
[----:B------:R-:W-:-:S04]  /*c480*/  IABS R4, R0 ;  /* 0x0000000000047213 */ /* 0x000fc80000000000 */
[----:B------:R-:W-:Y:S01]  /*c490*/  IABS R3, R9 ;  /* 0x0000000900037213 */ /* 0x000fe20000000000 */
[----:B------:R-:W-:-:S04]  /*c4a0*/  IMAD.MOV R4, RZ, RZ, -R4 ;  /* 0x000000ffff047224 */ /* 0x000fc800078e0a04 */
[----:B------:R-:W-:-:S04]  /*c4b0*/  IMAD.HI.U32 R2, R2, R3, RZ ;  /* 0x0000000302027227 */ /* 0x000fc800078e00ff */
[----:B------:R-:W-:Y:S01]  /*c4c0*/  IMAD R4, R2, R4, R3 ;  /* 0x0000000402047224 */ /* 0x000fe200078e0203 */
[----:B------:R-:W-:-:S04]  /*c4d0*/  LOP3.LUT R3, R9, R0, RZ, 0x3c, !PT ;  /* 0x0000000009037212 */ /* 0x000fc800078e3cff */
[----:B------:R-:W-:Y:S02]  /*c4e0*/  ISETP.GT.U32.AND P1, PT, R7, R4, PT ;  /* 0x000000040700720c */ /* 0x000fe40003f24070 */
[----:B------:R-:W-:-:S11]  /*c4f0*/  ISETP.GE.AND P2, PT, R3, RZ, PT ;  /* 0x000000ff0300720c */ /* 0x000fd60003f46270 */
[----:B------:R-:W-:Y:S02]  /*c500*/  @!P1 IMAD.IADD R4, R4, 0x1, -R7 ;  /* 0x0000000104049824 */ /* 0x000fe400078e0a07 */
[----:B------:R-:W-:Y:S01]  /*c510*/  @!P1 VIADD R2, R2, 0x1 ;  /* 0x0000000102029836 */ /* 0x000fe20000000000 */
[----:B------:R-:W-:Y:S02]  /*c520*/  ISETP.NE.AND P1, PT, R0, RZ, PT ;  /* 0x000000ff0000720c */ /* 0x000fe40003f25270 */
[----:B------:R-:W-:-:S13]  /*c530*/  ISETP.GE.U32.AND P0, PT, R4, R7, PT ;  /* 0x000000070400720c */ /* 0x000fda0003f06070 */
[----:B------:R-:W-:-:S04]  /*c540*/  @P0 VIADD R2, R2, 0x1 ;  /* 0x0000000102020836 */ /* 0x000fc80000000000 */
[----:B------:R-:W-:Y:S01]  /*c550*/  @!P2 IMAD.MOV R2, RZ, RZ, -R2 ;  /* 0x000000ffff02a224 */ /* 0x000fe200078e0a02 */
[----:B------:R-:W-:-:S04]  /*c560*/  @!P1 LOP3.LUT R2, RZ, R0, RZ, 0x33, !PT ;  /* 0x00000000ff029212 */ /* 0x000fc800078e33ff */
[----:B------:R-:W-:Y:S01]  /*c570*/  R2UR UR38, R2 ;  /* 0x00000000022672ca */ /* 0x000fe200000e0000 */
[----:B------:R-:W-:-:S04]  /*c580*/  IMAD.MOV R3, RZ, RZ, -R2 ;  /* 0x000000ffff037224 */ /* 0x000fc800078e0a02 */
[----:B------:R-:W-:-:S05]  /*c590*/  IMAD R0, R0, R3, R9 ;  /* 0x0000000300007224 */ /* 0x000fca00078e0209 */
[----:B------:R1:W-:Y:S01]  /*c5a0*/  STL [R1+0x4], R0 ;  /* 0x0000040001007387 */ /* 0x0003e20000100800 */
[----:B------:R-:W-:Y:S05]  /*c5b0*/  BRA `(.L_x_303) ;  /* 0x00000000000c7947 */ /* 0x000fea0003800000 */
.L_x_298:
[----:B------:R0:W-:Y:S01]  /*c5c0*/  STL [R1], R4 ;  /* 0x0000000401007387 */ /* 0x0001e20000100800 */
[----:B------:R-:W-:-:S03]  /*c5d0*/  UMOV UR38, URZ ;  /* 0x0000003f00267c82 */ /* 0x000fc60008000000 */
[----:B------:R0:W-:Y:S02]  /*c5e0*/  STL [R1+0x4], RZ ;  /* 0x000004ff01007387 */ /* 0x0001e40000100800 */
.L_x_303:
[----:B------:R-:W2:Y:S04]  /*c5f0*/  LDL R2, [R1+0x4] ;  /* 0x0000040001027983 */ /* 0x000ea80000100800 */
[----:B0-----:R-:W3:Y:S01]  /*c600*/  LDL R4, [R1] ;  /* 0x0000000001047983 */ /* 0x001ee20000100800 */
[----:B------:R-:W-:-:S13]  /*c610*/  ISETP.NE.AND P0, PT, R5, RZ, PT ;  /* 0x000000ff0500720c */ /* 0x000fda0003f05270 */
[----:B------:R-:W0:Y:S01]  /*c620*/  @!P0 S2R R3, SR_CgaCtaId ;  /* 0x0000000000038919 */ /* 0x000e220000008800 */
[----:B-1----:R-:W-:Y:S01]  /*c630*/  @!P0 MOV R0, 0x400 ;  /* 0x0000040000008802 */ /* 0x002fe20000000f00 */
[----:B------:R-:W-:Y:S02]  /*c640*/  IMAD.U32 R6, RZ, RZ, UR38 ;  /* 0x00000026ff067e24 */ /* 0x000fe4000f8e00ff */
[----:B------:R-:W-:Y:S01]  /*c650*/  IMAD.U32 R7, RZ, RZ, UR52 ;  /* 0x00000034ff077e24 */ /* 0x000fe2000f8e00ff */
[----:B0-----:R-:W-:Y:S01]  /*c660*/  @!P0 LEA R0, R3, R0, 0x18 ;  /* 0x0000000003008211 */ /* 0x001fe200078ec0ff */
[----:B--2---:R-:W-:-:S05]  /*c670*/  IMAD.MOV.U32 R5, RZ, RZ, R2 ;  /* 0x000000ffff057224 */ /* 0x004fca00078e0002 */
[----:B---3--:R2:W-:Y:S01]  /*c680*/  @!P0 STS.128 [R0+0x334d0], R4 ;  /* 0x0334d00400008388 */ /* 0x0085e20000000c00 */
[----:B------:R-:W-:Y:S06]  /*c690*/  BAR.ARV 0x5, 0x180 ;  /* 0x0146000000007b1d */ /* 0x000fec0000002000 */
.L_x_296:
[----:B------:R-:W-:Y:S01]  /*c6a0*/  ULDC UR4, c[0x0][0xc14] ;  /* 0x0003050000047ab9 */ /* 0x000fe20000000800 */
[----:B------:R3:W-:Y:S01]  /*c6b0*/  STL [R1+0x1c], RZ ;  /* 0x00001cff01007387 */ /* 0x0007e20000100800 */
[----:B------:R-:W-:Y:S01]  /*c6c0*/  UISETP.GE.AND UP0, UPT, UR52, UR4, UPT ;  /* 0x000000043400728c */ /* 0x000fe2000bf06270 */
[----:B------:R-:W-:Y:S02]  /*c6d0*/  IMAD.MOV.U32 R18, RZ, RZ, 0x1 ;  /* 0x00000001ff127424 */ /* 0x000fe400078e00ff */
[----:B------:R-:W-:-:S03]  /*c6e0*/  IMAD.MOV.U32 R17, RZ, RZ, RZ ;  /* 0x000000ffff117224 */ /* 0x000fc600078e00ff */
[----:B------:R-:W-:-:S13]  /*c6f0*/  PLOP3.LUT P0, PT, PT, PT, UP0, 0x80, 0x0 ;  /* 0x000000000000781c */ /* 0x000fda0003f0f008 */
[----:B---3--:R-:W-:Y:S05]  /*c700*/  @P0 BRA `(.L_x_304) ;  /* 0x00000040000c0947 */ /* 0x008fea0003800000 */
[----:B--2---:R-:W2:Y:S01]  /*c710*/  S2R R0, SR_TID.X ;  /* 0x0000000000007919 */ /* 0x004ea20000002100 */
[----:B------:R-:W-:Y:S01]  /*c720*/  IMAD.MOV.U32 R18, RZ, RZ, 0x1 ;  /* 0x00000001ff127424 */ /* 0x000fe200078e00ff */
[----:B------:R-:W-:Y:S01]  /*c730*/  ULOP3.LUT UR42, UR40, 0x1, URZ, 0xfc, !UPT ;  /* 0x00000001282a7892 */ /* 0x000fe2000f8efc3f */
[----:B------:R-:W-:Y:S01]  /*c740*/  IMAD.MOV.U32 R17, RZ, RZ, RZ ;  /* 0x000000ffff117224 */ /* 0x000fe200078e00ff */
[----:B------:R-:W1:Y:S01]  /*c750*/  S2R R6, SR_TID.X ;  /* 0x0000000000067919 */ /* 0x000e620000002100 */
[----:B------:R-:W-:Y:S01]  /*c760*/  ULOP3.LUT UR51, UR40, 0x2, URZ, 0xfc, !UPT ;  /* 0x0000000228337892 */ /* 0x000fe2000f8efc3f */
[----:B------:R-:W-:Y:S01]  /*c770*/  ULDC UR50, c[0x0][0xc] ;  /* 0x0000030000327ab9 */ /* 0x000fe20000000800 */
[----:B------:R-:W-:Y:S01]  /*c780*/  ULDC.64 UR54, c[0x0][0x198] ;  /* 0x0000660000367ab9 */ /* 0x000fe20000000a00 */
[----:B--2---:R-:W-:Y:S01]  /*c790*/  LOP3.LUT R0, R0, 0x7f, RZ, 0xc0, !PT ;  /* 0x0000007f00007812 */ /* 0x004fe200078ec0ff */
[----:B-1----:R-:W-:-:S04]  /*c7a0*/  IMAD.SHL.U32 R4, R6, 0x20, RZ ;  /* 0x0000002006047824 */ /* 0x002fc800078e00ff */
[----:B------:R-:W-:Y:S02]  /*c7b0*/  IMAD.SHL.U32 R0, R0, 0x10, RZ ;  /* 0x0000001000007824 */ /* 0x000fe400078e00ff */
[----:B------:R-:W-:-:S03]  /*c7c0*/  IMAD.SHL.U32 R7, R6, 0x4, RZ ;  /* 0x0000000406077824 */ /* 0x000fc600078e00ff */
[----:B------:R-:W-:Y:S01]  /*c7d0*/  LOP3.LUT R3, R0, 0x600, RZ, 0xc0, !PT ;  /* 0x0000060000037812 */ /* 0x000fe200078ec0ff */
[----:B------:R-:W-:-:S03]  /*c7e0*/  IMAD.SHL.U32 R0, R6, 0x40, RZ ;  /* 0x0000004006007824 */ /* 0x000fc600078e00ff */
[----:B------:R-:W-:Y:S02]  /*c7f0*/  LOP3.LUT R5, R3, 0x60, R4, 0xf8, !PT ;  /* 0x0000006003057812 */ /* 0x000fe400078ef804 */
[----:B------:R-:W-:Y:S02]  /*c800*/  SHF.R.U32.HI R3, RZ, 0x1, R6 ;  /* 0x00000001ff037819 */ /* 0x000fe40000011606 */
[----:B0-----:R-:W-:Y:S02]  /*c810*/  LOP3.LUT R2, R0, 0x180, RZ, 0xc0, !PT ;  /* 0x0000018000027812 */ /* 0x001fe400078ec0ff */
[----:B------:R-:W-:Y:S02]  /*c820*/  LOP3.LUT R5, R5, 0x100, R4, 0xf8, !PT ;  /* 0x0000010005057812 */ /* 0x000fe400078ef804 */
[----:B------:R-:W-:Y:S02]  /*c830*/  LOP3.LUT R4, R4, 0x80, RZ, 0xc0, !PT ;  /* 0x0000008004047812 */ /* 0x000fe400078ec0ff */
[----:B------:R-:W-:Y:S01]  /*c840*/  LOP3.LUT R2, R2, 0x30, R3, 0xf8, !PT ;  /* 0x0000003002027812 */ /* 0x000fe200078ef803 */
[----:B------:R-:W-:Y:S01]  /*c850*/  IMAD.SHL.U32 R3, R6, 0x8, RZ ;  /* 0x0000000806037824 */ /* 0x000fe200078e00ff */
[----:B------:R-:W-:-:S04]  /*c860*/  LOP3.LUT R4, R4, 0x10, R6, 0xf8, !PT ;  /* 0x0000001004047812 */ /* 0x000fc800078ef806 */
[----:B------:R-:W-:Y:S02]  /*c870*/  LOP3.LUT R3, R2, 0x30, R3, 0x78, !PT ;  /* 0x0000003002037812 */ /* 0x000fe400078e7803 */
[----:B------:R-:W-:Y:S02]  /*c880*/  LOP3.LUT R4, R4, 0x10, R7, 0x78, !PT ;  /* 0x0000001004047812 */ /* 0x000fe400078e7807 */
[----:B------:R-:W-:Y:S02]  /*c890*/  LOP3.LUT R2, R3, 0x640, R0, 0xf8, !PT ;  /* 0x0000064003027812 */ /* 0x000fe400078ef800 */
[----:B------:R-:W-:-:S03]  /*c8a0*/  LOP3.LUT R0, R5, R4, RZ, 0xfc, !PT ;  /* 0x0000000405007212 */ /* 0x000fc600078efcff */
[----:B------:R0:W-:Y:S04]  /*c8b0*/  STL [R1+0x14], R2 ;  /* 0x0000140201007387 */ /* 0x0001e80000100800 */
[----:B------:R0:W-:Y:S04]  /*c8c0*/  STL [R1+0x10], R0 ;  /* 0x0000100001007387 */ /* 0x0001e80000100800 */
[----:B------:R0:W-:Y:S02]  /*c8d0*/  STL [R1+0x1c], RZ ;  /* 0x00001cff01007387 */ /* 0x0001e40000100800 */
.L_x_366:
[----:B------:R-:W-:Y:S01]  /*c8e0*/  ULDC.64 UR4, c[0x0][0xc60] ;  /* 0x0003180000047ab9 */ /* 0x000fe20000000a00 */
[----:B0-----:R-:W-:Y:S01]  /*c8f0*/  IMAD.MOV.U32 R0, RZ, RZ, RZ ;  /* 0x000000ffff007224 */ /* 0x001fe200078e00ff */
[----:B------:R-:W-:Y:S01]  /*c900*/  UIMAD.WIDE UR4, UR52, 0x4, UR4 ;  /* 0x00000004340478a5 */ /* 0x000fe2000f8e0204 */
[----:B------:R-:W-:Y:S01]  /*c910*/  ULDC.64 UR6, c[0x0][0xa28] ;  /* 0x00028a0000067ab9 */ /* 0x000fe20000000a00 */
[----:B------:R-:W-:Y:S01]  /*c920*/  ULDC.64 UR10, c[0x0][0xa20] ;  /* 0x00028800000a7ab9 */ /* 0x000fe20000000a00 */
[----:B-1----:R-:W-:Y:S01]  /*c930*/  IMAD.MOV.U32 R4, RZ, RZ, RZ ;  /* 0x000000ffff047224 */ /* 0x002fe200078e00ff */
[----:B------:R-:W-:Y:S02]  /*c940*/  ULDC UR44, c[0x0][0x2e0] ;  /* 0x0000b800002c7ab9 */ /* 0x000fe40000000800 */
[----:B------:R-:W-:Y:S02]  /*c950*/  IMAD.U32 R2, RZ, RZ, UR4 ;  /* 0x00000004ff027e24 */ /* 0x000fe4000f8e00ff */
[----:B------:R-:W-:Y:S01]  /*c960*/  IMAD.U32 R3, RZ, RZ, UR5 ;  /* 0x00000005ff037e24 */ /* 0x000fe2000f8e00ff */
[----:B------:R-:W-:-:S04]  /*c970*/  ULDC.64 UR4, c[0x0][0xa00] ;  /* 0x0002800000047ab9 */ /* 0x000fc80000000a00 */
[----:B------:R-:W2:Y:S01]  /*c980*/  LDG.E R2, desc[UR48][R2.64] ;  /* 0x0000003002027981 */ /* 0x000ea2000c1e1900 */
[----:B------:R-:W-:Y:S02]  /*c990*/  UISETP.NE.U32.AND UP0, UPT, UR4, URZ, UPT ;  /* 0x0000003f0400728c */ /* 0x000fe4000bf05070 */
[----:B------:R-:W-:Y:S02]  /*c9a0*/  UISETP.NE.U32.AND UP1, UPT, UR6, URZ, UPT ;  /* 0x0000003f0600728c */ /* 0x000fe4000bf25070 */
[----:B------:R-:W-:Y:S02]  /*c9b0*/  UISETP.NE.AND.EX UP0, UPT, UR5, URZ, UPT, UP0 ;  /* 0x0000003f0500728c */ /* 0x000fe4000bf05300 */
[----:B------:R-:W-:-:S04]  /*c9c0*/  UISETP.NE.AND.EX UP1, UPT, UR7, URZ, UPT, UP1 ;  /* 0x0000003f0700728c */ /* 0x000fc8000bf25310 */
[----:B------:R-:W-:Y:S02]  /*c9d0*/  PLOP3.LUT P0, PT, PT, PT, UP0, 0x80, 0x0 ;  /* 0x000000000000781c */ /* 0x000fe40003f0f008 */
[----:B--2---:R-:W-:-:S13]  /*c9e0*/  R2UR UR47, R2 ;  /* 0x00000000022f72ca */ /* 0x004fda00000e0000 */
[----:B------:R-:W-:Y:S02]  /*c9f0*/  USHF.R.S32.HI UR8, URZ, 0x1f, UR47 ;  /* 0x0000001f3f087899 */ /* 0x000fe4000801142f */
[----:B------:R-:W-:-:S04]  /*ca00*/  @UP0 ULEA UR4, UP2, UR47, UR4, 0x2 ;  /* 0x000000042f040291 */ /* 0x000fc8000f84103f */
[----:B------:R-:W-:Y:S02]  /*ca10*/  @UP0 ULEA.HI.X UR5, UR47, UR5, UR8, 0x2, UP2 ;  /* 0x000000052f050291 */ /* 0x000fe400090f1408 */
[----:B------:R-:W-:Y:S01]  /*ca20*/  IMAD.U32 R2, RZ, RZ, UR4 ;  /* 0x00000004ff027e24 */ /* 0x000fe2000f8e00ff */
[----:B------:R-:W-:-:S03]  /*ca30*/  UISETP.NE.U32.AND UP0, UPT, UR10, URZ, UPT ;  /* 0x0000003f0a00728c */ /* 0x000fc6000bf05070 */
[----:B------:R-:W-:Y:S01]  /*ca40*/  IMAD.U32 R3, RZ, RZ, UR5 ;  /* 0x00000005ff037e24 */ /* 0x000fe2000f8e00ff */
[----:B------:R-:W-:-:S04]  /*ca50*/  UISETP.NE.AND.EX UP0, UPT, UR11, URZ, UPT, UP0 ;  /* 0x0000003f0b00728c */ /* 0x000fc8000bf05300 */
[----:B------:R0:W2:Y:S01]  /*ca60*/  @P0 LDG.E R0, desc[UR48][R2.64] ;  /* 0x0000003002000981 */ /* 0x0000a2000c1e1900 */
[----:B------:R-:W-:Y:S01]  /*ca70*/  @UP1 ULEA UR4, UP2, UR47, UR6, 0x2 ;  /* 0x000000062f041291 */ /* 0x000fe2000f84103f */
[----:B------:R-:W-:Y:S01]  /*ca80*/  PLOP3.LUT P1, PT, PT, PT, UP1, 0x80, 0x0 ;  /* 0x000000000000781c */ /* 0x000fe20003f2f018 */
[----:B------:R-:W-:Y:S01]  /*ca90*/  USHF.L.U32 UR45, UR47, 0x2, URZ ;  /* 0x000000022f2d7899 */ /* 0x000fe2000800063f */
[----:B------:R-:W-:Y:S01]  /*caa0*/  PLOP3.LUT P2, PT, PT, PT, UP0, 0x80, 0x0 ;  /* 0x000000000000781c */ /* 0x000fe20003f4f008 */
[----:B------:R-:W-:Y:S02]  /*cab0*/  @UP1 ULEA.HI.X UR5, UR47, UR7, UR8, 0x2, UP2 ;  /* 0x000000072f051291 */ /* 0x000fe400090f1408 */
[----:B------:R-:W-:Y:S02]  /*cac0*/  USHF.L.U64.HI UR46, UR47, 0x2, UR8 ;  /* 0x000000022f2e7899 */ /* 0x000fe40008010208 */
[----:B------:R-:W-:Y:S01]  /*cad0*/  @UP0 UIADD3 UR6, UP3, UR45, UR10, URZ ;  /* 0x0000000a2d060290 */ /* 0x000fe2000ff7e03f */
[----:B0-----:R-:W-:Y:S01]  /*cae0*/  IMAD.U32 R2, RZ, RZ, UR4 ;  /* 0x00000004ff027e24 */ /* 0x001fe2000f8e00ff */
[----:B------:R-:W-:Y:S01]  /*caf0*/  ULDC.64 UR8, c[0x0][0xa08] ;  /* 0x0002820000087ab9 */ /* 0x000fe20000000a00 */
[----:B------:R-:W-:Y:S01]  /*cb00*/  IMAD.U32 R3, RZ, RZ, UR5 ;  /* 0x00000005ff037e24 */ /* 0x000fe2000f8e00ff */
[----:B------:R-:W-:Y:S01]  /*cb10*/  @UP0 UIADD3.X UR7, UR46, UR11, URZ, UP3, !UPT ;  /* 0x0000000b2e070290 */ /* 0x000fe20009ffe43f */
[----:B------:R-:W-:Y:S01]  /*cb20*/  ISETP.NE.U32.AND P0, PT, RZ, UR8, PT ;  /* 0x00000008ff007c0c */ /* 0x000fe2000bf05070 */
[----:B------:R-:W-:-:S03]  /*cb30*/  UIADD3 UR8, UP0, UR45, UR8, URZ ;  /* 0x000000082d087290 */ /* 0x000fc6000ff1e03f */
[----:B------:R-:W-:Y:S01]  /*cb40*/  ISETP.NE.AND.EX P0, PT, RZ, UR9, PT, P0 ;  /* 0x00000009ff007c0c */ /* 0x000fe2000bf05300 */
[----:B------:R-:W-:Y:S01]  /*cb50*/  UIADD3.X UR4, UR46, UR9, URZ, UP0, !UPT ;  /* 0x000000092e047290 */ /* 0x000fe200087fe43f */
[----:B--2---:R0:W-:Y:S04]  /*cb60*/  STL [R1+0xc], R0 ;  /* 0x00000c0001007387 */ /* 0x0041e80000100800 */
[----:B0-----:R0:W2:Y:S02]  /*cb70*/  @P1 LDG.E R0, desc[UR48][R2.64] ;  /* 0x0000003002001981 */ /* 0x0010a4000c1e1900 */
[----:B0-----:R-:W-:Y:S02]  /*cb80*/  IMAD.U32 R2, RZ, RZ, UR6 ;  /* 0x00000006ff027e24 */ /* 0x001fe4000f8e00ff */
[----:B------:R-:W-:-:S05]  /*cb90*/  IMAD.U32 R3, RZ, RZ, UR7 ;  /* 0x00000007ff037e24 */ /* 0x000fca000f8e00ff */
[----:B------:R0:W3:Y:S02]  /*cba0*/  @P2 LDG.E R5, desc[UR48][R2.64] ;  /* 0x0000003002052981 */ /* 0x0000e4000c1e1900 */
[----:B0-----:R-:W-:Y:S02]  /*cbb0*/  IMAD.U32 R2, RZ, RZ, UR8 ;  /* 0x00000008ff027e24 */ /* 0x001fe4000f8e00ff */
[----:B------:R-:W-:Y:S01]  /*cbc0*/  IMAD.U32 R3, RZ, RZ, UR4 ;  /* 0x00000004ff037e24 */ /* 0x000fe2000f8e00ff */
[----:B------:R-:W-:-:S04]  /*cbd0*/  ULDC.64 UR4, c[0x0][0x3f8] ;  /* 0x0000fe0000047ab9 */ /* 0x000fc80000000a00 */
[----:B------:R0:W5:Y:S01]  /*cbe0*/  @P0 LDG.E R4, desc[UR48][R2.64] ;  /* 0x0000003002040981 */ /* 0x000162000c1e1900 */
[----:B------:R-:W-:-:S03]  /*cbf0*/  UISETP.NE.U32.AND UP0, UPT, UR4, URZ, UPT ;  /* 0x0000003f0400728c */ /* 0x000fc6000bf05070 */
[----:B------:R-:W-:Y:S01]  /*cc00*/  UMOV UR4, URZ ;  /* 0x0000003f00047c82 */ /* 0x000fe20008000000 */
[----:B------:R-:W-:-:S03]  /*cc10*/  UISETP.NE.AND.EX UP0, UPT, UR5, URZ, UPT, UP0 ;  /* 0x0000003f0500728c */ /* 0x000fc6000bf05300 */
[----:B------:R-:W-:Y:S02]  /*cc20*/  ULDC UR5, c[0x0][0x404] ;  /* 0x0001010000057ab9 */ /* 0x000fe40000000800 */
[----:B------:R-:W-:-:S04]  /*cc30*/  USEL UR5, UR5, 0x1, UP0 ;  /* 0x0000000105057887 */ /* 0x000fc80008000000 */
[----:B------:R-:W-:Y:S01]  /*cc40*/  UIMAD UR44, UR5, UR44, URZ ;  /* 0x0000002c052c72a4 */ /* 0x000fe2000f8e023f */
[----:B--2---:R-:W-:-:S06]  /*cc50*/  @P1 R2UR UR4, R0 ;  /* 0x00000000000412ca */ /* 0x004fcc00000e0000 */
[----:B---3--:R-:W-:Y:S01]  /*cc60*/  @P2 R2UR UR44, R5 ;  /* 0x00000000052c22ca */ /* 0x008fe200000e0000 */
[----:B0-----:R-:W-:-:S14]  /*cc70*/  @P2 BRA `(.L_x_305) ;  /* 0x0000000000182947 */ /* 0x001fdc0003800000 */
[----:B------:R-:W-:Y:S05]  /*cc80*/  @!P0 BRA `(.L_x_305) ;  /* 0x0000000000148947 */ /* 0x000fea0003800000 */
[----:B------:R-:W2:Y:S04]  /*cc90*/  LDG.E R5, desc[UR48][R2.64] ;  /* 0x0000003002057981 */ /* 0x000ea8000c1e1900 */
[----:B------:R-:W3:Y:S01]  /*cca0*/  LDG.E R0, desc[UR48][R2.64+0x4] ;  /* 0x0000043002007981 */ /* 0x000ee2000c1e1900 */
[----:B--2---:R-:W-:Y:S02]  /*ccb0*/  R2UR UR5, R5 ;  /* 0x00000000050572ca */ /* 0x004fe400000e0000 */
[----:B---3--:R-:W-:-:S13]  /*ccc0*/  R2UR UR44, R0 ;  /* 0x00000000002c72ca */ /* 0x008fda00000e0000 */
[----:B------:R-:W-:-:S12]  /*ccd0*/  UIADD3 UR44, -UR5, UR44, URZ ;  /* 0x0000002c052c7290 */ /* 0x000fd8000fffe13f */
.L_x_305:
[----:B-----5:R-:W-:Y:S01]  /*cce0*/  VIADD R0, R4, UR4 ;  /* 0x0000000404007c36 */ /* 0x020fe20008000000 */
[----:B------:R-:W-:Y:S01]  /*ccf0*/  UIADD3 UR44, -UR4, UR44, URZ ;  /* 0x0000002c042c7290 */ /* 0x000fe2000fffe13f */
[----:B------:R-:W-:Y:S03]  /*cd00*/  BSSY B6, `(.L_x_306) ;  /* 0x0000301000067945 */ /* 0x000fe60003800000 */
[----:B------:R0:W-:Y:S01]  /*cd10*/  STL [R1+0x8], R0 ;  /* 0x0000080001007387 */ /* 0x0001e20000100800 */
[----:B------:R-:W-:Y:S02]  /*cd20*/  UIADD3 UR6, UR44, 0x9f, URZ ;  /* 0x0000009f2c067890 */ /* 0x000fe4000fffe03f */
[----:B------:R-:W-:Y:S02]  /*cd30*/  ISETP.LT.AND P0, PT, RZ, UR44, PT ;  /* 0x0000002cff007c0c */ /* 0x000fe4000bf01270 */
[----:B------:R-:W-:-:S04]  /*cd40*/  UIMAD.WIDE UR6, UR6, 0x66666667, URZ ;  /* 0x66666667060678a5 */ /* 0x000fc8000f8e023f */
[----:B------:R-:W-:-:S04]  /*cd50*/  USHF.R.U32.HI UR43, URZ, 0x1f, UR7 ;  /* 0x0000001f3f2b7899 */ /* 0x000fc80008011607 */
[----:B------:R-:W-:-:S03]  /*cd60*/  ULEA.HI.SX32 UR43, UR7, UR43, 0x1a ;  /* 0x0000002b072b7291 */ /* 0x000fc6000f8fd23f */
[----:B0-----:R-:W-:Y:S09]  /*cd70*/  @P0 BRA `(.L_x_307) ;  /* 0x0000000000480947 */ /* 0x001ff20003800000 */
[----:B------:R-:W0:Y:S02]  /*cd80*/  S2R R0, SR_TID.X ;  /* 0x0000000000007919 */ /* 0x000e240000002100 */
[----:B0-----:R-:W-:-:S04]  /*cd90*/  LOP3.LUT R0, R0, 0x7f, RZ, 0xc0, !PT ;  /* 0x0000007f00007812 */ /* 0x001fc800078ec0ff */
[----:B------:R-:W-:-:S13]  /*cda0*/  ISETP.NE.AND P0, PT, R0, RZ, PT ;  /* 0x000000ff0000720c */ /* 0x000fda0003f05270 */
[----:B------:R-:W-:Y:S05]  /*cdb0*/  @P0 BRA `(.L_x_308) ;  /* 0x0000002c00d40947 */ /* 0x000fea0003800000 */
[----:B------:R-:W0:Y:S01]  /*cdc0*/  S2R R5, SR_LANEID ;  /* 0x0000000000057919 */ /* 0x000e220000000000 */
[----:B------:R-:W-:Y:S01]  /*cdd0*/  VOTEU.ANY UR4, UPT, PT ;  /* 0x0000000000047886 */ /* 0x000fe200038e0100 */
[----:B------:R-:W1:Y:S01]  /*cde0*/  LDC.64 R2, c[0x0][0xc38] ;  /* 0x00030e00ff027b82 */ /* 0x000e620000000a00 */
[----:B------:R-:W0:Y:S02]  /*cdf0*/  FLO.U32 R0, UR4 ;  /* 0x0000000400007d00 */ /* 0x000e2400080e0000 */
[----:B0-----:R-:W-:-:S06]  /*ce00*/  ISETP.EQ.U32.AND P0, PT, R0, R5, PT ;  /* 0x000000050000720c */ /* 0x001fcc0003f02070 */
[----:B------:R-:W1:Y:S07]  /*ce10*/  POPC R5, UR4 ;  /* 0x0000000400057d09 */ /* 0x000e6e0008000000 */
[----:B-1----:R-:W2:Y:S01]  /*ce20*/  @P0 ATOMG.E.ADD.STRONG.GPU PT, R3, desc[UR48][R2.64], R5 ;  /* 0x00000005020309a8 */ /* 0x002ea200081ee1f0 */
[----:B------:R-:W0:Y:S02]  /*ce30*/  S2R R4, SR_LTMASK ;  /* 0x0000000000047919 */ /* 0x000e240000003900 */
[----:B0-----:R-:W-:-:S04]  /*ce40*/  LOP3.LUT R4, R4, UR4, RZ, 0xc0, !PT ;  /* 0x0000000404047c12 */ /* 0x001fc8000f8ec0ff */
[----:B------:R-:W0:Y:S01]  /*ce50*/  POPC R7, R4 ;  /* 0x0000000400077309 */ /* 0x000e220000000000 */
[----:B--2---:R-:W0:Y:S02]  /*ce60*/  SHFL.IDX PT, R0, R3, R0, 0x1f ;  /* 0x00001f0003007589 */ /* 0x004e2400000e0000 */
[----:B0-----:R-:W-:-:S05]  /*ce70*/  IADD3 R0, R0, UR50, R7 ;  /* 0x0000003200007c10 */ /* 0x001fca000fffe007 */
[----:B------:R2:W-:Y:S01]  /*ce80*/  STL [R1], R0 ;  /* 0x0000000001007387 */ /* 0x0005e20000100800 */
[----:B------:R-:W-:Y:S05]  /*ce90*/  BRA `(.L_x_308) ;  /* 0x0000002c009c7947 */ /* 0x000fea0003800000 */
.L_x_307:
[----:B------:R-:W0:Y:S01]  /*cea0*/  S2UR UR4, SR_CgaCtaId ;  /* 0x00000000000479c3 */ /* 0x000e220000008800 */
[----:B------:R-:W-:Y:S02]  /*ceb0*/  UMOV UR41, 0x400 ;  /* 0x0000040000297882 */ /* 0x000fe40000000000 */
[----:B0-----:R-:W-:-:S04]  /*cec0*/  ULEA UR41, UR4, UR41, 0x18 ;  /* 0x0000002904297291 */ /* 0x001fc8000f8ec03f */
[----:B------:R-:W-:-:S04]  /*ced0*/  UIADD3 UR4, UR41, 0x24200, URZ ;  /* 0x0002420029047890 */ /* 0x000fc8000fffe03f */
[----:B------:R-:W-:-:S06]  /*cee0*/  ULOP3.LUT UP0, URZ, UR4, 0x1bf, URZ, 0xc0, !UPT ;  /* 0x000001bf043f7892 */ /* 0x000fcc000f80c03f */
[----:B------:R-:W-:-:S13]  /*cef0*/  PLOP3.LUT P0, PT, PT, PT, UP0, 0x80, 0x0 ;  /* 0x000000000000781c */ /* 0x000fda0003f0f008 */
[----:B------:R-:W-:Y:S05]  /*cf00*/  @!P0 BRA `(.L_x_309) ;  /* 0x0000000000408947 */ /* 0x000fea0003800000 */
[----:B------:R-:W-:Y:S01]  /*cf10*/  MOV R2, 0x0 ;  /* 0x0000000000027802 */ /* 0x000fe20000000f00 */
[----:B------:R-:W-:Y:S01]  /*cf20*/  ULDC.64 UR6, c[0x4][0x98] ;  /* 0x0100260000067ab9 */ /* 0x000fe20000000a00 */
[----:B------:R-:W-:Y:S01]  /*cf30*/  ULDC.64 UR8, c[0x4][0xa0] ;  /* 0x0100280000087ab9 */ /* 0x000fe20000000a00 */
[----:B------:R-:W-:Y:S01]  /*cf40*/  ULDC.64 UR4, c[0x4][0x8] ;  /* 0x0100020000047ab9 */ /* 0x000fe20000000a00 */
[----:B------:R-:W-:Y:S02]  /*cf50*/  IMAD.U32 R4, RZ, RZ, UR6 ;  /* 0x00000006ff047e24 */ /* 0x000fe4000f8e00ff */
[----:B------:R-:W0:Y:S01]  /*cf60*/  LDC.64 R2, c[0x4][R2] ;  /* 0x0100000002027b82 */ /* 0x000e220000000a00 */
        /* <DEDUP_REMOVED lines=9> */
[----:B0-----:R-:W-:Y:S05]  /*d000*/  CALL.ABS.NOINC R2 ;  /* 0x0000000002007343 */ /* 0x001fea0003c00000 */
.L_x_309:
[----:B------:R-:W2:Y:S01]  /*d010*/  LDL.LU R2, [R1+0x18] ;  /* 0x0000180001027983 */ /* 0x000ea20000300800 */
[----:B------:R-:W-:-:S06]  /*d020*/  UIADD3 UR4, UR41, 0xf200, URZ ;  /* 0x0000f20029047890 */ /* 0x000fcc000fffe03f */
[----:B------:R-:W-:-:S05]  /*d030*/  IMAD.U32 R16, RZ, RZ, UR4 ;  /* 0x00000004ff107e24 */ /* 0x000fca000f8e00ff */
[----:B------:R-:W-:Y:S02]  /*d040*/  LOP3.LUT P0, RZ, R16, 0x1bf, RZ, 0xc0, !PT ;  /* 0x000001bf10ff7812 */ /* 0x000fe4000780c0ff */
[----:B--2---:R-:W-:-:S11]  /*d050*/  LOP3.LUT R2, R2, 0xfffffffe, RZ, 0xc0, !PT ;  /* 0xfffffffe02027812 */ /* 0x004fd600078ec0ff */
[----:B------:R-:W-:-:S05]  /*d060*/  @P0 LOP3.LUT R2, R2, 0x1, RZ, 0xfc, !PT ;  /* 0x0000000102020812 */ /* 0x000fca00078efcff */
[----:B------:R0:W-:Y:S01]  /*d070*/  STL [R1+0x18], R2 ;  /* 0x0000180201007387 */ /* 0x0001e20000100800 */
[----:B------:R-:W-:Y:S05]  /*d080*/  @!P0 BRA `(.L_x_310) ;  /* 0x0000000000408947 */ /* 0x000fea0003800000 */
[----:B0-----:R-:W-:Y:S01]  /*d090*/  MOV R2, 0x0 ;  /* 0x0000000000027802 */ /* 0x001fe20000000f00 */
        /* <DEDUP_REMOVED lines=15> */
.L_x_310:
[----:B------:R-:W-:-:S04]  /*d190*/  UIADD3 UR4, UR41, 0x200, URZ ;  /* 0x0000020029047890 */ /* 0x000fc8000fffe03f */
[----:B------:R-:W-:-:S06]  /*d1a0*/  ULOP3.LUT UP0, URZ, UR4, 0x9f, URZ, 0xc0, !UPT ;  /* 0x0000009f043f7892 */ /* 0x000fcc000f80c03f */
[----:B------:R-:W-:-:S13]  /*d1b0*/  PLOP3.LUT P0, PT, PT, PT, UP0, 0x80, 0x0 ;  /* 0x000000000000781c */ /* 0x000fda0003f0f008 */
        /* <DEDUP_REMOVED lines=17> */
.L_x_311:
[----:B------:R-:W-:-:S13]  /*d2d0*/  LOP3.LUT P6, RZ, R16, 0x1bf, RZ, 0xc0, !PT ;  /* 0x000001bf10ff7812 */ /* 0x000fda00078cc0ff */
        /* <DEDUP_REMOVED lines=17> */
.L_x_312:
[----:B------:R-:W-:Y:S01]  /*d3f0*/  ULDC.64 UR4, c[0x0][0x9f8] ;  /* 0x00027e0000047ab9 */ /* 0x000fe20000000a00 */
[----:B------:R-:W2:Y:S01]  /*d400*/  LDL.LU R7, [R1+0xc] ;  /* 0x00000c0001077983 */ /* 0x000ea20000300800 */
[----:B------:R-:W-:Y:S01]  /*d410*/  UISETP.NE.U32.AND UP0, UPT, UR4, URZ, UPT ;  /* 0x0000003f0400728c */ /* 0x000fe2000bf05070 */
[----:B------:R-:W-:Y:S01]  /*d420*/  IMAD.U32 R19, RZ, RZ, UR47 ;  /* 0x0000002fff137e24 */ /* 0x000fe2000f8e00ff */
[----:B------:R-:W1:Y:S01]  /*d430*/  LDC R0, c[0x0][0x428] ;  /* 0x00010a00ff007b82 */ /* 0x000e620000000800 */
[----:B------:R-:W2:Y:S01]  /*d440*/  LDL.LU R6, [R1+0x4] ;  /* 0x0000040001067983 */ /* 0x000ea20000300800 */
[----:B------:R-:W-:Y:S01]  /*d450*/  UISETP.NE.AND.EX UP0, UPT, UR5, URZ, UPT, UP0 ;  /* 0x0000003f0500728c */ /* 0x000fe2000bf05300 */
[----:B------:R-:W3:Y:S01]  /*d460*/  S2R R4, SR_TID.X ;  /* 0x0000000000047919 */ /* 0x000ee20000002100 */
[----:B------:R-:W-:Y:S01]  /*d470*/  IMAD.U32 R16, RZ, RZ, UR38 ;  /* 0x00000026ff107e24 */ /* 0x000fe2000f8e00ff */
[----:B------:R-:W-:-:S03]  /*d480*/  ULDC.64 UR14, c[0x0][0xa08] ;  /* 0x00028200000e7ab9 */ /* 0x000fc60000000a00 */
[----:B------:R-:W-:-:S05]  /*d490*/  PLOP3.LUT P0, PT, PT, PT, UP0, 0x80, 0x0 ;  /* 0x000000000000781c */ /* 0x000fca0003f0f008 */
[----:B------:R-:W-:-:S04]  /*d4a0*/  @UP0 UIADD3 UR4, UP1, UR45, UR4, URZ ;  /* 0x000000042d040290 */ /* 0x000fc8000ff3e03f */
[----:B------:R-:W-:Y:S02]  /*d4b0*/  @UP0 UIADD3.X UR5, UR46, UR5, URZ, UP1, !UPT ;  /* 0x000000052e050290 */ /* 0x000fe40008ffe43f */
[----:B0-----:R-:W-:-:S04]  /*d4c0*/  IMAD.U32 R2, RZ, RZ, UR4 ;  /* 0x00000004ff027e24 */ /* 0x001fc8000f8e00ff */
[----:B------:R-:W-:Y:S01]  /*d4d0*/  IMAD.U32 R3, RZ, RZ, UR5 ;  /* 0x00000005ff037e24 */ /* 0x000fe2000f8e00ff */
[----:B------:R-:W-:-:S04]  /*d4e0*/  ULDC.64 UR4, c[0x0][0xa00] ;  /* 0x0002800000047ab9 */ /* 0x000fc80000000a00 */
[----:B------:R0:W4:Y:S01]  /*d4f0*/  @P0 LDG.E R19, desc[UR48][R2.64] ;  /* 0x0000003002130981 */ /* 0x000122000c1e1900 */
[----:B-1----:R-:W-:Y:S01]  /*d500*/  ISETP.NE.AND P0, PT, R0, 0x1, PT ;  /* 0x000000010000780c */ /* 0x002fe20003f05270 */
[----:B------:R-:W-:Y:S01]  /*d510*/  UMOV UR36, URZ ;  /* 0x0000003f00247c82 */ /* 0x000fe20008000000 */
[----:B------:R-:W-:Y:S01]  /*d520*/  UMOV UR6, UR38 ;  /* 0x0000002600067c82 */ /* 0x000fe20008000000 */
[----:B------:R-:W-:Y:S01]  /*d530*/  UMOV UR8, 0x80 ;  /* 0x0000008000087882 */ /* 0x000fe20000000000 */
[----:B------:R-:W-:Y:S01]  /*d540*/  UMOV UR10, UR38 ;  /* 0x00000026000a7c82 */ /* 0x000fe20008000000 */
[----:B---3--:R-:W-:Y:S01]  /*d550*/  LOP3.LUT R10, R4, 0x7f, RZ, 0xc0, !PT ;  /* 0x0000007f040a7812 */ /* 0x008fe200078ec0ff */
[----:B0-----:R-:W0:Y:S01]  /*d560*/  LDC.64 R2, c[0x0][0x3f8] ;  /* 0x0000fe00ff027b82 */ /* 0x001e220000000a00 */
[----:B------:R-:W-:Y:S02]  /*d570*/  SHF.R.U32.HI R4, RZ, 0x5, R4 ;  /* 0x00000005ff047819 */ /* 0x000fe40000011604 */
[----:B------:R-:W-:-:S02]  /*d580*/  ISETP.NE.AND P1, PT, R10, RZ, PT ;  /* 0x000000ff0a00720c */ /* 0x000fc40003f25270 */
[----:B------:R-:W-:-:S03]  /*d590*/  LOP3.LUT R4, R4, 0x3, RZ, 0xc0, !PT ;  /* 0x0000000304047812 */ /* 0x000fc600078ec0ff */
[----:B------:R-:W1:Y:S08]  /*d5a0*/  @P0 LDC R0, c[0x0][0x42c] ;  /* 0x00010b00ff000b82 */ /* 0x000e700000000800 */
[----:B------:R-:W3:Y:S01]  /*d5b0*/  @P0 LDC R5, c[0x0][0x430] ;  /* 0x00010c00ff050b82 */ /* 0x000ee20000000800 */
[----:B------:R-:W-:-:S05]  /*d5c0*/  VOTEU.ALL UP1, P1 ;  /* 0x00000000003f7886 */ /* 0x000fca0000820000 */
[----:B------:R-:W-:-:S04]  /*d5d0*/  @!UP1 UIADD3 UR12, UP0, UR54, 0x270, URZ ;  /* 0x00000270360c9890 */ /* 0x000fc8000ff1e03f */
[----:B------:R-:W-:Y:S01]  /*d5e0*/  @!UP1 UIADD3.X UR13, URZ, UR55, URZ, UP0, !UPT ;  /* 0x000000373f0d9290 */ /* 0x000fe200087fe43f */
[----:B-1----:R-:W-:-:S05]  /*d5f0*/  @P0 IMAD.HI.U32 R0, R0, UR38, RZ ;  /* 0x0000002600000c27 */ /* 0x002fca000f8e00ff */
[----:B---3--:R-:W-:Y:S02]  /*d600*/  @P0 SHF.R.U32.HI R16, RZ, R5, R0 ;  /* 0x00000005ff100219 */ /* 0x008fe40000011600 */
[----:B------:R-:W-:Y:S01]  /*d610*/  ISETP.NE.U32.AND P0, PT, RZ, UR4, PT ;  /* 0x00000004ff007c0c */ /* 0x000fe2000bf05070 */
[----:B------:R-:W-:-:S03]  /*d620*/  UMOV UR4, 0x40 ;  /* 0x0000004000047882 */ /* 0x000fc60000000000 */
[----:B------:R-:W-:Y:S01]  /*d630*/  ISETP.NE.AND.EX P0, PT, RZ, UR5, PT, P0 ;  /* 0x00000005ff007c0c */ /* 0x000fe2000bf05300 */
[----:B--2---:R-:W-:-:S03]  /*d640*/  IMAD R6, R6, 0x80, R7 ;  /* 0x0000008006067824 */ /* 0x004fc600078e0207 */
[----:B------:R-:W-:Y:S02]  /*d650*/  SEL R7, RZ, UR47, P0 ;  /* 0x0000002fff077c07 */ /* 0x000fe40008000000 */
[----:B0-----:R-:W-:Y:S01]  /*d660*/  LOP3.LUT P0, RZ, R2, UR14, RZ, 0xfc, !PT ;  /* 0x0000000e02ff7c12 */ /* 0x001fe2000f80fcff */
[----:B------:R-:W-:Y:S01]  /*d670*/  UMOV UR14, 0xffffffff ;  /* 0xffffffff000e7882 */ /* 0x000fe20000000000 */
[----:B------:R-:W-:Y:S02]  /*d680*/  R2UR UR37, R6 ;  /* 0x00000000062572ca */ /* 0x000fe400000e0000 */
[----:B------:R-:W-:Y:S02]  /*d690*/  R2UR UR39, R7 ;  /* 0x00000000072772ca */ /* 0x000fe400000e0000 */
[----:B------:R-:W-:-:S09]  /*d6a0*/  LOP3.LUT P0, RZ, R3, UR15, RZ, 0xfc, P0 ;  /* 0x0000000f03ff7c12 */ /* 0x000fd2000800fcff */
[----:B------:R-:W-:Y:S01]  /*d6b0*/  UMOV UR5, UR37 ;  /* 0x0000002500057c82 */ /* 0x000fe20008000000 */
[----:B------:R-:W-:Y:S01]  /*d6c0*/  UMOV UR9, UR37 ;  /* 0x0000002500097c82 */ /* 0x000fe20008000000 */
[----:B------:R-:W-:Y:S01]  /*d6d0*/  UMOV UR7, UR39 ;  /* 0x0000002700077c82 */ /* 0x000fe20008000000 */
[----:B------:R-:W-:Y:S01]  /*d6e0*/  UMOV UR11, UR39 ;  /* 0x00000027000b7c82 */ /* 0x000fe20008000000 */
[----:B------:R0:W-:Y:S01]  /*d6f0*/  @!UP1 UTMAPF.L2.4D [UR36], [UR12] ;  /* 0x000000240c0095b8 */ /* 0x0001e20008018000 */
[----:B----4-:R-:W-:Y:S02]  /*d700*/  SHF.R.S32.HI R20, RZ, 0x1f, R19 ;  /* 0x0000001fff147819 */ /* 0x010fe40000011413 */
[----:B------:R-:W-:Y:S01]  /*d710*/  SEL R0, R19, RZ, !P0 ;  /* 0x000000ff13007207 */ /* 0x000fe20004000000 */
[----:B------:R0:W-:Y:S01]  /*d720*/  @!UP1 UTMAPF.L2.4D [UR4], [UR12] ;  /* 0x000000040c0095b8 */ /* 0x0001e20008018000 */
[----:B------:R0:W-:Y:S02]  /*d730*/  @!UP1 UTMAPF.L2.4D [UR8], [UR12] ;  /* 0x000000080c0095b8 */ /* 0x0001e40008018000 */
[----:B0-----:R-:W-:Y:S05]  /*d740*/  BRA.DIV UR14, `(.L_x_313) ;  /* 0x000000360e6c7947 */ /* 0x001fea000b800000 */
[----:B------:R0:W1:Y:S02]  /*d750*/  SHFL.IDX PT, R14, R4, RZ, 0x1f ;  /* 0x00001fff040e7589 */ /* 0x00006400000e0000 */
.L_x_385:
[----:B-1----:R-:W-:Y:S02]  /*d760*/  ISETP.NE.AND P0, PT, R14, RZ, PT ;  /* 0x000000ff0e00720c */ /* 0x002fe40003f05270 */
[----:B------:R-:W-:-:S11]  /*d770*/  PLOP3.LUT P6, PT, PT, PT, PT, 0x8, 0x0 ;  /* 0x000000000000781c */ /* 0x000fd60003fce170 */
[----:B------:R-:W-:Y:S05]  /*d780*/  @P0 BRA `(.L_x_314) ;  /* 0x00000008000c0947 */ /* 0x000fea0003800000 */
[----:B------:R-:W-:-:S06]  /*d790*/  UIADD3 UR4, UR43, -0x1, URZ ;  /* 0xffffffff2b047890 */ /* 0x000fcc000fffe03f */
[----:B------:R-:W-:Y:S01]  /*d7a0*/  IMAD.U32 R8, RZ, RZ, UR4 ;  /* 0x00000004ff087e24 */ /* 0x000fe2000f8e00ff */
[----:B------:R-:W-:-:S03]  /*d7b0*/  UMOV UR4, 0xffffffff ;  /* 0xffffffff00047882 */ /* 0x000fc60000000000 */
[----:B------:R-:W-:Y:S05]  /*d7c0*/  BRA.DIV UR4, `(.L_x_315) ;  /* 0x00000036046c7947 */ /* 0x000fea000b800000 */
[----:B------:R-:W-:-:S13]  /*d7d0*/  ELECT P6, URZ, PT ;  /* 0x00000000003f782f */ /* 0x000fda00038c0000 */
.L_x_388:
[----:B------:R-:W-:Y:S05]  /*d7e0*/  @!P6 BRA `(.L_x_316) ;  /* 0x000000040078e947 */ /* 0x000fea0003800000 */
[----:B------:R-:W-:-:S04]  /*d7f0*/  ISETP.NE.U32.AND P0, PT, R2, RZ, PT ;  /* 0x000000ff0200720c */ /* 0x000fc80003f05070 */
[----:B------:R-:W-:-:S13]  /*d800*/  ISETP.NE.AND.EX P0, PT, R3, RZ, PT, P0 ;  /* 0x000000ff0300720c */ /* 0x000fda0003f05300 */
[----:B------:R-:W-:Y:S05]  /*d810*/  @!P0 BRA `(.L_x_317) ;  /* 0x0000000000448947 */ /* 0x000fea0003800000 */
[----:B------:R-:W1:Y:S01]  /*d820*/  LDC R9, c[0x0][0x41c] ;  /* 0x00010700ff097b82 */ /* 0x000e620000000800 */
[----:B------:R-:W-:Y:S01]  /*d830*/  ULDC.64 UR4, c[0x0][0x408] ;  /* 0x0001020000047ab9 */ /* 0x000fe20000000a00 */
[----:B-1----:R-:W-:-:S13]  /*d840*/  ISETP.NE.AND P0, PT, R9, 0x1, PT ;  /* 0x000000010900780c */ /* 0x002fda0003f05270 */
[----:B0-----:R-:W0:Y:S02]  /*d850*/  @P0 LDC.64 R4, c[0x0][0x420] ;  /* 0x00010800ff040b82 */ /* 0x001e240000000a00 */
[----:B0-----:R-:W-:-:S04]  /*d860*/  @P0 IMAD.HI.U32 R0, R8, R4, RZ ;  /* 0x0000000408000227 */ /* 0x001fc800078e00ff */
        /* <DEDUP_REMOVED lines=12> */
.L_x_317:
[----:B0-----:R-:W-:Y:S02]  /*d930*/  LEA R4, R17, UR41, 0x3 ;  /* 0x0000002911047c11 */ /* 0x001fe4000f8e18ff */
[----:B-1----:R-:W-:Y:S02]  /*d940*/  SHF.L.U32 R3, R18, 0x1f, RZ ;  /* 0x0000001f12037819 */ /* 0x002fe400000006ff */
[----:B------:R-:W-:Y:S02]  /*d950*/  ISETP.NE.AND P0, PT, R10, RZ, PT ;  /* 0x000000ff0a00720c */ /* 0x000fe40003f05270 */
[----:B------:R-:W0:Y:S02]  /*d960*/  SYNCS.PHASECHK.TRANS64.TRYWAIT P2, [R4+URZ+0x33480], R3 ;  /* 0x03348003040075a7 */ /* 0x000e24000804017f */
[----:B0-----:R-:W-:Y:S09]  /*d970*/  @!P2 BRA `(.L_x_318) ;  /* 0x000000340020a947 */ /* 0x001ff20003800000 */
.L_x_389:
[----:B------:R-:W-:Y:S05]  /*d980*/  @P0 BRA `(.L_x_319) ;  /* 0x00000000001c0947 */ /* 0x000fea0003800000 */
[----:B------:R-:W1:Y:S01]  /*d990*/  S2R R2, SR_TID.X ;  /* 0x0000000000027919 */ /* 0x000e620000002100 */
[----:B------:R-:W-:-:S04]  /*d9a0*/  IMAD.MOV.U32 R5, RZ, RZ, 0x7800 ;  /* 0x00007800ff057424 */ /* 0x000fc800078e00ff */
[----:B------:R2:W-:Y:S01]  /*d9b0*/  SYNCS.ARRIVE.TRANS64 RZ, [R4+URZ+0x33470], R5 ;  /* 0x0334700504ff79a7 */ /* 0x0005e2000800003f */
[----:B-1----:R-:W-:-:S04]  /*d9c0*/  LOP3.LUT R2, R2, 0x1f, RZ, 0xc0, !PT ;  /* 0x0000001f02027812 */ /* 0x002fc800078ec0ff */
[----:B------:R-:W-:-:S13]  /*d9d0*/  ISETP.NE.AND P2, PT, R2, RZ, PT ;  /* 0x000000ff0200720c */ /* 0x000fda0003f45270 */
[----:B--2---:R-:W-:Y:S05]  /*d9e0*/  @!P2 BRA `(.L_x_319) ;  /* 0x000000000004a947 */ /* 0x004fea0003800000 */
[----:B------:R-:W-:Y:S01]  /*d9f0*/  BPT.TRAP 0x1 ;  /* 0x000000040000795c */ /* 0x000fe20000300000 */
.L_x_319:
[----:B------:R-:W2:Y:S01]  /*da00*/  LDL R5, [R1+0x8] ;  /* 0x0000080001057983 */ /* 0x000ea20000100800 */
[----:B------:R-:W-:Y:S01]  /*da10*/  IMAD.U32 R2, RZ, RZ, UR41 ;  /* 0x00000029ff027e24 */ /* 0x000fe2000f8e00ff */
[----:B------:R-:W-:Y:S01]  /*da20*/  R2UR UR9, R4 ;  /* 0x00000000040972ca */ /* 0x000fe200000e0000 */
[----:B------:R-:W-:Y:S01]  /*da30*/  UIADD3 UR4, UP0, UR54, 0x470, URZ ;  /* 0x0000047036047890 */ /* 0x000fe2000ff1e03f */
[----:B------:R-:W-:Y:S01]  /*da40*/  R2UR UR12, R16 ;  /* 0x00000000100c72ca */ /* 0x000fe200000e0000 */
[----:B------:R-:W-:Y:S01]  /*da50*/  IMAD R2, R17, 0x7800, R2 ;  /* 0x0000780011027824 */ /* 0x000fe200078e0202 */
[----:B-----5:R-:W-:Y:S01]  /*da60*/  R2UR UR13, R0 ;  /* 0x00000000000d72ca */ /* 0x020fe200000e0000 */
[----:B------:R-:W-:Y:S01]  /*da70*/  UIADD3.X UR5, URZ, UR55, URZ, UP0, !UPT ;  /* 0x000000373f057290 */ /* 0x000fe200087fe43f */
[----:B------:R-:W-:Y:S02]  /*da80*/  UMOV UR10, URZ ;  /* 0x0000003f000a7c82 */ /* 0x000fe40008000000 */
[----:B------:R-:W-:Y:S01]  /*da90*/  R2UR UR15, R2 ;  /* 0x00000000020f72ca */ /* 0x000fe200000e0000 */
[----:B------:R-:W-:Y:S01]  /*daa0*/  UMOV UR6, 0x0 ;  /* 0x0000000000067882 */ /* 0x000fe20000000000 */
[----:B------:R-:W-:Y:S01]  /*dab0*/  UMOV UR7, 0x14f00000 ;  /* 0x14f0000000077882 */ /* 0x000fe20000000000 */
[----:B------:R-:W-:-:S02]  /*dac0*/  UMOV UR16, 0x40 ;  /* 0x0000004000107882 */ /* 0x000fc40000000000 */
[----:B------:R-:W-:-:S08]  /*dad0*/  UIADD3 UR9, UR9, 0x33470, URZ ;  /* 0x0003347009097890 */ /* 0x000fd0000fffe03f */
[----:B------:R-:W-:Y:S02]  /*dae0*/  UIADD3 UR8, UR15, 0xf200, URZ ;  /* 0x0000f2000f087890 */ /* 0x000fe4000fffe03f */
[----:B------:R-:W-:Y:S02]  /*daf0*/  UIADD3 UR14, UR15, 0x11a00, URZ ;  /* 0x00011a000f0e7890 */ /* 0x000fe4000fffe03f */
[----:B------:R-:W-:Y:S01]  /*db00*/  UIADD3 UR15, UR15, 0x14200, URZ ;  /* 0x000142000f0f7890 */ /* 0x000fe2000fffe03f */
[----:B--2---:R-:W-:-:S05]  /*db10*/  IMAD R8, R8, 0xa0, R5 ;  /* 0x000000a008087824 */ /* 0x004fca00078e0205 */
[----:B------:R-:W-:-:S13]  /*db20*/  R2UR UR11, R8 ;  /* 0x00000000080b72ca */ /* 0x000fda00000e0000 */
        /* <DEDUP_REMOVED lines=8> */
[----:B------:R-:W2:Y:S02]  /*dbb0*/  SYNCS.PHASECHK.TRANS64.TRYWAIT P2, [R4+URZ+0x33440], R3 ;  /* 0x03344003040075a7 */ /* 0x000ea4000804017f */
[----:B-12---:R-:W-:Y:S05]  /*dbc0*/  @!P2 BRA `(.L_x_320) ;  /* 0x0000003000a0a947 */ /* 0x006fea0003800000 */
.L_x_390:
[----:B------:R-:W-:Y:S05]  /*dbd0*/  @P0 BRA `(.L_x_321) ;  /* 0x00000000001c0947 */ /* 0x000fea0003800000 */
[----:B------:R-:W2:Y:S01]  /*dbe0*/  S2R R5, SR_TID.X ;  /* 0x0000000000057919 */ /* 0x000ea20000002100 */
[----:B01----:R-:W-:-:S04]  /*dbf0*/  IMAD.MOV.U32 R3, RZ, RZ, 0x7800 ;  /* 0x00007800ff037424 */ /* 0x003fc800078e00ff */
[----:B------:R3:W-:Y:S01]  /*dc00*/  SYNCS.ARRIVE.TRANS64 RZ, [R4+URZ+0x33430], R3 ;  /* 0x0334300304ff79a7 */ /* 0x0007e2000800003f */
[----:B--2---:R-:W-:-:S04]  /*dc10*/  LOP3.LUT R5, R5, 0x1f, RZ, 0xc0, !PT ;  /* 0x0000001f05057812 */ /* 0x004fc800078ec0ff */
[----:B------:R-:W-:-:S13]  /*dc20*/  ISETP.NE.AND P0, PT, R5, RZ, PT ;  /* 0x000000ff0500720c */ /* 0x000fda0003f05270 */
[----:B---3--:R-:W-:Y:S05]  /*dc30*/  @!P0 BRA `(.L_x_321) ;  /* 0x0000000000048947 */ /* 0x008fea0003800000 */
[----:B------:R-:W-:Y:S01]  /*dc40*/  BPT.TRAP 0x1 ;  /* 0x000000040000795c */ /* 0x000fe20000300000 */
.L_x_321:
        /* <DEDUP_REMOVED lines=16> */
[----:B--2---:R-:W-:Y:S01]  /*dd50*/  UMOV UR8, UR14 ;  /* 0x0000000e00087c82 */ /* 0x004fe20008000000 */
[----:B------:R-:W-:Y:S01]  /*dd60*/  UMOV UR10, UR16 ;  /* 0x00000010000a7c82 */ /* 0x000fe20008000000 */
[----:B------:R-:W-:Y:S01]  /*dd70*/  UMOV UR14, 0x80 ;  /* 0x00000080000e7882 */ /* 0x000fe20000000000 */
[----:B------:R2:W-:Y:S02]  /*dd80*/  UTMALDG.4D [UR8], [UR4], desc[UR6] ;  /* 0x00000608040075b4 */ /* 0x0005e40008019000 */
[----:B--2---:R-:W-:Y:S01]  /*dd90*/  UMOV UR8, UR15 ;  /* 0x0000000f00087c82 */ /* 0x004fe20008000000 */
[----:B------:R-:W-:Y:S02]  /*dda0*/  UMOV UR10, UR14 ;  /* 0x0000000e000a7c82 */ /* 0x000fe40008000000 */
[----:B------:R2:W-:Y:S02]  /*ddb0*/  UTMALDG.4D [UR8], [UR4], desc[UR6] ;  /* 0x00000608040075b4 */ /* 0x0005e40008019000 */
[----:B--2---:R-:W-:Y:S01]  /*ddc0*/  NOP ;  /* 0x0000000000007918 */ /* 0x004fe20000000000 */
.L_x_316:
        /* <DEDUP_REMOVED lines=13> */
[C---:B------:R-:W-:Y:S01]  /*dea0*/  @P0 R2UR UR27, R6.reuse ;  /* 0x00000000061b02ca */ /* 0x040fe200000e0000 */
[----:B------:R-:W-:Y:S01]  /*deb0*/  UMOV UR7, 0x12f00000 ;  /* 0x12f0000000077882 */ /* 0x000fe20000000000 */
[C---:B------:R-:W-:Y:S01]  /*dec0*/  @P0 R2UR UR29, R7.reuse ;  /* 0x00000000071d02ca */ /* 0x040fe200000e0000 */
[----:B------:R-:W-:Y:S01]  /*ded0*/  UMOV UR10, URZ ;  /* 0x0000003f000a7c82 */ /* 0x000fe20008000000 */
[----:B------:R-:W-:Y:S01]  /*dee0*/  @P0 R2UR UR19, R6 ;  /* 0x00000000061302ca */ /* 0x000fe200000e0000 */
[----:B------:R-:W-:Y:S01]  /*def0*/  UMOV UR12, UR38 ;  /* 0x00000026000c7c82 */ /* 0x000fe20008000000 */
[----:B------:R-:W-:Y:S01]  /*df00*/  @P0 R2UR UR21, R7 ;  /* 0x00000000071502ca */ /* 0x000fe200000e0000 */
[----:B------:R-:W-:Y:S01]  /*df10*/  UMOV UR26, 0x40 ;  /* 0x00000040001a7882 */ /* 0x000fe20000000000 */
[----:B------:R2:W-:Y:S01]  /*df20*/  @P0 SYNCS.ARRIVE.TRANS64 RZ, [UR41+0x33400], R2 ;  /* 0x03340002ffff09a7 */ /* 0x0005e20008000029 */
[----:B------:R-:W-:Y:S01]  /*df30*/  UMOV UR28, UR38 ;  /* 0x00000026001c7c82 */ /* 0x000fe20008000000 */
[----:B------:R-:W-:Y:S01]  /*df40*/  UMOV UR25, UR9 ;  /* 0x0000000900197c82 */ /* 0x000fe20008000000 */
[----:B------:R-:W-:Y:S01]  /*df50*/  UMOV UR18, 0x80 ;  /* 0x0000008000127882 */ /* 0x000fe20000000000 */
[----:B------:R-:W-:Y:S01]  /*df60*/  UMOV UR20, UR38 ;  /* 0x0000002600147c82 */ /* 0x000fe20008000000 */
[----:B------:R2:W-:Y:S01]  /*df70*/  UTMALDG.4D [UR8], [UR4], desc[UR6] ;  /* 0x00000608040075b4 */ /* 0x0005e20008019000 */
[----:B------:R-:W-:Y:S01]  /*df80*/  UMOV UR17, UR9 ;  /* 0x0000000900117c82 */ /* 0x000fe20008000000 */
[----:B------:R2:W-:Y:S04]  /*df90*/  UTMALDG.4D [UR24], [UR4], desc[UR6] ;  /* 0x00000618040075b4 */ /* 0x0005e80008019000 */
[----:B------:R2:W-:Y:S02]  /*dfa0*/  UTMALDG.4D [UR16], [UR4], desc[UR6] ;  /* 0x00000610040075b4 */ /* 0x0005e40008019000 */
[----:B--2---:R-:W-:Y:S01]  /*dfb0*/  NOP ;  /* 0x0000000000007918 */ /* 0x004fe20000000000 */
.L_x_314:
[----:B01----:R-:W2:Y:S01]  /*dfc0*/  LDL.LU R3, [R1+0x1c] ;  /* 0x00001c0001037983 */ /* 0x003ea20000300800 */
[----:B------:R-:W-:Y:S01]  /*dfd0*/  BSSY B0, `(.L_x_322) ;  /* 0x0000009000007945 */ /* 0x000fe20003800000 */
[----:B--2---:R-:W-:-:S05]  /*dfe0*/  VIADD R3, R3, 0x1 ;  /* 0x0000000103037836 */ /* 0x004fca0000000000 */
[----:B------:R-:W-:Y:S01]  /*dff0*/  LEA.HI R2, R3, R3, RZ, 0x1 ;  /* 0x0000000303027211 */ /* 0x000fe200078f08ff */
[----:B------:R0:W-:Y:S03]  /*e000*/  STL [R1+0x1c], R3 ;  /* 0x00001c0301007387 */ /* 0x0001e60000100800 */
[----:B------:R-:W-:-:S05]  /*e010*/  LOP3.LUT R2, R2, 0xfffffffe, RZ, 0xc0, !PT ;  /* 0xfffffffe02027812 */ /* 0x000fca00078ec0ff */
[----:B------:R-:W-:-:S05]  /*e020*/  IMAD.IADD R2, R3, 0x1, -R2 ;  /* 0x0000000103027824 */ /* 0x000fca00078e0a02 */
[----:B------:R-:W-:-:S04]  /*e030*/  SHF.L.U32 R2, R2, 0x1f, RZ ;  /* 0x0000001f02027819 */ /* 0x000fc800000006ff */
[----:B------:R-:W1:Y:S02]  /*e040*/  SYNCS.PHASECHK.TRANS64.TRYWAIT P0, [UR41+0x33420], R2 ;  /* 0x03342002ff0075a7 */ /* 0x000e640008000169 */
[----:B01----:R-:W-:Y:S05]  /*e050*/  @!P0 BRA `(.L_x_323) ;  /* 0x0000002c00908947 */ /* 0x003fea0003800000 */
.L_x_391:
[----:B------:R-:W-:Y:S05]  /*e060*/  BSYNC B0 ;  /* 0x0000000000007941 */ /* 0x000fea0003800000 */
.L_x_322:
[----:B------:R-:W-:-:S06]  /*e070*/  UISETP.GE.AND UP0, UPT, UR44, 0xa1, UPT ;  /* 0x000000a12c00788c */ /* 0x000fcc000bf06270 */
[----:B------:R-:W-:-:S13]  /*e080*/  PLOP3.LUT P0, PT, PT, PT, UP0, 0x80, 0x0 ;  /* 0x000000000000781c */ /* 0x000fda0003f0f008 */
[----:B------:R-:W-:Y:S05]  /*e090*/  @!P0 BRA `(.L_x_324) ;  /* 0x0000001000c88947 */ /* 0x000fea0003800000 */
[----:B------:R-:W-:Y:S01]  /*e0a0*/  UIADD3 UR4, UR43, -0x2, URZ ;  /* 0xfffffffe2b047890 */ /* 0x000fe2000fffe03f */
[----:B0-----:R-:W-:Y:S02]  /*e0b0*/  IMAD.MOV.U32 R2, RZ, RZ, R18 ;  /* 0x000000ffff027224 */ /* 0x001fe400078e0012 */
[----:B------:R-:W-:-:S03]  /*e0c0*/  IMAD.MOV.U32 R8, RZ, RZ, R17 ;  /* 0x000000ffff087224 */ /* 0x000fc600078e0011 */
[----:B------:R-:W-:-:S07]  /*e0d0*/  IMAD.U32 R3, RZ, RZ, UR4 ;  /* 0x00000004ff037e24 */ /* 0x000fce000f8e00ff */
.L_x_348:
[----:B------:R-:W-:Y:S01]  /*e0e0*/  VIADD R17, R8, 0x1 ;  /* 0x0000000108117836 */ /* 0x000fe20000000000 */
[----:B------:R-:W-:Y:S05]  /*e0f0*/  YIELD ;  /* 0x0000000000007946 */ /* 0x000fea0003800000 */
[----:B------:R-:W-:Y:S01]  /*e100*/  ISETP.NE.AND P0, PT, R17, 0x2, PT ;  /* 0x000000021100780c */ /* 0x000fe20003f05270 */
[----:B------:R-:W-:Y:S03]  /*e110*/  BSSY B0, `(.L_x_325) ;  /* 0x00000a5000007945 */ /* 0x000fe60003800000 */
[----:B------:R-:W-:-:S02]  /*e120*/  SEL R5, RZ, 0x1, P0 ;  /* 0x00000001ff057807 */ /* 0x000fc40000000000 */
[----:B------:R-:W-:Y:S02]  /*e130*/  SEL R17, R17, RZ, P0 ;  /* 0x000000ff11117207 */ /* 0x000fe40000000000 */
[----:B------:R-:W-:Y:S01]  /*e140*/  LOP3.LUT R18, R2, R5, RZ, 0x3c, !PT ;  /* 0x0000000502127212 */ /* 0x000fe200078e3cff */
[----:B------:R-:W-:Y:S06]  /*e150*/  @!P6 BRA `(.L_x_326) ;  /* 0x000000080080e947 */ /* 0x000fec0003800000 */
[----:B------:R-:W-:Y:S01]  /*e160*/  ULDC.64 UR4, c[0x0][0x3f8] ;  /* 0x0000fe0000047ab9 */ /* 0x000fe20000000a00 */
[----:B------:R-:W-:Y:S01]  /*e170*/  IMAD.MOV.U32 R9, RZ, RZ, R3 ;  /* 0x000000ffff097224 */ /* 0x000fe200078e0003 */
[----:B------:R-:W-:-:S04]  /*e180*/  ISETP.NE.U32.AND P0, PT, RZ, UR4, PT ;  /* 0x00000004ff007c0c */ /* 0x000fc8000bf05070 */
[----:B------:R-:W-:-:S13]  /*e190*/  ISETP.NE.AND.EX P0, PT, RZ, UR5, PT, P0 ;  /* 0x00000005ff007c0c */ /* 0x000fda000bf05300 */
[----:B------:R-:W-:Y:S05]  /*e1a0*/  @!P0 BRA `(.L_x_327) ;  /* 0x0000000000448947 */ /* 0x000fea0003800000 */
[----:B------:R-:W0:Y:S01]  /*e1b0*/  LDC R0, c[0x0][0x41c] ;  /* 0x00010700ff007b82 */ /* 0x000e220000000800 */
[----:B------:R-:W-:Y:S01]  /*e1c0*/  ULDC.64 UR6, c[0x0][0x408] ;  /* 0x0001020000067ab9 */ /* 0x000fe20000000a00 */
[----:B0-----:R-:W-:-:S13]  /*e1d0*/  ISETP.NE.AND P0, PT, R0, 0x1, PT ;  /* 0x000000010000780c */ /* 0x001fda0003f05270 */
[----:B------:R-:W0:Y:S02]  /*e1e0*/  @P0 LDC.64 R4, c[0x0][0x420] ;  /* 0x00010800ff040b82 */ /* 0x000e240000000a00 */
        /* <DEDUP_REMOVED lines=9> */
[----:B------:R-:W-:-:S03]  /*e280*/  LEA R6, P0, R4, UR4, 0x2 ;  /* 0x0000000404067c11 */ /* 0x000fc6000f8010ff */
[----:B------:R-:W-:-:S05]  /*e290*/  IMAD.IADD R0, R0, 0x1, R5 ;  /* 0x0000000100007824 */ /* 0x000fca00078e0205 */
[----:B------:R-:W-:-:S05]  /*e2a0*/  LEA.HI.X R7, R4, UR5, R0, 0x2, P0 ;  /* 0x0000000504077c11 */ /* 0x000fca00080f1400 */
[----:B------:R0:W5:Y:S02]  /*e2b0*/  LDG.E R0, desc[UR48][R6.64] ;  /* 0x0000003006007981 */ /* 0x000164000c1e1900 */
.L_x_327:
[----:B0-----:R-:W-:Y:S01]  /*e2c0*/  LEA R6, R17, UR41, 0x3 ;  /* 0x0000002911067c11 */ /* 0x001fe2000f8e18ff */
[----:B------:R-:W0:Y:S01]  /*e2d0*/  S2R R4, SR_TID.X ;  /* 0x0000000000047919 */ /* 0x000e220000002100 */
[----:B------:R-:W-:Y:S01]  /*e2e0*/  SHF.L.U32 R5, R18, 0x1f, RZ ;  /* 0x0000001f12057819 */ /* 0x000fe200000006ff */
[----:B------:R-:W-:Y:S03]  /*e2f0*/  BSSY B1, `(.L_x_328) ;  /* 0x0000005000017945 */ /* 0x000fe60003800000 */
[----:B------:R-:W1:Y:S01]  /*e300*/  SYNCS.PHASECHK.TRANS64.TRYWAIT P0, [R6+URZ+0x33480], R5 ;  /* 0x03348005060075a7 */ /* 0x000e62000800017f */
[----:B0-----:R-:W-:-:S04]  /*e310*/  LOP3.LUT R4, R4, 0x7f, RZ, 0xc0, !PT ;  /* 0x0000007f04047812 */ /* 0x001fc800078ec0ff */
[----:B------:R-:W-:Y:S01]  /*e320*/  ISETP.NE.AND P2, PT, R4, RZ, PT ;  /* 0x000000ff0400720c */ /* 0x000fe20003f45270 */
[----:B-1----:R-:W-:-:S12]  /*e330*/  @!P0 BRA `(.L_x_329) ;  /* 0x0000002800f08947 */ /* 0x002fd80003800000 */
.L_x_392:
[----:B------:R-:W-:Y:S05]  /*e340*/  BSYNC B1 ;  /* 0x0000000000017941 */ /* 0x000fea0003800000 */
.L_x_328:
[----:B------:R-:W-:Y:S04]  /*e350*/  BSSY B1, `(.L_x_330) ;  /* 0x0000009000017945 */ /* 0x000fe80003800000 */
[----:B------:R-:W-:Y:S05]  /*e360*/  @P2 BRA `(.L_x_331) ;  /* 0x00000000001c2947 */ /* 0x000fea0003800000 */
[----:B------:R-:W1:Y:S02]  /*e370*/  S2R R4, SR_TID.X ;  /* 0x0000000000047919 */ /* 0x000e640000002100 */
[----:B-1----:R-:W-:Y:S01]  /*e380*/  LOP3.LUT R7, R4, 0x1f, RZ, 0xc0, !PT ;  /* 0x0000001f04077812 */ /* 0x002fe200078ec0ff */
[----:B------:R-:W-:-:S03]  /*e390*/  IMAD.MOV.U32 R4, RZ, RZ, 0x7800 ;  /* 0x00007800ff047424 */ /* 0x000fc600078e00ff */
[----:B------:R-:W-:Y:S01]  /*e3a0*/  ISETP.NE.AND P0, PT, R7, RZ, PT ;  /* 0x000000ff0700720c */ /* 0x000fe20003f05270 */
[----:B------:R1:W-:-:S12]  /*e3b0*/  SYNCS.ARRIVE.TRANS64 RZ, [R6+URZ+0x33470], R4 ;  /* 0x0334700406ff79a7 */ /* 0x0003d8000800003f */
[----:B-1----:R-:W-:Y:S05]  /*e3c0*/  @!P0 BRA `(.L_x_331) ;  /* 0x0000000000048947 */ /* 0x002fea0003800000 */
[----:B------:R-:W-:Y:S01]  /*e3d0*/  BPT.TRAP 0x1 ;  /* 0x000000040000795c */ /* 0x000fe20000300000 */
.L_x_331:
[----:B------:R-:W-:Y:S05]  /*e3e0*/  BSYNC B1 ;  /* 0x0000000000017941 */ /* 0x000fea0003800000 */
.L_x_330:
[----:B------:R-:W2:Y:S01]  /*e3f0*/  LDL R7, [R1+0x8] ;  /* 0x0000080001077983 */ /* 0x000ea20000100800 */
[----:B------:R-:W-:Y:S01]  /*e400*/  IMAD.MOV.U32 R14, RZ, RZ, RZ ;  /* 0x000000ffff0e7224 */ /* 0x000fe200078e00ff */
[----:B------:R-:W-:Y:S01]  /*e410*/  R2UR UR12, R16 ;  /* 0x00000000100c72ca */ /* 0x000fe200000e0000 */
[----:B------:R-:W-:Y:S01]  /*e420*/  IMAD.U32 R4, RZ, RZ, UR41 ;  /* 0x00000029ff047e24 */ /* 0x000fe2000f8e00ff */
[----:B------:R-:W-:Y:S01]  /*e430*/  UIADD3 UR4, UP0, UR54, 0x470, URZ ;  /* 0x0000047036047890 */ /* 0x000fe2000ff1e03f */
[----:B------:R-:W-:Y:S01]  /*e440*/  PLOP3.LUT P0, PT, PT, PT, PT, 0x80, 0x0 ;  /* 0x000000000000781c */ /* 0x000fe20003f0f070 */
[----:B------:R-:W-:Y:S01]  /*e450*/  UMOV UR6, 0x0 ;  /* 0x0000000000067882 */ /* 0x000fe20000000000 */
[----:B------:R-:W-:Y:S01]  /*e460*/  R2UR UR10, R14 ;  /* 0x000000000e0a72ca */ /* 0x000fe200000e0000 */
[----:B------:R-:W-:Y:S01]  /*e470*/  IMAD R4, R17, 0x7800, R4 ;  /* 0x0000780011047824 */ /* 0x000fe200078e0204 */
[----:B------:R-:W-:Y:S01]  /*e480*/  UIADD3.X UR5, URZ, UR55, URZ, UP0, !UPT ;  /* 0x000000373f057290 */ /* 0x000fe200087fe43f */
[----:B------:R-:W-:-:S02]  /*e490*/  UMOV UR7, 0x14f00000 ;  /* 0x14f0000000077882 */ /* 0x000fc40000000000 */
[----:B------:R-:W-:Y:S02]  /*e4a0*/  VIADD R10, R4, 0xf200 ;  /* 0x0000f200040a7836 */ /* 0x000fe40000000000 */
[----:B--2---:R-:W-:Y:S02]  /*e4b0*/  IMAD R9, R9, 0xa0, R7 ;  /* 0x000000a009097824 */ /* 0x004fe400078e0207 */
[----:B------:R-:W-:-:S07]  /*e4c0*/  VIADD R7, R6, 0x33470 ;  /* 0x0003347006077836 */ /* 0x000fce0000000000 */
.L_x_332:
        /* <DEDUP_REMOVED lines=8> */
[----:B-1----:R-:W-:Y:S05]  /*e550*/  @P0 BRA.U.ANY `(.L_x_332) ;  /* 0xfffffffd00dc0947 */ /* 0x002fea000393ffff */
[----:B------:R-:W-:Y:S01]  /*e560*/  IMAD.MOV.U32 R13, RZ, RZ, 0x40 ;  /* 0x00000040ff0d7424 */ /* 0x000fe200078e00ff */
[----:B------:R-:W-:Y:S01]  /*e570*/  R2UR UR12, R16 ;  /* 0x00000000100c72ca */ /* 0x000fe200000e0000 */
[----:B------:R-:W-:Y:S01]  /*e580*/  VIADD R10, R4, 0x11a00 ;  /* 0x00011a00040a7836 */ /* 0x000fe20000000000 */
[----:B------:R-:W-:Y:S01]  /*e590*/  PLOP3.LUT P0, PT, PT, PT, PT, 0x80, 0x0 ;  /* 0x000000000000781c */ /* 0x000fe20003f0f070 */
[----:B------:R-:W-:Y:S01]  /*e5a0*/  UMOV UR6, 0x0 ;  /* 0x0000000000067882 */ /* 0x000fe20000000000 */
[----:B------:R-:W-:Y:S01]  /*e5b0*/  R2UR UR10, R13 ;  /* 0x000000000d0a72ca */ /* 0x000fe200000e0000 */
[----:B------:R-:W-:-:S14]  /*e5c0*/  UMOV UR7, 0x14f00000 ;  /* 0x14f0000000077882 */ /* 0x000fdc0000000000 */
.L_x_333:
        /* <DEDUP_REMOVED lines=16> */
.L_x_334:
        /* <DEDUP_REMOVED lines=9> */
[----:B------:R-:W1:Y:S01]  /*e760*/  SYNCS.PHASECHK.TRANS64.TRYWAIT P0, [R6+URZ+0x33440], R5 ;  /* 0x03344005060075a7 */ /* 0x000e62000800017f */
[----:B------:R-:W-:Y:S04]  /*e770*/  BSSY B1, `(.L_x_335) ;  /* 0x0000002000017945 */ /* 0x000fe80003800000 */
[----:B-1----:R-:W-:Y:S05]  /*e780*/  @!P0 BRA `(.L_x_336) ;  /* 0x0000002400f08947 */ /* 0x002fea0003800000 */
.L_x_393:
[----:B------:R-:W-:Y:S05]  /*e790*/  BSYNC B1 ;  /* 0x0000000000017941 */ /* 0x000fea0003800000 */
.L_x_335:
[----:B------:R-:W-:Y:S01]  /*e7a0*/  BSSY B1, `(.L_x_337) ;  /* 0x000000b000017945 */ /* 0x000fe20003800000 */
[----:B------:R-:W-:Y:S02]  /*e7b0*/  IMAD.MOV.U32 R10, RZ, RZ, 0x0 ;  /* 0x00000000ff0a7424 */ /* 0x000fe400078e00ff */
[----:B------:R-:W-:Y:S01]  /*e7c0*/  IMAD.MOV.U32 R11, RZ, RZ, 0x14f00000 ;  /* 0x14f00000ff0b7424 */ /* 0x000fe200078e00ff */
[----:B------:R-:W-:Y:S06]  /*e7d0*/  @P2 BRA `(.L_x_338) ;  /* 0x00000000001c2947 */ /* 0x000fec0003800000 */
[----:B------:R-:W2:Y:S01]  /*e7e0*/  S2R R7, SR_TID.X ;  /* 0x0000000000077919 */ /* 0x000ea20000002100 */
[----:B01----:R-:W-:-:S04]  /*e7f0*/  IMAD.MOV.U32 R5, RZ, RZ, 0x7800 ;  /* 0x00007800ff057424 */ /* 0x003fc800078e00ff */
[----:B------:R3:W-:Y:S01]  /*e800*/  SYNCS.ARRIVE.TRANS64 RZ, [R6+URZ+0x33430], R5 ;  /* 0x0334300506ff79a7 */ /* 0x0007e2000800003f */
[----:B--2---:R-:W-:-:S04]  /*e810*/  LOP3.LUT R7, R7, 0x1f, RZ, 0xc0, !PT ;  /* 0x0000001f07077812 */ /* 0x004fc800078ec0ff */
[----:B------:R-:W-:-:S13]  /*e820*/  ISETP.NE.AND P0, PT, R7, RZ, PT ;  /* 0x000000ff0700720c */ /* 0x000fda0003f05270 */
[----:B---3--:R-:W-:Y:S05]  /*e830*/  @!P0 BRA `(.L_x_338) ;  /* 0x0000000000048947 */ /* 0x008fea0003800000 */
[----:B------:R-:W-:Y:S01]  /*e840*/  BPT.TRAP 0x1 ;  /* 0x000000040000795c */ /* 0x000fe20000300000 */
.L_x_338:
[----:B------:R-:W-:Y:S05]  /*e850*/  BSYNC B1 ;  /* 0x0000000000017941 */ /* 0x000fea0003800000 */
.L_x_337:
[----:B------:R-:W-:Y:S01]  /*e860*/  R2UR UR10, R14 ;  /* 0x000000000e0a72ca */ /* 0x000fe200000e0000 */
[----:B------:R-:W-:Y:S01]  /*e870*/  UIADD3 UR4, UP0, UR54, 0x370, URZ ;  /* 0x0000037036047890 */ /* 0x000fe2000ff1e03f */
[----:B------:R-:W-:Y:S01]  /*e880*/  R2UR UR6, R10 ;  /* 0x000000000a0672ca */ /* 0x000fe200000e0000 */
[----:B01----:R-:W-:Y:S01]  /*e890*/  VIADD R6, R6, 0x33430 ;  /* 0x0003343006067836 */ /* 0x003fe20000000000 */
[----:B------:R-:W-:Y:S01]  /*e8a0*/  R2UR UR7, R11 ;  /* 0x000000000b0772ca */ /* 0x000fe200000e0000 */
[----:B------:R-:W-:Y:S01]  /*e8b0*/  VIADD R5, R4, 0x24200 ;  /* 0x0002420004057836 */ /* 0x000fe20000000000 */
[----:B------:R-:W-:Y:S01]  /*e8c0*/  R2UR UR12, R16 ;  /* 0x00000000100c72ca */ /* 0x000fe200000e0000 */
[----:B------:R-:W-:Y:S01]  /*e8d0*/  UIADD3.X UR5, URZ, UR55, URZ, UP0, !UPT ;  /* 0x000000373f057290 */ /* 0x000fe200087fe43f */
[----:B------:R-:W-:-:S13]  /*e8e0*/  PLOP3.LUT P0, PT, PT, PT, PT, 0x80, 0x0 ;  /* 0x000000000000781c */ /* 0x000fda0003f0f070 */
.L_x_339:
        /* <DEDUP_REMOVED lines=8> */
[----:B0-----:R-:W-:Y:S05]  /*e970*/  @P0 BRA.U.ANY `(.L_x_339) ;  /* 0xfffffffd00dc0947 */ /* 0x001fea000393ffff */
[----:B------:R-:W-:Y:S01]  /*e980*/  R2UR UR10, R13 ;  /* 0x000000000d0a72ca */ /* 0x000fe200000e0000 */
[----:B------:R-:W-:Y:S01]  /*e990*/  VIADD R5, R4, 0x26a00 ;  /* 0x00026a0004057836 */ /* 0x000fe20000000000 */
[----:B------:R-:W-:Y:S02]  /*e9a0*/  R2UR UR6, R10 ;  /* 0x000000000a0672ca */ /* 0x000fe400000e0000 */
[----:B------:R-:W-:Y:S02]  /*e9b0*/  R2UR UR7, R11 ;  /* 0x000000000b0772ca */ /* 0x000fe400000e0000 */
[----:B------:R-:W-:Y:S02]  /*e9c0*/  R2UR UR12, R16 ;  /* 0x00000000100c72ca */ /* 0x000fe400000e0000 */
[----:B------:R-:W-:-:S13]  /*e9d0*/  PLOP3.LUT P0, PT, PT, PT, PT, 0x80, 0x0 ;  /* 0x000000000000781c */ /* 0x000fda0003f0f070 */
.L_x_340:
        /* <DEDUP_REMOVED lines=15> */
.L_x_341:
        /* <DEDUP_REMOVED lines=9> */
.L_x_326:
[----:B------:R-:W-:Y:S05]  /*eb60*/  BSYNC B0 ;  /* 0x0000000000007941 */ /* 0x000fea0003800000 */
.L_x_325:
[----:B------:R-:W-:-:S06]  /*eb70*/  UISETP.NE.AND UP0, UPT, UR42, 0x3, UPT ;  /* 0x000000032a00788c */ /* 0x000fcc000bf05270 */
[----:B------:R-:W-:-:S13]  /*eb80*/  PLOP3.LUT P0, PT, PT, PT, UP0, 0x80, 0x0 ;  /* 0x000000000000781c */ /* 0x000fda0003f0f008 */
[----:B------:R-:W-:Y:S05]  /*eb90*/  @!P0 BRA `(.L_x_342) ;  /* 0x0000000000048947 */ /* 0x000fea0003800000 */
[----:B------:R-:W-:Y:S01]  /*eba0*/  BPT.TRAP 0x1 ;  /* 0x000000040000795c */ /* 0x000fe20000300000 */
.L_x_342:
[----:B------:R-:W-:Y:S01]  /*ebb0*/  IMAD.U32 R4, RZ, RZ, UR51 ;  /* 0x00000033ff047e24 */ /* 0x000fe2000f8e00ff */
[----:B------:R-:W-:Y:S01]  /*ebc0*/  LEA R13, R8, UR41, 0x3 ;  /* 0x00000029080d7c11 */ /* 0x000fe2000f8e18ff */
[----:B------:R-:W-:Y:S03]  /*ebd0*/  BSSY B0, `(.L_x_343) ;  /* 0x0000006000007945 */ /* 0x000fe60003800000 */
[----:B------:R-:W-:Y:S02]  /*ebe0*/  ISETP.NE.AND P0, PT, R4, 0x3, PT ;  /* 0x000000030400780c */ /* 0x000fe40003f05270 */
[----:B------:R-:W-:-:S04]  /*ebf0*/  LOP3.LUT R4, R2, 0x1, RZ, 0x3c, !PT ;  /* 0x0000000102047812 */ /* 0x000fc800078e3cff */
[----:B------:R-:W-:-:S04]  /*ec00*/  SHF.L.U32 R4, R4, 0x1f, RZ ;  /* 0x0000001f04047819 */ /* 0x000fc800000006ff */
[----:B------:R-:W0:Y:S02]  /*ec10*/  SYNCS.PHASECHK.TRANS64.TRYWAIT P2, [R13+URZ+0x33470], R4 ;  /* 0x033470040d0075a7 */ /* 0x000e24000804017f */
[----:B0-----:R-:W-:Y:S05]  /*ec20*/  @!P2 BRA `(.L_x_344) ;  /* 0x0000002000dca947 */ /* 0x001fea0003800000 */
.L_x_394:
[----:B------:R-:W-:Y:S05]  /*ec30*/  BSYNC B0 ;  /* 0x0000000000007941 */ /* 0x000fea0003800000 */
.L_x_343:
[----:B------:R-:W-:Y:S05]  /*ec40*/  @!P0 BRA `(.L_x_345) ;  /* 0x0000000000048947 */ /* 0x000fea0003800000 */
[----:B------:R-:W-:Y:S01]  /*ec50*/  BPT.TRAP 0x1 ;  /* 0x000000040000795c */ /* 0x000fe20000300000 */
.L_x_345:
[----:B------:R-:W-:Y:S01]  /*ec60*/  SHF.L.U32 R2, R2, 0x1f, RZ ;  /* 0x0000001f02027819 */ /* 0x000fe200000006ff */
[----:B------:R-:W-:-:S03]  /*ec70*/  IMAD R10, R8, 0x7800, RZ ;  /* 0x00007800080a7824 */ /* 0x000fc600078e02ff */
[----:B------:R-:W1:Y:S02]  /*ec80*/  SYNCS.PHASECHK.TRANS64.TRYWAIT P2, [R13+URZ+0x33460], R2 ;  /* 0x033460020d0075a7 */ /* 0x000e64000804017f */
[----:B-1----:R-:W-:Y:S05]  /*ec90*/  @!P2 BRA `(.L_x_346) ;  /* 0x0000002000d4a947 */ /* 0x002fea0003800000 */
.L_x_395:
[----:B0-----:R-:W1:Y:S04]  /*eca0*/  LDL R4, [R1+0x14] ;  /* 0x0000140001047983 */ /* 0x001e680000100800 */
[----:B------:R-:W2:Y:S01]  /*ecb0*/  LDL R11, [R1+0x10] ;  /* 0x00001000010b7983 */ /* 0x000ea20000100800 */
[----:B------:R-:W-:Y:S05]  /*ecc0*/  WARPSYNC.ALL ;  /* 0x0000000000007948 */ /* 0x000fea0003800000 */
[----:B-1----:R-:W-:-:S02]  /*ecd0*/  LOP3.LUT R2, R10, R4, RZ, 0xfc, !PT ;  /* 0x000000040a027212 */ /* 0x002fc400078efcff */
[----:B--2---:R-:W-:-:S03]  /*ece0*/  LOP3.LUT R12, R10, R11, RZ, 0xfc, !PT ;  /* 0x0000000b0a0c7212 */ /* 0x004fc600078efcff */
[----:B------:R-:W0:Y:S02]  /*ecf0*/  LDSM.16.MT88.4 R4, [R2+UR41+0xf200] ;  /* 0x00f200290204783b */ /* 0x000e240008004200 */
[----:B------:R-:W-:Y:S01]  /*ed00*/  VIADD R12, R12, UR41 ;  /* 0x000000290c0c7c36 */ /* 0x000fe20008000000 */
[C-C-:B0-----:R-:W-:Y:S02]  /*ed10*/  PRMT R8, R4.reuse, 0x6420, R5.reuse ;  /* 0x0000642004087816 */ /* 0x141fe40000000005 */
[----:B------:R-:W-:Y:S02]  /*ed20*/  PRMT R9, R4, 0x7531, R5 ;  /* 0x0000753104097816 */ /* 0x000fe40000000005 */
[C-C-:B------:R-:W-:Y:S02]  /*ed30*/  PRMT R10, R6.reuse, 0x6420, R7.reuse ;  /* 0x00006420060a7816 */ /* 0x140fe40000000007 */
[----:B------:R-:W-:-:S05]  /*ed40*/  PRMT R11, R6, 0x7531, R7 ;  /* 0x00007531060b7816 */ /* 0x000fca0000000007 */
[----:B------:R-:W-:Y:S04]  /*ed50*/  STSM.16.M88.4 [R12+0x200], R8 ;  /* 0x000200080c007844 */ /* 0x000fe80000000200 */
[----:B------:R-:W0:Y:S02]  /*ed60*/  LDSM.16.MT88.4 R4, [R2+UR41+0x11a00] ;  /* 0x011a00290204783b */ /* 0x000e240008004200 */
[C-C-:B0-----:R-:W-:Y:S02]  /*ed70*/  PRMT R8, R4.reuse, 0x6420, R5.reuse ;  /* 0x0000642004087816 */ /* 0x141fe40000000005 */
[----:B------:R-:W-:Y:S02]  /*ed80*/  PRMT R9, R4, 0x7531, R5 ;  /* 0x0000753104097816 */ /* 0x000fe40000000005 */
[----:B------:R-:W-:-:S02]  /*ed90*/  PRMT R10, R6, 0x6420, R7 ;  /* 0x00006420060a7816 */ /* 0x000fc40000000007 */
        /* <DEDUP_REMOVED lines=85> */
[----:B-1----:R-:W1:Y:S01]  /*f2f0*/  FENCE.VIEW.ASYNC.S ;  /* 0x00000000000073c6 */ /* 0x002e620000000000 */
[----:B------:R-:W-:Y:S05]  /*f300*/  @!P0 BRA `(.L_x_347) ;  /* 0x0000000000048947 */ /* 0x000fea0003800000 */
[----:B------:R-:W-:Y:S01]  /*f310*/  BPT.TRAP 0x1 ;  /* 0x000000040000795c */ /* 0x000fe20000300000 */
.L_x_347:
[----:B-1----:R-:W-:Y:S01]  /*f320*/  SYNCS.ARRIVE.TRANS64.A1T0 RZ, [R13+URZ+0x33450], RZ ;  /* 0x033450ff0dff79a7 */ /* 0x002fe2000810003f */
[----:B------:R-:W-:Y:S01]  /*f330*/  BAR.SYNC.DEFER_BLOCKING 0x2, 0x80 ;  /* 0x0082000000007b1d */ /* 0x000fe20000010000 */
[----:B------:R-:W-:Y:S01]  /*f340*/  ISETP.GT.AND P0, PT, R3, RZ, PT ;  /* 0x000000ff0300720c */ /* 0x000fe20003f04270 */
[----:B------:R-:W-:Y:S02]  /*f350*/  @!P1 VIADD R2, R13, 0x33480 ;  /* 0x000334800d029836 */ /* 0x000fe40000000000 */
[----:B------:R-:W-:Y:S02]  /*f360*/  VIADD R3, R3, 0xffffffff ;  /* 0xffffffff03037836 */ /* 0x000fe40000000000 */
[----:B0-----:R-:W-:Y:S01]  /*f370*/  IMAD.MOV.U32 R8, RZ, RZ, R17 ;  /* 0x000000ffff087224 */ /* 0x001fe200078e0011 */
[----:B------:R-:W-:-:S04]  /*f380*/  @!P1 PRMT R2, RZ, 0x654, R2 ;  /* 0x00000654ff029816 */ /* 0x000fc80000000002 */
[----:B------:R0:W-:Y:S02]  /*f390*/  @!P1 SYNCS.ARRIVE.TRANS64.RED.A1T0 RZ, [R2+URZ], RZ ;  /* 0x000000ff02ff99a7 */ /* 0x0001e4000810043f */
[----:B0-----:R-:W-:Y:S01]  /*f3a0*/  IMAD.MOV.U32 R2, RZ, RZ, R18 ;  /* 0x000000ffff027224 */ /* 0x001fe200078e0012 */
[----:B------:R-:W-:Y:S06]  /*f3b0*/  @P0 BRA `(.L_x_348) ;  /* 0xffffffec00480947 */ /* 0x000fec000383ffff */
.L_x_324:
[----:B------:R-:W-:Y:S04]  /*f3c0*/  BSSY B0, `(.L_x_349) ;  /* 0x000000f000007945 */ /* 0x000fe80003800000 */
[----:B------:R-:W-:Y:S05]  /*f3d0*/  @P1 BRA `(.L_x_350) ;  /* 0x0000000000341947 */ /* 0x000fea0003800000 */
[----:B------:R-:W1:Y:S01]  /*f3e0*/  S2R R5, SR_LANEID ;  /* 0x0000000000057919 */ /* 0x000e620000000000 */
[----:B------:R-:W-:Y:S01]  /*f3f0*/  VOTEU.ANY UR4, UPT, PT ;  /* 0x0000000000047886 */ /* 0x000fe200038e0100 */
[----:B0-----:R-:W0:Y:S01]  /*f400*/  LDC.64 R2, c[0x0][0xc38] ;  /* 0x00030e00ff027b82 */ /* 0x001e220000000a00 */
[----:B------:R-:W1:Y:S02]  /*f410*/  FLO.U32 R0, UR4 ;  /* 0x0000000400007d00 */ /* 0x000e6400080e0000 */
[----:B-1----:R-:W-:-:S06]  /*f420*/  ISETP.EQ.U32.AND P0, PT, R0, R5, PT ;  /* 0x000000050000720c */ /* 0x002fcc0003f02070 */
[----:B------:R-:W0:Y:S07]  /*f430*/  POPC R5, UR4 ;  /* 0x0000000400057d09 */ /* 0x000e2e0008000000 */
[----:B0-----:R-:W2:Y:S01]  /*f440*/  @P0 ATOMG.E.ADD.STRONG.GPU PT, R3, desc[UR48][R2.64], R5 ;  /* 0x00000005020309a8 */ /* 0x001ea200081ee1f0 */
[----:B------:R-:W0:Y:S02]  /*f450*/  S2R R4, SR_LTMASK ;  /* 0x0000000000047919 */ /* 0x000e240000003900 */
[----:B0-----:R-:W-:-:S04]  /*f460*/  LOP3.LUT R4, R4, UR4, RZ, 0xc0, !PT ;  /* 0x0000000404047c12 */ /* 0x001fc8000f8ec0ff */
[----:B------:R-:W0:Y:S01]  /*f470*/  POPC R7, R4 ;  /* 0x0000000400077309 */ /* 0x000e220000000000 */
[----:B--2---:R-:W0:Y:S02]  /*f480*/  SHFL.IDX PT, R0, R3, R0, 0x1f ;  /* 0x00001f0003007589 */ /* 0x004e2400000e0000 */
[----:B0-----:R-:W-:-:S05]  /*f490*/  IADD3 R0, R0, UR50, R7 ;  /* 0x0000003200007c10 */ /* 0x001fca000fffe007 */
[----:B------:R1:W-:Y:S02]  /*f4a0*/  STL [R1], R0 ;  /* 0x0000000001007387 */ /* 0x0003e40000100800 */
.L_x_350:
[----:B------:R-:W-:Y:S05]  /*f4b0*/  BSYNC B0 ;  /* 0x0000000000007941 */ /* 0x000fea0003800000 */
.L_x_349:
[----:B------:R-:W-:-:S06]  /*f4c0*/  UISETP.NE.AND UP0, UPT, UR42, 0x3, UPT ;  /* 0x000000032a00788c */ /* 0x000fcc000bf05270 */
[----:B------:R-:W-:-:S13]  /*f4d0*/  PLOP3.LUT P0, PT, PT, PT, UP0, 0x80, 0x0 ;  /* 0x000000000000781c */ /* 0x000fda0003f0f008 */
[----:B------:R-:W-:Y:S05]  /*f4e0*/  @!P0 BRA `(.L_x_351) ;  /* 0x0000000000048947 */ /* 0x000fea0003800000 */
[----:B------:R-:W-:Y:S01]  /*f4f0*/  BPT.TRAP 0x1 ;  /* 0x000000040000795c */ /* 0x000fe20000300000 */
.L_x_351:
[----:B-1----:R-:W-:Y:S01]  /*f500*/  LOP3.LUT R0, R18, 0x1, RZ, 0x3c, !PT ;  /* 0x0000000112007812 */ /* 0x002fe200078e3cff */
[----:B0-----:R-:W-:Y:S01]  /*f510*/  IMAD.U32 R2, RZ, RZ, UR51 ;  /* 0x00000033ff027e24 */ /* 0x001fe2000f8e00ff */
[----:B------:R-:W-:Y:S01]  /*f520*/  LEA R3, R17, UR41, 0x3 ;  /* 0x0000002911037c11 */ /* 0x000fe2000f8e18ff */
[----:B------:R-:W-:Y:S01]  /*f530*/  BSSY B0, `(.L_x_352) ;  /* 0x0000005000007945 */ /* 0x000fe20003800000 */
[----:B------:R-:W-:Y:S02]  /*f540*/  SHF.L.U32 R0, R0, 0x1f, RZ ;  /* 0x0000001f00007819 */ /* 0x000fe400000006ff */
[----:B------:R-:W-:Y:S02]  /*f550*/  ISETP.NE.AND P2, PT, R2, 0x3, PT ;  /* 0x000000030200780c */ /* 0x000fe40003f45270 */
[----:B------:R-:W0:Y:S02]  /*f560*/  SYNCS.PHASECHK.TRANS64.TRYWAIT P0, [R3+URZ+0x33470], R0 ;  /* 0x03347000030075a7 */ /* 0x000e24000800017f */
[----:B0-----:R-:W-:Y:S09]  /*f570*/  @!P0 BRA `(.L_x_353) ;  /* 0x0000001800b08947 */ /* 0x001ff20003800000 */
.L_x_396:
[----:B------:R-:W-:Y:S05]  /*f580*/  BSYNC B0 ;  /* 0x0000000000007941 */ /* 0x000fea0003800000 */
.L_x_352:
[----:B------:R-:W-:Y:S05]  /*f590*/  @!P2 BRA `(.L_x_354) ;  /* 0x000000000004a947 */ /* 0x000fea0003800000 */
[----:B------:R-:W-:Y:S01]  /*f5a0*/  BPT.TRAP 0x1 ;  /* 0x000000040000795c */ /* 0x000fe20000300000 */
.L_x_354:
[----:B0-----:R-:W-:-:S04]  /*f5b0*/  SHF.L.U32 R0, R18, 0x1f, RZ ;  /* 0x0000001f12007819 */ /* 0x001fc800000006ff */
[----:B------:R-:W0:Y:S02]  /*f5c0*/  SYNCS.PHASECHK.TRANS64.TRYWAIT P0, [R3+URZ+0x33460], R0 ;  /* 0x03346000030075a7 */ /* 0x000e24000800017f */
[----:B0-----:R-:W-:Y:S05]  /*f5d0*/  @!P0 BRA `(.L_x_355) ;  /* 0x0000001800ac8947 */ /* 0x001fea0003800000 */
.L_x_397:
[----:B------:R-:W0:Y:S04]  /*f5e0*/  LDL R4, [R1+0x14] ;  /* 0x0000140001047983 */ /* 0x000e280000100800 */
[----:B------:R-:W2:Y:S01]  /*f5f0*/  LDL R10, [R1+0x10] ;  /* 0x00001000010a7983 */ /* 0x000ea20000100800 */
[----:B------:R-:W-:Y:S01]  /*f600*/  IMAD R2, R17, 0x7800, RZ ;  /* 0x0000780011027824 */ /* 0x000fe200078e02ff */
[----:B------:R-:W-:Y:S05]  /*f610*/  WARPSYNC.ALL ;  /* 0x0000000000007948 */ /* 0x000fea0003800000 */
[----:B0-----:R-:W-:-:S02]  /*f620*/  LOP3.LUT R0, R2, R4, RZ, 0xfc, !PT ;  /* 0x0000000402007212 */ /* 0x001fc400078efcff */
        /* <DEDUP_REMOVED lines=100> */
.L_x_356:
[----:B-1----:R1:W-:Y:S01]  /*fc70*/  SYNCS.ARRIVE.TRANS64.A1T0 RZ, [R3+URZ+0x33450], RZ ;  /* 0x033450ff03ff79a7 */ /* 0x0023e2000810003f */
[----:B------:R-:W-:Y:S02]  /*fc80*/  @!P1 VIADD R0, R3, 0x33480 ;  /* 0x0003348003009836 */ /* 0x000fe40000000000 */
[----:B------:R-:W-:-:S03]  /*fc90*/  VIADD R17, R17, 0x1 ;  /* 0x0000000111117836 */ /* 0x000fc60000000000 */
[----:B------:R-:W-:Y:S01]  /*fca0*/  @!P1 PRMT R0, RZ, 0x654, R0 ;  /* 0x00000654ff009816 */ /* 0x000fe20000000000 */
[----:B------:R-:W-:Y:S01]  /*fcb0*/  BAR.SYNC.DEFER_BLOCKING 0x2, 0x80 ;  /* 0x0082000000007b1d */ /* 0x000fe20000010000 */
[----:B------:R-:W-:-:S04]  /*fcc0*/  ISETP.NE.AND P0, PT, R17, 0x2, PT ;  /* 0x000000021100780c */ /* 0x000fc80003f05270 */
[----:B-1----:R-:W-:Y:S02]  /*fcd0*/  SEL R3, RZ, 0x1, P0 ;  /* 0x00000001ff037807 */ /* 0x002fe40000000000 */
[----:B------:R-:W-:Y:S02]  /*fce0*/  SEL R17, R17, RZ, P0 ;  /* 0x000000ff11117207 */ /* 0x000fe40000000000 */
[----:B------:R-:W-:Y:S01]  /*fcf0*/  LOP3.LUT R18, R18, R3, RZ, 0x3c, !PT ;  /* 0x0000000312127212 */ /* 0x000fe200078e3cff */
[----:B------:R1:W-:Y:S06]  /*fd00*/  @!P1 SYNCS.ARRIVE.TRANS64.RED.A1T0 RZ, [R0+URZ], RZ ;  /* 0x000000ff00ff99a7 */ /* 0x0003ec000810043f */
.L_x_308:
[----:B------:R-:W-:Y:S05]  /*fd10*/  BSYNC B6 ;  /* 0x0000000000067941 */ /* 0x000fea0003800000 */
.L_x_306:
[----:B-12---:R-:W2:Y:S02]  /*fd20*/  LDL R0, [R1+0x18] ;  /* 0x0000180001007983 */ /* 0x006ea40000100800 */
[----:B--2---:R-:W-:-:S13]  /*fd30*/  LOP3.LUT P0, RZ, R0, 0x2, RZ, 0xc0, !PT ;  /* 0x0000000200ff7812 */ /* 0x004fda000780c0ff */
[----:B------:R-:W-:Y:S05]  /*fd40*/  @!P0 BRA `(.L_x_357) ;  /* 0x0000000000308947 */ /* 0x000fea0003800000 */
[----:B------:R-:W1:Y:S08]  /*fd50*/  S2UR UR5, SR_CgaCtaId ;  /* 0x00000000000579c3 */ /* 0x000e700000008800 */
[----:B------:R-:W-:Y:S06]  /*fd60*/  BAR.SYNC.DEFER_BLOCKING 0x5, 0x180 ;  /* 0x0146000000007b1d */ /* 0x000fec0000010000 */
[----:B------:R-:W-:-:S02]  /*fd70*/  UMOV UR4, 0x400 ;  /* 0x0000040000047882 */ /* 0x000fc40000000000 */
[----:B-1----:R-:W-:-:S09]  /*fd80*/  ULEA UR4, UR5, UR4, 0x18 ;  /* 0x0000000405047291 */ /* 0x002fd2000f8ec03f */
[----:B------:R-:W1:Y:S04]  /*fd90*/  LDS.128 R4, [UR4+0x334d0] ;  /* 0x0334d004ff047984 */ /* 0x000e680008000c00 */
[----:B-1----:R1:W-:Y:S01]  /*fda0*/  STL.64 [R1], R4 ;  /* 0x0000000401007387 */ /* 0x0023e20000100a00 */
[----:B0-----:R-:W-:Y:S02]  /*fdb0*/  IMAD.MOV.U32 R2, RZ, RZ, R7 ;  /* 0x000000ffff027224 */ /* 0x001fe400078e0007 */
[----:B------:R-:W-:-:S03]  /*fdc0*/  IMAD.MOV.U32 R0, RZ, RZ, R6 ;  /* 0x000000ffff007224 */ /* 0x000fc600078e0006 */
[----:B------:R-:W-:Y:S02]  /*fdd0*/  R2UR UR52, R2 ;  /* 0x00000000023472ca */ /* 0x000fe400000e0000 */
[----:B------:R-:W-:Y:S01]  /*fde0*/  R2UR UR38, R0 ;  /* 0x00000000002672ca */ /* 0x000fe200000e0000 */
[----:B------:R-:W-:Y:S06]  /*fdf0*/  BAR.ARV 0x4, 0x180 ;  /* 0x0106000000007b1d */ /* 0x000fec0000002000 */
[----:B------:R-:W-:Y:S08]  /*fe00*/  BRA `(.L_x_358) ;  /* 0x00000008003c7947 */ /* 0x000ff00003800000 */
.L_x_357:
[----:B0-----:R-:W0:Y:S01]  /*fe10*/  S2R R2, SR_TID.X ;  /* 0x0000000000027919 */ /* 0x001e220000002100 */
[----:B------:R-:W-:Y:S01]  /*fe20*/  ULDC UR4, c[0x0][0xc14] ;  /* 0x0003050000047ab9 */ /* 0x000fe20000000800 */
[----:B------:R-:W2:Y:S01]  /*fe30*/  LDL.LU R0, [R1] ;  /* 0x0000000001007983 */ /* 0x000ea20000300800 */
[----:B------:R-:W-:Y:S01]  /*fe40*/  IMAD.MOV.U32 R4, RZ, RZ, RZ ;  /* 0x000000ffff047224 */ /* 0x000fe200078e00ff */
[----:B0-----:R-:W-:-:S04]  /*fe50*/  LOP3.LUT R9, R2, 0x1f, RZ, 0xc0, !PT ;  /* 0x0000001f02097812 */ /* 0x001fc800078ec0ff */
[C---:B------:R-:W-:Y:S01]  /*fe60*/  ISETP.NE.AND P0, PT, R9.reuse, 0x1f, PT ;  /* 0x0000001f0900780c */ /* 0x040fe20003f05270 */
[----:B------:R-:W-:-:S05]  /*fe70*/  VIADD R5, R9, UR52 ;  /* 0x0000003409057c36 */ /* 0x000fca0008000000 */
[----:B------:R-:W-:Y:S01]  /*fe80*/  ISETP.GE.OR P1, PT, R5, UR4, !P0 ;  /* 0x0000000405007c0c */ /* 0x000fe2000c726670 */
[----:B------:R-:W-:-:S12]  /*fe90*/  ULDC UR4, c[0x0][0xc14] ;  /* 0x0003050000047ab9 */ /* 0x000fd80000000800 */
[----:B------:R-:W0:Y:S02]  /*fea0*/  @!P1 LDC.64 R2, c[0x0][0xc58] ;  /* 0x00031600ff029b82 */ /* 0x000e240000000a00 */
[----:B0-----:R-:W-:-:S05]  /*feb0*/  @!P1 IMAD.WIDE R2, R5, 0x4, R2 ;  /* 0x0000000405029825 */ /* 0x001fca00078e0202 */
[----:B------:R-:W3:Y:S01]  /*fec0*/  @!P1 LDG.E R4, desc[UR48][R2.64] ;  /* 0x0000003002049981 */ /* 0x000ee2000c1e1900 */
[C---:B------:R-:W-:Y:S02]  /*fed0*/  ISETP.NE.AND P1, PT, R9.reuse, RZ, PT ;  /* 0x000000ff0900720c */ /* 0x040fe40003f25270 */
[C---:B------:R-:W-:Y:S02]  /*fee0*/  ISETP.GE.U32.AND P2, PT, R9.reuse, 0x2, PT ;  /* 0x000000020900780c */ /* 0x040fe40003f46070 */
[C---:B------:R-:W-:Y:S02]  /*fef0*/  ISETP.GE.U32.AND P3, PT, R9.reuse, 0x4, PT ;  /* 0x000000040900780c */ /* 0x040fe40003f66070 */
[C---:B------:R-:W-:Y:S02]  /*ff00*/  ISETP.GE.U32.AND P4, PT, R9.reuse, 0x8, PT ;  /* 0x000000080900780c */ /* 0x040fe40003f86070 */
[----:B------:R-:W-:Y:S01]  /*ff10*/  ISETP.GE.U32.AND P5, PT, R9, 0x10, PT ;  /* 0x000000100900780c */ /* 0x000fe20003fa6070 */
[----:B--2---:R-:W-:-:S02]  /*ff20*/  IMAD.MOV.U32 R8, RZ, RZ, R0 ;  /* 0x000000ffff087224 */ /* 0x004fc400078e0000 */
[----:B---3--:R-:W0:Y:S02]  /*ff30*/  SHFL.UP PT, R0, R4, 0x1, RZ ;  /* 0x0420000004007989 */ /* 0x008e2400000e00ff */
        /* <DEDUP_REMOVED lines=11> */
[----:B------:R-:W0:Y:S04]  /*fff0*/  SHFL.UP PT, R2, R7, 0x10, RZ ;  /* 0x0600000007027989 */ /* 0x000e2800000e00ff */
[----:B------:R-:W-:Y:S01]  /*10000*/  SHFL.IDX PT, R9, R8, 0x1, 0x1f ;  /* 0x00201f0008097f89 */ /* 0x000fe200000e0000 */
[----:B0-----:R-:W-:-:S05]  /*10010*/  SEL R2, R2, RZ, P5 ;  /* 0x000000ff02027207 */ /* 0x001fca0002800000 */
[----:B------:R-:W-:Y:S02]  /*10020*/  IMAD.IADD R3, R7, 0x1, R2 ;  /* 0x0000000107037824 */ /* 0x000fe400078e0202 */
[----:B------:R-:W0:Y:S03]  /*10030*/  LDC R2, c[0x0][0xc10] ;  /* 0x00030400ff027b82 */ /* 0x000e260000000800 */
[----:B------:R-:W0:Y:S04]  /*10040*/  SHFL.IDX PT, R5, R3, 0x1f, 0x1f ;  /* 0x03e01f0003057f89 */ /* 0x000e2800000e0000 */
[----:B------:R-:W1:Y:S01]  /*10050*/  SHFL.IDX PT, R0, R8, RZ, 0x1f ;  /* 0x00001fff08007589 */ /* 0x000e6200000e0000 */
[----:B0-----:R-:W-:-:S04]  /*10060*/  IMAD R6, R5, R2, RZ ;  /* 0x0000000205067224 */ /* 0x001fc800078e02ff */
[----:B------:R-:W-:-:S05]  /*10070*/  IMAD.IADD R5, R9, 0x1, R6 ;  /* 0x0000000109057824 */ /* 0x000fca00078e0206 */
[----:B-1----:R-:W-:-:S13]  /*10080*/  ISETP.GT.AND P6, PT, R5, R0, PT ;  /* 0x000000000500720c */ /* 0x002fda0003fc4270 */
[----:B------:R-:W-:Y:S05]  /*10090*/  @P6 BRA `(.L_x_359) ;  /* 0x0000000000906947 */ /* 0x000fea0003800000 */
.L_x_363:
[----:B------:R-:W-:-:S04]  /*100a0*/  UIADD3 UR52, UR52, 0x1f, URZ ;  /* 0x0000001f34347890 */ /* 0x000fc8000fffe03f */
[----:B------:R-:W-:-:S06]  /*100b0*/  UISETP.GE.AND UP0, UPT, UR52, UR4, UPT ;  /* 0x000000043400728c */ /* 0x000fcc000bf06270 */
[----:B------:R-:W-:-:S13]  /*100c0*/  PLOP3.LUT P6, PT, PT, PT, UP0, 0x40, 0x0 ;  /* 0x000000000000781c */ /* 0x000fda0003fce808 */
[----:B------:R-:W-:Y:S05]  /*100d0*/  @!P6 BRA `(.L_x_360) ;  /* 0x00000004003ce947 */ /* 0x000fea0003800000 */
[----:B------:R-:W0:Y:S01]  /*100e0*/  S2R R2, SR_TID.X ;  /* 0x0000000000027919 */ /* 0x000e220000002100 */
[----:B------:R-:W-:Y:S01]  /*100f0*/  BSSY B0, `(.L_x_361) ;  /* 0x0000009000007945 */ /* 0x000fe20003800000 */
[----:B------:R-:W-:Y:S01]  /*10100*/  IMAD.MOV.U32 R4, RZ, RZ, RZ ;  /* 0x000000ffff047224 */ /* 0x000fe200078e00ff */
[----:B0-----:R-:W-:-:S05]  /*10110*/  LOP3.LUT R2, R2, 0x1f, RZ, 0xc0, !PT ;  /* 0x0000001f02027812 */ /* 0x001fca00078ec0ff */
[----:B------:R-:W-:-:S05]  /*10120*/  VIADD R7, R2, UR52 ;  /* 0x0000003402077c36 */ /* 0x000fca0008000000 */
[----:B------:R-:W-:-:S13]  /*10130*/  ISETP.GE.OR P6, PT, R7, UR4, !P0 ;  /* 0x0000000407007c0c */ /* 0x000fda000c7c6670 */
[----:B------:R-:W-:Y:S05]  /*10140*/  @P6 BRA `(.L_x_362) ;  /* 0x00000000000c6947 */ /* 0x000fea0003800000 */
[----:B------:R-:W0:Y:S02]  /*10150*/  LDC.64 R2, c[0x0][0xc58] ;  /* 0x00031600ff027b82 */ /* 0x000e240000000a00 */
[----:B0-----:R-:W-:-:S05]  /*10160*/  IMAD.WIDE R2, R7, 0x4, R2 ;  /* 0x0000000407027825 */ /* 0x001fca00078e0202 */
[----:B------:R0:W5:Y:S02]  /*10170*/  LDG.E R4, desc[UR48][R2.64] ;  /* 0x0000003002047981 */ /* 0x000164000c1e1900 */
.L_x_362:
[----:B------:R-:W-:Y:S05]  /*10180*/  BSYNC B0 ;  /* 0x0000000000007941 */ /* 0x000fea0003800000 */
.L_x_361:
        /* <DEDUP_REMOVED lines=13> */
[----:B0-----:R-:W-:Y:S02]  /*10260*/  SEL R9, R2, RZ, P5 ;  /* 0x000000ff02097207 */ /* 0x001fe40002800000 */
[----:B------:R-:W0:Y:S03]  /*10270*/  LDC R2, c[0x0][0xc10] ;  /* 0x00030400ff027b82 */ /* 0x000e260000000800 */
[----:B------:R-:W-:-:S05]  /*10280*/  IMAD.IADD R3, R8, 0x1, R9 ;  /* 0x0000000108037824 */ /* 0x000fca00078e0209 */
[----:B------:R-:W0:Y:S02]  /*10290*/  SHFL.IDX PT, R9, R3, 0x1f, 0x1f ;  /* 0x03e01f0003097f89 */ /* 0x000e2400000e0000 */
[----:B0-----:R-:W-:-:S04]  /*102a0*/  IMAD R6, R9, R2, RZ ;  /* 0x0000000209067224 */ /* 0x001fc800078e02ff */
[----:B------:R-:W-:-:S05]  /*102b0*/  IMAD.IADD R5, R6, 0x1, R5 ;  /* 0x0000000106057824 */ /* 0x000fca00078e0205 */
[----:B------:R-:W-:-:S13]  /*102c0*/  ISETP.GT.AND P6, PT, R5, R0, PT ;  /* 0x000000000500720c */ /* 0x000fda0003fc4270 */
[----:B------:R-:W-:Y:S05]  /*102d0*/  @!P6 BRA `(.L_x_363) ;  /* 0xfffffffc0070e947 */ /* 0x000fea000383ffff */
.L_x_359:
[----:B------:R-:W-:Y:S02]  /*102e0*/  IMAD.IADD R7, R5, 0x1, -R6 ;  /* 0x0000000105077824 */ /* 0x000fe400078e0a06 */
[----:B------:R-:W-:Y:S02]  /*102f0*/  IMAD.MOV.U32 R6, RZ, RZ, RZ ;  /* 0x000000ffff067224 */ /* 0x000fe400078e00ff */
        /* <DEDUP_REMOVED lines=14> */
[----:B------:R-:W-:-:S06]  /*103e0*/  IMAD.U32 R6, RZ, RZ, UR5 ;  /* 0x00000005ff067e24 */ /* 0x000fcc000f8e00ff */
[----:B------:R1:W2:Y:S02]  /*103f0*/  SHFL.IDX PT, R6, R3, R6, 0x1f ;  /* 0x00001f0603067589 */ /* 0x0002a400000e0000 */
.L_x_364:
[----:B--2---:R-:W-:Y:S01]  /*10400*/  IMAD R7, R6, R2, R7 ;  /* 0x0000000206077224 */ /* 0x004fe200078e0207 */
[----:B------:R-:W-:Y:S01]  /*10410*/  UIADD3 UR52, UR4, UR52, URZ ;  /* 0x0000003404347290 */ /* 0x000fe2000fffe03f */
[--C-:B0-----:R-:W-:Y:S02]  /*10420*/  IMAD.MOV R6, RZ, RZ, -R9.reuse ;  /* 0x000000ffff067224 */ /* 0x101fe400078e0a09 */
[----:B------:R-:W-:Y:S01]  /*10430*/  IMAD.MOV.U32 R2, RZ, RZ, RZ ;  /* 0x000000ffff027224 */ /* 0x000fe200078e00ff */
[----:B------:R0:W-:Y:S01]  /*10440*/  STL [R1], R7 ;  /* 0x0000000701007387 */ /* 0x0001e20000100800 */
[----:B------:R-:W-:Y:S02]  /*10450*/  IMAD R6, R6, R5, RZ ;  /* 0x0000000506067224 */ /* 0x000fe400078e02ff */
[----:B-1----:R-:W-:Y:S02]  /*10460*/  IMAD.MOV.U32 R3, RZ, RZ, R9 ;  /* 0x000000ffff037224 */ /* 0x002fe400078e0009 */
[----:B------:R-:W-:Y:S01]  /*10470*/  IMAD.HI.U32 R9, R9, R6, R2 ;  /* 0x0000000609097227 */ /* 0x000fe200078e0002 */
[----:B------:R-:W-:-:S03]  /*10480*/  IABS R2, R4 ;  /* 0x0000000400027213 */ /* 0x000fc60000000000 */
[----:B------:R-:W-:Y:S02]  /*10490*/  IMAD.IADD R3, R0, 0x1, -R7 ;  /* 0x0000000100037824 */ /* 0x000fe400078e0a07 */
[----:B------:R-:W-:-:S03]  /*104a0*/  IMAD.MOV R2, RZ, RZ, -R2 ;  /* 0x000000ffff027224 */ /* 0x000fc600078e0a02 */
[----:B------:R-:W-:-:S05]  /*104b0*/  IABS R0, R3 ;  /* 0x0000000300007213 */ /* 0x000fca0000000000 */
[----:B------:R-:W-:-:S04]  /*104c0*/  IMAD.HI.U32 R9, R9, R0, RZ ;  /* 0x0000000009097227 */ /* 0x000fc800078e00ff */
[----:B------:R-:W-:-:S05]  /*104d0*/  IMAD R0, R9, R2, R0 ;  /* 0x0000000209007224 */ /* 0x000fca00078e0200 */
[----:B------:R-:W-:-:S13]  /*104e0*/  ISETP.GT.U32.AND P1, PT, R5, R0, PT ;  /* 0x000000000500720c */ /* 0x000fda0003f24070 */
[----:B------:R-:W-:Y:S02]  /*104f0*/  @!P1 IMAD.IADD R0, R0, 0x1, -R5 ;  /* 0x0000000100009824 */ /* 0x000fe400078e0a05 */
[----:B------:R-:W-:Y:S01]  /*10500*/  @!P1 VIADD R9, R9, 0x1 ;  /* 0x0000000109099836 */ /* 0x000fe20000000000 */
[----:B------:R-:W-:Y:S02]  /*10510*/  ISETP.NE.AND P1, PT, R4, RZ, PT ;  /* 0x000000ff0400720c */ /* 0x000fe40003f25270 */
[----:B------:R-:W-:Y:S02]  /*10520*/  ISETP.GE.U32.AND P0, PT, R0, R5, PT ;  /* 0x000000050000720c */ /* 0x000fe40003f06070 */
[----:B------:R-:W-:-:S04]  /*10530*/  LOP3.LUT R0, R3, R4, RZ, 0x3c, !PT ;  /* 0x0000000403007212 */ /* 0x000fc800078e3cff */
[----:B------:R-:W-:-:S07]  /*10540*/  ISETP.GE.AND P2, PT, R0, RZ, PT ;  /* 0x000000ff0000720c */ /* 0x000fce0003f46270 */
[----:B------:R-:W-:-:S06]  /*10550*/  @P0 VIADD R9, R9, 0x1 ;  /* 0x0000000109090836 */ /* 0x000fcc0000000000 */
[----:B------:R-:W-:Y:S01]  /*10560*/  @!P2 IMAD.MOV R9, RZ, RZ, -R9 ;  /* 0x000000ffff09a224 */ /* 0x000fe200078e0a09 */
[----:B------:R-:W-:-:S04]  /*10570*/  @!P1 LOP3.LUT R9, RZ, R4, RZ, 0x33, !PT ;  /* 0x00000004ff099212 */ /* 0x000fc800078e33ff */
[----:B------:R-:W-:Y:S01]  /*10580*/  R2UR UR38, R9 ;  /* 0x00000000092672ca */ /* 0x000fe200000e0000 */
[----:B------:R-:W-:-:S04]  /*10590*/  IMAD.MOV R9, RZ, RZ, -R9 ;  /* 0x000000ffff097224 */ /* 0x000fc800078e0a09 */
[----:B------:R-:W-:-:S05]  /*105a0*/  IMAD R0, R4, R9, R3 ;  /* 0x0000000904007224 */ /* 0x000fca00078e0203 */
[----:B------:R0:W-:Y:S01]  /*105b0*/  STL [R1+0x4], R0 ;  /* 0x0000040001007387 */ /* 0x0001e20000100800 */
[----:B------:R-:W-:Y:S05]  /*105c0*/  BRA `(.L_x_365) ;  /* 0x0000000000107947 */ /* 0x000fea0003800000 */
.L_x_360:
[----:B------:R1:W-:Y:S01]  /*105d0*/  STL [R1], R0 ;  /* 0x0000000001007387 */ /* 0x0003e20000100800 */
[----:B------:R-:W-:Y:S01]  /*105e0*/  ULDC UR52, c[0x0][0xc14] ;  /* 0x0003050000347ab9 */ /* 0x000fe20000000800 */
[----:B------:R-:W-:Y:S02]  /*105f0*/  UMOV UR38, URZ ;  /* 0x0000003f00267c82 */ /* 0x000fe40008000000 */
[----:B------:R1:W-:Y:S03]  /*10600*/  STL [R1+0x4], RZ ;  /* 0x000004ff01007387 */ /* 0x0003e60000100800 */
.L_x_365:
[----:B------:R-:W2:Y:S04]  /*10610*/  LDL R3, [R1] ;  /* 0x0000000001037983 */ /* 0x000ea80000100800 */
[----:B------:R-:W3:Y:S01]  /*10620*/  LDL R2, [R1+0x4] ;  /* 0x0000040001027983 */ /* 0x000ee20000100800 */
[----:B------:R-:W-:Y:S02]  /*10630*/  IMAD.U32 R6, RZ, RZ, UR38 ;  /* 0x00000026ff067e24 */ /* 0x000fe4000f8e00ff */
[----:B0-----:R-:W-:Y:S01]  /*10640*/  IMAD.U32 R7, RZ, RZ, UR52 ;  /* 0x00000034ff077e24 */ /* 0x001fe2000f8e00ff */
[----:B-1----:R-:W0:Y:S02]  /*10650*/  S2R R0, SR_TID.X ;  /* 0x0000000000007919 */ /* 0x002e240000002100 */
[----:B0-----:R-:W-:Y:S01]  /*10660*/  LOP3.LUT R0, R0, 0x1f, RZ, 0xc0, !PT ;  /* 0x0000001f00007812 */ /* 0x001fe200078ec0ff */
[----:B------:R-:W-:Y:S03]  /*10670*/  BAR.SYNC.DEFER_BLOCKING 0x4, 0x180 ;  /* 0x0106000000007b1d */ /* 0x000fe60000010000 */
[----:B------:R-:W-:-:S13]  /*10680*/  ISETP.NE.AND P0, PT, R0, RZ, PT ;  /* 0x000000ff0000720c */ /* 0x000fda0003f05270 */
[----:B------:R-:W-:Y:S01]  /*10690*/  @!P0 MOV R0, 0x400 ;  /* 0x0000040000008802 */ /* 0x000fe20000000f00 */
[----:B--2---:R-:W-:Y:S02]  /*106a0*/  IMAD.MOV.U32 R4, RZ, RZ, R3 ;  /* 0x000000ffff047224 */ /* 0x004fe400078e0003 */
[----:B------:R-:W0:Y:S01]  /*106b0*/  @!P0 S2R R3, SR_CgaCtaId ;  /* 0x0000000000038919 */ /* 0x000e220000008800 */
[----:B---3--:R-:W-:Y:S01]  /*106c0*/  IMAD.MOV.U32 R5, RZ, RZ, R2 ;  /* 0x000000ffff057224 */ /* 0x008fe200078e0002 */
[----:B0-----:R-:W-:-:S05]  /*106d0*/  @!P0 LEA R0, R3, R0, 0x18 ;  /* 0x0000000003008211 */ /* 0x001fca00078ec0ff */
[----:B------:R0:W-:Y:S01]  /*106e0*/  @!P0 STS.128 [R0+0x334d0], R4 ;  /* 0x0334d00400008388 */ /* 0x0001e20000000c00 */
[----:B------:R-:W-:Y:S06]  /*106f0*/  BAR.ARV 0x5, 0x180 ;  /* 0x0146000000007b1d */ /* 0x000fec0000002000 */
.L_x_358:
[----:B------:R-:W-:Y:S02]  /*10700*/  ULDC UR4, c[0x0][0xc14] ;  /* 0x0003050000047ab9 */ /* 0x000fe40000000800 */
[----:B------:R-:W-:-:S06]  /*10710*/  UISETP.GE.AND UP0, UPT, UR52, UR4, UPT ;  /* 0x000000043400728c */ /* 0x000fcc000bf06270 */
[----:B------:R-:W-:-:S13]  /*10720*/  PLOP3.LUT P0, PT, PT, PT, UP0, 0x80, 0x0 ;  /* 0x000000000000781c */ /* 0x000fda0003f0f008 */
[----:B------:R-:W-:Y:S05]  /*10730*/  @!P0 BRA `(.L_x_366) ;  /* 0xffffffc000688947 */ /* 0x000fea000383ffff */
.L_x_304:
[----:B0-2---:R-:W2:Y:S01]  /*10740*/  LDL.LU R0, [R1+0x1c] ;  /* 0x00001c0001007983 */ /* 0x005ea20000300800 */
[----:B------:R-:W-:Y:S01]  /*10750*/  BSSY B0, `(.L_x_367) ;  /* 0x000000b000007945 */ /* 0x000fe20003800000 */
[----:B-1----:R-:W0:Y:S01]  /*10760*/  S2R R5, SR_CgaCtaId ;  /* 0x0000000000057919 */ /* 0x002e220000008800 */
[----:B--2---:R-:W-:-:S05]  /*10770*/  VIADD R0, R0, 0x1 ;  /* 0x0000000100007836 */ /* 0x004fca0000000000 */
[----:B------:R-:W-:-:S04]  /*10780*/  LEA.HI R2, R0, R0, RZ, 0x1 ;  /* 0x0000000000027211 */ /* 0x000fc800078f08ff */
[----:B------:R-:W-:-:S05]  /*10790*/  LOP3.LUT R3, R2, 0xfffffffe, RZ, 0xc0, !PT ;  /* 0xfffffffe02037812 */ /* 0x000fca00078ec0ff */
[----:B------:R-:W-:Y:S01]  /*107a0*/  IMAD.IADD R3, R0, 0x1, -R3 ;  /* 0x0000000100037824 */ /* 0x000fe200078e0a03 */
[----:B------:R-:W-:-:S04]  /*107b0*/  MOV R0, 0x400 ;  /* 0x0000040000007802 */ /* 0x000fc80000000f00 */
[----:B0-----:R-:W-:Y:S02]  /*107c0*/  LEA R0, R5, R0, 0x18 ;  /* 0x0000000005007211 */ /* 0x001fe400078ec0ff */
[----:B------:R-:W-:-:S04]  /*107d0*/  SHF.L.U32 R3, R3, 0x1f, RZ ;  /* 0x0000001f03037819 */ /* 0x000fc800000006ff */
[----:B------:R-:W0:Y:S02]  /*107e0*/  SYNCS.PHASECHK.TRANS64.TRYWAIT P0, [R0+URZ+0x33420], R3 ;  /* 0x03342003000075a7 */ /* 0x000e24000800017f */
[----:B0-----:R-:W-:Y:S05]  /*107f0*/  @!P0 BRA `(.L_x_368) ;  /* 0x0000000800388947 */ /* 0x001fea0003800000 */
.L_x_398:
[----:B------:R-:W-:Y:S05]  /*10800*/  BSYNC B0 ;  /* 0x0000000000007941 */ /* 0x000fea0003800000 */
.L_x_367:
[----:B------:R-:W-:-:S03]  /*10810*/  UMOV UR4, 0xffffffff ;  /* 0xffffffff00047882 */ /* 0x000fc60000000000 */
[----:B------:R-:W-:Y:S05]  /*10820*/  BRA.DIV UR4, `(.L_x_369) ;  /* 0x0000000a04407947 */ /* 0x000fea000b800000 */
[----:B------:R-:W1:Y:S02]  /*10830*/  S2R R2, SR_TID.X ;  /* 0x0000000000027919 */ /* 0x000e640000002100 */
[----:B-1----:R-:W-:-:S04]  /*10840*/  SHF.R.U32.HI R2, RZ, 0x5, R2 ;  /* 0x00000005ff027819 */ /* 0x002fc80000011602 */
[----:B------:R-:W-:-:S05]  /*10850*/  LOP3.LUT R2, R2, 0x3, RZ, 0xc0, !PT ;  /* 0x0000000302027812 */ /* 0x000fca00078ec0ff */
[----:B------:R1:W2:Y:S02]  /*10860*/  SHFL.IDX PT, R14, R2, RZ, 0x1f ;  /* 0x00001fff020e7589 */ /* 0x0002a400000e0000 */
.L_x_401:
[----:B--2---:R-:W-:Y:S01]  /*10870*/  ISETP.NE.AND P0, PT, R14, RZ, PT ;  /* 0x000000ff0e00720c */ /* 0x004fe20003f05270 */
[----:B------:R-:W-:-:S12]  /*10880*/  BSSY B0, `(.L_x_370) ;  /* 0x000002b000007945 */ /* 0x000fd80003800000 */
[----:B------:R-:W-:Y:S05]  /*10890*/  @P0 BRA `(.L_x_371) ;  /* 0x0000000000a40947 */ /* 0x000fea0003800000 */
[----:B------:R-:W-:-:S03]  /*108a0*/  UMOV UR4, 0xffffffff ;  /* 0xffffffff00047882 */ /* 0x000fc60000000000 */
[----:B------:R-:W-:Y:S05]  /*108b0*/  BRA.DIV UR4, `(.L_x_372) ;  /* 0x0000000a04507947 */ /* 0x000fea000b800000 */
[----:B------:R-:W-:-:S13]  /*108c0*/  ELECT P6, URZ, PT ;  /* 0x00000000003f782f */ /* 0x000fda00038c0000 */
.L_x_404:
[----:B------:R-:W-:Y:S05]  /*108d0*/  @!P6 BRA `(.L_x_371) ;  /* 0x000000000094e947 */ /* 0x000fea0003800000 */
[----:B------:R-:W-:-:S06]  /*108e0*/  ULOP3.LUT UR4, UR40, 0x2, URZ, 0xfc, !UPT ;  /* 0x0000000228047892 */ /* 0x000fcc000f8efc3f */
[----:B-1----:R-:W-:-:S05]  /*108f0*/  IMAD.U32 R2, RZ, RZ, UR4 ;  /* 0x00000004ff027e24 */ /* 0x002fca000f8e00ff */
[----:B------:R-:W-:-:S13]  /*10900*/  ISETP.NE.AND P0, PT, R2, 0x3, PT ;  /* 0x000000030200780c */ /* 0x000fda0003f05270 */
[----:B------:R-:W-:Y:S05]  /*10910*/  @!P0 BRA `(.L_x_373) ;  /* 0x0000000000048947 */ /* 0x000fea0003800000 */
[----:B------:R-:W-:Y:S01]  /*10920*/  BPT.TRAP 0x1 ;  /* 0x000000040000795c */ /* 0x000fe20000300000 */
.L_x_373:
[----:B------:R-:W-:Y:S01]  /*10930*/  VIADD R2, R0, 0x33440 ;  /* 0x0003344000027836 */ /* 0x000fe20000000000 */
[----:B------:R-:W-:Y:S01]  /*10940*/  SHF.L.U32 R4, R18, 0x1f, RZ ;  /* 0x0000001f12047819 */ /* 0x000fe200000006ff */
[C---:B0-----:R-:W-:Y:S02]  /*10950*/  VIADD R3, R17.reuse, 0x1 ;  /* 0x0000000111037836 */ /* 0x041fe40000000000 */
[----:B------:R-:W-:-:S03]  /*10960*/  IMAD R7, R17, 0x8, R2 ;  /* 0x0000000811077824 */ /* 0x000fc600078e0202 */
[C---:B------:R-:W-:Y:S01]  /*10970*/  ISETP.NE.AND P2, PT, R3.reuse, 0x2, PT ;  /* 0x000000020300780c */ /* 0x040fe20003f45270 */
[----:B------:R-:W0:Y:S03]  /*10980*/  SYNCS.PHASECHK.TRANS64.TRYWAIT P1, [R7+URZ], R4 ;  /* 0x00000004070075a7 */ /* 0x000e26000802017f */
[----:B------:R-:W-:Y:S02]  /*10990*/  SEL R5, RZ, 0x1, P2 ;  /* 0x00000001ff057807 */ /* 0x000fe40001000000 */
[----:B------:R-:W-:Y:S02]  /*109a0*/  SEL R3, R3, RZ, P2 ;  /* 0x000000ff03037207 */ /* 0x000fe40001000000 */
[----:B------:R-:W-:-:S03]  /*109b0*/  LOP3.LUT R5, R18, R5, RZ, 0x3c, !PT ;  /* 0x0000000512057212 */ /* 0x000fc600078e3cff */
[----:B------:R-:W-:Y:S01]  /*109c0*/  IMAD R9, R3, 0x8, R2 ;  /* 0x0000000803097824 */ /* 0x000fe200078e0202 */
[----:B------:R-:W-:Y:S01]  /*109d0*/  SHF.L.U32 R2, R5, 0x1f, RZ ;  /* 0x0000001f05027819 */ /* 0x000fe200000006ff */
[----:B0-----:R-:W-:Y:S06]  /*109e0*/  @!P1 BRA `(.L_x_374) ;  /* 0x0000000800249947 */ /* 0x001fec0003800000 */
.L_x_405:
[----:B------:R-:W1:Y:S02]  /*109f0*/  SYNCS.PHASECHK.TRANS64.TRYWAIT P1, [R9+URZ], R2 ;  /* 0x00000002090075a7 */ /* 0x000e64000802017f */
[----:B-1----:R-:W-:Y:S05]  /*10a00*/  @!P1 BRA `(.L_x_375) ;  /* 0x0000000800309947 */ /* 0x002fea0003800000 */
.L_x_406:
[----:B------:R-:W-:Y:S05]  /*10a10*/  @!P0 BRA `(.L_x_376) ;  /* 0x0000000000048947 */ /* 0x000fea0003800000 */
[----:B------:R-:W-:Y:S01]  /*10a20*/  BPT.TRAP 0x1 ;  /* 0x000000040000795c */ /* 0x000fe20000300000 */
.L_x_376:
[----:B------:R-:W-:-:S04]  /*10a30*/  IMAD R17, R17, 0x8, R0 ;  /* 0x0000000811117824 */ /* 0x000fc800078e0200 */
[----:B------:R-:W2:Y:S02]  /*10a40*/  SYNCS.PHASECHK.TRANS64.TRYWAIT P1, [R17+URZ+0x33460], R4 ;  /* 0x03346004110075a7 */ /* 0x000ea4000802017f */
[----:B--2---:R-:W-:Y:S05]  /*10a50*/  @!P1 BRA `(.L_x_377) ;  /* 0x0000000800309947 */ /* 0x004fea0003800000 */
.L_x_407:
[----:B------:R-:W-:Y:S05]  /*10a60*/  @!P0 BRA `(.L_x_378) ;  /* 0x0000000000048947 */ /* 0x000fea0003800000 */
[----:B------:R-:W-:Y:S01]  /*10a70*/  BPT.TRAP 0x1 ;  /* 0x000000040000795c */ /* 0x000fe20000300000 */
.L_x_378:
[----:B------:R-:W-:-:S04]  /*10a80*/  IMAD R3, R3, 0x8, R0 ;  /* 0x0000000803037824 */ /* 0x000fc800078e0200 */
[----:B------:R-:W3:Y:S02]  /*10a90*/  SYNCS.PHASECHK.TRANS64.TRYWAIT P1, [R3+URZ+0x33460], R2 ;  /* 0x03346002030075a7 */ /* 0x000ee4000802017f */
[----:B---3--:R-:W-:Y:S05]  /*10aa0*/  @!P1 BRA `(.L_x_379) ;  /* 0x0000000800309947 */ /* 0x008fea0003800000 */
.L_x_408:
[----:B------:R-:W-:Y:S05]  /*10ab0*/  @!P0 BRA `(.L_x_380) ;  /* 0x0000000000048947 */ /* 0x000fea0003800000 */
[----:B------:R-:W-:Y:S01]  /*10ac0*/  BPT.TRAP 0x1 ;  /* 0x000000040000795c */ /* 0x000fe20000300000 */
.L_x_380:
[----:B------:R-:W4:Y:S02]  /*10ad0*/  SYNCS.PHASECHK.TRANS64.TRYWAIT P0, [R17+URZ+0x33480], R4 ;  /* 0x03348004110075a7 */ /* 0x000f24000800017f */
[----:B----4-:R-:W-:Y:S05]  /*10ae0*/  @!P0 BRA `(.L_x_381) ;  /* 0x0000000800348947 */ /* 0x010fea0003800000 */
.L_x_382:
[----:B------:R0:W0:Y:S02]  /*10af0*/  SYNCS.PHASECHK.TRANS64.TRYWAIT P0, [R3+URZ+0x33480], R2 ;  /* 0x03348002030075a7 */ /* 0x000024000800017f */
[----:B0-----:R-:W-:Y:S05]  /*10b00*/  @!P0 NANOSLEEP.SYNCS 0x989680 ;  /* 0x009896800000895d */ /* 0x001fea0003900000 */
[----:B------:R-:W0:Y:S02]  /*10b10*/  @!P0 SYNCS.PHASECHK.TRANS64 P0, [R3+URZ+0x33480], R2 ;  /* 0x03348002030085a7 */ /* 0x000e24000800007f */
[----:B0-----:R-:W-:Y:S05]  /*10b20*/  @!P0 BRA `(.L_x_382) ;  /* 0xfffffffc00f08947 */ /* 0x001fea000383ffff */
.L_x_371:
[----:B------:R-:W-:Y:S05]  /*10b30*/  BSYNC B0 ;  /* 0x0000000000007941 */ /* 0x000fea0003800000 */
.L_x_370:
[----:B------:R-:W-:Y:S05]  /*10b40*/  EXIT ;  /* 0x000000000000794d */ /* 0x000fea0003800000 */
.L_x_254:
[----:B0-----:R0:W1:Y:S02]  /*10b50*/  SYNCS.PHASECHK.TRANS64.TRYWAIT P1, [R0+URZ+0x33400], R3 ;  /* 0x03340003000075a7 */ /* 0x001064000802017f */
[----:B-1----:R-:W-:Y:S05]  /*10b60*/  @!P1 NANOSLEEP.SYNCS 0x989680 ;  /* 0x009896800000995d */ /* 0x002fea0003900000 */
[----:B------:R-:W1:Y:S02]  /*10b70*/  @!P1 SYNCS.PHASECHK.TRANS64 P1, [R0+URZ+0x33400], R3 ;  /* 0x03340003000095a7 */ /* 0x000e64000802007f */
[----:B-1----:R-:W-:Y:S05]  /*10b80*/  @!P1 BRA `(.L_x_254) ;  /* 0xfffffffc00f09947 */ /* 0x002fea000383ffff */
[----:B------:R-:W-:Y:S05]  /*10b90*/  BRA `(.L_x_383) ;  /* 0xffffff0c00d47947 */ /* 0x000fea000383ffff */
.L_x_258:
[----:B-1----:R1:W2:Y:S02]  /*10ba0*/  SYNCS.PHASECHK.TRANS64.TRYWAIT P1, [R4+URZ+0x33430], R3 ;  /* 0x03343003040075a7 */ /* 0x0022a4000802017f */
[----:B--2---:R-:W-:Y:S05]  /*10bb0*/  @!P1 NANOSLEEP.SYNCS 0x989680 ;  /* 0x009896800000995d */ /* 0x004fea0003900000 */
[----:B------:R-:W2:Y:S02]  /*10bc0*/  @!P1 SYNCS.PHASECHK.TRANS64 P1, [R4+URZ+0x33430], R3 ;  /* 0x03343003040095a7 */ /* 0x000ea4000802007f */
[----:B--2---:R-:W-:Y:S05]  /*10bd0*/  @!P1 BRA `(.L_x_258) ;  /* 0xfffffffc00f09947 */ /* 0x004fea000383ffff */
[----:B------:R-:W-:Y:S05]  /*10be0*/  BRA `(.L_x_257) ;  /* 0xffffff0c00fc7947 */ /* 0x000fea000383ffff */
.L_x_263:
[----:B-1----:R-:W-:-:S04]  /*10bf0*/  IMAD.U32 R3, RZ, RZ, UR6 ;  /* 0x00000006ff037e24 */ /* 0x002fc8000f8e00ff */
[----:B------:R1:W2:Y:S03]  /*10c00*/  SYNCS.PHASECHK.TRANS64.TRYWAIT P1, [R3+URZ+0x33430], R0 ;  /* 0x03343000030075a7 */ /* 0x0002a6000802017f */
[----:B--2---:R-:W-:Y:S05]  /*10c10*/  @!P1 NANOSLEEP.SYNCS 0x989680 ;  /* 0x009896800000995d */ /* 0x004fea0003900000 */
[----:B------:R-:W2:Y:S02]  /*10c20*/  @!P1 SYNCS.PHASECHK.TRANS64 P1, [R3+URZ+0x33430], R0 ;  /* 0x03343000030095a7 */ /* 0x000ea4000802007f */
[----:B--2---:R-:W-:Y:S05]  /*10c30*/  @!P1 BRA `(.L_x_263) ;  /* 0xfffffffc00ec9947 */ /* 0x004fea000383ffff */
[----:B------:R-:W-:Y:S05]  /*10c40*/  BRA `(.L_x_260) ;  /* 0xffffff44009c7947 */ /* 0x000fea000383ffff */
.L_x_267:
[----:B-1----:R-:W-:-:S04]  /*10c50*/  IMAD.U32 R3, RZ, RZ, UR6 ;  /* 0x00000006ff037e24 */ /* 0x002fc8000f8e00ff */
[----:B------:R1:W2:Y:S03]  /*10c60*/  SYNCS.PHASECHK.TRANS64.TRYWAIT P1, [R3+URZ+0x33450], R0 ;  /* 0x03345000030075a7 */ /* 0x0002a6000802017f */
[----:B--2---:R-:W-:Y:S05]  /*10c70*/  @!P1 NANOSLEEP.SYNCS 0x989680 ;  /* 0x009896800000995d */ /* 0x004fea0003900000 */
[----:B------:R-:W2:Y:S02]  /*10c80*/  @!P1 SYNCS.PHASECHK.TRANS64 P1, [R3+URZ+0x33450], R0 ;  /* 0x03345000030095a7 */ /* 0x000ea4000802007f */
[----:B--2---:R-:W-:Y:S05]  /*10c90*/  @!P1 BRA `(.L_x_267) ;  /* 0xfffffffc00ec9947 */ /* 0x004fea000383ffff */
[----:B------:R-:W-:Y:S05]  /*10ca0*/  BRA `(.L_x_264) ;  /* 0xffffff5000a87947 */ /* 0x000fea000383ffff */
.L_x_273:
[----:B-1----:R1:W2:Y:S02]  /*10cb0*/  SYNCS.PHASECHK.TRANS64.TRYWAIT P1, [R14+URZ+0x33450], R7 ;  /* 0x033450070e0075a7 */ /* 0x0022a4000802017f */
[----:B--2---:R-:W-:Y:S05]  /*10cc0*/  @!P1 NANOSLEEP.SYNCS 0x989680 ;  /* 0x009896800000995d */ /* 0x004fea0003900000 */
[----:B------:R-:W2:Y:S02]  /*10cd0*/  @!P1 SYNCS.PHASECHK.TRANS64 P1, [R14+URZ+0x33450], R7 ;  /* 0x033450070e0095a7 */ /* 0x000ea4000802007f */
[----:B--2---:R-:W-:Y:S05]  /*10ce0*/  @!P1 BRA `(.L_x_273) ;  /* 0xfffffffc00f09947 */ /* 0x004fea000383ffff */
[----:B------:R-:W-:Y:S05]  /*10cf0*/  BRA `(.L_x_272) ;  /* 0xffffff7400307947 */ /* 0x000fea000383ffff */
.L_x_313:
[----:B------:R-:W-:Y:S02]  /*10d00*/  IMAD.MOV.U32 R13, RZ, RZ, R4 ;  /* 0x000000ffff0d7224 */ /* 0x000fe400078e0004 */
[----:B------:R-:W-:Y:S02]  /*10d10*/  IMAD.MOV.U32 R12, RZ, RZ, RZ ;  /* 0x000000ffff0c7224 */ /* 0x000fe400078e00ff */
[----:B------:R-:W-:Y:S02]  /*10d20*/  IMAD.MOV.U32 R11, RZ, RZ, 0x1f ;  /* 0x0000001fff0b7424 */ /* 0x000fe400078e00ff */
[----:B------:R-:W-:-:S07]  /*10d30*/  IMAD.MOV.U32 R15, RZ, RZ, -0x1 ;  /* 0xffffffffff0f7424 */ /* 0x000fce00078e00ff */
[----:B------:R-:W-:Y:S05]  /*10d40*/  WARPSYNC.COLLECTIVE R15, `(.L_x_384) ;  /* 0x000000000f087348 */ /* 0x000fea0003c00000 */
[----:B------:R0:W1:Y:S02]  /*10d50*/  SHFL.IDX P6, R14, R13, R12, R11 ;  /* 0x0000000c0d0e7389 */ /* 0x00006400000c000b */
[----:B01----:R-:W-:Y:S01]  /*10d60*/  ENDCOLLECTIVE ;  /* 0x000000000000791b */ /* 0x003fe20003800000 */
.L_x_384:
[----:B------:R-:W-:Y:S05]  /*10d70*/  BRA `(.L_x_385) ;  /* 0xffffffc800787947 */ /* 0x000fea000383ffff */
.L_x_315:
[----:B------:R-:W-:Y:S01]  /*10d80*/  BSSY B0, `(.L_x_386) ;  /* 0x0000006000007945 */ /* 0x000fe20003800000 */
[----:B------:R-:W-:-:S07]  /*10d90*/  IMAD.MOV.U32 R15, RZ, RZ, -0x1 ;  /* 0xffffffffff0f7424 */ /* 0x000fce00078e00ff */
[----:B0-----:R-:W-:Y:S05]  /*10da0*/  WARPSYNC.COLLECTIVE R15, `(.L_x_387) ;  /* 0x000000000f0c7348 */ /* 0x001fea0003c00000 */
[----:B------:R-:W-:Y:S02]  /*10db0*/  ELECT P6, UR62, PT ;  /* 0x00000000003e782f */ /* 0x000fe400038c0000 */
[----:B------:R-:W-:Y:S01]  /*10dc0*/  MOV R14, UR62 ;  /* 0x0000003e000e7c02 */ /* 0x000fe20008000f00 */
[----:B0-----:R-:W-:Y:S10]  /*10dd0*/  ENDCOLLECTIVE ;  /* 0x000000000000791b */ /* 0x001ff40003800000 */
.L_x_387:
[----:B------:R-:W-:Y:S05]  /*10de0*/  BSYNC B0 ;  /* 0x0000000000007941 */ /* 0x000fea0003800000 */
.L_x_386:
[----:B------:R-:W-:Y:S05]  /*10df0*/  BRA `(.L_x_388) ;  /* 0xffffffc800787947 */ /* 0x000fea000383ffff */
.L_x_318:
[----:B0-----:R0:W1:Y:S02]  /*10e00*/  SYNCS.PHASECHK.TRANS64.TRYWAIT P2, [R4+URZ+0x33480], R3 ;  /* 0x03348003040075a7 */ /* 0x001064000804017f */
[----:B-1----:R-:W-:Y:S05]  /*10e10*/  @!P2 NANOSLEEP.SYNCS 0x989680 ;  /* 0x009896800000a95d */ /* 0x002fea0003900000 */
[----:B------:R-:W1:Y:S02]  /*10e20*/  @!P2 SYNCS.PHASECHK.TRANS64 P2, [R4+URZ+0x33480], R3 ;  /* 0x033480030400a5a7 */ /* 0x000e64000804007f */
[----:B-1----:R-:W-:Y:S05]  /*10e30*/  @!P2 BRA `(.L_x_318) ;  /* 0xfffffffc00f0a947 */ /* 0x002fea000383ffff */
[----:B------:R-:W-:Y:S05]  /*10e40*/  BRA `(.L_x_389) ;  /* 0xffffffc800cc7947 */ /* 0x000fea000383ffff */
.L_x_320:
[----:B-1----:R1:W2:Y:S02]  /*10e50*/  SYNCS.PHASECHK.TRANS64.TRYWAIT P2, [R4+URZ+0x33440], R3 ;  /* 0x03344003040075a7 */ /* 0x0022a4000804017f */
[----:B--2---:R-:W-:Y:S05]  /*10e60*/  @!P2 NANOSLEEP.SYNCS 0x989680 ;  /* 0x009896800000a95d */ /* 0x004fea0003900000 */
[----:B------:R-:W2:Y:S02]  /*10e70*/  @!P2 SYNCS.PHASECHK.TRANS64 P2, [R4+URZ+0x33440], R3 ;  /* 0x033440030400a5a7 */ /* 0x000ea4000804007f */
[----:B--2---:R-:W-:Y:S05]  /*10e80*/  @!P2 BRA `(.L_x_320) ;  /* 0xfffffffc00f0a947 */ /* 0x004fea000383ffff */
[----:B------:R-:W-:Y:S05]  /*10e90*/  BRA `(.L_x_390) ;  /* 0xffffffcc004c7947 */ /* 0x000fea000383ffff */
.L_x_323:
[----:B0-----:R-:W-:-:S04]  /*10ea0*/  IMAD.U32 R3, RZ, RZ, UR41 ;  /* 0x00000029ff037e24 */ /* 0x001fc8000f8e00ff */
[----:B------:R0:W1:Y:S03]  /*10eb0*/  SYNCS.PHASECHK.TRANS64.TRYWAIT P0, [R3+URZ+0x33420], R2 ;  /* 0x03342002030075a7 */ /* 0x000066000800017f */
[----:B-1----:R-:W-:Y:S05]  /*10ec0*/  @!P0 NANOSLEEP.SYNCS 0x989680 ;  /* 0x009896800000895d */ /* 0x002fea0003900000 */
[----:B------:R-:W1:Y:S02]  /*10ed0*/  @!P0 SYNCS.PHASECHK.TRANS64 P0, [R3+URZ+0x33420], R2 ;  /* 0x03342002030085a7 */ /* 0x000e64000800007f */
[----:B-1----:R-:W-:Y:S05]  /*10ee0*/  @!P0 BRA `(.L_x_323) ;  /* 0xfffffffc00ec8947 */ /* 0x002fea000383ffff */
[----:B------:R-:W-:Y:S05]  /*10ef0*/  BRA `(.L_x_391) ;  /* 0xffffffd000587947 */ /* 0x000fea000383ffff */
.L_x_329:
[----:B0-----:R0:W1:Y:S02]  /*10f00*/  SYNCS.PHASECHK.TRANS64.TRYWAIT P0, [R6+URZ+0x33480], R5 ;  /* 0x03348005060075a7 */ /* 0x001064000800017f */
[----:B-1----:R-:W-:Y:S05]  /*10f10*/  @!P0 NANOSLEEP.SYNCS 0x989680 ;  /* 0x009896800000895d */ /* 0x002fea0003900000 */
[----:B------:R-:W1:Y:S02]  /*10f20*/  @!P0 SYNCS.PHASECHK.TRANS64 P0, [R6+URZ+0x33480], R5 ;  /* 0x03348005060085a7 */ /* 0x000e64000800007f */
[----:B-1----:R-:W-:Y:S05]  /*10f30*/  @!P0 BRA `(.L_x_329) ;  /* 0xfffffffc00f08947 */ /* 0x002fea000383ffff */
[----:B------:R-:W-:Y:S05]  /*10f40*/  BRA `(.L_x_392) ;  /* 0xffffffd000fc7947 */ /* 0x000fea000383ffff */
.L_x_336:
[----:B-1----:R1:W2:Y:S02]  /*10f50*/  SYNCS.PHASECHK.TRANS64.TRYWAIT P0, [R6+URZ+0x33440], R5 ;  /* 0x03344005060075a7 */ /* 0x0022a4000800017f */
[----:B--2---:R-:W-:Y:S05]  /*10f60*/  @!P0 NANOSLEEP.SYNCS 0x989680 ;  /* 0x009896800000895d */ /* 0x004fea0003900000 */
[----:B------:R-:W2:Y:S02]  /*10f70*/  @!P0 SYNCS.PHASECHK.TRANS64 P0, [R6+URZ+0x33440], R5 ;  /* 0x03344005060085a7 */ /* 0x000ea4000800007f */
[----:B--2---:R-:W-:Y:S05]  /*10f80*/  @!P0 BRA `(.L_x_336) ;  /* 0xfffffffc00f08947 */ /* 0x004fea000383ffff */
[----:B------:R-:W-:Y:S05]  /*10f90*/  BRA `(.L_x_393) ;  /* 0xffffffd400fc7947 */ /* 0x000fea000383ffff */
.L_x_344:
[----:B0-----:R0:W1:Y:S02]  /*10fa0*/  SYNCS.PHASECHK.TRANS64.TRYWAIT P2, [R13+URZ+0x33470], R4 ;  /* 0x033470040d0075a7 */ /* 0x001064000804017f */
[----:B-1----:R-:W-:Y:S05]  /*10fb0*/  @!P2 NANOSLEEP.SYNCS 0x989680 ;  /* 0x009896800000a95d */ /* 0x002fea0003900000 */
[----:B------:R-:W1:Y:S02]  /*10fc0*/  @!P2 SYNCS.PHASECHK.TRANS64 P2, [R13+URZ+0x33470], R4 ;  /* 0x033470040d00a5a7 */ /* 0x000e64000804007f */
[----:B-1----:R-:W-:Y:S05]  /*10fd0*/  @!P2 BRA `(.L_x_344) ;  /* 0xfffffffc00f0a947 */ /* 0x002fea000383ffff */
[----:B------:R-:W-:Y:S05]  /*10fe0*/  BRA `(.L_x_394) ;  /* 0xffffffdc00107947 */ /* 0x000fea000383ffff */
.L_x_346:
[----:B-1----:R1:W2:Y:S02]  /*10ff0*/  SYNCS.PHASECHK.TRANS64.TRYWAIT P2, [R13+URZ+0x33460], R2 ;  /* 0x033460020d0075a7 */ /* 0x0022a4000804017f */
[----:B--2---:R-:W-:Y:S05]  /*11000*/  @!P2 NANOSLEEP.SYNCS 0x989680 ;  /* 0x009896800000a95d */ /* 0x004fea0003900000 */
[----:B------:R-:W2:Y:S02]  /*11010*/  @!P2 SYNCS.PHASECHK.TRANS64 P2, [R13+URZ+0x33460], R2 ;  /* 0x033460020d00a5a7 */ /* 0x000ea4000804007f */
[----:B--2---:R-:W-:Y:S05]  /*11020*/  @!P2 BRA `(.L_x_346) ;  /* 0xfffffffc00f0a947 */ /* 0x004fea000383ffff */
[----:B------:R-:W-:Y:S05]  /*11030*/  BRA `(.L_x_395) ;  /* 0xffffffdc00187947 */ /* 0x000fea000383ffff */
.L_x_353:
[----:B0-----:R0:W1:Y:S02]  /*11040*/  SYNCS.PHASECHK.TRANS64.TRYWAIT P0, [R3+URZ+0x33470], R0 ;  /* 0x03347000030075a7 */ /* 0x001064000800017f */
[----:B-1----:R-:W-:Y:S05]  /*11050*/  @!P0 NANOSLEEP.SYNCS 0x989680 ;  /* 0x009896800000895d */ /* 0x002fea0003900000 */
[----:B------:R-:W1:Y:S02]  /*11060*/  @!P0 SYNCS.PHASECHK.TRANS64 P0, [R3+URZ+0x33470], R0 ;  /* 0x03347000030085a7 */ /* 0x000e64000800007f */
[----:B-1----:R-:W-:Y:S05]  /*11070*/  @!P0 BRA `(.L_x_353) ;  /* 0xfffffffc00f08947 */ /* 0x002fea000383ffff */
[----:B------:R-:W-:Y:S05]  /*11080*/  BRA `(.L_x_396) ;  /* 0xffffffe4003c7947 */ /* 0x000fea000383ffff */
.L_x_355:
[----:B0-----:R0:W1:Y:S02]  /*11090*/  SYNCS.PHASECHK.TRANS64.TRYWAIT P0, [R3+URZ+0x33460], R0 ;  /* 0x03346000030075a7 */ /* 0x001064000800017f */
[----:B-1----:R-:W-:Y:S05]  /*110a0*/  @!P0 NANOSLEEP.SYNCS 0x989680 ;  /* 0x009896800000895d */ /* 0x002fea0003900000 */
[----:B------:R-:W1:Y:S02]  /*110b0*/  @!P0 SYNCS.PHASECHK.TRANS64 P0, [R3+URZ+0x33460], R0 ;  /* 0x03346000030085a7 */ /* 0x000e64000800007f */
[----:B-1----:R-:W-:Y:S05]  /*110c0*/  @!P0 BRA `(.L_x_355) ;  /* 0xfffffffc00f08947 */ /* 0x002fea000383ffff */
[----:B------:R-:W-:Y:S05]  /*110d0*/  BRA `(.L_x_397) ;  /* 0xffffffe400407947 */ /* 0x000fea000383ffff */
.L_x_368:
[----:B0-----:R0:W1:Y:S02]  /*110e0*/  SYNCS.PHASECHK.TRANS64.TRYWAIT P0, [R0+URZ+0x33420], R3 ;  /* 0x03342003000075a7 */ /* 0x001064000800017f */
[----:B-1----:R-:W-:Y:S05]  /*110f0*/  @!P0 NANOSLEEP.SYNCS 0x989680 ;  /* 0x009896800000895d */ /* 0x002fea0003900000 */
[----:B------:R-:W1:Y:S02]  /*11100*/  @!P0 SYNCS.PHASECHK.TRANS64 P0, [R0+URZ+0x33420], R3 ;  /* 0x03342003000085a7 */ /* 0x000e64000800007f */
[----:B-1----:R-:W-:Y:S05]  /*11110*/  @!P0 BRA `(.L_x_368) ;  /* 0xfffffffc00f08947 */ /* 0x002fea000383ffff */
[----:B------:R-:W-:Y:S05]  /*11120*/  BRA `(.L_x_398) ;  /* 0xfffffff400b47947 */ /* 0x000fea000383ffff */
.L_x_369:
[----:B------:R-:W1:Y:S01]  /*11130*/  S2R R2, SR_TID.X ;  /* 0x0000000000027919 */ /* 0x000e620000002100 */
[----:B------:R-:W-:Y:S01]  /*11140*/  BSSY B0, `(.L_x_399) ;  /* 0x000000a000007945 */ /* 0x000fe20003800000 */
[----:B------:R-:W-:Y:S02]  /*11150*/  IMAD.MOV.U32 R12, RZ, RZ, RZ ;  /* 0x000000ffff0c7224 */ /* 0x000fe400078e00ff */
[----:B------:R-:W-:Y:S02]  /*11160*/  IMAD.MOV.U32 R11, RZ, RZ, 0x1f ;  /* 0x0000001fff0b7424 */ /* 0x000fe400078e00ff */
[----:B------:R-:W-:Y:S01]  /*11170*/  IMAD.MOV.U32 R15, RZ, RZ, -0x1 ;  /* 0xffffffffff0f7424 */ /* 0x000fe200078e00ff */
[----:B-1----:R-:W-:-:S04]  /*11180*/  SHF.R.U32.HI R2, RZ, 0x5, R2 ;  /* 0x00000005ff027819 */ /* 0x002fc80000011602 */
[----:B------:R-:W-:-:S05]  /*11190*/  LOP3.LUT R2, R2, 0x3, RZ, 0xc0, !PT ;  /* 0x0000000302027812 */ /* 0x000fca00078ec0ff */
[----:B------:R-:W-:-:S07]  /*111a0*/  IMAD.MOV.U32 R13, RZ, RZ, R2 ;  /* 0x000000ffff0d7224 */ /* 0x000fce00078e0002 */
[----:B0-----:R-:W-:Y:S05]  /*111b0*/  WARPSYNC.COLLECTIVE R15, `(.L_x_400) ;  /* 0x000000000f087348 */ /* 0x001fea0003c00000 */
[----:B------:R1:W2:Y:S02]  /*111c0*/  SHFL.IDX P6, R14, R13, R12, R11 ;  /* 0x0000000c0d0e7389 */ /* 0x0002a400000c000b */
[----:B012---:R-:W-:Y:S01]  /*111d0*/  ENDCOLLECTIVE ;  /* 0x000000000000791b */ /* 0x007fe20003800000 */
.L_x_400:
[----:B------:R-:W-:Y:S05]  /*111e0*/  BSYNC B0 ;  /* 0x0000000000007941 */ /* 0x000fea0003800000 */
.L_x_399:
[----:B------:R-:W-:Y:S05]  /*111f0*/  BRA `(.L_x_401) ;  /* 0xfffffff4009c7947 */ /* 0x000fea000383ffff */
.L_x_372:
[----:B------:R-:W-:Y:S01]  /*11200*/  BSSY B1, `(.L_x_402) ;  /* 0x0000006000017945 */ /* 0x000fe20003800000 */
[----:B------:R-:W-:-:S07]  /*11210*/  IMAD.MOV.U32 R15, RZ, RZ, -0x1 ;  /* 0xffffffffff0f7424 */ /* 0x000fce00078e00ff */
[----:B01----:R-:W-:Y:S05]  /*11220*/  WARPSYNC.COLLECTIVE R15, `(.L_x_403) ;  /* 0x000000000f0c7348 */ /* 0x003fea0003c00000 */
[----:B------:R-:W-:Y:S02]  /*11230*/  ELECT P6, UR62, PT ;  /* 0x00000000003e782f */ /* 0x000fe400038c0000 */
[----:B------:R-:W-:Y:S01]  /*11240*/  MOV R14, UR62 ;  /* 0x0000003e000e7c02 */ /* 0x000fe20008000f00 */
[----:B01----:R-:W-:Y:S10]  /*11250*/  ENDCOLLECTIVE ;  /* 0x000000000000791b */ /* 0x003ff40003800000 */
.L_x_403:
[----:B------:R-:W-:Y:S05]  /*11260*/  BSYNC B1 ;  /* 0x0000000000017941 */ /* 0x000fea0003800000 */
.L_x_402:
[----:B------:R-:W-:Y:S05]  /*11270*/  BRA `(.L_x_404) ;  /* 0xfffffff400947947 */ /* 0x000fea000383ffff */
.L_x_374:
[----:B0-----:R0:W1:Y:S02]  /*11280*/  SYNCS.PHASECHK.TRANS64.TRYWAIT P1, [R7+URZ], R4 ;  /* 0x00000004070075a7 */ /* 0x001064000802017f */
[----:B-1----:R-:W-:Y:S05]  /*11290*/  @!P1 NANOSLEEP.SYNCS 0x989680 ;  /* 0x009896800000995d */ /* 0x002fea0003900000 */
[----:B------:R-:W1:Y:S02]  /*112a0*/  @!P1 SYNCS.PHASECHK.TRANS64 P1, [R7+URZ], R4 ;  /* 0x00000004070095a7 */ /* 0x000e64000802007f */
[----:B-1----:R-:W-:Y:S05]  /*112b0*/  @!P1 BRA `(.L_x_374) ;  /* 0xfffffffc00f09947 */ /* 0x002fea000383ffff */
[----:B------:R-:W-:Y:S05]  /*112c0*/  BRA `(.L_x_405) ;  /* 0xfffffff400c87947 */ /* 0x000fea000383ffff */
.L_x_375:
[----:B-1----:R1:W2:Y:S02]  /*112d0*/  SYNCS.PHASECHK.TRANS64.TRYWAIT P1, [R9+URZ], R2 ;  /* 0x00000002090075a7 */ /* 0x0022a4000802017f */
[----:B--2---:R-:W-:Y:S05]  /*112e0*/  @!P1 NANOSLEEP.SYNCS 0x989680 ;  /* 0x009896800000995d */ /* 0x004fea0003900000 */
[----:B------:R-:W2:Y:S02]  /*112f0*/  @!P1 SYNCS.PHASECHK.TRANS64 P1, [R9+URZ], R2 ;  /* 0x00000002090095a7 */ /* 0x000ea4000802007f */
[----:B--2---:R-:W-:Y:S05]  /*11300*/  @!P1 BRA `(.L_x_375) ;  /* 0xfffffffc00f09947 */ /* 0x004fea000383ffff */
[----:B------:R-:W-:Y:S05]  /*11310*/  BRA `(.L_x_406) ;  /* 0xfffffff400bc7947 */ /* 0x000fea000383ffff */
.L_x_377:
[----:B--2---:R2:W3:Y:S02]  /*11320*/  SYNCS.PHASECHK.TRANS64.TRYWAIT P1, [R17+URZ+0x33460], R4 ;  /* 0x03346004110075a7 */ /* 0x0044e4000802017f */
[----:B---3--:R-:W-:Y:S05]  /*11330*/  @!P1 NANOSLEEP.SYNCS 0x989680 ;  /* 0x009896800000995d */ /* 0x008fea0003900000 */
[----:B------:R-:W3:Y:S02]  /*11340*/  @!P1 SYNCS.PHASECHK.TRANS64 P1, [R17+URZ+0x33460], R4 ;  /* 0x03346004110095a7 */ /* 0x000ee4000802007f */
[----:B---3--:R-:W-:Y:S05]  /*11350*/  @!P1 BRA `(.L_x_377) ;  /* 0xfffffffc00f09947 */ /* 0x008fea000383ffff */
[----:B------:R-:W-:Y:S05]  /*11360*/  BRA `(.L_x_407) ;  /* 0xfffffff400bc7947 */ /* 0x000fea000383ffff */
.L_x_379:
[----:B---3--:R3:W4:Y:S02]  /*11370*/  SYNCS.PHASECHK.TRANS64.TRYWAIT P1, [R3+URZ+0x33460], R2 ;  /* 0x03346002030075a7 */ /* 0x008724000802017f */
[----:B----4-:R-:W-:Y:S05]  /*11380*/  @!P1 NANOSLEEP.SYNCS 0x989680 ;  /* 0x009896800000995d */ /* 0x010fea0003900000 */
[----:B------:R-:W4:Y:S02]  /*11390*/  @!P1 SYNCS.PHASECHK.TRANS64 P1, [R3+URZ+0x33460], R2 ;  /* 0x03346002030095a7 */ /* 0x000f24000802007f */
[----:B----4-:R-:W-:Y:S05]  /*113a0*/  @!P1 BRA `(.L_x_379) ;  /* 0xfffffffc00f09947 */ /* 0x010fea000383ffff */
[----:B------:R-:W-:Y:S05]  /*113b0*/  BRA `(.L_x_408) ;  /* 0xfffffff400bc7947 */ /* 0x000fea000383ffff */
.L_x_381:
[----:B----4-:R4:W0:Y:S02]  /*113c0*/  SYNCS.PHASECHK.TRANS64.TRYWAIT P0, [R17+URZ+0x33480], R4 ;  /* 0x03348004110075a7 */ /* 0x010824000800017f */
[----:B0-----:R-:W-:Y:S05]  /*113d0*/  @!P0 NANOSLEEP.SYNCS 0x989680 ;  /* 0x009896800000895d */ /* 0x001fea0003900000 */
[----:B------:R-:W0:Y:S02]  /*113e0*/  @!P0 SYNCS.PHASECHK.TRANS64 P0, [R17+URZ+0x33480], R4 ;  /* 0x03348004110085a7 */ /* 0x000e24000800007f */
[----:B0-----:R-:W-:Y:S05]  /*113f0*/  @!P0 BRA `(.L_x_381) ;  /* 0xfffffffc00f08947 */ /* 0x001fea000383ffff */
[----:B------:R-:W-:Y:S05]  /*11400*/  BRA `(.L_x_382) ;  /* 0xfffffff400b87947 */ /* 0x000fea000383ffff */
.L_x_409:
        /* <DEDUP_REMOVED lines=15> */
.L_x_2699:


//--------------------- .text._ZN7cutlass13device_kernelIN5flash11enable_sm90INS1_16FlashAttnFwdSm90INS1_25CollectiveMainloopFwdSm90ILi2EN4cute5tupleIJNS5_1CILi1EEES8_S8_EEENS6_IJNS7_ILi128EEENS7_ILi160EEENS7_ILi192EEEEEELi192ENS_12float_e4m3_tEfNS_4arch4Sm90ELb0ELb0ELb0ELb1ELb0ELb1ELb0ELb1ELb1ELb0ELb0ELb0EEENS1_21CollectiveEpilogueFwdINS6_IJSA_SC_SB_EEES9_NS_10bfloat16_tESG_Li256ELb1ELb0ELb0ELb1EEENS1_36VarlenDynamicPersistentTileSchedulerILi128ELi160ELi256ELi128ELb0ELb0ELb1ELb0ELb1ELb1EEEEEEEEEvNT_6ParamsE --------------------------
	.section	.text._ZN7cutlass13device_kernelIN5flash11enable_sm90INS1_16FlashAttnFwdSm90INS1_25CollectiveMainloopFwdSm90ILi2EN4cute5tupleIJNS5_1CILi1EEES8_S8_EEENS6_IJNS7_ILi128EEENS7_ILi160EEENS7_ILi192EEEEEELi192ENS_12float_e4m3_tEfNS_4arch4Sm90ELb0ELb0ELb0ELb1ELb0ELb1ELb0ELb1ELb1ELb0ELb0ELb0EEENS1_21CollectiveEpilogueFwdINS6_IJSA_SC_SB_EEES9_NS_10bfloat16_tESG_Li256ELb1ELb0ELb0ELb1EEENS1_36VarlenDynamicPersistentTileSchedulerILi128ELi160ELi256ELi128ELb0ELb0ELb1ELb0ELb1ELb1EEEEEEEEEvNT_6ParamsE,"ax",@progbits
	.align	128
.text._ZN7cutlass13device_kernelIN5flash11enable_sm90INS1_16FlashAttnFwdSm90INS1_25CollectiveMainloopFwdSm90ILi2EN4cute5tupleIJNS5_1CILi1EEES8_S8_EEENS6_IJNS7_ILi128EEENS7_ILi160EEENS7_ILi192EEEEEELi192ENS_12float_e4m3_tEfNS_4arch4Sm90ELb0ELb0ELb0ELb1ELb0ELb1ELb0ELb1ELb1ELb0ELb0ELb0EEENS1_21CollectiveEpilogueFwdINS6_IJSA_SC_SB_EEES9_NS_10bfloat16_tESG_Li256ELb1ELb0ELb0ELb1EEENS1_36VarlenDynamicPersistentTileSchedulerILi128ELi160ELi256ELi128ELb0ELb0ELb1ELb0ELb1ELb1EEEEEEEEEvNT_6ParamsE:
        .type           _ZN7cutlass13device_kernelIN5flash11enable_sm90INS1_16FlashAttnFwdSm90INS1_25CollectiveMainloopFwdSm90ILi2EN4cute5tupleIJNS5_1CILi1EEES8_S8_EEENS6_IJNS7_ILi128EEENS7_ILi160EEENS7_ILi192EEEEEELi192ENS_12float_e4m3_tEfNS_4arch4Sm90ELb0ELb0ELb0ELb1ELb0ELb1ELb0ELb1ELb1ELb0ELb0ELb0EEENS1_21CollectiveEpilogueFwdINS6_IJSA_SC_SB_EEES9_NS_10bfloat16_tESG_Li256ELb1ELb0ELb0ELb1EEENS1_36VarlenDynamicPersistentTileSchedulerILi128ELi160ELi256ELi128ELb0ELb0ELb1ELb0ELb1ELb1EEEEEEEEEvNT_6ParamsE,@function
        .size           _ZN7cutlass13device_kernelIN5flash11enable_sm90INS1_16FlashAttnFwdSm90INS1_25CollectiveMainloopFwdSm90ILi2EN4cute5tupleIJNS5_1CILi1EEES8_S8_EEENS6_IJNS7_ILi128EEENS7_ILi160EEENS7_ILi192EEEEEELi192ENS_12float_e4m3_tEfNS_4arch4Sm90ELb0ELb0ELb0ELb1ELb0ELb1ELb0ELb1ELb1ELb0ELb0ELb0EEENS1_21CollectiveEpilogueFwdINS6_IJSA_SC_SB_EEES9_NS_10bfloat16_tESG_Li256ELb1ELb0ELb0ELb1EEENS1_36VarlenDynamicPersistentTileSchedulerILi128ELi160ELi256ELi128ELb0ELb0ELb1ELb0ELb1ELb1EEEEEEEEEvNT_6ParamsE,(.L_x_2700 - _ZN7cutlass13device_kernelIN5flash11enable_sm90INS1_16FlashAttnFwdSm90INS1_25CollectiveMainloopFwdSm90ILi2EN4cute5tupleIJNS5_1CILi1EEES8_S8_EEENS6_IJNS7_ILi128EEENS7_ILi160EEENS7_ILi192EEEEEELi192ENS_12float_e4m3_tEfNS_4arch4Sm90ELb0ELb0ELb0ELb1ELb0ELb1ELb0ELb1ELb1ELb0ELb0ELb0EEENS1_21CollectiveEpilogueFwdINS6_IJSA_SC_SB_EEES9_NS_10bfloat16_tESG_Li256ELb1ELb0ELb0ELb1EEENS1_36VarlenDynamicPersistentTileSchedulerILi128ELi160ELi256ELi128ELb0ELb0ELb1ELb0ELb1ELb1EEEEEEEEEvNT_6ParamsE)
        .other          _ZN7cutlass13device_kernelIN5flash11enable_sm90INS1_16FlashAttnFwdSm90INS1_25CollectiveMainloopFwdSm90ILi2EN4cute5tupleIJNS5_1CILi1EEES8_S8_EEENS6_IJNS7_ILi128EEENS7_ILi160EEENS7_ILi192EEEEEELi192ENS_12float_e4m3_tEfNS_4arch4Sm90ELb0ELb0ELb0ELb1ELb0ELb1ELb0ELb1ELb1ELb0ELb0ELb0EEENS1_21CollectiveEpilogueFwdINS6_IJSA_SC_SB_EEES9_NS_10bfloat16_tESG_Li256ELb1ELb0ELb0ELb1EEENS1_36VarlenDynamicPersistentTileSchedulerILi128ELi160ELi256ELi128ELb0ELb0ELb1ELb0ELb1ELb1EEEEEEEEEvNT_6ParamsE,@"STO_CUDA_ENTRY STV_DEFAULT"
_ZN7cutlass13device_kernelIN5flash11enable_sm90INS1_16FlashAttnFwdSm90INS1_25CollectiveMainloopFwdSm90ILi2EN4cute5tupleIJNS5_1CILi1EEES8_S8_EEENS6_IJNS7_ILi128EEENS7_ILi160EEENS7_ILi192EEEEEELi192ENS_12float_e4m3_tEfNS_4arch4Sm90ELb0ELb0ELb0ELb1ELb0ELb1ELb0ELb1ELb1ELb0ELb0ELb0EEENS1_21CollectiveEpilogueFwdINS6_IJSA_SC_SB_EEES9_NS_10bfloat16_tESG_Li256ELb1ELb0ELb0ELb1EEENS1_36VarlenDynamicPersistentTileSchedulerILi128ELi160ELi256ELi128ELb0ELb0ELb1ELb0ELb1ELb1EEEEEEEEEvNT_6ParamsE:
        /* <DEDUP_REMOVED lines=14> */
[----:B------:R-:W-:Y:S02]  /*00e0*/  UIADD3 UR12, UP3, UR4, 0x570, URZ ;  /* 0x00000570040c7890 */ /* 0x000fe4000ff7e03f */
[----:B------:R-:W-:-:S02]  /*00f0*/  UIADD3 UR4, UP4, UR4, 0x670, URZ ;  /* 0x0000067004047890 */ /* 0x000fc4000ff9e03f */
[----:B------:R-:W-:Y:S02]  /*0100*/  UIADD3.X UR7, URZ, UR5, URZ, UP0, !UPT ;  /* 0x000000053f077290 */ /* 0x000fe400087fe43f */
[----:B------:R-:W-:Y:S02]  /*0110*/  UIADD3.X UR9, URZ, UR5, URZ, UP1, !UPT ;  /* 0x000000053f097290 */ /* 0x000fe40008ffe43f */
[----:B------:R-:W-:Y:S02]  /*0120*/  UIADD3.X UR11, URZ, UR5, URZ, UP2, !UPT ;  /* 0x000000053f0b7290 */ /* 0x000fe400097fe43f */
[----:B------:R-:W-:Y:S02]  /*0130*/  UIADD3.X UR13, URZ, UR5, URZ, UP3, !UPT ;  /* 0x000000053f0d7290 */ /* 0x000fe40009ffe43f */
[----:B------:R-:W-:Y:S01]  /*0140*/  UIADD3.X UR5, URZ, UR5, URZ, UP4, !UPT ;  /* 0x000000053f057290 */ /* 0x000fe2000a7fe43f */
[----:B------:R0:W-:Y:S02]  /*0150*/  UTMACCTL.PF [UR6] ;  /* 0x00000000060079b9 */ /* 0x0001e40008040000 */
[----:B------:R0:W-:Y:S02]  /*0160*/  UTMACCTL.PF [UR8] ;  /* 0x00000000080079b9 */ /* 0x0001e40008040000 */
[----:B------:R0:W-:Y:S02]  /*0170*/  UTMACCTL.PF [UR10] ;  /* 0x000000000a0079b9 */ /* 0x0001e40008040000 */
[----:B------:R0:W-:Y:S02]  /*0180*/  UTMACCTL.PF [UR12] ;  /* 0x000000000c0079b9 */ /* 0x0001e40008040000 */
[----:B------:R0:W-:Y:S02]  /*0190*/  UTMACCTL.PF [UR4] ;  /* 0x00000000040079b9 */ /* 0x0001e40008040000 */
[----:B0-----:R-:W-:Y:S01]  /*01a0*/  NOP ;  /* 0x0000000000007918 */ /* 0x001fe20000000000 */
.L_x_411:
[----:B------:R-:W-:Y:S05]  /*01b0*/  BSYNC B0 ;  /* 0x0000000000007941 */ /* 0x000fea0003800000 */
.L_x_410:
        /* <DEDUP_REMOVED lines=41> */
.L_x_412:
        /* <DEDUP_REMOVED lines=22> */
.L_x_413:
        /* <DEDUP_REMOVED lines=18> */
.L_x_414:
        /* <DEDUP_REMOVED lines=22> */
.L_x_415:
        /* <DEDUP_REMOVED lines=22> */
.L_x_416:
[----:B------:R-:W-:Y:S01]  /*0990*/  PLOP3.LUT P0, PT, PT, PT, UP0, 0x80, 0x0 ;  /* 0x000000000000781c */ /* 0x000fe20003f0f008 */
[----:B------:R-:W-:Y:S01]  /*09a0*/  UMOV UR36, 0x1 ;  /* 0x0000000100247882 */ /* 0x000fe20000000000 */
[----:B------:R-:W-:Y:S01]  /*09b0*/  NOP ;  /* 0x0000000000007918 */ /* 0x000fe20000000000 */
[----:B------:R-:W-:Y:S01]  /*09c0*/  USEL UR36, UR36, 0x2, !UP0 ;  /* 0x0000000224247887 */ /* 0x000fe2000c000000 */
[----:B------:R-:W-:Y:S01]  /*09d0*/  BSSY B8, `(.L_x_417) ;  /* 0x00027a2000087945 */ /* 0x000fe20003800000 */
[----:B------:R-:W-:Y:S01]  /*09e0*/  ULDC.64 UR54, c[0x0][0x208] ;  /* 0x0000820000367ab9 */ /* 0x000fe20000000a00 */
[----:B012-4-:R-:W-:Y:S07]  /*09f0*/  BAR.SYNC.DEFER_BLOCKING 0x0 ;  /* 0x0000000000007b1d */ /* 0x017fee0000010000 */
[----:B------:R-:W-:Y:S05]  /*0a00*/  @!P0 BRA `(.L_x_418) ;  /* 0x0000021000148947 */ /* 0x000fea0003800000 */
.L_x_419:
[----:B------:R-:W-:-:S08]  /*0a10*/  NOP ;  /* 0x0000000000007918 */ /* 0x000fd00000000000 */
[----:B------:R-:W0:Y:S02]  /*0a20*/  USETMAXREG.TRY_ALLOC.CTAPOOL UP0, 0xf0 ;  /* 0x000000f0000079c8 */ /* 0x000e240008000600 */
[----:B0-----:R-:W-:-:S13]  /*0a30*/  PLOP3.LUT P0, PT, PT, PT, UP0, 0x80, 0x0 ;  /* 0x000000000000781c */ /* 0x001fda0003f0f008 */
[----:B------:R-:W-:Y:S05]  /*0a40*/  @!P0 BRA `(.L_x_419) ;  /* 0xfffffffc00f08947 */ /* 0x000fea000383ffff */
[----:B------:R-:W2:Y:S01]  /*0a50*/  LDL.LU R0, [R1] ;  /* 0x0000000001007983 */ /* 0x000ea20000300800 */
[----:B------:R-:W0:Y:S01]  /*0a60*/  S2R R2, SR_TID.X ;  /* 0x0000000000027919 */ /* 0x000e220000002100 */
[----:B------:R-:W1:Y:S01]  /*0a70*/  S2UR UR42, SR_CgaCtaId ;  /* 0x00000000002a79c3 */ /* 0x000e620000008800 */
[----:B------:R-:W-:Y:S01]  /*0a80*/  UMOV UR4, 0x400 ;  /* 0x0000040000047882 */ /* 0x000fe20000000000 */
[----:B0-----:R-:W-:-:S06]  /*0a90*/  SHF.R.U32.HI R2, RZ, 0x7, R2 ;  /* 0x00000007ff027819 */ /* 0x001fcc0000011602 */
[----:B------:R-:W-:Y:S06]  /*0aa0*/  BAR.ARV 0x8, 0x120 ;  /* 0x0204800000007b1d */ /* 0x000fec0000002000 */
[----:B------:R-:W-:-:S13]  /*0ab0*/  ISETP.NE.AND P0, PT, R2, 0x1, PT ;  /* 0x000000010200780c */ /* 0x000fda0003f05270 */
[----:B------:R-:W-:Y:S08]  /*0ac0*/  @!P0 BAR.ARV 0x9, 0x100 ;  /* 0x0244000000008b1d */ /* 0x000ff00000002000 */
[----:B------:R-:W-:Y:S01]  /*0ad0*/  BAR.SYNC.DEFER_BLOCKING 0x5, 0x180 ;  /* 0x0146000000007b1d */ /* 0x000fe20000010000 */
[----:B-1----:R-:W-:-:S06]  /*0ae0*/  ULEA UR4, UR42, UR4, 0x18 ;  /* 0x000000042a047291 */ /* 0x002fcc000f8ec03f */
[----:B------:R-:W-:Y:S01]  /*0af0*/  IMAD.U32 R18, RZ, RZ, UR4 ;  /* 0x00000004ff127e24 */ /* 0x000fe2000f8e00ff */
[----:B------:R-:W-:-:S04]  /*0b00*/  ULDC UR4, c[0x0][0xc14] ;  /* 0x0003050000047ab9 */ /* 0x000fc80000000800 */
[----:B------:R-:W0:Y:S01]  /*0b10*/  LDS.128 R124, [R18+0x334d0] ;  /* 0x0334d000127c7984 */ /* 0x000e220000000c00 */
[----:B------:R-:W-:Y:S06]  /*0b20*/  BAR.ARV 0x4, 0x180 ;  /* 0x0106000000007b1d */ /* 0x000fec0000002000 */
[----:B--2---:R-:W-:-:S04]  /*0b30*/  LOP3.LUT R0, R0, 0xffffffef, RZ, 0xc0, !PT ;  /* 0xffffffef00007812 */ /* 0x004fc800078ec0ff */
[----:B------:R-:W-:-:S05]  /*0b40*/  @P0 LOP3.LUT R0, R0, 0x10, RZ, 0xfc, !PT ;  /* 0x0000001000000812 */ /* 0x000fca00078efcff */
[----:B------:R1:W-:Y:S01]  /*0b50*/  STL [R1], R0 ;  /* 0x0000000001007387 */ /* 0x0003e20000100800 */
[----:B0-----:R-:W-:-:S13]  /*0b60*/  ISETP.GE.AND P0, PT, R127, UR4, PT ;  /* 0x000000047f007c0c */ /* 0x001fda000bf06270 */
[----:B-1----:R-:W-:Y:S05]  /*0b70*/  @P0 BRA `(.L_x_420) ;  /* 0x00000278001c0947 */ /* 0x002fea0003800000 */
[----:B------:R-:W0:Y:S01]  /*0b80*/  S2R R0, SR_TID.X ;  /* 0x0000000000007919 */ /* 0x000e220000002100 */
[----:B------:R-:W-:Y:S01]  /*0b90*/  IMAD.MOV.U32 R13, RZ, RZ, -0x2 ;  /* 0xfffffffeff0d7424 */ /* 0x000fe200078e00ff */
[----:B------:R-:W-:Y:S01]  /*0ba0*/  R2UR UR52, R18 ;  /* 0x00000000123472ca */ /* 0x000fe200000e0000 */
[----:B------:R-:W-:Y:S01]  /*0bb0*/  IMAD.MOV.U32 R223, RZ, RZ, RZ ;  /* 0x000000ffffdf7224 */ /* 0x000fe200078e00ff */
[----:B------:R-:W-:Y:S01]  /*0bc0*/  ULOP3.LUT UR53, UR36, 0x1, URZ, 0xfc, !UPT ;  /* 0x0000000124357892 */ /* 0x000fe2000f8efc3f */
[----:B------:R-:W-:Y:S01]  /*0bd0*/  IMAD.MOV.U32 R19, RZ, RZ, RZ ;  /* 0x000000ffff137224 */ /* 0x000fe200078e00ff */
[----:B------:R-:W-:Y:S01]  /*0be0*/  UMOV UR43, URZ ;  /* 0x0000003f002b7c82 */ /* 0x000fe20008000000 */
[----:B------:R-:W-:Y:S02]  /*0bf0*/  IMAD.MOV.U32 R227, RZ, RZ, RZ ;  /* 0x000000ffffe37224 */ /* 0x000fe400078e00ff */
[----:B------:R-:W-:-:S06]  /*0c00*/  IMAD.MOV.U32 R148, RZ, RZ, RZ ;  /* 0x000000ffff947224 */ /* 0x000fcc00078e00ff */
[----:B------:R-:W-:Y:S01]  /*0c10*/  UIADD3 UR52, UR52, 0x1e200, URZ ;  /* 0x0001e20034347890 */ /* 0x000fe2000fffe03f */
[----:B0-----:R-:W-:-:S05]  /*0c20*/  VIADD R14, R0, 0xffffff80 ;  /* 0xffffff80000e7836 */ /* 0x001fca0000000000 */
[----:B------:R-:W-:Y:S02]  /*0c30*/  SHF.R.S32.HI R0, RZ, 0x1f, R14 ;  /* 0x0000001fff007819 */ /* 0x000fe4000001140e */
[-C--:B------:R-:W-:Y:S02]  /*0c40*/  LEA.HI R3, R14, R14.reuse, RZ, 0x1 ;  /* 0x0000000e0e037211 */ /* 0x080fe400078f08ff */
[CC--:B------:R-:W-:Y:S02]  /*0c50*/  LEA.HI R2, R0.reuse, R14.reuse, RZ, 0x5 ;  /* 0x0000000e00027211 */ /* 0x0c0fe400078f28ff */
[----:B------:R-:W-:Y:S02]  /*0c60*/  LEA.HI R6, R0, R14, RZ, 0x4 ;  /* 0x0000000e00067211 */ /* 0x000fe400078f20ff */
[----:B------:R-:W-:Y:S01]  /*0c70*/  SHF.R.S32.HI R220, RZ, 0x1, R3 ;  /* 0x00000001ffdc7819 */ /* 0x000fe20000011403 */
[----:B------:R-:W-:Y:S01]  /*0c80*/  IMAD.SHL.U32 R4, R2, 0x20, RZ ;  /* 0x0000002002047824 */ /* 0x000fe200078e00ff */
[----:B------:R-:W-:-:S02]  /*0c90*/  LOP3.LUT R2, R6, 0x3fffff0, RZ, 0xc0, !PT ;  /* 0x03fffff006027812 */ /* 0x000fc400078ec0ff */
[----:B------:R-:W-:Y:S01]  /*0ca0*/  LEA.HI R5, R3, R220, RZ, 0x1 ;  /* 0x000000dc03057211 */ /* 0x000fe200078f08ff */
[----:B------:R-:W-:Y:S01]  /*0cb0*/  VIADD R11, R220, 0x80 ;  /* 0x00000080dc0b7836 */ /* 0x000fe20000000000 */
[----:B------:R-:W-:Y:S01]  /*0cc0*/  LOP3.LUT R7, R4, 0xfffffc00, RZ, 0xc0, !PT ;  /* 0xfffffc0004077812 */ /* 0x000fe200078ec0ff */
[----:B------:R-:W-:Y:S01]  /*0cd0*/  IMAD.IADD R2, R14, 0x1, -R2 ;  /* 0x000000010e027824 */ /* 0x000fe200078e0a02 */
[-C--:B------:R-:W-:Y:S02]  /*0ce0*/  LEA.HI R4, R0, R14.reuse, RZ, 0x2 ;  /* 0x0000000e00047211 */ /* 0x080fe400078f10ff */
[----:B------:R-:W-:Y:S02]  /*0cf0*/  LOP3.LUT R5, R5, 0x3fffffe, RZ, 0xc0, !PT ;  /* 0x03fffffe05057812 */ /* 0x000fe400078ec0ff */
[----:B------:R-:W-:Y:S02]  /*0d00*/  LEA R9, R2, R7, 0x6 ;  /* 0x0000000702097211 */ /* 0x000fe400078e30ff */
[----:B------:R-:W-:Y:S01]  /*0d10*/  SHF.R.S32.HI R7, RZ, 0x4, R6 ;  /* 0x00000004ff077819 */ /* 0x000fe20000011406 */
[----:B------:R-:W-:Y:S01]  /*0d20*/  IMAD.IADD R5, R220, 0x1, -R5 ;  /* 0x00000001dc057824 */ /* 0x000fe200078e0a05 */
[----:B------:R-:W-:-:S02]  /*0d30*/  LEA.HI R2, R0, R14, RZ, 0x7 ;  /* 0x0000000e00027211 */ /* 0x000fc400078f38ff */
[----:B------:R-:W-:Y:S01]  /*0d40*/  LEA.HI R6, R6, R7, RZ, 0x1 ;  /* 0x0000000706067211 */ /* 0x000fe200078f08ff */
[----:B------:R-:W-:Y:S01]  /*0d50*/  IMAD R226, R7, 0x8, R5 ;  /* 0x0000000807e27824 */ /* 0x000fe200078e0205 */
[--C-:B------:R-:W-:Y:S02]  /*0d60*/  SHF.R.S32.HI R235, RZ, 0x2, R4.reuse ;  /* 0x00000002ffeb7819 */ /* 0x100fe40000011404 */
[----:B------:R-:W-:Y:S01]  /*0d70*/  LOP3.LUT R8, R2, 0xffffff80, RZ, 0xc0, !PT ;  /* 0xffffff8002087812 */ /* 0x000fe200078ec0ff */
[----:B------:R-:W-:Y:S01]  /*0d80*/  IMAD.SHL.U32 R226, R226, 0x40, RZ ;  /* 0x00000040e2e27824 */ /* 0x000fe200078e00ff */
[----:B------:R-:W-:Y:S02]  /*0d90*/  SHF.R.S32.HI R4, RZ, 0x1f, R4 ;  /* 0x0000001fff047819 */ /* 0x000fe40000011404 */
[----:B------:R-:W-:Y:S01]  /*0da0*/  LOP3.LUT R6, R6, 0x1ffffffe, RZ, 0xc0, !PT ;  /* 0x1ffffffe06067812 */ /* 0x000fe200078ec0ff */
[----:B------:R-:W-:Y:S01]  /*0db0*/  IMAD.IADD R15, R14, 0x1, -R8 ;  /* 0x000000010e0f7824 */ /* 0x000fe200078e0a08 */
[----:B------:R-:W-:-:S02]  /*0dc0*/  LEA.HI R4, R4, R235, RZ, 0x2 ;  /* 0x000000eb04047211 */ /* 0x000fc400078f10ff */
[-C--:B------:R-:W-:Y:S01]  /*0dd0*/  LEA.HI R10, R11, R11.reuse, RZ, 0x1 ;  /* 0x0000000b0b0a7211 */ /* 0x080fe200078f08ff */
[----:B------:R-:W-:Y:S01]  /*0de0*/  IMAD.IADD R6, R7, 0x1, -R6 ;  /* 0x0000000107067824 */ /* 0x000fe200078e0a06 */
[----:B------:R-:W-:Y:S02]  /*0df0*/  SHF.R.S32.HI R8, RZ, 0x1f, R11 ;  /* 0x0000001fff087819 */ /* 0x000fe4000001140b */
[----:B------:R-:W-:Y:S01]  /*0e00*/  LOP3.LUT R4, R4, 0xfffffffc, RZ, 0xc0, !PT ;  /* 0xfffffffc04047812 */ /* 0x000fe200078ec0ff */
[----:B------:R-:W-:Y:S01]  /*0e10*/  IMAD R6, R6, 0x8, R9 ;  /* 0x0000000806067824 */ /* 0x000fe200078e0209 */
[----:B------:R-:W-:Y:S02]  /*0e20*/  LOP3.LUT R7, R10, 0x3fffffe, RZ, 0xc0, !PT ;  /* 0x03fffffe0a077812 */ /* 0x000fe400078ec0ff */
[----:B------:R-:W-:Y:S02]  /*0e30*/  SHF.R.S32.HI R5, RZ, 0x1f, R15 ;  /* 0x0000001fff057819 */ /* 0x000fe4000001140f */
[----:B------:R-:W-:Y:S01]  /*0e40*/  LEA.HI R8, R8, R11, RZ, 0x3 ;  /* 0x0000000b08087211 */ /* 0x000fe200078f18ff */
[----:B------:R-:W-:Y:S01]  /*0e50*/  IMAD.IADD R229, R11, 0x1, -R7 ;  /* 0x000000010be57824 */ /* 0x000fe200078e0a07 */
[----:B------:R-:W-:Y:S01]  /*0e60*/  IADD3 R235, R235, -R4, RZ ;  /* 0x80000004ebeb7210 */ /* 0x000fe20007ffe0ff */
[----:B------:R0:W-:Y:S01]  /*0e70*/  STL [R1+0x48], R6 ;  /* 0x0000480601007387 */ /* 0x0001e20000100800 */
[----:B------:R-:W-:Y:S01]  /*0e80*/  LEA.HI R4, R5, R15, RZ, 0x2 ;  /* 0x0000000f05047211 */ /* 0x000fe200078f10ff */
[----:B------:R-:W-:Y:S01]  /*0e90*/  IMAD.SHL.U32 R11, R8, 0x40, RZ ;  /* 0x00000040080b7824 */ /* 0x000fe200078e00ff */
[----:B------:R-:W-:Y:S01]  /*0ea0*/  LOP3.LUT R3, R3, 0xfffffffe, RZ, 0xc0, !PT ;  /* 0xfffffffe03037812 */ /* 0x000fe200078ec0ff */
[----:B------:R-:W-:Y:S01]  /*0eb0*/  IMAD.SHL.U32 R224, R235, 0x80, RZ ;  /* 0x00000080ebe07824 */ /* 0x000fe200078e00ff */
[----:B------:R-:W-:-:S02]  /*0ec0*/  LOP3.LUT R8, R4, 0x7ffffffc, RZ, 0xc0, !PT ;  /* 0x7ffffffc04087812 */ /* 0x000fc400078ec0ff */
[--C-:B------:R-:W-:Y:S02]  /*0ed0*/  SHF.R.S32.HI R7, RZ, 0x2, R4.reuse ;  /* 0x00000002ff077819 */ /* 0x100fe40000011404 */
[----:B------:R-:W-:Y:S01]  /*0ee0*/  SHF.R.S32.HI R4, RZ, 0x1f, R4 ;  /* 0x0000001fff047819 */ /* 0x000fe20000011404 */
[----:B------:R-:W-:Y:S01]  /*0ef0*/  IMAD.IADD R8, R15, 0x1, -R8 ;  /* 0x000000010f087824 */ /* 0x000fe200078e0a08 */
[----:B------:R-:W-:Y:S02]  /*0f00*/  LOP3.LUT R12, R11, 0xfffffe00, RZ, 0xc0, !PT ;  /* 0xfffffe000b0c7812 */ /* 0x000fe400078ec0ff */
[----:B------:R-:W-:Y:S01]  /*0f10*/  LEA.HI R4, R4, R7, RZ, 0x3 ;  /* 0x0000000704047211 */ /* 0x000fe200078f18ff */
[----:B0-----:R-:W-:Y:S01]  /*0f20*/  IMAD R6, R8, R13, 0xa0 ;  /* 0x000000a008067424 */ /* 0x001fe200078e020d */
[----:B------:R-:W-:Y:S01]  /*0f30*/  LEA R229, R229, R12, 0x6 ;  /* 0x0000000ce5e57211 */ /* 0x000fe200078e30ff */
[----:B------:R-:W-:Y:S01]  /*0f40*/  IMAD.IADD R12, R14, 0x1, -R3 ;  /* 0x000000010e0c7824 */ /* 0x000fe200078e0a03 */
[----:B------:R-:W-:-:S02]  /*0f50*/  LOP3.LUT R4, R4, 0xfffffff8, RZ, 0xc0, !PT ;  /* 0xfffffff804047812 */ /* 0x000fc400078ec0ff */
[----:B------:R-:W-:Y:S01]  /*0f60*/  SHF.R.S32.HI R9, RZ, 0x7, R2 ;  /* 0x00000007ff097819 */ /* 0x000fe20000011402 */
[----:B------:R-:W-:Y:S01]  /*0f70*/  IMAD.SHL.U32 R22, R12, 0x10, RZ ;  /* 0x000000100c167824 */ /* 0x000fe200078e00ff */
[----:B------:R-:W-:Y:S01]  /*0f80*/  LEA.HI R5, R5, R15, RZ, 0x5 ;  /* 0x0000000f05057211 */ /* 0x000fe200078f28ff */
[----:B------:R-:W-:Y:S01]  /*0f90*/  IMAD.IADD R4, R7, 0x1, -R4 ;  /* 0x0000000107047824 */ /* 0x000fe200078e0a04 */
[----:B------:R-:W-:Y:S01]  /*0fa0*/  LEA.HI R2, R2, R9, RZ, 0x1 ;  /* 0x0000000902027211 */ /* 0x000fe200078f08ff */
[C---:B------:R-:W-:Y:S01]  /*0fb0*/  VIADD R221, R22.reuse, 0x20 ;  /* 0x0000002016dd7836 */ /* 0x040fe20000000000 */
[----:B------:R-:W-:Y:S01]  /*0fc0*/  SHF.R.S32.HI R5, RZ, 0x5, R5 ;  /* 0x00000005ff057819 */ /* 0x000fe20000011405 */
[----:B------:R-:W-:Y:S01]  /*0fd0*/  VIADD R222, R22, 0x40 ;  /* 0x0000004016de7836 */ /* 0x000fe20000000000 */
[----:B------:R-:W-:Y:S01]  /*0fe0*/  LOP3.LUT R2, R2, 0x3fffffe, RZ, 0xc0, !PT ;  /* 0x03fffffe02027812 */ /* 0x000fe200078ec0ff */
[----:B------:R0:W-:Y:S01]  /*0ff0*/  STL [R1+0x40], R6 ;  /* 0x0000400601007387 */ /* 0x0001e20000100800 */
[----:B------:R-:W-:-:S02]  /*1000*/  LEA R5, R5, R4, 0x4 ;  /* 0x0000000405057211 */ /* 0x000fc400078e20ff */
[----:B------:R-:W-:Y:S01]  /*1010*/  SHF.R.S32.HI R4, RZ, 0x1f, R221 ;  /* 0x0000001fff047819 */ /* 0x000fe200000114dd */
[----:B------:R-:W-:Y:S01]  /*1020*/  IMAD.IADD R2, R9, 0x1, -R2 ;  /* 0x0000000109027824 */ /* 0x000fe200078e0a02 */
[----:B------:R-:W-:Y:S02]  /*1030*/  SHF.R.S32.HI R3, RZ, 0x1f, R222 ;  /* 0x0000001fff037819 */ /* 0x000fe400000114de */
[CC--:B------:R-:W-:Y:S02]  /*1040*/  LEA.HI R7, R4.reuse, R221.reuse, RZ, 0x4 ;  /* 0x000000dd04077211 */ /* 0x0c0fe400078f20ff */
[----:B------:R-:W-:Y:S02]  /*1050*/  LEA.HI R4, R4, R221, RZ, 0x6 ;  /* 0x000000dd04047211 */ /* 0x000fe400078f30ff */
[----:B------:R-:W-:Y:S02]  /*1060*/  LOP3.LUT R224, R224, 0x180, RZ, 0xc0, !PT ;  /* 0x00000180e0e07812 */ /* 0x000fe400078ec0ff */
[----:B------:R-:W-:-:S02]  /*1070*/  LEA R2, R2, R5, 0x6 ;  /* 0x0000000502027211 */ /* 0x000fc400078e30ff */
[CC--:B------:R-:W-:Y:S02]  /*1080*/  LEA.HI R11, R3.reuse, R222.reuse, RZ, 0x4 ;  /* 0x000000de030b7211 */ /* 0x0c0fe400078f20ff */
[----:B0-----:R-:W-:Y:S01]  /*1090*/  LEA.HI R6, R3, R222, RZ, 0x6 ;  /* 0x000000de03067211 */ /* 0x001fe200078f30ff */
[----:B------:R-:W-:Y:S01]  /*10a0*/  IMAD.SHL.U32 R3, R4, 0x80, RZ ;  /* 0x0000008004037824 */ /* 0x000fe200078e00ff */
[----:B------:R-:W-:Y:S01]  /*10b0*/  LEA.HI R0, R0, R14, RZ, 0x3 ;  /* 0x0000000e00007211 */ /* 0x000fe200078f18ff */
[----:B------:R0:W-:Y:S01]  /*10c0*/  STL [R1+0x44], R2 ;  /* 0x0000440201007387 */ /* 0x0001e20000100800 */
[----:B------:R-:W-:Y:S01]  /*10d0*/  LOP3.LUT R4, R224, 0x30, R7, 0xf8, !PT ;  /* 0x00000030e0047812 */ /* 0x000fe200078ef807 */
[----:B------:R-:W-:Y:S01]  /*10e0*/  IMAD.SHL.U32 R8, R6, 0x80, RZ ;  /* 0x0000008006087824 */ /* 0x000fe200078e00ff */
[----:B------:R-:W-:Y:S02]  /*10f0*/  SHF.R.U32.HI R225, RZ, 0x3, R224 ;  /* 0x00000003ffe17819 */ /* 0x000fe400000116e0 */
[----:B------:R-:W-:-:S02]  /*1100*/  LOP3.LUT R3, R3, 0xffffe000, RZ, 0xc0, !PT ;  /* 0xffffe00003037812 */ /* 0x000fc400078ec0ff */
[----:B------:R-:W-:Y:S02]  /*1110*/  LOP3.LUT R4, R4, R225, RZ, 0x3c, !PT ;  /* 0x000000e104047212 */ /* 0x000fe400078e3cff */
[----:B------:R-:W-:Y:S02]  /*1120*/  LOP3.LUT R6, R224, 0x30, R11, 0xf8, !PT ;  /* 0x00000030e0067812 */ /* 0x000fe400078ef80b */
[----:B0-----:R-:W-:Y:S02]  /*1130*/  LOP3.LUT R2, R0, 0x1ffffff8, RZ, 0xc0, !PT ;  /* 0x1ffffff800027812 */ /* 0x001fe400078ec0ff */
[----:B------:R-:W-:Y:S02]  /*1140*/  SHF.R.S32.HI R232, RZ, 0x3, R0 ;  /* 0x00000003ffe87819 */ /* 0x000fe40000011400 */
[----:B------:R-:W-:Y:S01]  /*1150*/  LOP3.LUT R0, R224, 0x10, R22, 0xf8, !PT ;  /* 0x00000010e0007812 */ /* 0x000fe200078ef816 */
[----:B------:R-:W-:Y:S01]  /*1160*/  IMAD.IADD R2, R14, 0x1, -R2 ;  /* 0x000000010e027824 */ /* 0x000fe200078e0a02 */
[----:B------:R-:W-:-:S02]  /*1170*/  IADD3 R9, R4, R226, R3 ;  /* 0x000000e204097210 */ /* 0x000fc40007ffe003 */
[----:B------:R-:W-:Y:S01]  /*1180*/  LOP3.LUT R4, R224, 0x30, R22, 0xf8, !PT ;  /* 0x00000030e0047812 */ /* 0x000fe200078ef816 */
[----:B------:R-:W-:Y:S01]  /*1190*/  IMAD.SHL.U32 R230, R2, 0x8, RZ ;  /* 0x0000000802e67824 */ /* 0x000fe200078e00ff */
[----:B------:R-:W-:Y:S02]  /*11a0*/  LOP3.LUT R13, R8, 0xffffe000, RZ, 0xc0, !PT ;  /* 0xffffe000080d7812 */ /* 0x000fe400078ec0ff */
[-C--:B------:R-:W-:Y:S02]  /*11b0*/  LOP3.LUT R6, R6, R225.reuse, RZ, 0x3c, !PT ;  /* 0x000000e106067212 */ /* 0x080fe400078e3cff */
[-C--:B------:R-:W-:Y:S02]  /*11c0*/  LOP3.LUT R3, R0, R225.reuse, RZ, 0x3c, !PT ;  /* 0x000000e100037212 */ /* 0x080fe400078e3cff */
[----:B------:R-:W-:Y:S02]  /*11d0*/  SHF.R.S32.HI R2, RZ, 0x4, R7 ;  /* 0x00000004ff027819 */ /* 0x000fe40000011407 */
[----:B------:R-:W-:Y:S01]  /*11e0*/  LOP3.LUT R5, R4, R225, RZ, 0x3c, !PT ;  /* 0x000000e104057212 */ /* 0x000fe200078e3cff */
[----:B------:R-:W-:Y:S01]  /*11f0*/  IMAD.IADD R234, R226, 0x1, R3 ;  /* 0x00000001e2ea7824 */ /* 0x000fe200078e0203 */
[----:B------:R-:W-:Y:S01]  /*1200*/  SHF.R.S32.HI R0, RZ, 0x4, R11 ;  /* 0x00000004ff007819 */ /* 0x000fe2000001140b */
[----:B------:R0:W-:Y:S01]  /*1210*/  STL [R1+0x3c], R2 ;  /* 0x00003c0201007387 */ /* 0x0001e20000100800 */
[----:B------:R-:W-:-:S02]  /*1220*/  IADD3 R13, R6, R226, R13 ;  /* 0x000000e2060d7210 */ /* 0x000fc40007ffe00d */
[----:B------:R-:W-:Y:S01]  /*1230*/  IADD3 R3, R18, R226, R5 ;  /* 0x000000e212037210 */ /* 0x000fe20007ffe005 */
[----:B------:R1:W-:Y:S01]  /*1240*/  STL [R1+0x38], R0 ;  /* 0x0000380001007387 */ /* 0x0003e20000100800 */
[----:B------:R-:W-:Y:S02]  /*1250*/  SHF.R.S32.HI R10, RZ, 0x1, R10 ;  /* 0x00000001ff0a7819 */ /* 0x000fe4000001140a */
[----:B------:R-:W-:Y:S01]  /*1260*/  SHF.L.U32 R16, R12, 0x3, RZ ;  /* 0x000000030c107819 */ /* 0x000fe200000006ff */
[----:B------:R2:W-:Y:S01]  /*1270*/  STL [R1+0x30], R3 ;  /* 0x0000300301007387 */ /* 0x0005e20000100800 */
[----:B0-----:R-:W-:Y:S02]  /*1280*/  IMAD.IADD R2, R18, 0x1, R9 ;  /* 0x0000000112027824 */ /* 0x001fe400078e0209 */
[----:B------:R-:W-:Y:S02]  /*1290*/  IMAD.SHL.U32 R10, R10, 0x80, RZ ;  /* 0x000000800a0a7824 */ /* 0x000fe400078e00ff */
[----:B-1----:R-:W-:Y:S01]  /*12a0*/  IMAD.IADD R0, R18, 0x1, R13 ;  /* 0x0000000112007824 */ /* 0x002fe200078e020d */
[----:B------:R2:W-:Y:S02]  /*12b0*/  STL [R1+0x2c], R2 ;  /* 0x00002c0201007387 */ /* 0x0005e40000100800 */
[----:B------:R-:W-:-:S02]  /*12c0*/  LOP3.LUT R228, R10, 0x180, RZ, 0xc0, !PT ;  /* 0x000001800ae47812 */ /* 0x000fc400078ec0ff */
[----:B------:R2:W-:Y:S05]  /*12d0*/  STL [R1+0x28], R0 ;  /* 0x0000280001007387 */ /* 0x0005ea0000100800 */
.L_x_613:
[----:B0-----:R-:W0:Y:S02]  /*12e0*/  LDC.64 R236, c[0x0][0xc60] ;  /* 0x00031800ffec7b82 */ /* 0x001e240000000a00 */
[----:B0-----:R-:W-:-:S06]  /*12f0*/  IMAD.WIDE R236, R127, 0x4, R236 ;  /* 0x000000047fec7825 */ /* 0x001fcc00078e02ec */
[----:B--2---:R-:W2:Y:S01]  /*1300*/  LDG.E R236, desc[UR54][R236.64] ;  /* 0x00000036ecec7981 */ /* 0x004ea2000c1e1900 */
[----:B------:R-:W-:Y:S05]  /*1310*/  YIELD ;  /* 0x0000000000007946 */ /* 0x000fea0003800000 */
[----:B------:R-:W-:Y:S01]  /*1320*/  ULDC.64 UR4, c[0x0][0xa28] ;  /* 0x00028a0000047ab9 */ /* 0x000fe20000000a00 */
[----:B------:R-:W-:Y:S01]  /*1330*/  ULDC.64 UR8, c[0x0][0xa18] ;  /* 0x0002860000087ab9 */ /* 0x000fe20000000a00 */
[----:B------:R-:W-:Y:S01]  /*1340*/  ISETP.NE.U32.AND P1, PT, RZ, UR4, PT ;  /* 0x00000004ff007c0c */ /* 0x000fe2000bf25070 */
[----:B------:R-:W-:Y:S01]  /*1350*/  ULDC.64 UR6, c[0x0][0xa08] ;  /* 0x0002820000067ab9 */ /* 0x000fe20000000a00 */
[----:B---345:R-:W-:Y:S01]  /*1360*/  IMAD.MOV.U32 R9, RZ, RZ, RZ ;  /* 0x000000ffff097224 */ /* 0x038fe200078e00ff */
[----:B------:R-:W-:Y:S01]  /*1370*/  ISETP.NE.U32.AND P0, PT, RZ, UR6, PT ;  /* 0x00000006ff007c0c */ /* 0x000fe2000bf05070 */
[----:B------:R-:W-:Y:S01]  /*1380*/  IMAD.MOV.U32 R27, RZ, RZ, RZ ;  /* 0x000000ffff1b7224 */ /* 0x000fe200078e00ff */
[----:B------:R-:W-:-:S02]  /*1390*/  ISETP.NE.AND.EX P1, PT, RZ, UR5, PT, P1 ;  /* 0x00000005ff007c0c */ /* 0x000fc4000bf25310 */
[----:B------:R-:W-:Y:S02]  /*13a0*/  ISETP.NE.AND.EX P0, PT, RZ, UR7, PT, P0 ;  /* 0x00000007ff007c0c */ /* 0x000fe4000bf05300 */
[----:B--2---:R-:W-:-:S09]  /*13b0*/  SHF.R.S32.HI R0, RZ, 0x1f, R236 ;  /* 0x0000001fff007819 */ /* 0x004fd200000114ec */
[C---:B------:R-:W-:Y:S02]  /*13c0*/  @P1 LEA R2, P2, R236.reuse, UR4, 0x2 ;  /* 0x00000004ec021c11 */ /* 0x040fe4000f8410ff */
[C---:B------:R-:W-:Y:S01]  /*13d0*/  SHF.L.U32 R29, R236.reuse, 0x2, RZ ;  /* 0x00000002ec1d7819 */ /* 0x040fe200000006ff */
[----:B------:R0:W-:Y:S01]  /*13e0*/  STL [R1+0x10], R0 ;  /* 0x0000100001007387 */ /* 0x0001e20000100800 */
[C-C-:B------:R-:W-:Y:S02]  /*13f0*/  @P1 LEA.HI.X R3, R236.reuse, UR5, R0.reuse, 0x2, P2 ;  /* 0x00000005ec031c11 */ /* 0x140fe400090f1400 */
[----:B------:R-:W-:Y:S01]  /*1400*/  ISETP.NE.U32.AND P2, PT, RZ, UR8, PT ;  /* 0x00000008ff007c0c */ /* 0x000fe2000bf45070 */
[----:B------:R-:W-:Y:S01]  /*1410*/  ULDC UR4, c[0x0][0x288] ;  /* 0x0000a20000047ab9 */ /* 0x000fe20000000800 */
[----:B------:R-:W-:Y:S01]  /*1420*/  SHF.L.U64.HI R28, R236, 0x2, R0 ;  /* 0x00000002ec1c7819 */ /* 0x000fe20000010200 */
[----:B------:R1:W5:Y:S01]  /*1430*/  @P1 LDG.E R9, desc[UR54][R2.64] ;  /* 0x0000003602091981 */ /* 0x000362000c1e1900 */
[----:B------:R-:W-:-:S02]  /*1440*/  ISETP.NE.AND.EX P2, PT, RZ, UR9, PT, P2 ;  /* 0x00000009ff007c0c */ /* 0x000fc4000bf45320 */
[----:B------:R-:W-:Y:S01]  /*1450*/  IADD3 R6, P3, R29, UR6, RZ ;  /* 0x000000061d067c10 */ /* 0x000fe2000ff7e0ff */
[----:B------:R-:W-:Y:S01]  /*1460*/  IMAD.U32 R150, RZ, RZ, UR4 ;  /* 0x00000004ff967e24 */ /* 0x000fe2000f8e00ff */
[----:B------:R-:W-:Y:S01]  /*1470*/  ULDC.64 UR4, c[0x0][0x3f8] ;  /* 0x0000fe0000047ab9 */ /* 0x000fe20000000a00 */
[----:B------:R0:W-:Y:S01]  /*1480*/  STL [R1+0x8], R29 ;  /* 0x0000081d01007387 */ /* 0x0001e20000100800 */
[----:B------:R-:W-:-:S07]  /*1490*/  IADD3.X R7, R28, UR7, RZ, P3, !PT ;  /* 0x000000071c077c10 */ /* 0x000fce0009ffe4ff */
[----:B------:R-:W-:Y:S01]  /*14a0*/  @P2 IADD3 R4, P1, R29, UR8, RZ ;  /* 0x000000081d042c10 */ /* 0x000fe2000ff3e0ff */
[----:B------:R0:W5:Y:S03]  /*14b0*/  @P0 LDG.E R27, desc[UR54][R6.64] ;  /* 0x00000036061b0981 */ /* 0x000166000c1e1900 */
[----:B------:R-:W-:Y:S01]  /*14c0*/  @P2 IADD3.X R5, R28, UR9, RZ, P1, !PT ;  /* 0x000000091c052c10 */ /* 0x000fe20008ffe4ff */
[----:B------:R-:W-:Y:S01]  /*14d0*/  UISETP.NE.U32.AND UP0, UPT, UR4, URZ, UPT ;  /* 0x0000003f0400728c */ /* 0x000fe2000bf05070 */
[----:B------:R0:W-:Y:S02]  /*14e0*/  STL [R1+0xc], R28 ;  /* 0x00000c1c01007387 */ /* 0x0001e40000100800 */
[----:B------:R-:W-:Y:S02]  /*14f0*/  ULDC UR4, c[0x0][0x404] ;  /* 0x0001010000047ab9 */ /* 0x000fe40000000800 */
[----:B------:R0:W5:Y:S01]  /*1500*/  @P2 LDG.E R150, desc[UR54][R4.64] ;  /* 0x0000003604962981 */ /* 0x000162000c1e1900 */
[----:B------:R-:W-:-:S03]  /*1510*/  UISETP.NE.AND.EX UP0, UPT, UR5, URZ, UPT, UP0 ;  /* 0x0000003f0500728c */ /* 0x000fc6000bf05300 */
[----:B------:R-:W-:Y:S01]  /*1520*/  ULDC UR5, c[0x0][0x2e0] ;  /* 0x0000b80000057ab9 */ /* 0x000fe20000000800 */
[----:B------:R-:W-:-:S04]  /*1530*/  USEL UR4, UR4, 0x1, UP0 ;  /* 0x0000000104047887 */ /* 0x000fc80008000000 */
[----:B------:R-:W-:-:S03]  /*1540*/  UIMAD UR4, UR4, UR5, URZ ;  /* 0x00000005040472a4 */ /* 0x000fc6000f8e023f */
[----:B------:R-:W-:Y:S02]  /*1550*/  ULDC UR5, c[0x0][0x338] ;  /* 0x0000ce0000057ab9 */ /* 0x000fe40000000800 */
[----:B-1----:R-:W-:Y:S01]  /*1560*/  IMAD.U32 R2, RZ, RZ, UR5 ;  /* 0x00000005ff027e24 */ /* 0x002fe2000f8e00ff */
[----:B------:R-:W-:Y:S01]  /*1570*/  MOV R26, UR4 ;  /* 0x00000004001a7c02 */ /* 0x000fe20008000f00 */
[----:B------:R-:W-:Y:S01]  /*1580*/  IMAD.MOV.U32 R25, RZ, RZ, R236 ;  /* 0x000000ffff197224 */ /* 0x000fe200078e00ec */
[----:B0-----:R-:W-:Y:S06]  /*1590*/  @P2 BRA `(.L_x_421) ;  /* 0x0000000000242947 */ /* 0x001fec0003800000 */
[----:B------:R-:W-:Y:S02]  /*15a0*/  ULDC.64 UR4, c[0x0][0xa00] ;  /* 0x0002800000047ab9 */ /* 0x000fe40000000a00 */
[----:B------:R-:W-:-:S04]  /*15b0*/  ISETP.NE.U32.AND P1, PT, RZ, UR4, PT ;  /* 0x00000004ff007c0c */ /* 0x000fc8000bf25070 */
[----:B------:R-:W-:-:S13]  /*15c0*/  ISETP.NE.AND.EX P1, PT, RZ, UR5, PT, P1 ;  /* 0x00000005ff007c0c */ /* 0x000fda000bf25310 */
[----:B------:R-:W-:Y:S05]  /*15d0*/  @!P1 BRA `(.L_x_421) ;  /* 0x0000000000149947 */ /* 0x000fea0003800000 */
[----:B------:R-:W0:Y:S02]  /*15e0*/  LDC.64 R4, c[0x0][0xa00] ;  /* 0x00028000ff047b82 */ /* 0x000e240000000a00 */
[----:B0-----:R-:W-:-:S05]  /*15f0*/  IMAD.WIDE R4, R25, 0x4, R4 ;  /* 0x0000000419047825 */ /* 0x001fca00078e0204 */
[----:B-----5:R-:W2:Y:S04]  /*1600*/  LDG.E R150, desc[UR54][R4.64] ;  /* 0x0000003604967981 */ /* 0x020ea8000c1e1900 */
[----:B------:R-:W2:Y:S02]  /*1610*/  LDG.E R3, desc[UR54][R4.64+0x4] ;  /* 0x0000043604037981 */ /* 0x000ea4000c1e1900 */
[----:B--2---:R-:W-:-:S07]  /*1620*/  IMAD.IADD R150, R3, 0x1, -R150 ;  /* 0x0000000103967824 */ /* 0x004fce00078e0a96 */
.L_x_421:
[----:B------:R-:W-:Y:S01]  /*1630*/  ULDC.64 UR4, c[0x0][0xa20] ;  /* 0x0002880000047ab9 */ /* 0x000fe20000000a00 */
[----:B------:R0:W-:Y:S01]  /*1640*/  STL [R1+0x18], R125 ;  /* 0x0000187d01007387 */ /* 0x0001e20000100800 */
[----:B------:R-:W-:Y:S01]  /*1650*/  ISETP.NE.U32.AND P1, PT, RZ, UR4, PT ;  /* 0x00000004ff007c0c */ /* 0x000fe2000bf25070 */
[----:B------:R-:W-:-:S03]  /*1660*/  IMAD.MOV.U32 R237, RZ, RZ, R126 ;  /* 0x000000ffffed7224 */ /* 0x000fc600078e007e */
[----:B------:R-:W-:-:S13]  /*1670*/  ISETP.NE.AND.EX P1, PT, RZ, UR5, PT, P1 ;  /* 0x00000005ff007c0c */ /* 0x000fda000bf25310 */
[----:B0-----:R-:W-:Y:S05]  /*1680*/  @!P1 BRA `(.L_x_422) ;  /* 0x0000000000109947 */ /* 0x001fea0003800000 */
[----:B------:R-:W-:-:S04]  /*1690*/  IADD3 R4, P0, R29, UR4, RZ ;  /* 0x000000041d047c10 */ /* 0x000fc8000ff1e0ff */
[----:B------:R-:W-:-:S05]  /*16a0*/  IADD3.X R5, R28, UR5, RZ, P0, !PT ;  /* 0x000000051c057c10 */ /* 0x000fca00087fe4ff */
[----:B------:R0:W5:Y:S01]  /*16b0*/  LDG.E R26, desc[UR54][R4.64] ;  /* 0x00000036041a7981 */ /* 0x000162000c1e1900 */
[----:B------:R-:W-:Y:S05]  /*16c0*/  BRA `(.L_x_423) ;  /* 0x0000000000107947 */ /* 0x000fea0003800000 */
.L_x_422:
[----:B------:R-:W-:Y:S05]  /*16d0*/  @!P0 BRA `(.L_x_423) ;  /* 0x00000000000c8947 */ /* 0x000fea0003800000 */
[----:B------:R-:W2:Y:S04]  /*16e0*/  LDG.E R3, desc[UR54][R6.64] ;  /* 0x0000003606037981 */ /* 0x000ea8000c1e1900 */
[----:B------:R-:W2:Y:S02]  /*16f0*/  LDG.E R26, desc[UR54][R6.64+0x4] ;  /* 0x00000436061a7981 */ /* 0x000ea4000c1e1900 */
[----:B--2---:R-:W-:-:S07]  /*1700*/  IMAD.IADD R26, R26, 0x1, -R3 ;  /* 0x000000011a1a7824 */ /* 0x004fce00078e0a03 */
.L_x_423:
[----:B------:R-:W-:Y:S02]  /*1710*/  ULDC.64 UR4, c[0x0][0xa10] ;  /* 0x0002840000047ab9 */ /* 0x000fe40000000a00 */
[----:B------:R-:W-:-:S04]  /*1720*/  ISETP.NE.U32.AND P0, PT, RZ, UR4, PT ;  /* 0x00000004ff007c0c */ /* 0x000fc8000bf05070 */
[----:B------:R-:W-:Y:S01]  /*1730*/  ISETP.NE.AND.EX P0, PT, RZ, UR5, PT, P0 ;  /* 0x00000005ff007c0c */ /* 0x000fe2000bf05300 */
[----:B-----5:R-:W-:Y:S01]  /*1740*/  IMAD.IADD R9, R26, 0x1, -R9 ;  /* 0x000000011a097824 */ /* 0x020fe200078e0a09 */
[----:B------:R-:W-:-:S11]  /*1750*/  ULDC.64 UR4, c[0x0][0xa30] ;  /* 0x00028c0000047ab9 */ /* 0x000fd60000000a00 */
[----:B0-----:R-:W0:Y:S02]  /*1760*/  @P0 LDC.64 R4, c[0x0][0xa10] ;  /* 0x00028400ff040b82 */ /* 0x001e240000000a00 */
[----:B0-----:R-:W-:-:S05]  /*1770*/  @P0 IMAD.WIDE R4, R25, 0x4, R4 ;  /* 0x0000000419040825 */ /* 0x001fca00078e0204 */
[----:B------:R-:W2:Y:S04]  /*1780*/  @P0 LDG.E R0, desc[UR54][R4.64] ;  /* 0x0000003604000981 */ /* 0x000ea8000c1e1900 */
[----:B------:R0:W2:Y:S01]  /*1790*/  @P0 LDG.E R3, desc[UR54][R4.64+0x4] ;  /* 0x0000043604030981 */ /* 0x0000a2000c1e1900 */
[----:B------:R-:W-:Y:S01]  /*17a0*/  ISETP.NE.U32.AND P1, PT, RZ, UR4, PT ;  /* 0x00000004ff007c0c */ /* 0x000fe2000bf25070 */
[----:B------:R-:W-:-:S03]  /*17b0*/  IMAD.MOV.U32 R123, RZ, RZ, R26 ;  /* 0x000000ffff7b7224 */ /* 0x000fc600078e001a */
[----:B------:R-:W-:Y:S01]  /*17c0*/  ISETP.NE.AND.EX P1, PT, RZ, UR5, PT, P1 ;  /* 0x00000005ff007c0c */ /* 0x000fe2000bf25310 */
[----:B0-----:R-:W-:-:S05]  /*17d0*/  IMAD.MOV R4, RZ, RZ, -R9 ;  /* 0x000000ffff047224 */ /* 0x001fca00078e0a09 */
[----:B------:R-:W-:-:S07]  /*17e0*/  VIMNMX R4, RZ, R4, !PT ;  /* 0x00000004ff047248 */ /* 0x000fce0007fe0100 */
[----:B------:R-:W-:-:S04]  /*17f0*/  @P1 IADD3 R6, P2, R29, UR4, RZ ;  /* 0x000000041d061c10 */ /* 0x000fc8000ff5e0ff */
[----:B------:R-:W-:-:S05]  /*1800*/  @P1 IADD3.X R7, R28, UR5, RZ, P2, !PT ;  /* 0x000000051c071c10 */ /* 0x000fca00097fe4ff */
[----:B------:R0:W5:Y:S01]  /*1810*/  @P1 LDG.E R123, desc[UR54][R6.64] ;  /* 0x00000036067b1981 */ /* 0x000162000c1e1900 */
[----:B--2---:R-:W-:-:S05]  /*1820*/  @P0 IADD3 R2, -R0, R3, RZ ;  /* 0x0000000300020210 */ /* 0x004fca0007ffe1ff */
[----:B------:R-:W-:-:S04]  /*1830*/  IMAD.IADD R149, R9, 0x1, R2 ;  /* 0x0000000109957824 */ /* 0x000fc800078e0202 */
[----:B------:R-:W-:-:S04]  /*1840*/  VIADD R0, R149, 0x9f ;  /* 0x0000009f95007836 */ /* 0x000fc80000000000 */
[----:B------:R-:W-:-:S05]  /*1850*/  IMAD.HI R0, R0, 0x66666667, RZ ;  /* 0x6666666700007827 */ /* 0x000fca00078e02ff */
[----:B------:R-:W-:-:S04]  /*1860*/  SHF.R.U32.HI R157, RZ, 0x1f, R0 ;  /* 0x0000001fff9d7819 */ /* 0x000fc80000011600 */
[----:B------:R-:W-:-:S05]  /*1870*/  LEA.HI.SX32 R157, R0, R157, 0x1a ;  /* 0x0000009d009d7211 */ /* 0x000fca00078fd2ff */
[----:B------:R-:W-:-:S05]  /*1880*/  IMAD R3, R157, 0xa0, -R9 ;  /* 0x000000a09d037824 */ /* 0x000fca00078e0a09 */
[----:B------:R-:W-:-:S04]  /*1890*/  VIMNMX R3, R3, R2, PT ;  /* 0x0000000203037248 */ /* 0x000fc80003fe0100 */
[----:B------:R-:W-:Y:S01]  /*18a0*/  ISETP.GT.AND P0, PT, R3, R4, PT ;  /* 0x000000040300720c */ /* 0x000fe20003f04270 */
[----:B------:R-:W-:-:S05]  /*18b0*/  IMAD.WIDE.U32 R4, R4, -0x33333333, RZ ;  /* 0xcccccccd04047825 */ /* 0x000fca00078e00ff */
[----:B------:R-:W-:-:S05]  /*18c0*/  SHF.R.U32.HI R122, RZ, 0x7, R5 ;  /* 0x00000007ff7a7819 */ /* 0x000fca0000011605 */
[----:B------:R-:W-:Y:S02]  /*18d0*/  IMAD.MOV.U32 R24, RZ, RZ, R122 ;  /* 0x000000ffff187224 */ /* 0x000fe400078e007a */
[----:B------:R-:W-:-:S04]  /*18e0*/  @P0 VIADD R0, R3, 0x9f ;  /* 0x0000009f03000836 */ /* 0x000fc80000000000 */
[----:B------:R-:W-:-:S05]  /*18f0*/  @P0 IMAD.HI R0, R0, 0x66666667, RZ ;  /* 0x6666666700000827 */ /* 0x000fca00078e02ff */
[----:B------:R-:W-:-:S04]  /*1900*/  @P0 SHF.R.U32.HI R3, RZ, 0x1f, R0 ;  /* 0x0000001fff030819 */ /* 0x000fc80000011600 */
[----:B------:R-:W-:Y:S02]  /*1910*/  @P0 LEA.HI.SX32 R24, R0, R3, 0x1a ;  /* 0x0000000300180211 */ /* 0x000fe400078fd2ff */
[----:B------:R-:W-:Y:S02]  /*1920*/  PLOP3.LUT P0, PT, PT, PT, PT, 0x80, 0x0 ;  /* 0x000000000000781c */ /* 0x000fe40003f0f070 */
[----:B------:R-:W-:-:S13]  /*1930*/  ISETP.GT.AND P1, PT, R24, R122, PT ;  /* 0x0000007a1800720c */ /* 0x000fda0003f24270 */
[----:B0-----:R-:W-:Y:S05]  /*1940*/  @!P1 BRA `(.L_x_424) ;  /* 0x000000e000709947 */ /* 0x001fea0003800000 */
[----:B------:R-:W-:Y:S01]  /*1950*/  IADD3 R0, R18, 0x24200, RZ ;  /* 0x0002420012007810 */ /* 0x000fe20007ffe0ff */
[----:B------:R-:W-:Y:S03]  /*1960*/  BSSY B6, `(.L_x_425) ;  /* 0x0000013000067945 */ /* 0x000fe60003800000 */
[----:B------:R-:W-:-:S13]  /*1970*/  LOP3.LUT P0, RZ, R0, 0x1bf, RZ, 0xc0, !PT ;  /* 0x000001bf00ff7812 */ /* 0x000fda000780c0ff */
[----:B------:R-:W-:Y:S05]  /*1980*/  @!P0 BRA `(.L_x_426) ;  /* 0x0000000000408947 */ /* 0x000fea0003800000 */
[----:B------:R-:W-:Y:S01]  /*1990*/  MOV R0, 0x0 ;  /* 0x0000000000007802 */ /* 0x000fe20000000f00 */
[----:B------:R-:W-:Y:S01]  /*19a0*/  ULDC.64 UR4, c[0x4][0x98] ;  /* 0x0100260000047ab9 */ /* 0x000fe20000000a00 */
[----:B------:R-:W-:Y:S01]  /*19b0*/  ULDC.64 UR6, c[0x4][0x20] ;  /* 0x0100080000067ab9 */ /* 0x000fe20000000a00 */
[----:B------:R-:W-:Y:S01]  /*19c0*/  IMAD.U32 R4, RZ, RZ, UR4 ;  /* 0x00000004ff047e24 */ /* 0x000fe2000f8e00ff */
[----:B------:R0:W1:Y:S01]  /*19d0*/  LDC.64 R14, c[0x4][R0] ;  /* 0x01000000000e7b82 */ /* 0x0000620000000a00 */
[----:B------:R-:W-:Y:S01]  /*19e0*/  IMAD.U32 R5, RZ, RZ, UR5 ;  /* 0x00000005ff057e24 */ /* 0x000fe2000f8e00ff */
[----:B------:R-:W-:Y:S01]  /*19f0*/  ULDC.64 UR4, c[0x4][0xa0] ;  /* 0x0100280000047ab9 */ /* 0x000fe20000000a00 */
[----:B------:R-:W-:Y:S01]  /*1a00*/  IMAD.U32 R10, RZ, RZ, UR6 ;  /* 0x00000006ff0a7e24 */ /* 0x000fe2000f8e00ff */
[----:B------:R-:W-:Y:S01]  /*1a10*/  MOV R11, UR7 ;  /* 0x00000007000b7c02 */ /* 0x000fe20008000f00 */
[----:B------:R-:W-:Y:S02]  /*1a20*/  IMAD.U32 R6, RZ, RZ, UR4 ;  /* 0x00000004ff067e24 */ /* 0x000fe4000f8e00ff */
[----:B------:R-:W-:-:S02]  /*1a30*/  IMAD.U32 R7, RZ, RZ, UR5 ;  /* 0x00000005ff077e24 */ /* 0x000fc4000f8e00ff */
[----:B------:R-:W-:Y:S02]  /*1a40*/  IMAD.MOV.U32 R8, RZ, RZ, 0x70 ;  /* 0x00000070ff087424 */ /* 0x000fe400078e00ff */
[----:B------:R-:W-:Y:S02]  /*1a50*/  IMAD.MOV.U32 R12, RZ, RZ, 0x1 ;  /* 0x00000001ff0c7424 */ /* 0x000fe400078e00ff */
[----:B0-----:R-:W-:-:S07]  /*1a60*/  IMAD.MOV.U32 R13, RZ, RZ, RZ ;  /* 0x000000ffff0d7224 */ /* 0x001fce00078e00ff */
[----:B------:R-:W-:-:S07]  /*1a70*/  LEPC R20, `(.L_x_426) ;  /* 0x000000001014794e */ /* 0x000fce0000000000 */
[----:B-1---5:R-:W-:Y:S05]  /*1a80*/  CALL.ABS.NOINC R14 ;  /* 0x000000000e007343 */ /* 0x022fea0003c00000 */
.L_x_426:
[----:B------:R-:W-:Y:S05]  /*1a90*/  BSYNC B6 ;  /* 0x0000000000067941 */ /* 0x000fea0003800000 */
.L_x_425:
[----:B------:R-:W-:Y:S01]  /*1aa0*/  VIADD R0, R18, 0xf200 ;  /* 0x0000f20012007836 */ /* 0x000fe20000000000 */
[----:B------:R-:W-:Y:S04]  /*1ab0*/  BSSY B6, `(.L_x_427) ;  /* 0x0000013000067945 */ /* 0x000fe80003800000 */
[----:B------:R-:W-:-:S13]  /*1ac0*/  LOP3.LUT P0, RZ, R0, 0x1bf, RZ, 0xc0, !PT ;  /* 0x000001bf00ff7812 */ /* 0x000fda000780c0ff */
[----:B------:R-:W-:Y:S05]  /*1ad0*/  @!P0 BRA `(.L_x_428) ;  /* 0x0000000000408947 */ /* 0x000fea0003800000 */
[----:B------:R-:W-:Y:S01]  /*1ae0*/  MOV R0, 0x0 ;  /* 0x0000000000007802 */ /* 0x000fe20000000f00 */
[----:B------:R-:W-:Y:S01]  /*1af0*/  ULDC.64 UR4, c[0x4][0x98] ;  /* 0x0100260000047ab9 */ /* 0x000fe20000000a00 */
[----:B------:R-:W-:Y:S01]  /*1b00*/  ULDC.64 UR6, c[0x4][0x20] ;  /* 0x0100080000067ab9 */ /* 0x000fe20000000a00 */
[----:B------:R-:W-:Y:S01]  /*1b10*/  IMAD.U32 R4, RZ, RZ, UR4 ;  /* 0x00000004ff047e24 */ /* 0x000fe2000f8e00ff */
[----:B------:R0:W1:Y:S01]  /*1b20*/  LDC.64 R14, c[0x4][R0] ;  /* 0x01000000000e7b82 */ /* 0x0000620000000a00 */
[----:B------:R-:W-:Y:S01]  /*1b30*/  MOV R5, UR5 ;  /* 0x0000000500057c02 */ /* 0x000fe20008000f00 */
[----:B------:R-:W-:Y:S01]  /*1b40*/  ULDC.64 UR4, c[0x4][0xa0] ;  /* 0x0100280000047ab9 */ /* 0x000fe20000000a00 */
[----:B------:R-:W-:Y:S01]  /*1b50*/  IMAD.U32 R10, RZ, RZ, UR6 ;  /* 0x00000006ff0a7e24 */ /* 0x000fe2000f8e00ff */
[----:B------:R-:W-:Y:S01]  /*1b60*/  MOV R12, 0x1 ;  /* 0x00000001000c7802 */ /* 0x000fe20000000f00 */
[----:B------:R-:W-:Y:S02]  /*1b70*/  IMAD.U32 R6, RZ, RZ, UR4 ;  /* 0x00000004ff067e24 */ /* 0x000fe4000f8e00ff */
[----:B------:R-:W-:-:S02]  /*1b80*/  IMAD.U32 R7, RZ, RZ, UR5 ;  /* 0x00000005ff077e24 */ /* 0x000fc4000f8e00ff */
[----:B------:R-:W-:Y:S02]  /*1b90*/  IMAD.U32 R11, RZ, RZ, UR7 ;  /* 0x00000007ff0b7e24 */ /* 0x000fe4000f8e00ff */
[----:B------:R-:W-:Y:S02]  /*1ba0*/  IMAD.MOV.U32 R8, RZ, RZ, 0x70 ;  /* 0x00000070ff087424 */ /* 0x000fe400078e00ff */
[----:B0-----:R-:W-:-:S07]  /*1bb0*/  IMAD.MOV.U32 R13, RZ, RZ, RZ ;  /* 0x000000ffff0d7224 */ /* 0x001fce00078e00ff */
[----:B------:R-:W-:-:S07]  /*1bc0*/  LEPC R20, `(.L_x_428) ;  /* 0x000000001014794e */ /* 0x000fce0000000000 */
[----:B-1---5:R-:W-:Y:S05]  /*1bd0*/  CALL.ABS.NOINC R14 ;  /* 0x000000000e007343 */ /* 0x022fea0003c00000 */
.L_x_428:
[----:B------:R-:W-:Y:S05]  /*1be0*/  BSYNC B6 ;  /* 0x0000000000067941 */ /* 0x000fea0003800000 */
.L_x_427:
[----:B------:R-:W-:Y:S01]  /*1bf0*/  ULDC.64 UR4, c[0x0][0x9f8] ;  /* 0x00027e0000047ab9 */ /* 0x000fe20000000a00 */
[----:B------:R-:W0:Y:S01]  /*1c00*/  LDC R0, c[0x0][0x428] ;  /* 0x00010a00ff007b82 */ /* 0x000e220000000800 */
[----:B------:R-:W-:-:S07]  /*1c10*/  ISETP.NE.U32.AND P0, PT, RZ, UR4, PT ;  /* 0x00000004ff007c0c */ /* 0x000fce000bf05070 */
[----:B------:R-:W1:Y:S01]  /*1c20*/  LDC.64 R116, c[0x0][0x2f0] ;  /* 0x0000bc00ff747b82 */ /* 0x000e620000000a00 */
[----:B------:R-:W-:Y:S01]  /*1c30*/  ISETP.NE.AND.EX P0, PT, RZ, UR5, PT, P0 ;  /* 0x00000005ff007c0c */ /* 0x000fe2000bf05300 */
[----:B------:R-:W2:Y:S01]  /*1c40*/  S2R R20, SR_TID.X ;  /* 0x0000000000147919 */ /* 0x000ea20000002100 */
[----:B------:R-:W-:Y:S01]  /*1c50*/  IMAD.IADD R103, R27, 0x1, R26 ;  /* 0x000000011b677824 */ /* 0x000fe200078e021a */
[----:B------:R-:W-:Y:S01]  /*1c60*/  ULDC.64 UR6, c[0x0][0xa08] ;  /* 0x0002820000067ab9 */ /* 0x000fe20000000a00 */
[----:B------:R-:W-:-:S03]  /*1c70*/  SHF.R.S32.HI R23, RZ, 0x1f, R22 ;  /* 0x0000001fff177819 */ /* 0x000fc60000011416 */
[----:B------:R-:W3:Y:S06]  /*1c80*/  LDC.64 R110, c[0x0][0x3d8] ;  /* 0x0000f600ff6e7b82 */ /* 0x000eec0000000a00 */
[----:B------:R-:W-:Y:S02]  /*1c90*/  @P0 IADD3 R4, P1, R29, UR4, RZ ;  /* 0x000000041d040c10 */ /* 0x000fe4000ff3e0ff */
[----:B------:R-:W-:Y:S01]  /*1ca0*/  SHF.R.S32.HI R146, RZ, 0x1f, R220 ;  /* 0x0000001fff927819 */ /* 0x000fe200000114dc */
[----:B------:R-:W4:Y:S01]  /*1cb0*/  LDC.64 R104, c[0x0][0x3e8] ;  /* 0x0000fa00ff687b82 */ /* 0x000f220000000a00 */
[----:B------:R-:W-:Y:S01]  /*1cc0*/  @P0 IADD3.X R5, R28, UR5, RZ, P1, !PT ;  /* 0x000000051c050c10 */ /* 0x000fe20008ffe4ff */
[----:B------:R-:W-:Y:S01]  /*1cd0*/  ULDC.64 UR4, c[0x0][0x2f8] ;  /* 0x0000be0000047ab9 */ /* 0x000fe20000000a00 */
[----:B------:R-:W3:Y:S04]  /*1ce0*/  LDL.LU R28, [R1] ;  /* 0x00000000011c7983 */ /* 0x000ee80000300800 */
[----:B------:R2:W3:Y:S01]  /*1cf0*/  @P0 LDG.E R25, desc[UR54][R4.64] ;  /* 0x0000003604190981 */ /* 0x0004e2000c1e1900 */
[----:B0-----:R-:W-:Y:S01]  /*1d00*/  ISETP.NE.AND P0, PT, R0, 0x1, PT ;  /* 0x000000010000780c */ /* 0x001fe20003f05270 */
[----:B------:R-:W0:Y:S01]  /*1d10*/  LDC R101, c[0x0][0x3d4] ;  /* 0x0000f500ff657b82 */ /* 0x000e220000000800 */
[----:B------:R-:W-:-:S05]  /*1d20*/  SHF.R.S32.HI R37, RZ, 0x1f, R103 ;  /* 0x0000001fff257819 */ /* 0x000fca0000011467 */
[-C--:B-1----:R-:W-:Y:S02]  /*1d30*/  IMAD R6, R37, R116.reuse, RZ ;  /* 0x0000007425067224 */ /* 0x082fe400078e02ff */
[----:B--2---:R-:W-:Y:S01]  /*1d40*/  IMAD.WIDE.U32 R4, R103, R116, RZ ;  /* 0x0000007467047225 */ /* 0x004fe200078e00ff */
[----:B------:R-:W-:-:S03]  /*1d50*/  SHF.R.U32.HI R20, RZ, 0x7, R20 ;  /* 0x00000007ff147819 */ /* 0x000fc60000011614 */
[----:B------:R-:W1:Y:S08]  /*1d60*/  @P0 LDC R3, c[0x0][0x42c] ;  /* 0x00010b00ff030b82 */ /* 0x000e700000000800 */
[----:B------:R-:W2:Y:S01]  /*1d70*/  @P0 LDC R7, c[0x0][0x430] ;  /* 0x00010c00ff070b82 */ /* 0x000ea20000000800 */
[----:B-1----:R-:W-:-:S04]  /*1d80*/  @P0 IMAD.HI.U32 R0, R126, R3, RZ ;  /* 0x000000037e000227 */ /* 0x002fc800078e00ff */
[----:B------:R-:W-:Y:S01]  /*1d90*/  IMAD.MOV.U32 R3, RZ, RZ, R126 ;  /* 0x000000ffff037224 */ /* 0x000fe200078e007e */
[----:B--2---:R-:W-:Y:S01]  /*1da0*/  @P0 SHF.R.U32.HI R3, RZ, R7, R0 ;  /* 0x00000007ff030219 */ /* 0x004fe20000011600 */
[----:B------:R-:W-:Y:S01]  /*1db0*/  IMAD R7, R103, R117, R6 ;  /* 0x0000007567077224 */ /* 0x000fe200078e0206 */
[----:B------:R-:W-:Y:S02]  /*1dc0*/  ISETP.NE.U32.AND P0, PT, RZ, UR6, PT ;  /* 0x00000006ff007c0c */ /* 0x000fe4000bf05070 */
[----:B------:R-:W-:Y:S01]  /*1dd0*/  SHF.R.S32.HI R6, RZ, 0x1f, R3 ;  /* 0x0000001fff067819 */ /* 0x000fe20000011403 */
[----:B------:R-:W-:Y:S01]  /*1de0*/  IMAD.IADD R5, R5, 0x1, R7 ;  /* 0x0000000105057824 */ /* 0x000fe200078e0207 */
[----:B------:R-:W-:-:S03]  /*1df0*/  ISETP.NE.AND.EX P0, PT, RZ, UR7, PT, P0 ;  /* 0x00000007ff007c0c */ /* 0x000fc6000bf05300 */
[----:B------:R-:W-:Y:S01]  /*1e00*/  IMAD R0, R6, UR4, RZ ;  /* 0x0000000406007c24 */ /* 0x000fe2000f8e02ff */
[----:B------:R-:W-:Y:S01]  /*1e10*/  ISETP.NE.AND P6, PT, R20, 0x1, PT ;  /* 0x000000011400780c */ /* 0x000fe20003fc5270 */
[----:B------:R-:W-:-:S04]  /*1e20*/  IMAD.WIDE.U32 R4, R3, UR4, R4 ;  /* 0x0000000403047c25 */ /* 0x000fc8000f8e0004 */
[----:B------:R-:W-:Y:S01]  /*1e30*/  IMAD R7, R3, UR5, R0 ;  /* 0x0000000503077c24 */ /* 0x000fe2000f8e0200 */
[----:B------:R-:W-:-:S03]  /*1e40*/  ULDC.64 UR4, c[0x0][0x300] ;  /* 0x0000c00000047ab9 */ /* 0x000fc60000000a00 */
[----:B------:R-:W-:Y:S01]  /*1e50*/  IMAD.IADD R5, R5, 0x1, R7 ;  /* 0x0000000105057824 */ /* 0x000fe200078e0207 */
[----:B------:R-:W-:Y:S01]  /*1e60*/  SHF.R.S32.HI R17, RZ, 0x1f, R16 ;  /* 0x0000001fff117819 */ /* 0x000fe20000011410 */
[----:B----4-:R-:W-:-:S04]  /*1e70*/  IMAD.WIDE.U32 R106, R220, R104, R22 ;  /* 0x00000068dc6a7225 */ /* 0x010fc800078e0016 */
[----:B------:R-:W-:Y:S01]  /*1e80*/  IMAD.WIDE.U32 R108, R220, R104, R16 ;  /* 0x00000068dc6c7225 */ /* 0x000fe200078e0010 */
[----:B0-----:R-:W-:-:S03]  /*1e90*/  ISETP.GE.AND P3, PT, R222, R101, PT ;  /* 0x00000065de00720c */ /* 0x001fc60003f66270 */
[----:B---3--:R-:W-:-:S04]  /*1ea0*/  IMAD.WIDE.U32 R114, R220, R110, R16 ;  /* 0x0000006edc727225 */ /* 0x008fc800078e0010 */
[----:B------:R-:W-:Y:S01]  /*1eb0*/  IMAD.WIDE.U32 R112, R220, R110, R22 ;  /* 0x0000006edc707225 */ /* 0x000fe200078e0016 */
[----:B------:R-:W-:-:S03]  /*1ec0*/  SHF.L.U64.HI R131, R116, 0x7, R117 ;  /* 0x0000000774837819 */ /* 0x000fc60000010275 */
[----:B------:R-:W-:Y:S02]  /*1ed0*/  IMAD.SHL.U32 R132, R116, 0x80, RZ ;  /* 0x0000008074847824 */ /* 0x000fe400078e00ff */
[----:B------:R-:W-:Y:S02]  /*1ee0*/  VIADD R26, R220, 0x80 ;  /* 0x00000080dc1a7836 */ /* 0x000fe40000000000 */
[----:B------:R-:W-:Y:S02]  /*1ef0*/  IMAD R15, R105, 0xa0, RZ ;  /* 0x000000a0690f7824 */ /* 0x000fe400078e02ff */
[----:B------:R-:W-:Y:S01]  /*1f00*/  IMAD R127, R111, 0xa0, RZ ;  /* 0x000000a06f7f7824 */ /* 0x000fe200078e02ff */
[----:B------:R-:W-:Y:S02]  /*1f10*/  SHF.R.S32.HI R147, RZ, 0x1f, R26 ;  /* 0x0000001fff937819 */ /* 0x000fe4000001141a */
[----:B------:R-:W-:Y:S02]  /*1f20*/  IADD3 R151, R20, 0x8, RZ ;  /* 0x0000000814977810 */ /* 0x000fe40007ffe0ff */
[----:B------:R-:W-:-:S02]  /*1f30*/  SHF.R.S32.HI R0, RZ, 0x1f, R25 ;  /* 0x0000001fff007819 */ /* 0x000fc40000011419 */
[----:B------:R-:W-:Y:S02]  /*1f40*/  SEL R13, R25, RZ, !P0 ;  /* 0x000000ff190d7207 */ /* 0x000fe40004000000 */
[----:B------:R-:W-:-:S05]  /*1f50*/  SEL R10, R0, RZ, !P0 ;  /* 0x000000ff000a7207 */ /* 0x000fca0004000000 */
[----:B------:R-:W-:Y:S02]  /*1f60*/  IMAD R0, R10, UR4, RZ ;  /* 0x000000040a007c24 */ /* 0x000fe4000f8e02ff */
[----:B------:R-:W-:-:S04]  /*1f70*/  IMAD.WIDE.U32 R120, R13, UR4, R4 ;  /* 0x000000040d787c25 */ /* 0x000fc8000f8e0004 */
[----:B------:R-:W-:Y:S01]  /*1f80*/  IMAD R9, R13, UR5, R0 ;  /* 0x000000050d097c24 */ /* 0x000fe2000f8e0200 */
[----:B------:R-:W-:Y:S05]  /*1f90*/  @!P6 WARPSYNC.ALL ;  /* 0x000000000000e948 */ /* 0x000fea0003800000 */
[----:B------:R-:W-:Y:S01]  /*1fa0*/  ULDC.64 UR4, c[0x0][0x320] ;  /* 0x0000c80000047ab9 */ /* 0x000fe20000000a00 */
[----:B------:R-:W-:Y:S01]  /*1fb0*/  IMAD R0, R146, R116, RZ ;  /* 0x0000007492007224 */ /* 0x000fe200078e02ff */
[----:B------:R-:W-:Y:S01]  /*1fc0*/  ULDC.64 UR6, c[0x0][0x328] ;  /* 0x0000ca0000067ab9 */ /* 0x000fe20000000a00 */
[----:B------:R-:W-:Y:S02]  /*1fd0*/  IMAD R4, R6, UR4, RZ ;  /* 0x0000000406047c24 */ /* 0x000fe4000f8e02ff */
[----:B------:R-:W-:Y:S01]  /*1fe0*/  IMAD.WIDE.U32 R6, R3, UR4, R22 ;  /* 0x0000000403067c25 */ /* 0x000fe2000f8e0016 */
[----:B------:R-:W-:-:S03]  /*1ff0*/  ULDC UR4, c[0x0][0x2e4] ;  /* 0x0000b90000047ab9 */ /* 0x000fc60000000800 */
[----:B------:R-:W-:Y:S02]  /*2000*/  IMAD R119, R3, UR5, R4 ;  /* 0x0000000503777c24 */ /* 0x000fe4000f8e0204 */
[----:B------:R-:W-:Y:S01]  /*2010*/  IMAD.WIDE.U32 R4, R220, R116, R22 ;  /* 0x00000074dc047225 */ /* 0x000fe200078e0016 */
[----:B------:R-:W-:Y:S01]  /*2020*/  @!P6 BAR.SYNC.DEFER_BLOCKING 0x9, 0x100 ;  /* 0x024400000000eb1d */ /* 0x000fe20000010000 */
[----:B------:R-:W-:Y:S02]  /*2030*/  ISETP.GE.AND P1, PT, R221, UR4, PT ;  /* 0x00000004dd007c0c */ /* 0x000fe4000bf26270 */
[----:B------:R-:W-:Y:S01]  /*2040*/  IADD3 R3, P2, R120, R4, RZ ;  /* 0x0000000478037210 */ /* 0x000fe20007f5e0ff */
[----:B------:R-:W-:Y:S01]  /*2050*/  IMAD R11, R220, R117, R0 ;  /* 0x00000075dc0b7224 */ /* 0x000fe200078e0200 */
[----:B------:R-:W-:Y:S02]  /*2060*/  SEL R4, RZ, 0xffffffff, P1 ;  /* 0xffffffffff047807 */ /* 0x000fe40000800000 */
[----:B------:R-:W-:-:S02]  /*2070*/  IADD3 R0, R121, R9, RZ ;  /* 0x0000000979007210 */ /* 0x000fc40007ffe0ff */
[----:B------:R-:W-:Y:S01]  /*2080*/  ISETP.GE.AND P0, PT, R22, UR4, PT ;  /* 0x0000000416007c0c */ /* 0x000fe2000bf06270 */
[----:B------:R-:W-:Y:S02]  /*2090*/  IMAD.IADD R119, R7, 0x1, R119 ;  /* 0x0000000107777824 */ /* 0x000fe400078e0277 */
[----:B------:R-:W-:Y:S01]  /*20a0*/  IMAD.SHL.U32 R8, R4, 0x2, RZ ;  /* 0x0000000204087824 */ /* 0x000fe200078e00ff */
[----:B------:R-:W-:Y:S02]  /*20b0*/  SEL R7, RZ, 0x1, P0 ;  /* 0x00000001ff077807 */ /* 0x000fe40000000000 */
[----:B------:R-:W-:Y:S01]  /*20c0*/  IADD3.X R4, R0, R5, R11, P2, !PT ;  /* 0x0000000500047210 */ /* 0x000fe200017fe40b */
[----:B------:R-:W-:Y:S01]  /*20d0*/  VIADD R5, R22, 0x60 ;  /* 0x0000006016057836 */ /* 0x000fe20000000000 */
[----:B------:R-:W-:Y:S01]  /*20e0*/  LOP3.LUT R7, R8, 0x2, R7, 0xe2, !PT ;  /* 0x0000000208077812 */ /* 0x000fe200078ee207 */
[----:B------:R-:W-:Y:S01]  /*20f0*/  IMAD.MOV.U32 R118, RZ, RZ, R6 ;  /* 0x000000ffff767224 */ /* 0x000fe200078e0006 */
[----:B------:R-:W-:Y:S01]  /*2100*/  ISETP.GE.AND P0, PT, R222, UR4, PT ;  /* 0x00000004de007c0c */ /* 0x000fe2000bf06270 */
[----:B------:R-:W-:Y:S01]  /*2110*/  IMAD R8, R146, R110, RZ ;  /* 0x0000006e92087224 */ /* 0x000fe200078e02ff */
[----:B------:R-:W-:Y:S01]  /*2120*/  ISETP.GE.AND P1, PT, R5, UR4, PT ;  /* 0x0000000405007c0c */ /* 0x000fe2000bf26270 */
[----:B------:R-:W-:-:S02]  /*2130*/  VIADD R6, R22, 0x80 ;  /* 0x0000008016067836 */ /* 0x000fc40000000000 */
[----:B------:R-:W-:Y:S01]  /*2140*/  IMAD R11, R220, R111, R8 ;  /* 0x0000006fdc0b7224 */ /* 0x000fe200078e0208 */
[----:B------:R-:W-:Y:S02]  /*2150*/  SEL R8, RZ, 0x4, P0 ;  /* 0x00000004ff087807 */ /* 0x000fe40000000000 */
[----:B------:R-:W-:Y:S02]  /*2160*/  SEL R9, RZ, 0x8, P1 ;  /* 0x00000008ff097807 */ /* 0x000fe40000800000 */
[----:B------:R-:W-:Y:S02]  /*2170*/  ISETP.GE.AND P0, PT, R6, UR4, PT ;  /* 0x0000000406007c0c */ /* 0x000fe4000bf06270 */
[----:B------:R-:W-:Y:S02]  /*2180*/  LOP3.LUT R7, R9, R7, R8, 0xfe, !PT ;  /* 0x0000000709077212 */ /* 0x000fe400078efe08 */
[----:B------:R-:W-:Y:S01]  /*2190*/  SEL R8, RZ, 0x10, P0 ;  /* 0x00000010ff087807 */ /* 0x000fe20000000000 */
[----:B------:R-:W-:Y:S01]  /*21a0*/  IMAD R9, R10, UR6, RZ ;  /* 0x000000060a097c24 */ /* 0x000fe2000f8e02ff */
[----:B------:R-:W-:-:S02]  /*21b0*/  ISETP.GE.AND P0, PT, R22, R101, PT ;  /* 0x000000651600720c */ /* 0x000fc40003f06270 */
[----:B------:R-:W-:Y:S01]  /*21c0*/  LOP3.LUT R35, R7, R8, RZ, 0xfc, !PT ;  /* 0x0000000807237212 */ /* 0x000fe200078efcff */
[----:B------:R-:W-:Y:S01]  /*21d0*/  IMAD R7, R146, R104, RZ ;  /* 0x0000006892077224 */ /* 0x000fe200078e02ff */
[----:B------:R-:W-:Y:S01]  /*21e0*/  ISETP.GE.AND P1, PT, R221, R101, PT ;  /* 0x00000065dd00720c */ /* 0x000fe20003f26270 */
[----:B------:R-:W-:Y:S02]  /*21f0*/  IMAD R33, R13, UR7, R9 ;  /* 0x000000070d217c24 */ /* 0x000fe4000f8e0209 */
[----:B------:R-:W-:Y:S01]  /*2200*/  IMAD R9, R220, R105, R7 ;  /* 0x00000069dc097224 */ /* 0x000fe200078e0207 */
[C---:B------:R-:W-:Y:S02]  /*2210*/  SEL R7, R101.reuse, RZ, P0 ;  /* 0x000000ff65077207 */ /* 0x040fe40000000000 */
[----:B------:R-:W-:Y:S01]  /*2220*/  SEL R8, R101, RZ, P1 ;  /* 0x000000ff65087207 */ /* 0x000fe20000800000 */
[----:B------:R-:W-:Y:S02]  /*2230*/  IMAD.IADD R109, R109, 0x1, R9 ;  /* 0x000000016d6d7824 */ /* 0x000fe400078e0209 */
[----:B------:R-:W-:-:S02]  /*2240*/  IMAD.IADD R107, R9, 0x1, R107 ;  /* 0x00000001096b7824 */ /* 0x000fc400078e026b */
[----:B------:R-:W-:Y:S02]  /*2250*/  IMAD.IADD R7, R22, 0x1, R7 ;  /* 0x0000000116077824 */ /* 0x000fe400078e0207 */
[----:B------:R-:W-:Y:S01]  /*2260*/  IMAD.IADD R9, R221, 0x1, R8 ;  /* 0x00000001dd097824 */ /* 0x000fe200078e0208 */
[----:B------:R-:W-:Y:S01]  /*2270*/  IADD3 R115, R115, R11, RZ ;  /* 0x0000000b73737210 */ /* 0x000fe20007ffe0ff */
[----:B------:R-:W-:Y:S01]  /*2280*/  IMAD.IADD R113, R11, 0x1, R113 ;  /* 0x000000010b717824 */ /* 0x000fe200078e0271 */
[----:B------:R-:W-:Y:S02]  /*2290*/  SEL R11, R101, RZ, P3 ;  /* 0x000000ff650b7207 */ /* 0x000fe40001800000 */
[----:B------:R-:W-:Y:S02]  /*22a0*/  SHF.R.S32.HI R8, RZ, 0x1f, R7 ;  /* 0x0000001fff087819 */ /* 0x000fe40000011407 */
[----:B------:R-:W-:Y:S01]  /*22b0*/  SHF.R.S32.HI R10, RZ, 0x1f, R9 ;  /* 0x0000001fff0a7819 */ /* 0x000fe20000011409 */
[----:B------:R-:W-:Y:S01]  /*22c0*/  IMAD.WIDE.U32 R118, R13, UR6, R118 ;  /* 0x000000060d767c25 */ /* 0x000fe2000f8e0076 */
[----:B------:R-:W-:-:S02]  /*22d0*/  IADD3 R13, R222, R11, RZ ;  /* 0x0000000bde0d7210 */ /* 0x000fc40007ffe0ff */
[CC--:B------:R-:W-:Y:S02]  /*22e0*/  LEA.HI R25, R8.reuse, R7.reuse, RZ, 0x4 ;  /* 0x0000000708197211 */ /* 0x0c0fe400078f20ff */
[----:B------:R-:W-:Y:S02]  /*22f0*/  LEA.HI R8, R8, R7, RZ, 0x6 ;  /* 0x0000000708087211 */ /* 0x000fe400078f30ff */
[CC--:B------:R-:W-:Y:S02]  /*2300*/  LEA.HI R27, R10.reuse, R9.reuse, RZ, 0x4 ;  /* 0x000000090a1b7211 */ /* 0x0c0fe400078f20ff */
[----:B------:R-:W-:Y:S02]  /*2310*/  LEA.HI R10, R10, R9, RZ, 0x6 ;  /* 0x000000090a0a7211 */ /* 0x000fe400078f30ff */
[----:B------:R-:W-:Y:S02]  /*2320*/  SHF.R.S32.HI R14, RZ, 0x1f, R13 ;  /* 0x0000001fff0e7819 */ /* 0x000fe4000001140d */
[----:B------:R-:W-:-:S02]  /*2330*/  SHF.R.U32.HI R7, RZ, 0x3, R228 ;  /* 0x00000003ff077819 */ /* 0x000fc400000116e4 */
[----:B------:R-:W-:Y:S02]  /*2340*/  SHF.R.S32.HI R9, RZ, 0x6, R8 ;  /* 0x00000006ff097819 */ /* 0x000fe40000011408 */
[----:B------:R-:W-:Y:S02]  /*2350*/  LOP3.LUT R12, R228, 0x30, R25, 0xf8, !PT ;  /* 0x00000030e40c7812 */ /* 0x000fe400078ef819 */
[----:B------:R-:W-:Y:S02]  /*2360*/  SHF.R.S32.HI R11, RZ, 0x6, R10 ;  /* 0x00000006ff0b7819 */ /* 0x000fe4000001140a */
[----:B------:R-:W-:Y:S02]  /*2370*/  LOP3.LUT R10, R224, 0x30, R27, 0xf8, !PT ;  /* 0x00000030e00a7812 */ /* 0x000fe400078ef81b */
[----:B------:R-:W-:Y:S01]  /*2380*/  LEA.HI R29, R14, R13, RZ, 0x4 ;  /* 0x0000000d0e1d7211 */ /* 0x000fe200078f20ff */
[C---:B------:R-:W-:Y:S01]  /*2390*/  IMAD R145, R9.reuse, 0x2800, R226 ;  /* 0x0000280009917824 */ /* 0x040fe200078e02e2 */
[----:B------:R-:W-:Y:S01]  /*23a0*/  LOP3.LUT R12, R12, R7, RZ, 0x3c, !PT ;  /* 0x000000070c0c7212 */ /* 0x000fe200078e3cff */
[----:B------:R-:W-:Y:S01]  /*23b0*/  IMAD R137, R9, 0x2800, R229 ;  /* 0x0000280009897824 */ /* 0x000fe200078e02e5 */
[----:B------:R-:W-:-:S02]  /*23c0*/  LEA.HI R13, R14, R13, RZ, 0x6 ;  /* 0x0000000d0e0d7211 */ /* 0x000fc400078f30ff */
[-C--:B------:R-:W-:Y:S02]  /*23d0*/  LOP3.LUT R9, R10, R225.reuse, RZ, 0x3c, !PT ;  /* 0x000000e10a097212 */ /* 0x080fe400078e3cff */
[----:B------:R-:W-:Y:S02]  /*23e0*/  LOP3.LUT R8, R224, 0x30, R25, 0xf8, !PT ;  /* 0x00000030e0087812 */ /* 0x000fe400078ef819 */
[----:B------:R-:W-:Y:S01]  /*23f0*/  LOP3.LUT R10, R228, 0x30, R27, 0xf8, !PT ;  /* 0x00000030e40a7812 */ /* 0x000fe200078ef81b */
[----:B------:R-:W-:Y:S01]  /*2400*/  IMAD.IADD R137, R137, 0x1, R12 ;  /* 0x0000000189897824 */ /* 0x000fe200078e020c */
[----:B------:R-:W-:Y:S02]  /*2410*/  LOP3.LUT R28, R28, 0xfffffffe, RZ, 0xc0, !PT ;  /* 0xfffffffe1c1c7812 */ /* 0x000fe400078ec0ff */
[----:B------:R-:W-:Y:S01]  /*2420*/  SHF.R.S32.HI R13, RZ, 0x6, R13 ;  /* 0x00000006ff0d7819 */ /* 0x000fe2000001140d */
[C---:B------:R-:W-:Y:S01]  /*2430*/  IMAD R144, R11.reuse, 0x2800, R226 ;  /* 0x000028000b907824 */ /* 0x040fe200078e02e2 */
[----:B------:R-:W-:Y:S01]  /*2440*/  LOP3.LUT R12, R228, 0x30, R29, 0xf8, !PT ;  /* 0x00000030e40c7812 */ /* 0x000fe200078ef81d */
[----:B------:R-:W-:Y:S01]  /*2450*/  IMAD R134, R11, 0x2800, R229 ;  /* 0x000028000b867824 */ /* 0x000fe200078e02e5 */
[----:B------:R-:W-:-:S02]  /*2460*/  LOP3.LUT R8, R8, R225, RZ, 0x3c, !PT ;  /* 0x000000e108087212 */ /* 0x000fc400078e3cff */
[-C--:B------:R-:W-:Y:S01]  /*2470*/  LOP3.LUT R11, R10, R7.reuse, RZ, 0x3c, !PT ;  /* 0x000000070a0b7212 */ /* 0x080fe200078e3cff */
[----:B------:R-:W-:Y:S01]  /*2480*/  IMAD R133, R13, 0x2800, R229 ;  /* 0x000028000d857824 */ /* 0x000fe200078e02e5 */
[----:B------:R-:W-:Y:S02]  /*2490*/  @P3 LOP3.LUT R28, R28, 0x1, RZ, 0xfc, !PT ;  /* 0x000000011c1c3812 */ /* 0x000fe400078efcff */
[----:B------:R-:W-:Y:S02]  /*24a0*/  LOP3.LUT P3, RZ, R235, 0x2, RZ, 0xc0, !PT ;  /* 0x00000002ebff7812 */ /* 0x000fe4000786c0ff */
[----:B------:R-:W-:Y:S01]  /*24b0*/  LOP3.LUT R12, R12, R7, RZ, 0x3c, !PT ;  /* 0x000000070c0c7212 */ /* 0x000fe200078e3cff */
[----:B------:R-:W-:Y:S01]  /*24c0*/  IMAD.IADD R145, R145, 0x1, R8 ;  /* 0x0000000191917824 */ /* 0x000fe200078e0208 */
[----:B------:R-:W-:Y:S01]  /*24d0*/  LOP3.LUT R8, R224, 0x30, R29, 0xf8, !PT ;  /* 0x00000030e0087812 */ /* 0x000fe200078ef81d */
[----:B------:R-:W-:Y:S01]  /*24e0*/  IMAD.IADD R134, R134, 0x1, R11 ;  /* 0x0000000186867824 */ /* 0x000fe200078e020b */
[----:B-----5:R-:W-:-:S02]  /*24f0*/  SHF.R.S32.HI R11, RZ, 0x1f, R123 ;  /* 0x0000001fff0b7819 */ /* 0x020fc4000001147b */
[----:B------:R-:W-:Y:S01]  /*2500*/  IADD3 R133, R133, R12, RZ ;  /* 0x0000000c85857210 */ /* 0x000fe20007ffe0ff */
[----:B------:R-:W-:Y:S01]  /*2510*/  VIADD R12, R22, 0xa0 ;  /* 0x000000a0160c7836 */ /* 0x000fe20000000000 */
[----:B------:R-:W-:Y:S01]  /*2520*/  IADD3 R102, P2, R220, R103, RZ ;  /* 0x00000067dc667210 */ /* 0x000fe20007f5e0ff */
[----:B------:R-:W-:Y:S01]  /*2530*/  IMAD.IADD R144, R144, 0x1, R9 ;  /* 0x0000000190907824 */ /* 0x000fe200078e0209 */
[----:B------:R-:W-:Y:S01]  /*2540*/  LOP3.LUT R9, R8, R225, RZ, 0x3c, !PT ;  /* 0x000000e108097212 */ /* 0x000fe200078e3cff */
[----:B------:R-:W-:Y:S01]  /*2550*/  IMAD R8, R11, R110, RZ ;  /* 0x0000006e0b087224 */ /* 0x000fe200078e02ff */
[----:B------:R-:W-:Y:S01]  /*2560*/  LOP3.LUT R28, R28, 0xfffffffb, RZ, 0xc0, !PT ;  /* 0xfffffffb1c1c7812 */ /* 0x000fe200078ec0ff */
[----:B------:R-:W-:Y:S01]  /*2570*/  IMAD.X R103, R37, 0x1, R146, P2 ;  /* 0x0000000125677824 */ /* 0x000fe200010e0692 */
[----:B------:R-:W-:Y:S01]  /*2580*/  ISETP.GE.AND P2, PT, R12, UR4, PT ;  /* 0x000000040c007c0c */ /* 0x000fe2000bf46270 */
[----:B------:R-:W-:Y:S01]  /*2590*/  IMAD R136, R13, 0x2800, R226 ;  /* 0x000028000d887824 */ /* 0x000fe200078e02e2 */
[----:B------:R-:W-:Y:S01]  /*25a0*/  @P3 LOP3.LUT R28, R28, 0x4, RZ, 0xfc, !PT ;  /* 0x000000041c1c3812 */ /* 0x000fe200078efcff */
[----:B------:R-:W-:-:S02]  /*25b0*/  IMAD R13, R117, 0xa0, RZ ;  /* 0x000000a0750d7824 */ /* 0x000fc400078e02ff */
[----:B------:R-:W-:Y:S02]  /*25c0*/  IMAD R10, R11, R104, RZ ;  /* 0x000000680b0a7224 */ /* 0x000fe400078e02ff */
[----:B------:R-:W-:Y:S01]  /*25d0*/  IMAD.WIDE.U32 R116, R116, 0xa0, RZ ;  /* 0x000000a074747825 */ /* 0x000fe200078e00ff */
[----:B------:R-:W-:-:S03]  /*25e0*/  SEL R32, RZ, 0x20, P2 ;  /* 0x00000020ff207807 */ /* 0x000fc60001000000 */
[C---:B------:R-:W-:Y:S02]  /*25f0*/  IMAD R21, R123.reuse, R111, R8 ;  /* 0x0000006f7b157224 */ /* 0x040fe400078e0208 */
[----:B------:R-:W-:-:S04]  /*2600*/  IMAD.WIDE.U32 R114, R123, R110, R114 ;  /* 0x0000006e7b727225 */ /* 0x000fc800078e0072 */
[C---:B------:R-:W-:Y:S01]  /*2610*/  IMAD.WIDE.U32 R112, R123.reuse, R110, R112 ;  /* 0x0000006e7b707225 */ /* 0x040fe200078e0070 */
[----:B------:R0:W-:Y:S03]  /*2620*/  STL [R1], R28 ;  /* 0x0000001c01007387 */ /* 0x0001e60000100800 */
[C---:B------:R-:W-:Y:S01]  /*2630*/  IMAD R31, R123.reuse, R105, R10 ;  /* 0x000000697b1f7224 */ /* 0x040fe200078e020a */
[C---:B------:R-:W-:Y:S01]  /*2640*/  SHF.L.U64.HI R10, R104.reuse, 0x7, R105 ;  /* 0x00000007680a7819 */ /* 0x040fe20000010269 */
[----:B------:R-:W-:Y:S02]  /*2650*/  IMAD.SHL.U32 R11, R104, 0x80, RZ ;  /* 0x00000080680b7824 */ /* 0x000fe400078e00ff */
[----:B------:R-:W-:Y:S01]  /*2660*/  IMAD.WIDE.U32 R108, R123, R104, R108 ;  /* 0x000000687b6c7225 */ /* 0x000fe200078e006c */
[----:B------:R-:W-:-:S03]  /*2670*/  SHF.L.U64.HI R8, R110, 0x7, R111 ;  /* 0x000000076e087819 */ /* 0x000fc6000001026f */
[----:B------:R-:W-:Y:S01]  /*2680*/  IMAD.WIDE.U32 R106, R123, R104, R106 ;  /* 0x000000687b6a7225 */ /* 0x000fe200078e006a */
[----:B------:R-:W-:-:S03]  /*2690*/  SHF.R.S32.HI R26, RZ, 0x4, R27 ;  /* 0x00000004ff1a7819 */ /* 0x000fc6000001141b */
[----:B------:R-:W-:Y:S01]  /*26a0*/  IMAD.IADD R124, R117, 0x1, R13 ;  /* 0x00000001757c7824 */ /* 0x000fe200078e020d */
[----:B------:R-:W-:Y:S01]  /*26b0*/  IADD3 R13, R115, R21, RZ ;  /* 0x00000015730d7210 */ /* 0x000fe20007ffe0ff */
[----:B------:R-:W-:Y:S01]  /*26c0*/  IMAD.IADD R136, R136, 0x1, R9 ;  /* 0x0000000188887824 */ /* 0x000fe200078e0209 */
[----:B0-----:R-:W-:Y:S01]  /*26d0*/  SHF.R.S32.HI R28, RZ, 0x4, R29 ;  /* 0x00000004ff1c7819 */ /* 0x001fe2000001141d */
[----:B------:R-:W-:Y:S01]  /*26e0*/  IMAD.WIDE.U32 R104, R104, 0xa0, RZ ;  /* 0x000000a068687825 */ /* 0x000fe200078e00ff */
[----:B------:R-:W-:-:S03]  /*26f0*/  LOP3.LUT R39, R35, R32, RZ, 0xfc, !PT ;  /* 0x0000002023277212 */ /* 0x000fc600078efcff */
[----:B------:R-:W-:Y:S01]  /*2700*/  IMAD.IADD R14, R21, 0x1, R113 ;  /* 0x00000001150e7824 */ /* 0x000fe200078e0271 */
[----:B------:R-:W-:Y:S01]  /*2710*/  SHF.R.S32.HI R21, RZ, 0x4, R25 ;  /* 0x00000004ff157819 */ /* 0x000fe20000011419 */
[C---:B------:R-:W-:Y:S01]  /*2720*/  IMAD.SHL.U32 R9, R110.reuse, 0x80, RZ ;  /* 0x000000806e097824 */ /* 0x040fe200078e00ff */
[----:B------:R-:W-:Y:S01]  /*2730*/  LOP3.LUT R25, R25, 0xfffffff0, RZ, 0xc0, !PT ;  /* 0xfffffff019197812 */ /* 0x000fe200078ec0ff */
[----:B------:R-:W-:Y:S01]  /*2740*/  IMAD.WIDE.U32 R110, R110, 0xa0, RZ ;  /* 0x000000a06e6e7825 */ /* 0x000fe200078e00ff */
[----:B------:R-:W-:Y:S02]  /*2750*/  LOP3.LUT R27, R27, 0xfffffff0, RZ, 0xc0, !PT ;  /* 0xfffffff01b1b7812 */ /* 0x000fe400078ec0ff */
[----:B------:R-:W-:Y:S01]  /*2760*/  LOP3.LUT R29, R29, 0xfffffff0, RZ, 0xc0, !PT ;  /* 0xfffffff01d1d7812 */ /* 0x000fe200078ec0ff */
[----:B------:R-:W-:Y:S01]  /*2770*/  IMAD.IADD R130, R105, 0x1, R15 ;  /* 0x0000000169827824 */ /* 0x000fe200078e020f */
[----:B------:R-:W-:Y:S01]  /*2780*/  LOP3.LUT R34, R35, 0x1, RZ, 0xc0, !PT ;  /* 0x0000000123227812 */ /* 0x000fe200078ec0ff */
[----:B------:R-:W-:Y:S01]  /*2790*/  IMAD.IADD R15, R109, 0x1, R31 ;  /* 0x000000016d0f7824 */ /* 0x000fe200078e021f */
[----:B------:R-:W-:Y:S01]  /*27a0*/  LOP3.LUT R35, R39, 0x2, RZ, 0xc0, !PT ;  /* 0x0000000227237812 */ /* 0x000fe200078ec0ff */
[----:B------:R-:W-:Y:S01]  /*27b0*/  IMAD.IADD R20, R31, 0x1, R107 ;  /* 0x000000011f147824 */ /* 0x000fe200078e026b */
[----:B------:R-:W-:Y:S01]  /*27c0*/  LOP3.LUT R36, R39, 0x4, RZ, 0xc0, !PT ;  /* 0x0000000427247812 */ /* 0x000fe200078ec0ff */
[----:B------:R-:W-:Y:S01]  /*27d0*/  IMAD.SHL.U32 R101, R101, 0x2, RZ ;  /* 0x0000000265657824 */ /* 0x000fe200078e00ff */
[----:B------:R-:W-:Y:S01]  /*27e0*/  LOP3.LUT R37, R39, 0x8, RZ, 0xc0, !PT ;  /* 0x0000000827257812 */ /* 0x000fe200078ec0ff */
[----:B------:R-:W-:Y:S01]  /*27f0*/  IMAD.IADD R127, R111, 0x1, R127 ;  /* 0x000000016f7f7824 */ /* 0x000fe200078e027f */
[----:B------:R-:W-:Y:S01]  /*2800*/  LOP3.LUT R38, R39, 0x10, RZ, 0xc0, !PT ;  /* 0x0000001027267812 */ /* 0x000fe200078ec0ff */
[----:B------:R-:W-:Y:S01]  /*2810*/  IMAD.IADD R33, R119, 0x1, R33 ;  /* 0x0000000177217824 */ /* 0x000fe200078e0221 */
[----:B------:R-:W-:-:S02]  /*2820*/  SHF.R.S32.HI R30, RZ, 0x1f, R25 ;  /* 0x0000001fff1e7819 */ /* 0x000fc40000011419 */
[----:B------:R-:W-:Y:S02]  /*2830*/  SHF.R.S32.HI R31, RZ, 0x1f, R27 ;  /* 0x0000001fff1f7819 */ /* 0x000fe4000001141b */
[----:B------:R-:W-:Y:S02]  /*2840*/  SHF.R.S32.HI R32, RZ, 0x1f, R29 ;  /* 0x0000001fff207819 */ /* 0x000fe4000001141d */
[----:B------:R-:W-:-:S07]  /*2850*/  LOP3.LUT R39, R39, 0x20, RZ, 0xc0, !PT ;  /* 0x0000002027277812 */ /* 0x000fce00078ec0ff */
.L_x_528:
[----:B------:R-:W2:Y:S01]  /*2860*/  LDL.LU R40, [R1] ;  /* 0x0000000001287983 */ /* 0x000ea20000300800 */
[----:B0-----:R-:W0:Y:S01]  /*2870*/  LDC.64 R128, c[0x0][0x2d8] ;  /* 0x0000b600ff807b82 */ /* 0x001e220000000a00 */
[----:B------:R-:W-:Y:S01]  /*2880*/  VIADD R47, R24, 0xffffffff ;  /* 0xffffffff182f7836 */ /* 0x000fe20000000000 */
[----:B------:R-:W-:Y:S01]  /*2890*/  LOP3.LUT P4, RZ, R235, 0x2, RZ, 0xc0, !PT ;  /* 0x00000002ebff7812 */ /* 0x000fe2000788c0ff */
[----:B------:R-:W-:Y:S05]  /*28a0*/  YIELD ;  /* 0x0000000000007946 */ /* 0x000fea0003800000 */
[----:B------:R-:W-:Y:S01]  /*28b0*/  SHF.R.S32.HI R42, RZ, 0x1f, R47 ;  /* 0x0000001fff2a7819 */ /* 0x000fe2000001142f */
[-C--:B------:R-:W-:Y:S01]  /*28c0*/  IMAD R41, R124, R47.reuse, RZ ;  /* 0x0000002f7c297224 */ /* 0x080fe200078e02ff */
[----:B------:R-:W1:Y:S01]  /*28d0*/  LDC R135, c[0x0][0x3d4] ;  /* 0x0000f500ff877b82 */ /* 0x000e620000000800 */
[----:B------:R-:W-:Y:S01]  /*28e0*/  IMAD.WIDE.U32 R140, R116, R47, RZ ;  /* 0x0000002f748c7225 */ /* 0x000fe200078e00ff */
[----:B------:R-:W-:Y:S03]  /*28f0*/  BSSY B0, `(.L_x_429) ;  /* 0x0000cb3000007945 */ /* 0x000fe60003800000 */
[----:B------:R-:W-:Y:S01]  /*2900*/  IMAD R41, R42, R116, R41 ;  /* 0x000000742a297224 */ /* 0x000fe200078e0229 */
[----:B------:R-:W-:-:S04]  /*2910*/  IADD3 R49, P2, P3, R3, R140, R132 ;  /* 0x0000008c03317210 */ /* 0x000fc80007b5e084 */
[----:B------:R-:W-:Y:S01]  /*2920*/  IADD3 R143, R141, R41, RZ ;  /* 0x000000298d8f7210 */ /* 0x000fe20007ffe0ff */
[----:B------:R-:W-:-:S03]  /*2930*/  IMAD R41, R19, 0x7800, R234 ;  /* 0x0000780013297824 */ /* 0x000fc600078e02ea */
[----:B------:R-:W-:Y:S01]  /*2940*/  IADD3.X R24, R4, R143, R131, P2, P3 ;  /* 0x0000008f04187210 */ /* 0x000fe200017e6483 */
[C---:B------:R-:W-:Y:S01]  /*2950*/  VIADD R43, R41.reuse, 0x20 ;  /* 0x00000020292b7836 */ /* 0x040fe20000000000 */
[----:B0-----:R-:W-:Y:S01]  /*2960*/  IADD3 R50, P2, P3, R140, R128, R3 ;  /* 0x000000808c327210 */ /* 0x001fe20007b5e003 */
[----:B------:R-:W-:-:S03]  /*2970*/  @P4 VIADD R43, R41, 0xffffffe0 ;  /* 0xffffffe0292b4836 */ /* 0x000fc60000000000 */
[----:B------:R-:W-:Y:S02]  /*2980*/  IADD3.X R51, R143, R129, R4, P2, P3 ;  /* 0x000000818f337210 */ /* 0x000fe400017e6404 */
[----:B------:R-:W-:Y:S02]  /*2990*/  IADD3 R48, P2, R49, R128, RZ ;  /* 0x0000008031307210 */ /* 0x000fe40007f5e0ff */
[----:B------:R-:W-:-:S03]  /*29a0*/  ISETP.GT.AND P3, PT, R47, R122, PT ;  /* 0x0000007a2f00720c */ /* 0x000fc60003f64270 */
[----:B------:R-:W-:Y:S01]  /*29b0*/  IMAD.X R49, R24, 0x1, R129, P2 ;  /* 0x0000000118317824 */ /* 0x000fe200010e0681 */
[----:B-1----:R-:W-:Y:S01]  /*29c0*/  ISETP.GE.AND P2, PT, R135, 0x1, PT ;  /* 0x000000018700780c */ /* 0x002fe20003f46270 */
[----:B------:R-:W-:Y:S01]  /*29d0*/  IMAD.MOV.U32 R24, RZ, RZ, R47 ;  /* 0x000000ffff187224 */ /* 0x000fe200078e002f */
[----:B--2---:R-:W-:-:S07]  /*29e0*/  LOP3.LUT R40, R40, 0xfffffffd, RZ, 0xc0, !PT ;  /* 0xfffffffd28287812 */ /* 0x004fce00078ec0ff */
[----:B------:R-:W-:-:S05]  /*29f0*/  @P3 LOP3.LUT R40, R40, 0x2, RZ, 0xfc, !PT ;  /* 0x0000000228283812 */ /* 0x000fca00078efcff */
[----:B------:R0:W-:Y:S02]  /*2a00*/  STL [R1], R40 ;  /* 0x0000002801007387 */ /* 0x0001e40000100800 */
[C---:B0-----:R-:W-:Y:S01]  /*2a10*/  IMAD.IADD R40, R18.reuse, 0x1, R41 ;  /* 0x0000000112287824 */ /* 0x041fe200078e0229 */
[----:B------:R-:W-:Y:S01]  /*2a20*/  IADD3 R41, R18, R43, RZ ;  /* 0x0000002b12297210 */ /* 0x000fe20007ffe0ff */
[----:B------:R-:W-:Y:S06]  /*2a30*/  @!P2 BRA `(.L_x_430) ;  /* 0x000000c4009ca947 */ /* 0x000fec0003800000 */
[----:B------:R-:W-:Y:S01]  /*2a40*/  ULDC.U8 UR4, c[0x0][0x3f0] ;  /* 0x0000fc0000047ab9 */ /* 0x000fe20000000000 */
[-C--:B------:R-:W-:Y:S01]  /*2a50*/  IMAD R43, R127, R47.reuse, RZ ;  /* 0x0000002f7f2b7224 */ /* 0x080fe200078e02ff */
[----:B------:R-:W-:Y:S01]  /*2a60*/  ISETP.NE.AND P2, PT, RZ, UR4, PT ;  /* 0x00000004ff007c0c */ /* 0x000fe2000bf45270 */
[-C--:B------:R-:W-:Y:S02]  /*2a70*/  IMAD R45, R130, R47.reuse, RZ ;  /* 0x0000002f822d7224 */ /* 0x080fe400078e02ff */
[C---:B------:R-:W-:Y:S02]  /*2a80*/  IMAD R43, R42.reuse, R110, R43 ;  /* 0x0000006e2a2b7224 */ /* 0x040fe400078e022b */
[----:B------:R-:W-:Y:S02]  /*2a90*/  IMAD R45, R42, R104, R45 ;  /* 0x000000682a2d7224 */ /* 0x000fe400078e022d */
[----:B------:R-:W-:Y:S02]  /*2aa0*/  IMAD R42, R24, -0xa0, R2 ;  /* 0xffffff60182a7824 */ /* 0x000fe400078e0202 */
[----:B------:R-:W-:-:S03]  /*2ab0*/  IMAD.WIDE.U32 R94, R110, R47, RZ ;  /* 0x0000002f6e5e7225 */ /* 0x000fc600078e00ff */
[----:B------:R-:W-:Y:S01]  /*2ac0*/  VIMNMX R42, R42, 0xa0, PT ;  /* 0x000000a02a2a7848 */ /* 0x000fe20003fe0100 */
[----:B------:R-:W-:-:S04]  /*2ad0*/  IMAD.WIDE.U32 R92, R104, R47, RZ ;  /* 0x0000002f685c7225 */ /* 0x000fc800078e00ff */
[----:B------:R-:W-:Y:S02]  /*2ae0*/  IMAD.IADD R43, R95, 0x1, R43 ;  /* 0x000000015f2b7824 */ /* 0x000fe400078e022b */
[----:B------:R-:W-:Y:S01]  /*2af0*/  IMAD.IADD R100, R93, 0x1, R45 ;  /* 0x000000015d647824 */ /* 0x000fe200078e022d */
[----:B------:R-:W-:Y:S06]  /*2b00*/  @!P2 BRA `(.L_x_431) ;  /* 0x0000005c00e4a947 */ /* 0x000fec0003800000 */
[----:B------:R-:W-:Y:S01]  /*2b10*/  ISETP.GE.AND P3, PT, R220, R42, PT ;  /* 0x0000002adc00720c */ /* 0x000fe20003f66270 */
[----:B------:R-:W-:Y:S01]  /*2b20*/  BSSY B1, `(.L_x_432) ;  /* 0x0000043000017945 */ /* 0x000fe20003800000 */
        /* <DEDUP_REMOVED lines=23> */
[----:B------:R-:W-:Y:S01]  /*2ca0*/  CS2R R138, SRZ ;  /* 0x00000000008a7805 */ /* 0x000fe2000001ff00 */
[----:B------:R-:W-:Y:S06]  /*2cb0*/  @P3 BRA `(.L_x_433) ;  /* 0x0000000000a43947 */ /* 0x000fec0003800000 */
[----:B------:R-:W-:Y:S01]  /*2cc0*/  ULDC.64 UR4, c[0x0][0x3c8] ;  /* 0x0000f20000047ab9 */ /* 0x000fe20000000a00 */
[----:B------:R-:W-:Y:S02]  /*2cd0*/  CS2R R128, SRZ ;  /* 0x0000000000807805 */ /* 0x000fe4000001ff00 */
[----:B------:R-:W-:Y:S02]  /*2ce0*/  IADD3 R44, P2, P4, R114, UR4, R94 ;  /* 0x00000004722c7c10 */ /* 0x000fe4000fc5e05e */
[----:B------:R-:W-:Y:S02]  /*2cf0*/  CS2R R138, SRZ ;  /* 0x00000000008a7805 */ /* 0x000fe4000001ff00 */
[----:B------:R-:W-:Y:S01]  /*2d00*/  IADD3.X R45, R13, UR5, R43, P2, P4 ;  /* 0x000000050d2d7c10 */ /* 0x000fe200097e842b */
[----:B------:R-:W-:Y:S02]  /*2d10*/  ULDC.64 UR4, c[0x0][0x3e0] ;  /* 0x0000f80000047ab9 */ /* 0x000fe40000000a00 */
[----:B------:R-:W-:-:S04]  /*2d20*/  IADD3 R46, P2, P4, R108, UR4, R92 ;  /* 0x000000046c2e7c10 */ /* 0x000fc8000fc5e05c */
[----:B------:R-:W-:Y:S02]  /*2d30*/  IADD3.X R47, R15, UR5, R100, P2, P4 ;  /* 0x000000050f2f7c10 */ /* 0x000fe400097e8464 */
[C---:B------:R-:W-:Y:S01]  /*2d40*/  ISETP.GE.AND P2, PT, R16.reuse, R135, PT ;  /* 0x000000871000720c */ /* 0x040fe20003f46270 */
[----:B------:R-:W-:Y:S01]  /*2d50*/  VIADD R76, R16, 0x10 ;  /* 0x00000010104c7836 */ /* 0x000fe20000000000 */
[----:B------:R-:W-:Y:S02]  /*2d60*/  CS2R R96, SRZ ;  /* 0x0000000000607805 */ /* 0x000fe4000001ff00 */
[----:B------:R-:W-:-:S09]  /*2d70*/  CS2R R98, SRZ ;  /* 0x0000000000627805 */ /* 0x000fd2000001ff00 */
[----:B------:R0:W5:Y:S04]  /*2d80*/  @!P2 LDG.E.64 R128, desc[UR54][R44.64] ;  /* 0x000000362c80a981 */ /* 0x000168000c1e1b00 */
[----:B------:R0:W5:Y:S01]  /*2d90*/  @!P2 LDG.E.64 R138, desc[UR54][R46.64] ;  /* 0x000000362e8aa981 */ /* 0x000162000c1e1b00 */
[----:B------:R-:W-:Y:S01]  /*2da0*/  ISETP.GE.AND P2, PT, R76, R135, PT ;  /* 0x000000874c00720c */ /* 0x000fe20003f46270 */
        /* <DEDUP_REMOVED lines=11> */
[----:B------:R-:W-:Y:S02]  /*2e60*/  ISETP.GE.AND P2, PT, R76, R135, PT ;  /* 0x000000874c00720c */ /* 0x000fe40003f46270 */
[----:B------:R-:W-:Y:S02]  /*2e70*/  IADD3 R76, R16, 0x40, RZ ;  /* 0x00000040104c7810 */ /* 0x000fe40007ffe0ff */
[----:B------:R-:W-:Y:S02]  /*2e80*/  CS2R R80, SRZ ;  /* 0x0000000000507805 */ /* 0x000fe4000001ff00 */
[----:B------:R-:W-:-:S07]  /*2e90*/  CS2R R82, SRZ ;  /* 0x0000000000527805 */ /* 0x000fce000001ff00 */
        /* <DEDUP_REMOVED lines=8> */
[----:B------:R-:W-:-:S13]  /*2f20*/  ISETP.GE.AND P2, PT, R140, R135, PT ;  /* 0x000000878c00720c */ /* 0x000fda0003f46270 */
[----:B------:R0:W5:Y:S04]  /*2f30*/  @!P2 LDG.E.64 R76, desc[UR54][R44.64+0x50] ;  /* 0x000050362c4ca981 */ /* 0x000168000c1e1b00 */
[----:B------:R0:W5:Y:S02]  /*2f40*/  @!P2 LDG.E.64 R78, desc[UR54][R46.64+0x50] ;  /* 0x000050362e4ea981 */ /* 0x000164000c1e1b00 */
.L_x_433:
[----:B------:R-:W-:Y:S05]  /*2f50*/  BSYNC B1 ;  /* 0x0000000000017941 */ /* 0x000fea0003800000 */
.L_x_432:
[----:B0-----:R-:W-:Y:S01]  /*2f60*/  VIADD R44, R220, 0x80 ;  /* 0x00000080dc2c7836 */ /* 0x001fe20000000000 */
[----:B------:R-:W-:Y:S01]  /*2f70*/  BSSY B1, `(.L_x_434) ;  /* 0x0000032000017945 */ /* 0x000fe20003800000 */
[----:B-----5:R-:W-:Y:S02]  /*2f80*/  IMAD.MOV.U32 R152, RZ, RZ, R76 ;  /* 0x000000ffff987224 */ /* 0x020fe400078e004c */
[----:B------:R-:W-:Y:S01]  /*2f90*/  IMAD.MOV.U32 R155, RZ, RZ, R80 ;  /* 0x000000ffff9b7224 */ /* 0x000fe200078e0050 */
[----:B------:R-:W-:-:S13]  /*2fa0*/  ISETP.GE.AND P4, PT, R44, R42, PT ;  /* 0x0000002a2c00720c */ /* 0x000fda0003f86270 */
[----:B------:R-:W-:Y:S05]  /*2fb0*/  @P4 BRA `(.L_x_435) ;  /* 0x0000000000b44947 */ /* 0x000fea0003800000 */
[----:B------:R-:W-:Y:S01]  /*2fc0*/  IADD3 R44, P2, P5, R114, R94, R9 ;  /* 0x0000005e722c7210 */ /* 0x000fe20007d5e009 */
[----:B------:R-:W-:Y:S01]  /*2fd0*/  ULDC.64 UR4, c[0x0][0x3c8] ;  /* 0x0000f20000047ab9 */ /* 0x000fe20000000a00 */
[----:B------:R-:W-:Y:S02]  /*2fe0*/  CS2R R72, SRZ ;  /* 0x0000000000487805 */ /* 0x000fe4000001ff00 */
[----:B------:R-:W-:Y:S02]  /*2ff0*/  CS2R R74, SRZ ;  /* 0x00000000004a7805 */ /* 0x000fe4000001ff00 */
[----:B------:R-:W-:Y:S02]  /*3000*/  IADD3.X R43, R13, R43, R8, P2, P5 ;  /* 0x0000002b0d2b7210 */ /* 0x000fe400017ea408 */
[----:B------:R-:W-:-:S04]  /*3010*/  IADD3 R46, P2, P5, R108, R92, R11 ;  /* 0x0000005c6c2e7210 */ /* 0x000fc80007d5e00b */
[----:B------:R-:W-:Y:S02]  /*3020*/  IADD3.X R100, R15, R100, R10, P2, P5 ;  /* 0x000000640f647210 */ /* 0x000fe400017ea40a */
[----:B------:R-:W-:-:S04]  /*3030*/  IADD3 R44, P2, R44, UR4, RZ ;  /* 0x000000042c2c7c10 */ /* 0x000fc8000ff5e0ff */
[----:B------:R-:W-:Y:S01]  /*3040*/  IADD3.X R45, R43, UR5, RZ, P2, !PT ;  /* 0x000000052b2d7c10 */ /* 0x000fe200097fe4ff */
[----:B------:R-:W-:Y:S02]  /*3050*/  ULDC.64 UR4, c[0x0][0x3e0] ;  /* 0x0000f80000047ab9 */ /* 0x000fe40000000a00 */
[----:B------:R-:W-:-:S04]  /*3060*/  IADD3 R46, P2, R46, UR4, RZ ;  /* 0x000000042e2e7c10 */ /* 0x000fc8000ff5e0ff */
[----:B------:R-:W-:Y:S02]  /*3070*/  IADD3.X R47, R100, UR5, RZ, P2, !PT ;  /* 0x00000005642f7c10 */ /* 0x000fe400097fe4ff */
[C---:B------:R-:W-:Y:S01]  /*3080*/  ISETP.GE.AND P2, PT, R16.reuse, R135, PT ;  /* 0x000000871000720c */ /* 0x040fe20003f46270 */
        /* <DEDUP_REMOVED lines=32> */
.L_x_435:
[----:B------:R-:W-:Y:S05]  /*3290*/  BSYNC B1 ;  /* 0x0000000000017941 */ /* 0x000fea0003800000 */
.L_x_434:
[----:B------:R-:W-:Y:S01]  /*32a0*/  UISETP.NE.AND UP0, UPT, UR53, 0x3, UPT ;  /* 0x000000033500788c */ /* 0x000fe2000bf05270 */
[----:B------:R-:W-:Y:S01]  /*32b0*/  IMAD.MOV.U32 R161, RZ, RZ, R84 ;  /* 0x000000ffffa17224 */ /* 0x000fe200078e0054 */
[----:B------:R-:W-:Y:S01]  /*32c0*/  MOV R165, R96 ;  /* 0x0000006000a57202 */ /* 0x000fe20000000f00 */
[----:B------:R-:W-:Y:S01]  /*32d0*/  IMAD.MOV.U32 R163, RZ, RZ, R88 ;  /* 0x000000ffffa37224 */ /* 0x000fe200078e0058 */
[----:B------:R-:W-:Y:S01]  /*32e0*/  MOV R166, R98 ;  /* 0x0000006200a67202 */ /* 0x000fe20000000f00 */
[----:B------:R-:W-:Y:S01]  /*32f0*/  IMAD.MOV.U32 R167, RZ, RZ, R128 ;  /* 0x000000ffffa77224 */ /* 0x000fe200078e0080 */
[----:B------:R-:W-:Y:S01]  /*3300*/  PLOP3.LUT P2, PT, PT, PT, UP0, 0x80, 0x0 ;  /* 0x000000000000781c */ /* 0x000fe20003f4f008 */
[----:B------:R-:W-:Y:S01]  /*3310*/  IMAD.MOV.U32 R159, RZ, RZ, R78 ;  /* 0x000000ffff9f7224 */ /* 0x000fe200078e004e */
[----:B-----5:R-:W-:Y:S01]  /*3320*/  MOV R153, R68 ;  /* 0x0000004400997202 */ /* 0x020fe20000000f00 */
[----:B------:R-:W-:Y:S01]  /*3330*/  IMAD.MOV.U32 R160, RZ, RZ, R82 ;  /* 0x000000ffffa07224 */ /* 0x000fe200078e0052 */
[----:B------:R-:W-:Y:S01]  /*3340*/  MOV R154, R70 ;  /* 0x00000046009a7202 */ /* 0x000fe20000000f00 */
[----:B------:R-:W-:-:S02]  /*3350*/  IMAD.MOV.U32 R162, RZ, RZ, R86 ;  /* 0x000000ffffa27224 */ /* 0x000fc400078e0056 */
[----:B------:R-:W-:Y:S02]  /*3360*/  IMAD.MOV.U32 R164, RZ, RZ, R90 ;  /* 0x000000ffffa47224 */ /* 0x000fe400078e005a */
[----:B------:R-:W-:Y:S02]  /*3370*/  IMAD.MOV.U32 R168, RZ, RZ, R138 ;  /* 0x000000ffffa87224 */ /* 0x000fe400078e008a */
[----:B------:R-:W-:Y:S02]  /*3380*/  IMAD.MOV.U32 R92, RZ, RZ, R52 ;  /* 0x000000ffff5c7224 */ /* 0x000fe400078e0034 */
[----:B------:R-:W-:Y:S02]  /*3390*/  IMAD.MOV.U32 R94, RZ, RZ, R56 ;  /* 0x000000ffff5e7224 */ /* 0x000fe400078e0038 */
[----:B------:R-:W-:Y:S02]  /*33a0*/  IMAD.MOV.U32 R140, RZ, RZ, R60 ;  /* 0x000000ffff8c7224 */ /* 0x000fe400078e003c */
[----:B------:R-:W-:-:S02]  /*33b0*/  IMAD.MOV.U32 R142, RZ, RZ, R64 ;  /* 0x000000ffff8e7224 */ /* 0x000fc400078e0040 */
[----:B------:R-:W-:Y:S02]  /*33c0*/  IMAD.MOV.U32 R156, RZ, RZ, R72 ;  /* 0x000000ffff9c7224 */ /* 0x000fe400078e0048 */
[----:B------:R-:W-:Y:S02]  /*33d0*/  IMAD.MOV.U32 R93, RZ, RZ, R54 ;  /* 0x000000ffff5d7224 */ /* 0x000fe400078e0036 */
[----:B------:R-:W-:Y:S02]  /*33e0*/  IMAD.MOV.U32 R95, RZ, RZ, R58 ;  /* 0x000000ffff5f7224 */ /* 0x000fe400078e003a */
[----:B------:R-:W-:Y:S02]  /*33f0*/  IMAD.MOV.U32 R141, RZ, RZ, R62 ;  /* 0x000000ffff8d7224 */ /* 0x000fe400078e003e */
[----:B------:R-:W-:Y:S02]  /*3400*/  IMAD.MOV.U32 R143, RZ, RZ, R66 ;  /* 0x000000ffff8f7224 */ /* 0x000fe400078e0042 */
[----:B------:R-:W-:Y:S01]  /*3410*/  IMAD.MOV.U32 R158, RZ, RZ, R74 ;  /* 0x000000ffff9e7224 */ /* 0x000fe200078e004a */
[----:B------:R-:W-:Y:S06]  /*3420*/  @!P2 BRA `(.L_x_436) ;  /* 0x000000000004a947 */ /* 0x000fec0003800000 */
[----:B------:R-:W-:Y:S01]  /*3430*/  BPT.TRAP 0x1 ;  /* 0x000000040000795c */ /* 0x000fe20000300000 */
.L_x_436:
[----:B------:R-:W-:Y:S01]  /*3440*/  IMAD R43, R19, 0x8, R18 ;  /* 0x00000008132b7824 */ /* 0x000fe200078e0212 */
[----:B------:R-:W-:Y:S01]  /*3450*/  SHF.L.U32 R100, R223, 0x1f, RZ ;  /* 0x0000001fdf647819 */ /* 0x000fe200000006ff */
[----:B------:R-:W-:Y:S03]  /*3460*/  BSSY B1, `(.L_x_437) ;  /* 0x0000003000017945 */ /* 0x000fe60003800000 */
[----:B------:R-:W1:Y:S02]  /*3470*/  SYNCS.PHASECHK.TRANS64.TRYWAIT P5, [R43+URZ+0x33490], R100 ;  /* 0x033490642b0075a7 */ /* 0x000e6400080a017f */
[----:B-1----:R-:W-:Y:S05]  /*3480*/  @!P5 BRA `(.L_x_438) ;  /* 0x0000024c00e0d947 */ /* 0x002fea0003800000 */
.L_x_747:
[----:B------:R-:W-:Y:S05]  /*3490*/  BSYNC B1 ;  /* 0x0000000000017941 */ /* 0x000fea0003800000 */
.L_x_437:
[----:B------:R-:W-:Y:S04]  /*34a0*/  BSSY B1, `(.L_x_439) ;  /* 0x00002ac000017945 */ /* 0x000fe80003800000 */
[----:B------:R-:W-:Y:S05]  /*34b0*/  @P3 BRA `(.L_x_440) ;  /* 0x0000002800a83947 */ /* 0x000fea0003800000 */
[----:B------:R-:W-:Y:S01]  /*34c0*/  ISETP.NE.AND P3, PT, R34, RZ, PT ;  /* 0x000000ff2200720c */ /* 0x000fe20003f65270 */
[----:B------:R-:W-:-:S12]  /*34d0*/  BSSY B2, `(.L_x_441) ;  /* 0x000006f000027945 */ /* 0x000fd80003800000 */
[----:B------:R-:W-:Y:S05]  /*34e0*/  @!P3 BRA `(.L_x_442) ;  /* 0x0000000400b4b947 */ /* 0x000fea0003800000 */
[----:B0-----:R0:W2:Y:S01]  /*34f0*/  LDS.128 R44, [R40+0x24200] ;  /* 0x02420000282c7984 */ /* 0x0010a20000000c00 */
[----:B------:R-:W-:Y:S01]  /*3500*/  ISETP.GE.AND P3, PT, R16, R135, PT ;  /* 0x000000871000720c */ /* 0x000fe20003f66270 */
[----:B------:R-:W-:-:S12]  /*3510*/  BSSY B3, `(.L_x_443) ;  /* 0x0000069000037945 */ /* 0x000fd80003800000 */
[----:B0-----:R-:W-:Y:S05]  /*3520*/  @P3 BRA `(.L_x_444) ;  /* 0x00000004009c3947 */ /* 0x001fea0003800000 */
[----:B------:R-:W-:Y:S02]  /*3530*/  SHF.R.U32.HI R128, RZ, 0x8, R129 ;  /* 0x00000008ff807819 */ /* 0x000fe40000011681 */
[--C-:B------:R-:W-:Y:S02]  /*3540*/  SHF.R.U32.HI R138, RZ, 0x8, R139.reuse ;  /* 0x00000008ff8a7819 */ /* 0x100fe4000001168b */
[----:B------:R-:W-:Y:S01]  /*3550*/  SHF.R.U32.HI R169, RZ, 0x10, R139 ;  /* 0x00000010ffa97819 */ /* 0x000fe2000001168b */
[----:B------:R-:W-:Y:S01]  /*3560*/  IMAD.SHL.U32 R128, R128, 0x100, RZ ;  /* 0x0000010080807824 */ /* 0x000fe200078e00ff */
[----:B------:R-:W-:Y:S01]  /*3570*/  LOP3.LUT R170, R139, 0xff0000ff, RZ, 0xc0, !PT ;  /* 0xff0000ff8baa7812 */ /* 0x000fe200078ec0ff */
[----:B------:R-:W-:Y:S01]  /*3580*/  IMAD.SHL.U32 R139, R138, 0x100, RZ ;  /* 0x000001008a8b7824 */ /* 0x000fe200078e00ff */
[----:B------:R-:W-:Y:S01]  /*3590*/  SHF.R.U32.HI R171, RZ, 0x10, R129 ;  /* 0x00000010ffab7819 */ /* 0x000fe20000011681 */
[----:B--2---:R-:W-:Y:S01]  /*35a0*/  IMAD.MOV.U32 R138, RZ, RZ, R44 ;  /* 0x000000ffff8a7224 */ /* 0x004fe200078e002c */
[----:B------:R-:W-:-:S02]  /*35b0*/  LOP3.LUT R129, R129, 0xff0000ff, RZ, 0xc0, !PT ;  /* 0xff0000ff81817812 */ /* 0x000fc400078ec0ff */
[----:B------:R-:W-:Y:S01]  /*35c0*/  LOP3.LUT R170, R170, 0xff00, R139, 0xf8, !PT ;  /* 0x0000ff00aaaa7812 */ /* 0x000fe200078ef88b */
[----:B------:R-:W-:Y:S01]  /*35d0*/  IMAD.U32 R139, R169, 0x10000, RZ ;  /* 0x00010000a98b7824 */ /* 0x000fe200078e00ff */
[----:B------:R-:W-:Y:S02]  /*35e0*/  LOP3.LUT R129, R129, 0xff00, R128, 0xf8, !PT ;  /* 0x0000ff0081817812 */ /* 0x000fe400078ef880 */
[----:B------:R-:W-:Y:S02]  /*35f0*/  SHF.L.U32 R128, R171, 0x10, RZ ;  /* 0x00000010ab807819 */ /* 0x000fe400000006ff */
[----:B------:R-:W-:Y:S02]  /*3600*/  F2FP.F16.E4M3.UNPACK_B R44, R45 ;  /* 0x0000002dff2c723e */ /* 0x000fe400020006ff */
[----:B------:R-:W-:Y:S02]  /*3610*/  F2FP.F16.E4M3.UNPACK_B R169, R168.H1 ;  /* 0x000000a8ffa9723e */ /* 0x000fe400030006ff */
[----:B------:R-:W-:-:S02]  /*3620*/  LOP3.LUT R128, R129, 0xff0000, R128, 0xf8, !PT ;  /* 0x00ff000081807812 */ /* 0x000fc400078ef880 */
[----:B------:R-:W-:Y:S01]  /*3630*/  LOP3.LUT R129, R170, 0xff0000, R139, 0xf8, !PT ;  /* 0x00ff0000aa817812 */ /* 0x000fe200078ef88b */
[--C-:B------:R-:W-:Y:S01]  /*3640*/  HADD2.F32 R139, -RZ, R44.reuse.H1_H1 ;  /* 0x3000002cff8b7230 */ /* 0x100fe20000004100 */
[----:B------:R-:W-:Y:S01]  /*3650*/  F2FP.F16.E4M3.UNPACK_B R171, R167.H1 ;  /* 0x000000a7ffab723e */ /* 0x000fe200030006ff */
[--C-:B------:R-:W-:Y:S01]  /*3660*/  HADD2.F32 R173, -RZ, R169.reuse.H0_H0 ;  /* 0x200000a9ffad7230 */ /* 0x100fe20000004100 */
[----:B------:R-:W-:Y:S01]  /*3670*/  F2FP.F16.E4M3.UNPACK_B R45, R45.H1 ;  /* 0x0000002dff2d723e */ /* 0x000fe200030006ff */
[----:B------:R-:W-:Y:S01]  /*3680*/  HADD2.F32 R44, -RZ, R44.H0_H0 ;  /* 0x2000002cff2c7230 */ /* 0x000fe20000004100 */
[----:B------:R-:W-:Y:S01]  /*3690*/  F2FP.F16.E4M3.UNPACK_B R168, R168 ;  /* 0x000000a8ffa8723e */ /* 0x000fe200020006ff */
[----:B------:R-:W-:Y:S02]  /*36a0*/  HADD2.F32 R174, -RZ, R169.H1_H1 ;  /* 0x300000a9ffae7230 */ /* 0x000fe40000004100 */
[----:B------:R-:W-:Y:S01]  /*36b0*/  FMUL.FTZ R175, R139, R173 ;  /* 0x000000ad8baf7220 */ /* 0x000fe20000410000 */
[----:B------:R-:W-:-:S02]  /*36c0*/  HADD2.F32 R172, -RZ, R171.H0_H0 ;  /* 0x200000abffac7230 */ /* 0x000fc40000004100 */
[----:B------:R-:W-:Y:S01]  /*36d0*/  FMUL.FTZ R176, R44, R173 ;  /* 0x000000ad2cb07220 */ /* 0x000fe20000410000 */
[--C-:B------:R-:W-:Y:S01]  /*36e0*/  HADD2.F32 R170, -RZ, R45.reuse.H1_H1 ;  /* 0x3000002dffaa7230 */ /* 0x100fe20000004100 */
[----:B------:R-:W-:Y:S01]  /*36f0*/  F2FP.F16.E4M3.UNPACK_B R177, R129.H1 ;  /* 0x00000081ffb1723e */ /* 0x000fe200030006ff */
[----:B------:R-:W-:Y:S02]  /*3700*/  HADD2.F32 R169, -RZ, R45.H0_H0 ;  /* 0x2000002dffa97230 */ /* 0x000fe40000004100 */
[----:B------:R-:W-:Y:S01]  /*3710*/  FFMA.FTZ R45, R139, R172, R176 ;  /* 0x000000ac8b2d7223 */ /* 0x000fe200000100b0 */
[----:B------:R-:W-:Y:S02]  /*3720*/  HADD2.F32 R171, -RZ, R171.H1_H1 ;  /* 0x300000abffab7230 */ /* 0x000fe40000004100 */
[----:B------:R-:W-:Y:S01]  /*3730*/  FMUL.FTZ R178, R170, R174 ;  /* 0x000000aeaab27220 */ /* 0x000fe20000410000 */
[----:B------:R-:W-:Y:S01]  /*3740*/  F2FP.F16.E4M3.UNPACK_B R139, R138.H1 ;  /* 0x0000008aff8b723e */ /* 0x000fe200030006ff */
[C---:B------:R-:W-:Y:S01]  /*3750*/  FMUL.FTZ R173, R169.reuse, R174 ;  /* 0x000000aea9ad7220 */ /* 0x040fe20000410000 */
[----:B------:R-:W-:Y:S01]  /*3760*/  FFMA.FTZ R44, R44, R172, -R175 ;  /* 0x000000ac2c2c7223 */ /* 0x000fe200000108af */
[----:B------:R-:W-:Y:S01]  /*3770*/  F2FP.F16.E4M3.UNPACK_B R138, R138 ;  /* 0x0000008aff8a723e */ /* 0x000fe200020006ff */
[-C--:B------:R-:W-:Y:S01]  /*3780*/  FFMA.FTZ R178, R169, R171.reuse, -R178 ;  /* 0x000000aba9b27223 */ /* 0x080fe200000108b2 */
[----:B------:R-:W-:Y:S01]  /*3790*/  FFMA.FTZ R175, R170, R171, R173 ;  /* 0x000000abaaaf7223 */ /* 0x000fe200000100ad */
[--C-:B------:R-:W-:Y:S01]  /*37a0*/  HADD2.F32 R171, -RZ, R168.reuse.H1_H1 ;  /* 0x300000a8ffab7230 */ /* 0x100fe20000004100 */
[----:B------:R-:W-:Y:S01]  /*37b0*/  F2FP.F16.E4M3.UNPACK_B R170, R167 ;  /* 0x000000a7ffaa723e */ /* 0x000fe200020006ff */
[----:B------:R-:W-:-:S02]  /*37c0*/  HADD2.F32 R172, -RZ, R168.H0_H0 ;  /* 0x200000a8ffac7230 */ /* 0x000fc40000004100 */
[--C-:B------:R-:W-:Y:S02]  /*37d0*/  HADD2.F32 R168, -RZ, R139.reuse.H0_H0 ;  /* 0x2000008bffa87230 */ /* 0x100fe40000004100 */
[----:B------:R-:W-:Y:S02]  /*37e0*/  HADD2.F32 R169, -RZ, R139.H1_H1 ;  /* 0x3000008bffa97230 */ /* 0x000fe40000004100 */
[--C-:B------:R-:W-:Y:S02]  /*37f0*/  HADD2.F32 R167, -RZ, R138.reuse.H1_H1 ;  /* 0x3000008affa77230 */ /* 0x100fe40000004100 */
[-C--:B------:R-:W-:Y:S01]  /*3800*/  FMUL.FTZ R176, R168, R171.reuse ;  /* 0x000000aba8b07220 */ /* 0x080fe20000410000 */
[----:B------:R-:W-:Y:S02]  /*3810*/  HADD2.F32 R139, -RZ, R138.H0_H0 ;  /* 0x2000008aff8b7230 */ /* 0x000fe40000004100 */
[----:B------:R-:W-:Y:S01]  /*3820*/  FMUL.FTZ R173, R169, R171 ;  /* 0x000000aba9ad7220 */ /* 0x000fe20000410000 */
[----:B------:R-:W-:-:S02]  /*3830*/  HADD2.F32 R138, -RZ, R170.H1_H1 ;  /* 0x300000aaff8a7230 */ /* 0x000fc40000004100 */
[-C--:B------:R-:W-:Y:S01]  /*3840*/  FMUL.FTZ R174, R167, R172.reuse ;  /* 0x000000aca7ae7220 */ /* 0x080fe20000410000 */
[----:B------:R-:W-:Y:S02]  /*3850*/  HADD2.F32 R170, -RZ, R170.H0_H0 ;  /* 0x200000aaffaa7230 */ /* 0x000fe40000004100 */
[----:B------:R-:W-:Y:S01]  /*3860*/  FMUL.FTZ R172, R139, R172 ;  /* 0x000000ac8bac7220 */ /* 0x000fe20000410000 */
[-C--:B------:R-:W-:Y:S01]  /*3870*/  FFMA.FTZ R168, R168, R138.reuse, -R173 ;  /* 0x0000008aa8a87223 */ /* 0x080fe200000108ad */
[----:B------:R-:W-:Y:S01]  /*3880*/  FFMA.FTZ R169, R169, R138, R176 ;  /* 0x0000008aa9a97223 */ /* 0x000fe200000100b0 */
[-C--:B------:R-:W-:Y:S01]  /*3890*/  FFMA.FTZ R138, R139, R170.reuse, -R174 ;  /* 0x000000aa8b8a7223 */ /* 0x080fe200000108ae */
[----:B------:R-:W-:Y:S01]  /*38a0*/  FFMA.FTZ R139, R167, R170, R172 ;  /* 0x000000aaa78b7223 */ /* 0x000fe200000100ac */
[----:B------:R-:W-:Y:S01]  /*38b0*/  F2FP.F16.E4M3.UNPACK_B R170, R47.H1 ;  /* 0x0000002fffaa723e */ /* 0x000fe200030006ff */
[----:B------:R-:W-:Y:S01]  /*38c0*/  HADD2.F32 R174, -RZ, R177.H1_H1 ;  /* 0x300000b1ffae7230 */ /* 0x000fe20000004100 */
[----:B------:R-:W-:-:S02]  /*38d0*/  F2FP.SATFINITE.E4M3.F32.PACK_AB_MERGE_C R168, R169, R168, RZ ;  /* 0x000000a8a9a8723e */ /* 0x000fc400048070ff */
[----:B------:R-:W-:Y:S01]  /*38e0*/  F2FP.F16.E4M3.UNPACK_B R169, R46.H1 ;  /* 0x0000002effa9723e */ /* 0x000fe200030006ff */
[--C-:B------:R-:W-:Y:S01]  /*38f0*/  HADD2.F32 R171, -RZ, R170.reuse.H0_H0 ;  /* 0x200000aaffab7230 */ /* 0x100fe20000004100 */
[----:B------:R-:W-:Y:S01]  /*3900*/  F2FP.F16.E4M3.UNPACK_B R176, R129 ;  /* 0x00000081ffb0723e */ /* 0x000fe200020006ff */
[----:B------:R-:W-:Y:S01]  /*3910*/  HADD2.F32 R170, -RZ, R170.H1_H1 ;  /* 0x300000aaffaa7230 */ /* 0x000fe20000004100 */
[----:B------:R-:W-:Y:S01]  /*3920*/  F2FP.SATFINITE.E4M3.F32.PACK_AB_MERGE_C R167, R175, R178, RZ ;  /* 0x000000b2afa7723e */ /* 0x000fe200048070ff */
[--C-:B------:R-:W-:Y:S01]  /*3930*/  HADD2.F32 R129, -RZ, R169.reuse.H1_H1 ;  /* 0x300000a9ff817230 */ /* 0x100fe20000004100 */
[-C--:B------:R-:W-:Y:S01]  /*3940*/  F2FP.F16.E4M3.UNPACK_B R173, R128.reuse.H1 ;  /* 0x00000080ffad723e */ /* 0x080fe200030006ff */
[----:B------:R-:W-:Y:S01]  /*3950*/  HADD2.F32 R178, -RZ, R176.H1_H1 ;  /* 0x300000b0ffb27230 */ /* 0x000fe20000004100 */
[----:B------:R-:W-:Y:S01]  /*3960*/  F2FP.F16.E4M3.UNPACK_B R172, R128 ;  /* 0x00000080ffac723e */ /* 0x000fe200020006ff */
[----:B------:R-:W-:Y:S02]  /*3970*/  HADD2.F32 R169, -RZ, R169.H0_H0 ;  /* 0x200000a9ffa97230 */ /* 0x000fe40000004100 */
[----:B------:R-:W-:Y:S01]  /*3980*/  FMUL.FTZ R128, R170, R174 ;  /* 0x000000aeaa807220 */ /* 0x000fe20000410000 */
[----:B------:R-:W-:-:S02]  /*3990*/  HADD2.F32 R175, -RZ, R173.H1_H1 ;  /* 0x300000adffaf7230 */ /* 0x000fc40000004100 */
[----:B------:R-:W-:Y:S01]  /*39a0*/  FMUL.FTZ R179, R171, R174 ;  /* 0x000000aeabb37220 */ /* 0x000fe20000410000 */
[----:B------:R-:W-:Y:S02]  /*39b0*/  HADD2.F32 R174, -RZ, R172.H1_H1 ;  /* 0x300000acffae7230 */ /* 0x000fe40000004100 */
[-C--:B------:R-:W-:Y:S01]  /*39c0*/  FMUL.FTZ R180, R129, R178.reuse ;  /* 0x000000b281b47220 */ /* 0x080fe20000410000 */
[----:B------:R-:W-:Y:S01]  /*39d0*/  F2FP.F16.E4M3.UNPACK_B R47, R47 ;  /* 0x0000002fff2f723e */ /* 0x000fe200020006ff */
[----:B------:R-:W-:Y:S01]  /*39e0*/  FMUL.FTZ R178, R169, R178 ;  /* 0x000000b2a9b27220 */ /* 0x000fe20000410000 */
[----:B------:R-:W-:Y:S01]  /*39f0*/  F2FP.F16.E4M3.UNPACK_B R46, R46 ;  /* 0x0000002eff2e723e */ /* 0x000fe200020006ff */
[-C--:B------:R-:W-:Y:S01]  /*3a00*/  FFMA.FTZ R128, R171, R175.reuse, -R128 ;  /* 0x000000afab807223 */ /* 0x080fe20000010880 */
[----:B------:R-:W-:Y:S01]  /*3a10*/  FFMA.FTZ R179, R170, R175, R179 ;  /* 0x000000afaab37223 */ /* 0x000fe200000100b3 */
[-C--:B------:R-:W-:Y:S01]  /*3a20*/  FFMA.FTZ R180, R169, R174.reuse, -R180 ;  /* 0x000000aea9b47223 */ /* 0x080fe200000108b4 */
[----:B------:R-:W-:Y:S01]  /*3a30*/  FFMA.FTZ R175, R129, R174, R178 ;  /* 0x000000ae81af7223 */ /* 0x000fe200000100b2 */
[--C-:B------:R-:W-:Y:S01]  /*3a40*/  HADD2.F32 R129, -RZ, R47.reuse.H0_H0 ;  /* 0x2000002fff817230 */ /* 0x100fe20000004100 */
[----:B------:R-:W-:Y:S01]  /*3a50*/  F2FP.SATFINITE.E4M3.F32.PACK_AB_MERGE_C R45, R45, R44, R167 ;  /* 0x0000002c2d2d723e */ /* 0x000fe200048070a7 */
[----:B------:R-:W-:Y:S01]  /*3a60*/  HADD2.F32 R169, -RZ, R47.H1_H1 ;  /* 0x3000002fffa97230 */ /* 0x000fe20000004100 */
[----:B------:R-:W-:Y:S01]  /*3a70*/  F2FP.SATFINITE.E4M3.F32.PACK_AB_MERGE_C R128, R179, R128, RZ ;  /* 0x00000080b380723e */ /* 0x000fe200048070ff */
[----:B------:R-:W-:Y:S01]  /*3a80*/  HADD2.F32 R174, -RZ, R177.H0_H0 ;  /* 0x200000b1ffae7230 */ /* 0x000fe20000004100 */
[----:B------:R-:W-:Y:S01]  /*3a90*/  F2FP.SATFINITE.E4M3.F32.PACK_AB_MERGE_C R175, R175, R180, RZ ;  /* 0x000000b4afaf723e */ /* 0x000fe200048070ff */
[--C-:B------:R-:W-:Y:S01]  /*3aa0*/  HADD2.F32 R47, -RZ, R46.reuse.H0_H0 ;  /* 0x2000002eff2f7230 */ /* 0x100fe20000004100 */
[----:B------:R-:W-:Y:S01]  /*3ab0*/  F2FP.SATFINITE.E4M3.F32.PACK_AB_MERGE_C R44, R139, R138, R168 ;  /* 0x0000008a8b2c723e */ /* 0x000fe200048070a8 */
[----:B------:R-:W-:-:S02]  /*3ac0*/  HADD2.F32 R46, -RZ, R46.H1_H1 ;  /* 0x3000002eff2e7230 */ /* 0x000fc40000004100 */
[-C--:B------:R-:W-:Y:S01]  /*3ad0*/  FMUL.FTZ R178, R169, R174.reuse ;  /* 0x000000aea9b27220 */ /* 0x080fe20000410000 */
[----:B------:R-:W-:Y:S02]  /*3ae0*/  HADD2.F32 R176, -RZ, R176.H0_H0 ;  /* 0x200000b0ffb07230 */ /* 0x000fe40000004100 */
[----:B------:R-:W-:Y:S01]  /*3af0*/  FMUL.FTZ R182, R129, R174 ;  /* 0x000000ae81b67220 */ /* 0x000fe20000410000 */
[----:B------:R-:W-:Y:S02]  /*3b00*/  HADD2.F32 R170, -RZ, R173.H0_H0 ;  /* 0x200000adffaa7230 */ /* 0x000fe40000004100 */
[----:B------:R-:W-:Y:S02]  /*3b10*/  HADD2.F32 R172, -RZ, R172.H0_H0 ;  /* 0x200000acffac7230 */ /* 0x000fe40000004100 */
[CC--:B------:R-:W-:Y:S01]  /*3b20*/  FMUL.FTZ R174, R46.reuse, R176.reuse ;  /* 0x000000b02eae7220 */ /* 0x0c0fe20000410000 */
[----:B------:R-:W-:Y:S01]  /*3b30*/  FMUL.FTZ R171, R47, R176 ;  /* 0x000000b02fab7220 */ /* 0x000fe20000410000 */
[-C--:B------:R-:W-:Y:S01]  /*3b40*/  FFMA.FTZ R178, R129, R170.reuse, -R178 ;  /* 0x000000aa81b27223 */ /* 0x080fe200000108b2 */
[----:B------:R-:W-:Y:S01]  /*3b50*/  FFMA.FTZ R169, R169, R170, R182 ;  /* 0x000000aaa9a97223 */ /* 0x000fe200000100b6 */
[-C--:B------:R-:W-:Y:S01]  /*3b60*/  FFMA.FTZ R174, R47, R172.reuse, -R174 ;  /* 0x000000ac2fae7223 */ /* 0x080fe200000108ae */
[----:B------:R-:W-:-:S03]  /*3b70*/  FFMA.FTZ R171, R46, R172, R171 ;  /* 0x000000ac2eab7223 */ /* 0x000fc600000100ab */
[----:B------:R-:W-:Y:S02]  /*3b80*/  F2FP.SATFINITE.E4M3.F32.PACK_AB_MERGE_C R47, R169, R178, R128 ;  /* 0x000000b2a92f723e */ /* 0x000fe40004807080 */
[----:B------:R-:W-:-:S07]  /*3b90*/  F2FP.SATFINITE.E4M3.F32.PACK_AB_MERGE_C R46, R171, R174, R175 ;  /* 0x000000aeab2e723e */ /* 0x000fce00048070af */
.L_x_444:
[----:B------:R-:W-:Y:S05]  /*3ba0*/  BSYNC B3 ;  /* 0x0000000000037941 */ /* 0x000fea0003800000 */
.L_x_443:
[----:B--2---:R2:W-:Y:S02]  /*3bb0*/  STG.E.128 desc[UR54][R50.64], R44 ;  /* 0x0000002c32007986 */ /* 0x0045e4000c101d36 */
.L_x_442:
[----:B------:R-:W-:Y:S05]  /*3bc0*/  BSYNC B2 ;  /* 0x0000000000027941 */ /* 0x000fea0003800000 */
.L_x_441:
[----:B------:R-:W-:Y:S01]  /*3bd0*/  ISETP.NE.AND P3, PT, R35, RZ, PT ;  /* 0x000000ff2300720c */ /* 0x000fe20003f65270 */
[----:B------:R-:W-:-:S12]  /*3be0*/  BSSY B2, `(.L_x_445) ;  /* 0x0000071000027945 */ /* 0x000fd80003800000 */
[----:B------:R-:W-:Y:S05]  /*3bf0*/  @!P3 BRA `(.L_x_446) ;  /* 0x0000000400bcb947 */ /* 0x000fea0003800000 */
[----:B0-2---:R0:W2:Y:S01]  /*3c00*/  LDS.128 R44, [R41+0x24200] ;  /* 0x02420000292c7984 */ /* 0x0050a20000000c00 */
[----:B------:R-:W-:Y:S01]  /*3c10*/  VIADD R128, R16, 0x10 ;  /* 0x0000001010807836 */ /* 0x000fe20000000000 */
[----:B------:R-:W-:Y:S04]  /*3c20*/  BSSY B3, `(.L_x_447) ;  /* 0x000006b000037945 */ /* 0x000fe80003800000 */
[----:B------:R-:W-:-:S13]  /*3c30*/  ISETP.GE.AND P3, PT, R128, R135, PT ;  /* 0x000000878000720c */ /* 0x000fda0003f66270 */
[----:B0-----:R-:W-:Y:S05]  /*3c40*/  @P3 BRA `(.L_x_448) ;  /* 0x0000000400a03947 */ /* 0x001fea0003800000 */
[----:B------:R-:W-:Y:S02]  /*3c50*/  SHF.R.U32.HI R98, RZ, 0x8, R97 ;  /* 0x00000008ff627819 */ /* 0x000fe40000011661 */
[--C-:B------:R-:W-:Y:S02]  /*3c60*/  SHF.R.U32.HI R129, RZ, 0x8, R99.reuse ;  /* 0x00000008ff817819 */ /* 0x100fe40000011663 */
[----:B------:R-:W-:Y:S02]  /*3c70*/  LOP3.LUT R128, R99, 0xff0000ff, RZ, 0xc0, !PT ;  /* 0xff0000ff63807812 */ /* 0x000fe400078ec0ff */
[----:B------:R-:W-:Y:S01]  /*3c80*/  SHF.R.U32.HI R138, RZ, 0x10, R99 ;  /* 0x00000010ff8a7819 */ /* 0x000fe20000011663 */
[----:B------:R-:W-:Y:S01]  /*3c90*/  IMAD.SHL.U32 R99, R98, 0x100, RZ ;  /* 0x0000010062637824 */ /* 0x000fe200078e00ff */
[----:B------:R-:W-:Y:S01]  /*3ca0*/  LOP3.LUT R96, R97, 0xff0000ff, RZ, 0xc0, !PT ;  /* 0xff0000ff61607812 */ /* 0x000fe200078ec0ff */
[----:B------:R-:W-:Y:S01]  /*3cb0*/  IMAD.SHL.U32 R129, R129, 0x100, RZ ;  /* 0x0000010081817824 */ /* 0x000fe200078e00ff */
[----:B------:R-:W-:Y:S01]  /*3cc0*/  SHF.R.U32.HI R139, RZ, 0x10, R97 ;  /* 0x00000010ff8b7819 */ /* 0x000fe20000011661 */
[----:B--2---:R-:W-:Y:S01]  /*3cd0*/  IMAD.MOV.U32 R97, RZ, RZ, R45 ;  /* 0x000000ffff617224 */ /* 0x004fe200078e002d */
[----:B------:R-:W-:Y:S01]  /*3ce0*/  LOP3.LUT R45, R96, 0xff00, R99, 0xf8, !PT ;  /* 0x0000ff00602d7812 */ /* 0x000fe200078ef863 */
[----:B------:R-:W-:Y:S01]  /*3cf0*/  IMAD.U32 R138, R138, 0x10000, RZ ;  /* 0x000100008a8a7824 */ /* 0x000fe200078e00ff */
[----:B------:R-:W-:Y:S01]  /*3d00*/  MOV R98, R44 ;  /* 0x0000002c00627202 */ /* 0x000fe20000000f00 */
[----:B------:R-:W-:Y:S01]  /*3d10*/  IMAD.U32 R96, R139, 0x10000, RZ ;  /* 0x000100008b607824 */ /* 0x000fe200078e00ff */
[----:B------:R-:W-:-:S02]  /*3d20*/  LOP3.LUT R129, R128, 0xff00, R129, 0xf8, !PT ;  /* 0x0000ff0080817812 */ /* 0x000fc400078ef881 */
[----:B------:R-:W-:Y:S02]  /*3d30*/  F2FP.F16.E4M3.UNPACK_B R44, R97 ;  /* 0x00000061ff2c723e */ /* 0x000fe400020006ff */
[----:B------:R-:W-:Y:S02]  /*3d40*/  F2FP.F16.E4M3.UNPACK_B R128, R166.H1 ;  /* 0x000000a6ff80723e */ /* 0x000fe400030006ff */
[----:B------:R-:W-:Y:S01]  /*3d50*/  LOP3.LUT R45, R45, 0xff0000, R96, 0xf8, !PT ;  /* 0x00ff00002d2d7812 */ /* 0x000fe200078ef860 */
[----:B------:R-:W-:Y:S01]  /*3d60*/  HADD2.F32 R99, -RZ, R44.H1_H1 ;  /* 0x3000002cff637230 */ /* 0x000fe20000004100 */
[----:B------:R-:W-:Y:S01]  /*3d70*/  LOP3.LUT R96, R129, 0xff0000, R138, 0xf8, !PT ;  /* 0x00ff000081607812 */ /* 0x000fe200078ef88a */
[----:B------:R-:W-:Y:S01]  /*3d80*/  HADD2.F32 R167, -RZ, R128.H0_H0 ;  /* 0x20000080ffa77230 */ /* 0x000fe20000004100 */
[----:B------:R-:W-:Y:S01]  /*3d90*/  F2FP.F16.E4M3.UNPACK_B R138, R165.H1 ;  /* 0x000000a5ff8a723e */ /* 0x000fe200030006ff */
[----:B------:R-:W-:Y:S01]  /*3da0*/  HADD2.F32 R44, -RZ, R44.H0_H0 ;  /* 0x2000002cff2c7230 */ /* 0x000fe20000004100 */
[----:B------:R-:W-:Y:S01]  /*3db0*/  F2FP.F16.E4M3.UNPACK_B R97, R97.H1 ;  /* 0x00000061ff61723e */ /* 0x000fe200030006ff */
[----:B------:R-:W-:-:S02]  /*3dc0*/  HADD2.F32 R168, -RZ, R128.H1_H1 ;  /* 0x30000080ffa87230 */ /* 0x000fc40000004100 */
[CC--:B------:R-:W-:Y:S01]  /*3dd0*/  FMUL.FTZ R169, R99.reuse, R167.reuse ;  /* 0x000000a763a97220 */ /* 0x0c0fe20000410000 */
[--C-:B------:R-:W-:Y:S02]  /*3de0*/  HADD2.F32 R139, -RZ, R138.reuse.H0_H0 ;  /* 0x2000008aff8b7230 */ /* 0x100fe40000004100 */
[----:B------:R-:W-:Y:S01]  /*3df0*/  FMUL.FTZ R170, R44, R167 ;  /* 0x000000a72caa7220 */ /* 0x000fe20000410000 */
[--C-:B------:R-:W-:Y:S01]  /*3e00*/  HADD2.F32 R129, -RZ, R97.reuse.H1_H1 ;  /* 0x30000061ff817230 */ /* 0x100fe20000004100 */
[----:B------:R-:W-:Y:S01]  /*3e10*/  F2FP.F16.E4M3.UNPACK_B R166, R166 ;  /* 0x000000a6ffa6723e */ /* 0x000fe200020006ff */
[----:B------:R-:W-:Y:S02]  /*3e20*/  HADD2.F32 R128, -RZ, R97.H0_H0 ;  /* 0x20000061ff807230 */ /* 0x000fe40000004100 */
[-C--:B------:R-:W-:Y:S01]  /*3e30*/  FFMA.FTZ R97, R99, R139.reuse, R170 ;  /* 0x0000008b63617223 */ /* 0x080fe200000100aa */
[----:B------:R-:W-:Y:S02]  /*3e40*/  HADD2.F32 R138, -RZ, R138.H1_H1 ;  /* 0x3000008aff8a7230 */ /* 0x000fe40000004100 */
[C---:B------:R-:W-:Y:S01]  /*3e50*/  FMUL.FTZ R167, R129.reuse, R168 ;  /* 0x000000a881a77220 */ /* 0x040fe20000410000 */
[----:B------:R-:W-:Y:S01]  /*3e60*/  F2FP.F16.E4M3.UNPACK_B R99, R98.H1 ;  /* 0x00000062ff63723e */ /* 0x000fe200030006ff */
[----:B------:R-:W-:Y:S01]  /*3e70*/  FMUL.FTZ R168, R128, R168 ;  /* 0x000000a880a87220 */ /* 0x000fe20000410000 */
[----:B------:R-:W-:Y:S01]  /*3e80*/  F2FP.F16.E4M3.UNPACK_B R98, R98 ;  /* 0x00000062ff62723e */ /* 0x000fe200020006ff */
[----:B------:R-:W-:Y:S01]  /*3e90*/  FFMA.FTZ R44, R44, R139, -R169 ;  /* 0x0000008b2c2c7223 */ /* 0x000fe200000108a9 */
[-C--:B------:R-:W-:Y:S01]  /*3ea0*/  FFMA.FTZ R169, R128, R138.reuse, -R167 ;  /* 0x0000008a80a97223 */ /* 0x080fe200000108a7 */
[----:B------:R-:W-:Y:S01]  /*3eb0*/  FFMA.FTZ R172, R129, R138, R168 ;  /* 0x0000008a81ac7223 */ /* 0x000fe200000100a8 */
[----:B------:R-:W-:Y:S01]  /*3ec0*/  F2FP.F16.E4M3.UNPACK_B R165, R165 ;  /* 0x000000a5ffa5723e */ /* 0x000fe200020006ff */
[----:B------:R-:W-:-:S02]  /*3ed0*/  HADD2.F32 R139, -RZ, R166.H1_H1 ;  /* 0x300000a6ff8b7230 */ /* 0x000fc40000004100 */
[--C-:B------:R-:W-:Y:S02]  /*3ee0*/  HADD2.F32 R129, -RZ, R99.reuse.H0_H0 ;  /* 0x20000063ff817230 */ /* 0x100fe40000004100 */
[----:B------:R-:W-:Y:S02]  /*3ef0*/  HADD2.F32 R138, -RZ, R99.H1_H1 ;  /* 0x30000063ff8a7230 */ /* 0x000fe40000004100 */
[----:B------:R-:W-:Y:S02]  /*3f00*/  HADD2.F32 R166, -RZ, R166.H0_H0 ;  /* 0x200000a6ffa67230 */ /* 0x000fe40000004100 */
[-C--:B------:R-:W-:Y:S01]  /*3f10*/  FMUL.FTZ R167, R129, R139.reuse ;  /* 0x0000008b81a77220 */ /* 0x080fe20000410000 */
[--C-:B------:R-:W-:Y:S02]  /*3f20*/  HADD2.F32 R128, -RZ, R98.reuse.H1_H1 ;  /* 0x30000062ff807230 */ /* 0x100fe40000004100 */
[----:B------:R-:W-:Y:S01]  /*3f30*/  FMUL.FTZ R170, R138, R139 ;  /* 0x0000008b8aaa7220 */ /* 0x000fe20000410000 */
[----:B------:R-:W-:-:S02]  /*3f40*/  HADD2.F32 R99, -RZ, R98.H0_H0 ;  /* 0x20000062ff637230 */ /* 0x000fc40000004100 */
[--C-:B------:R-:W-:Y:S02]  /*3f50*/  HADD2.F32 R98, -RZ, R165.reuse.H1_H1 ;  /* 0x300000a5ff627230 */ /* 0x100fe40000004100 */
[-C--:B------:R-:W-:Y:S01]  /*3f60*/  FMUL.FTZ R168, R128, R166.reuse ;  /* 0x000000a680a87220 */ /* 0x080fe20000410000 */
[----:B------:R-:W-:Y:S02]  /*3f70*/  HADD2.F32 R165, -RZ, R165.H0_H0 ;  /* 0x200000a5ffa57230 */ /* 0x000fe40000004100 */
[----:B------:R-:W-:Y:S01]  /*3f80*/  FMUL.FTZ R139, R99, R166 ;  /* 0x000000a6638b7220 */ /* 0x000fe20000410000 */
[----:B------:R-:W-:Y:S01]  /*3f90*/  F2FP.F16.E4M3.UNPACK_B R166, R45 ;  /* 0x0000002dffa6723e */ /* 0x000fe200020006ff */
[-C--:B------:R-:W-:Y:S01]  /*3fa0*/  FFMA.FTZ R129, R129, R98.reuse, -R170 ;  /* 0x0000006281817223 */ /* 0x080fe200000108aa */
[----:B------:R-:W-:Y:S01]  /*3fb0*/  FFMA.FTZ R138, R138, R98, R167 ;  /* 0x000000628a8a7223 */ /* 0x000fe200000100a7 */
[-C--:B------:R-:W-:Y:S01]  /*3fc0*/  FFMA.FTZ R98, R99, R165.reuse, -R168 ;  /* 0x000000a563627223 */ /* 0x080fe200000108a8 */
[----:B------:R-:W-:Y:S01]  /*3fd0*/  FFMA.FTZ R99, R128, R165, R139 ;  /* 0x000000a580637223 */ /* 0x000fe2000001008b */
[----:B------:R-:W-:-:S02]  /*3fe0*/  F2FP.F16.E4M3.UNPACK_B R139, R47.H1 ;  /* 0x0000002fff8b723e */ /* 0x000fc400030006ff */
[----:B------:R-:W-:Y:S02]  /*3ff0*/  F2FP.F16.E4M3.UNPACK_B R170, R96.H1 ;  /* 0x00000060ffaa723e */ /* 0x000fe400030006ff */
[----:B------:R-:W-:Y:S01]  /*4000*/  F2FP.SATFINITE.E4M3.F32.PACK_AB_MERGE_C R128, R172, R169, RZ ;  /* 0x000000a9ac80723e */ /* 0x000fe200048070ff */
[--C-:B------:R-:W-:Y:S01]  /*4010*/  HADD2.F32 R165, -RZ, R139.reuse.H0_H0 ;  /* 0x2000008bffa57230 */ /* 0x100fe20000004100 */
[----:B------:R-:W-:Y:S01]  /*4020*/  F2FP.SATFINITE.E4M3.F32.PACK_AB_MERGE_C R129, R138, R129, RZ ;  /* 0x000000818a81723e */ /* 0x000fe200048070ff */
[----:B------:R-:W-:Y:S01]  /*4030*/  HADD2.F32 R139, -RZ, R139.H1_H1 ;  /* 0x3000008bff8b7230 */ /* 0x000fe20000004100 */
[----:B------:R-:W-:Y:S01]  /*4040*/  F2FP.F16.E4M3.UNPACK_B R167, R45.H1 ;  /* 0x0000002dffa7723e */ /* 0x000fe200030006ff */
[----:B------:R-:W-:Y:S01]  /*4050*/  HADD2.F32 R172, -RZ, R170.H1_H1 ;  /* 0x300000aaffac7230 */ /* 0x000fe20000004100 */
[----:B------:R-:W-:Y:S01]  /*4060*/  F2FP.F16.E4M3.UNPACK_B R138, R46.H1 ;  /* 0x0000002eff8a723e */ /* 0x000fe200030006ff */
[----:B------:R-:W-:Y:S01]  /*4070*/  HADD2.F32 R45, -RZ, R166.H1_H1 ;  /* 0x300000a6ff2d7230 */ /* 0x000fe20000004100 */
[----:B------:R-:W-:Y:S01]  /*4080*/  F2FP.F16.E4M3.UNPACK_B R169, R96 ;  /* 0x00000060ffa9723e */ /* 0x000fe200020006ff */
[----:B------:R-:W-:-:S02]  /*4090*/  HADD2.F32 R168, -RZ, R167.H1_H1 ;  /* 0x300000a7ffa87230 */ /* 0x000fc40000004100 */
[-C--:B------:R-:W-:Y:S01]  /*40a0*/  FMUL.FTZ R174, R139, R172.reuse ;  /* 0x000000ac8bae7220 */ /* 0x080fe20000410000 */
[--C-:B------:R-:W-:Y:S02]  /*40b0*/  HADD2.F32 R96, -RZ, R138.reuse.H1_H1 ;  /* 0x3000008aff607230 */ /* 0x100fe40000004100 */
[C---:B------:R-:W-:Y:S01]  /*40c0*/  FMUL.FTZ R172, R165.reuse, R172 ;  /* 0x000000aca5ac7220 */ /* 0x040fe20000410000 */
[----:B------:R-:W-:Y:S02]  /*40d0*/  HADD2.F32 R171, -RZ, R169.H1_H1 ;  /* 0x300000a9ffab7230 */ /* 0x000fe40000004100 */
[-C--:B------:R-:W-:Y:S01]  /*40e0*/  FFMA.FTZ R174, R165, R168.reuse, -R174 ;  /* 0x000000a8a5ae7223 */ /* 0x080fe200000108ae */
[----:B------:R-:W-:Y:S01]  /*40f0*/  HADD2.F32 R138, -RZ, R138.H0_H0 ;  /* 0x2000008aff8a7230 */ /* 0x000fe20000004100 */
[----:B------:R-:W-:Y:S01]  /*4100*/  F2FP.F16.E4M3.UNPACK_B R47, R47 ;  /* 0x0000002fff2f723e */ /* 0x000fe200020006ff */
[----:B------:R-:W-:Y:S01]  /*4110*/  FFMA.FTZ R173, R139, R168, R172 ;  /* 0x000000a88bad7223 */ /* 0x000fe200000100ac */
[-C--:B------:R-:W-:Y:S01]  /*4120*/  FMUL.FTZ R165, R96, R171.reuse ;  /* 0x000000ab60a57220 */ /* 0x080fe20000410000 */
[----:B------:R-:W-:Y:S01]  /*4130*/  F2FP.F16.E4M3.UNPACK_B R46, R46 ;  /* 0x0000002eff2e723e */ /* 0x000fe200020006ff */
[----:B------:R-:W-:Y:S01]  /*4140*/  FMUL.FTZ R171, R138, R171 ;  /* 0x000000ab8aab7220 */ /* 0x000fe20000410000 */
[----:B------:R-:W-:-:S02]  /*4150*/  HADD2.F32 R170, -RZ, R170.H0_H0 ;  /* 0x200000aaffaa7230 */ /* 0x000fc40000004100 */
[-C--:B------:R-:W-:Y:S01]  /*4160*/  FFMA.FTZ R165, R138, R45.reuse, -R165 ;  /* 0x0000002d8aa57223 */ /* 0x080fe200000108a5 */
[----:B------:R-:W-:Y:S02]  /*4170*/  HADD2.F32 R169, -RZ, R169.H0_H0 ;  /* 0x200000a9ffa97230 */ /* 0x000fe40000004100 */
[----:B------:R-:W-:Y:S01]  /*4180*/  FFMA.FTZ R168, R96, R45, R171 ;  /* 0x0000002d60a87223 */ /* 0x000fe200000100ab */
[--C-:B------:R-:W-:Y:S01]  /*4190*/  HADD2.F32 R96, -RZ, R47.reuse.H0_H0 ;  /* 0x2000002fff607230 */ /* 0x100fe20000004100 */
[----:B------:R-:W-:Y:S01]  /*41a0*/  F2FP.SATFINITE.E4M3.F32.PACK_AB_MERGE_C R173, R173, R174, RZ ;  /* 0x000000aeadad723e */ /* 0x000fe200048070ff */
[--C-:B------:R-:W-:Y:S02]  /*41b0*/  HADD2.F32 R45, -RZ, R46.reuse.H0_H0 ;  /* 0x2000002eff2d7230 */ /* 0x100fe40000004100 */
[----:B------:R-:W-:Y:S01]  /*41c0*/  HADD2.F32 R47, -RZ, R47.H1_H1 ;  /* 0x3000002fff2f7230 */ /* 0x000fe20000004100 */
[----:B------:R-:W-:Y:S01]  /*41d0*/  F2FP.SATFINITE.E4M3.F32.PACK_AB_MERGE_C R165, R168, R165, RZ ;  /* 0x000000a5a8a5723e */ /* 0x000fe200048070ff */
[----:B------:R-:W-:-:S02]  /*41e0*/  HADD2.F32 R46, -RZ, R46.H1_H1 ;  /* 0x3000002eff2e7230 */ /* 0x000fc40000004100 */
[----:B------:R-:W-:Y:S02]  /*41f0*/  HADD2.F32 R167, -RZ, R167.H0_H0 ;  /* 0x200000a7ffa77230 */ /* 0x000fe40000004100 */
[-C--:B------:R-:W-:Y:S01]  /*4200*/  FMUL.FTZ R139, R47, R170.reuse ;  /* 0x000000aa2f8b7220 */ /* 0x080fe20000410000 */
[----:B------:R-:W-:Y:S02]  /*4210*/  HADD2.F32 R166, -RZ, R166.H0_H0 ;  /* 0x200000a6ffa67230 */ /* 0x000fe40000004100 */
[-C--:B------:R-:W-:Y:S01]  /*4220*/  FMUL.FTZ R138, R46, R169.reuse ;  /* 0x000000a92e8a7220 */ /* 0x080fe20000410000 */
[C---:B------:R-:W-:Y:S01]  /*4230*/  FMUL.FTZ R170, R96.reuse, R170 ;  /* 0x000000aa60aa7220 */ /* 0x040fe20000410000 */
[C---:B------:R-:W-:Y:S01]  /*4240*/  FMUL.FTZ R169, R45.reuse, R169 ;  /* 0x000000a92da97220 */ /* 0x040fe20000410000 */
[-C--:B------:R-:W-:Y:S01]  /*4250*/  FFMA.FTZ R139, R96, R167.reuse, -R139 ;  /* 0x000000a7608b7223 */ /* 0x080fe2000001088b */
[-C--:B------:R-:W-:Y:S01]  /*4260*/  FFMA.FTZ R138, R45, R166.reuse, -R138 ;  /* 0x000000a62d8a7223 */ /* 0x080fe2000001088a */
[----:B------:R-:W-:Y:S01]  /*4270*/  FFMA.FTZ R170, R47, R167, R170 ;  /* 0x000000a72faa7223 */ /* 0x000fe200000100aa */
[----:B------:R-:W-:Y:S01]  /*4280*/  FFMA.FTZ R169, R46, R166, R169 ;  /* 0x000000a62ea97223 */ /* 0x000fe200000100a9 */
[----:B------:R-:W-:-:S02]  /*4290*/  F2FP.SATFINITE.E4M3.F32.PACK_AB_MERGE_C R45, R97, R44, R128 ;  /* 0x0000002c612d723e */ /* 0x000fc40004807080 */
[----:B------:R-:W-:Y:S02]  /*42a0*/  F2FP.SATFINITE.E4M3.F32.PACK_AB_MERGE_C R44, R99, R98, R129 ;  /* 0x00000062632c723e */ /* 0x000fe40004807081 */
[----:B------:R-:W-:Y:S02]  /*42b0*/  F2FP.SATFINITE.E4M3.F32.PACK_AB_MERGE_C R46, R169, R138, R165 ;  /* 0x0000008aa92e723e */ /* 0x000fe400048070a5 */
[----:B------:R-:W-:-:S07]  /*42c0*/  F2FP.SATFINITE.E4M3.F32.PACK_AB_MERGE_C R47, R170, R139, R173 ;  /* 0x0000008baa2f723e */ /* 0x000fce00048070ad */
.L_x_448:
[----:B------:R-:W-:Y:S05]  /*42d0*/  BSYNC B3 ;  /* 0x0000000000037941 */ /* 0x000fea0003800000 */
.L_x_447:
[----:B--2---:R3:W-:Y:S02]  /*42e0*/  STG.E.128 desc[UR54][R50.64+0x20], R44 ;  /* 0x0000202c32007986 */ /* 0x0047e4000c101d36 */
.L_x_446:
[----:B------:R-:W-:Y:S05]  /*42f0*/  BSYNC B2 ;  /* 0x0000000000027941 */ /* 0x000fea0003800000 */
.L_x_445:
[----:B------:R-:W-:Y:S01]  /*4300*/  ISETP.NE.AND P3, PT, R36, RZ, PT ;  /* 0x000000ff2400720c */ /* 0x000fe20003f65270 */
[----:B------:R-:W-:-:S12]  /*4310*/  BSSY B2, `(.L_x_449) ;  /* 0x0000070000027945 */ /* 0x000fd80003800000 */
[----:B------:R-:W-:Y:S05]  /*4320*/  @!P3 BRA `(.L_x_450) ;  /* 0x0000000400b8b947 */ /* 0x000fea0003800000 */
[----:B0-23--:R0:W2:Y:S01]  /*4330*/  LDS.128 R44, [R40+0x26a00] ;  /* 0x026a0000282c7984 */ /* 0x00d0a20000000c00 */
[----:B------:R-:W-:Y:S01]  /*4340*/  VIADD R96, R16, 0x20 ;  /* 0x0000002010607836 */ /* 0x000fe20000000000 */
[----:B------:R-:W-:Y:S04]  /*4350*/  BSSY B3, `(.L_x_451) ;  /* 0x000006a000037945 */ /* 0x000fe80003800000 */
[----:B------:R-:W-:-:S13]  /*4360*/  ISETP.GE.AND P3, PT, R96, R135, PT ;  /* 0x000000876000720c */ /* 0x000fda0003f66270 */
[----:B0-----:R-:W-:Y:S05]  /*4370*/  @P3 BRA `(.L_x_452) ;  /* 0x00000004009c3947 */ /* 0x001fea0003800000 */
[----:B------:R-:W-:Y:S02]  /*4380*/  SHF.R.U32.HI R88, RZ, 0x8, R89 ;  /* 0x00000008ff587819 */ /* 0x000fe40000011659 */
[----:B------:R-:W-:Y:S02]  /*4390*/  SHF.R.U32.HI R90, RZ, 0x8, R91 ;  /* 0x00000008ff5a7819 */ /* 0x000fe4000001165b */
[----:B------:R-:W-:Y:S01]  /*43a0*/  SHF.R.U32.HI R99, RZ, 0x10, R89 ;  /* 0x00000010ff637819 */ /* 0x000fe20000011659 */
[----:B------:R-:W-:Y:S01]  /*43b0*/  IMAD.SHL.U32 R88, R88, 0x100, RZ ;  /* 0x0000010058587824 */ /* 0x000fe200078e00ff */
[----:B------:R-:W-:Y:S02]  /*43c0*/  SHF.R.U32.HI R97, RZ, 0x10, R91 ;  /* 0x00000010ff617819 */ /* 0x000fe4000001165b */
[----:B------:R-:W-:Y:S01]  /*43d0*/  LOP3.LUT R96, R91, 0xff0000ff, RZ, 0xc0, !PT ;  /* 0xff0000ff5b607812 */ /* 0x000fe200078ec0ff */
[----:B------:R-:W-:Y:S01]  /*43e0*/  IMAD.SHL.U32 R91, R90, 0x100, RZ ;  /* 0x000001005a5b7824 */ /* 0x000fe200078e00ff */
[----:B------:R-:W-:-:S02]  /*43f0*/  LOP3.LUT R89, R89, 0xff0000ff, RZ, 0xc0, !PT ;  /* 0xff0000ff59597812 */ /* 0x000fc400078ec0ff */
[----:B--2---:R-:W-:Y:S02]  /*4400*/  MOV R90, R44 ;  /* 0x0000002c005a7202 */ /* 0x004fe40000000f00 */
[----:B------:R-:W-:Y:S01]  /*4410*/  LOP3.LUT R89, R89, 0xff00, R88, 0xf8, !PT ;  /* 0x0000ff0059597812 */ /* 0x000fe200078ef858 */
[----:B------:R-:W-:Y:S01]  /*4420*/  IMAD.U32 R88, R99, 0x10000, RZ ;  /* 0x0001000063587824 */ /* 0x000fe200078e00ff */
[----:B------:R-:W-:Y:S01]  /*4430*/  LOP3.LUT R98, R96, 0xff00, R91, 0xf8, !PT ;  /* 0x0000ff0060627812 */ /* 0x000fe200078ef85b */
[----:B------:R-:W-:Y:S01]  /*4440*/  IMAD.U32 R91, R97, 0x10000, RZ ;  /* 0x00010000615b7824 */ /* 0x000fe200078e00ff */
[----:B------:R-:W-:Y:S02]  /*4450*/  F2FP.F16.E4M3.UNPACK_B R96, R164.H1 ;  /* 0x000000a4ff60723e */ /* 0x000fe400030006ff */
[----:B------:R-:W-:Y:S02]  /*4460*/  F2FP.F16.E4M3.UNPACK_B R44, R45 ;  /* 0x0000002dff2c723e */ /* 0x000fe400020006ff */
[----:B------:R-:W-:Y:S01]  /*4470*/  LOP3.LUT R88, R89, 0xff0000, R88, 0xf8, !PT ;  /* 0x00ff000059587812 */ /* 0x000fe200078ef858 */
[----:B------:R-:W-:Y:S01]  /*4480*/  HADD2.F32 R128, -RZ, R96.H0_H0 ;  /* 0x20000060ff807230 */ /* 0x000fe20000004100 */
[----:B------:R-:W-:Y:S01]  /*4490*/  LOP3.LUT R89, R98, 0xff0000, R91, 0xf8, !PT ;  /* 0x00ff000062597812 */ /* 0x000fe200078ef85b */
[--C-:B------:R-:W-:Y:S01]  /*44a0*/  HADD2.F32 R91, -RZ, R44.reuse.H1_H1 ;  /* 0x3000002cff5b7230 */ /* 0x100fe20000004100 */
[----:B------:R-:W-:Y:S01]  /*44b0*/  F2FP.F16.E4M3.UNPACK_B R98, R163.H1 ;  /* 0x000000a3ff62723e */ /* 0x000fe200030006ff */
[----:B------:R-:W-:Y:S01]  /*44c0*/  HADD2.F32 R44, -RZ, R44.H0_H0 ;  /* 0x2000002cff2c7230 */ /* 0x000fe20000004100 */
[----:B------:R-:W-:Y:S01]  /*44d0*/  F2FP.F16.E4M3.UNPACK_B R45, R45.H1 ;  /* 0x0000002dff2d723e */ /* 0x000fe200030006ff */
[----:B------:R-:W-:-:S02]  /*44e0*/  HADD2.F32 R129, -RZ, R96.H1_H1 ;  /* 0x30000060ff817230 */ /* 0x000fc40000004100 */
[CC--:B------:R-:W-:Y:S01]  /*44f0*/  FMUL.FTZ R139, R91.reuse, R128.reuse ;  /* 0x000000805b8b7220 */ /* 0x0c0fe20000410000 */
[--C-:B------:R-:W-:Y:S02]  /*4500*/  HADD2.F32 R99, -RZ, R98.reuse.H0_H0 ;  /* 0x20000062ff637230 */ /* 0x100fe40000004100 */
[C---:B------:R-:W-:Y:S01]  /*4510*/  FMUL.FTZ R128, R44.reuse, R128 ;  /* 0x000000802c807220 */ /* 0x040fe20000410000 */
[--C-:B------:R-:W-:Y:S01]  /*4520*/  HADD2.F32 R97, -RZ, R45.reuse.H1_H1 ;  /* 0x3000002dff617230 */ /* 0x100fe20000004100 */
[----:B------:R-:W-:Y:S01]  /*4530*/  F2FP.F16.E4M3.UNPACK_B R164, R164 ;  /* 0x000000a4ffa4723e */ /* 0x000fe200020006ff */
[----:B------:R-:W-:Y:S02]  /*4540*/  HADD2.F32 R96, -RZ, R45.H0_H0 ;  /* 0x2000002dff607230 */ /* 0x000fe40000004100 */
[-C--:B------:R-:W-:Y:S01]  /*4550*/  FFMA.FTZ R44, R44, R99.reuse, -R139 ;  /* 0x000000632c2c7223 */ /* 0x080fe2000001088b */
[----:B------:R-:W-:Y:S02]  /*4560*/  HADD2.F32 R98, -RZ, R98.H1_H1 ;  /* 0x30000062ff627230 */ /* 0x000fe40000004100 */
[----:B------:R-:W-:Y:S01]  /*4570*/  FFMA.FTZ R45, R91, R99, R128 ;  /* 0x000000635b2d7223 */ /* 0x000fe20000010080 */
[CC--:B------:R-:W-:Y:S01]  /*4580*/  FMUL.FTZ R139, R97.reuse, R129.reuse ;  /* 0x00000081618b7220 */ /* 0x0c0fe20000410000 */
[C---:B------:R-:W-:Y:S01]  /*4590*/  FMUL.FTZ R138, R96.reuse, R129 ;  /* 0x00000081608a7220 */ /* 0x040fe20000410000 */
[-C--:B------:R-:W-:Y:S01]  /*45a0*/  F2FP.F16.E4M3.UNPACK_B R91, R90.reuse.H1 ;  /* 0x0000005aff5b723e */ /* 0x080fe200030006ff */
[----:B------:R-:W-:Y:S01]  /*45b0*/  HADD2.F32 R99, -RZ, R164.H1_H1 ;  /* 0x300000a4ff637230 */ /* 0x000fe20000004100 */
[----:B------:R-:W-:Y:S01]  /*45c0*/  F2FP.F16.E4M3.UNPACK_B R90, R90 ;  /* 0x0000005aff5a723e */ /* 0x000fe200020006ff */
[-C--:B------:R-:W-:Y:S01]  /*45d0*/  FFMA.FTZ R139, R96, R98.reuse, -R139 ;  /* 0x00000062608b7223 */ /* 0x080fe2000001088b */
[----:B------:R-:W-:Y:S01]  /*45e0*/  FFMA.FTZ R166, R97, R98, R138 ;  /* 0x0000006261a67223 */ /* 0x000fe2000001008a */
[----:B------:R-:W-:Y:S01]  /*45f0*/  F2FP.F16.E4M3.UNPACK_B R163, R163 ;  /* 0x000000a3ffa3723e */ /* 0x000fe200020006ff */
[----:B------:R-:W-:-:S02]  /*4600*/  HADD2.F32 R97, -RZ, R91.H0_H0 ;  /* 0x2000005bff617230 */ /* 0x000fc40000004100 */
[----:B------:R-:W-:Y:S02]  /*4610*/  HADD2.F32 R98, -RZ, R91.H1_H1 ;  /* 0x3000005bff627230 */ /* 0x000fe40000004100 */
[----:B------:R-:W-:Y:S02]  /*4620*/  HADD2.F32 R164, -RZ, R164.H0_H0 ;  /* 0x200000a4ffa47230 */ /* 0x000fe40000004100 */
[-C--:B------:R-:W-:Y:S01]  /*4630*/  FMUL.FTZ R129, R97, R99.reuse ;  /* 0x0000006361817220 */ /* 0x080fe20000410000 */
[--C-:B------:R-:W-:Y:S02]  /*4640*/  HADD2.F32 R96, -RZ, R90.reuse.H1_H1 ;  /* 0x3000005aff607230 */ /* 0x100fe40000004100 */
[----:B------:R-:W-:Y:S01]  /*4650*/  FMUL.FTZ R138, R98, R99 ;  /* 0x00000063628a7220 */ /* 0x000fe20000410000 */
[----:B------:R-:W-:Y:S02]  /*4660*/  HADD2.F32 R91, -RZ, R90.H0_H0 ;  /* 0x2000005aff5b7230 */ /* 0x000fe40000004100 */
        /* <DEDUP_REMOVED lines=8> */
[----:B------:R-:W-:Y:S02]  /*46f0*/  F2FP.F16.E4M3.UNPACK_B R98, R47.H1 ;  /* 0x0000002fff62723e */ /* 0x000fe400030006ff */
[----:B------:R-:W-:-:S02]  /*4700*/  F2FP.F16.E4M3.UNPACK_B R163, R89.H1 ;  /* 0x00000059ffa3723e */ /* 0x000fc400030006ff */
[----:B------:R-:W-:Y:S01]  /*4710*/  F2FP.SATFINITE.E4M3.F32.PACK_AB_MERGE_C R169, R129, R138, RZ ;  /* 0x0000008a81a9723e */ /* 0x000fe200048070ff */
[--C-:B------:R-:W-:Y:S01]  /*4720*/  HADD2.F32 R99, -RZ, R98.reuse.H0_H0 ;  /* 0x20000062ff637230 */ /* 0x100fe20000004100 */
[----:B------:R-:W-:Y:S01]  /*4730*/  F2FP.F16.E4M3.UNPACK_B R129, R88.H1 ;  /* 0x00000058ff81723e */ /* 0x000fe200030006ff */
[----:B------:R-:W-:Y:S01]  /*4740*/  HADD2.F32 R98, -RZ, R98.H1_H1 ;  /* 0x30000062ff627230 */ /* 0x000fe20000004100 */
[----:B------:R-:W-:Y:S01]  /*4750*/  F2FP.SATFINITE.E4M3.F32.PACK_AB_MERGE_C R96, R166, R139, RZ ;  /* 0x0000008ba660723e */ /* 0x000fe200048070ff */
[----:B------:R-:W-:Y:S01]  /*4760*/  HADD2.F32 R165, -RZ, R163.H1_H1 ;  /* 0x300000a3ffa57230 */ /* 0x000fe20000004100 */
[----:B------:R-:W-:Y:S01]  /*4770*/  F2FP.F16.E4M3.UNPACK_B R97, R46.H1 ;  /* 0x0000002eff61723e */ /* 0x000fe200030006ff */
[----:B------:R-:W-:Y:S01]  /*4780*/  HADD2.F32 R138, -RZ, R129.H1_H1 ;  /* 0x30000081ff8a7230 */ /* 0x000fe20000004100 */
[----:B------:R-:W-:Y:S01]  /*4790*/  F2FP.F16.E4M3.UNPACK_B R139, R89 ;  /* 0x00000059ff8b723e */ /* 0x000fe200020006ff */
[----:B------:R-:W-:Y:S01]  /*47a0*/  HADD2.F32 R163, -RZ, R163.H0_H0 ;  /* 0x200000a3ffa37230 */ /* 0x000fe20000004100 */
[----:B------:R-:W-:Y:S01]  /*47b0*/  F2FP.F16.E4M3.UNPACK_B R128, R88 ;  /* 0x00000058ff80723e */ /* 0x000fe200020006ff */
[----:B------:R-:W-:Y:S01]  /*47c0*/  FMUL.FTZ R88, R98, R165 ;  /* 0x000000a562587220 */ /* 0x000fe20000410000 */
[----:B------:R-:W-:-:S02]  /*47d0*/  HADD2.F32 R89, -RZ, R97.H1_H1 ;  /* 0x30000061ff597230 */ /* 0x000fc40000004100 */
[C---:B------:R-:W-:Y:S01]  /*47e0*/  FMUL.FTZ R167, R99.reuse, R165 ;  /* 0x000000a563a77220 */ /* 0x040fe20000410000 */
[----:B------:R-:W-:Y:S02]  /*47f0*/  HADD2.F32 R164, -RZ, R139.H1_H1 ;  /* 0x3000008bffa47230 */ /* 0x000fe40000004100 */
[----:B------:R-:W-:Y:S01]  /*4800*/  FFMA.FTZ R165, R99, R138, -R88 ;  /* 0x0000008a63a57223 */ /* 0x000fe20000010858 */
[----:B------:R-:W-:Y:S01]  /*4810*/  HADD2.F32 R97, -RZ, R97.H0_H0 ;  /* 0x20000061ff617230 */ /* 0x000fe20000004100 */
[----:B------:R-:W-:Y:S01]  /*4820*/  F2FP.F16.E4M3.UNPACK_B R47, R47 ;  /* 0x0000002fff2f723e */ /* 0x000fe200020006ff */
[----:B------:R-:W-:Y:S02]  /*4830*/  HADD2.F32 R88, -RZ, R128.H1_H1 ;  /* 0x30000080ff587230 */ /* 0x000fe40000004100 */
[----:B------:R-:W-:Y:S01]  /*4840*/  FMUL.FTZ R166, R89, R164 ;  /* 0x000000a459a67220 */ /* 0x000fe20000410000 */
[----:B------:R-:W-:Y:S01]  /*4850*/  F2FP.F16.E4M3.UNPACK_B R46, R46 ;  /* 0x0000002eff2e723e */ /* 0x000fe200020006ff */
[----:B------:R-:W-:Y:S01]  /*4860*/  FMUL.FTZ R164, R97, R164 ;  /* 0x000000a461a47220 */ /* 0x000fe20000410000 */
[----:B------:R-:W-:-:S02]  /*4870*/  HADD2.F32 R139, -RZ, R139.H0_H0 ;  /* 0x2000008bff8b7230 */ /* 0x000fc40000004100 */
[----:B------:R-:W-:Y:S01]  /*4880*/  FFMA.FTZ R166, R97, R88, -R166 ;  /* 0x0000005861a67223 */ /* 0x000fe200000108a6 */
[----:B------:R-:W-:Y:S01]  /*4890*/  FFMA.FTZ R168, R98, R138, R167 ;  /* 0x0000008a62a87223 */ /* 0x000fe200000100a7 */
[----:B------:R-:W-:Y:S01]  /*48a0*/  FFMA.FTZ R97, R89, R88, R164 ;  /* 0x0000005859617223 */ /* 0x000fe200000100a4 */
[--C-:B------:R-:W-:Y:S01]  /*48b0*/  HADD2.F32 R88, -RZ, R47.reuse.H0_H0 ;  /* 0x2000002fff587230 */ /* 0x100fe20000004100 */
[----:B------:R-:W-:Y:S01]  /*48c0*/  F2FP.SATFINITE.E4M3.F32.PACK_AB_MERGE_C R45, R45, R44, R96 ;  /* 0x0000002c2d2d723e */ /* 0x000fe20004807060 */
[----:B------:R-:W-:Y:S01]  /*48d0*/  HADD2.F32 R89, -RZ, R47.H1_H1 ;  /* 0x3000002fff597230 */ /* 0x000fe20000004100 */
[----:B------:R-:W-:Y:S01]  /*48e0*/  F2FP.SATFINITE.E4M3.F32.PACK_AB_MERGE_C R165, R168, R165, RZ ;  /* 0x000000a5a8a5723e */ /* 0x000fe200048070ff */
[--C-:B------:R-:W-:Y:S02]  /*48f0*/  HADD2.F32 R47, -RZ, R46.reuse.H0_H0 ;  /* 0x2000002eff2f7230 */ /* 0x100fe40000004100 */
[----:B------:R-:W-:Y:S01]  /*4900*/  FMUL.FTZ R138, R88, R163 ;  /* 0x000000a3588a7220 */ /* 0x000fe20000410000 */
[----:B------:R-:W-:-:S02]  /*4910*/  HADD2.F32 R46, -RZ, R46.H1_H1 ;  /* 0x3000002eff2e7230 */ /* 0x000fc40000004100 */
[----:B------:R-:W-:Y:S01]  /*4920*/  FMUL.FTZ R99, R89, R163 ;  /* 0x000000a359637220 */ /* 0x000fe20000410000 */
[----:B------:R-:W-:Y:S01]  /*4930*/  HADD2.F32 R129, -RZ, R129.H0_H0 ;  /* 0x20000081ff817230 */ /* 0x000fe20000004100 */
[----:B------:R-:W-:Y:S01]  /*4940*/  F2FP.SATFINITE.E4M3.F32.PACK_AB_MERGE_C R97, R97, R166, RZ ;  /* 0x000000a66161723e */ /* 0x000fe200048070ff */
[----:B------:R-:W-:Y:S02]  /*4950*/  HADD2.F32 R128, -RZ, R128.H0_H0 ;  /* 0x20000080ff807230 */ /* 0x000fe40000004100 */
[-C--:B------:R-:W-:Y:S01]  /*4960*/  FMUL.FTZ R98, R46, R139.reuse ;  /* 0x0000008b2e627220 */ /* 0x080fe20000410000 */
[----:B------:R-:W-:Y:S01]  /*4970*/  FMUL.FTZ R139, R47, R139 ;  /* 0x0000008b2f8b7220 */ /* 0x000fe20000410000 */
[-C--:B------:R-:W-:Y:S01]  /*4980*/  FFMA.FTZ R99, R88, R129.reuse, -R99 ;  /* 0x0000008158637223 */ /* 0x080fe20000010863 */
[----:B------:R-:W-:Y:S01]  /*4990*/  FFMA.FTZ R138, R89, R129, R138 ;  /* 0x00000081598a7223 */ /* 0x000fe2000001008a */
[-C--:B------:R-:W-:Y:S01]  /*49a0*/  FFMA.FTZ R98, R47, R128.reuse, -R98 ;  /* 0x000000802f627223 */ /* 0x080fe20000010862 */
[----:B------:R-:W-:Y:S01]  /*49b0*/  FFMA.FTZ R139, R46, R128, R139 ;  /* 0x000000802e8b7223 */ /* 0x000fe2000001008b */
[----:B------:R-:W-:-:S02]  /*49c0*/  F2FP.SATFINITE.E4M3.F32.PACK_AB_MERGE_C R44, R91, R90, R169 ;  /* 0x0000005a5b2c723e */ /* 0x000fc400048070a9 */
[----:B------:R-:W-:Y:S02]  /*49d0*/  F2FP.SATFINITE.E4M3.F32.PACK_AB_MERGE_C R47, R138, R99, R165 ;  /* 0x000000638a2f723e */ /* 0x000fe400048070a5 */
[----:B------:R-:W-:-:S07]  /*49e0*/  F2FP.SATFINITE.E4M3.F32.PACK_AB_MERGE_C R46, R139, R98, R97 ;  /* 0x000000628b2e723e */ /* 0x000fce0004807061 */
.L_x_452:
[----:B------:R-:W-:Y:S05]  /*49f0*/  BSYNC B3 ;  /* 0x0000000000037941 */ /* 0x000fea0003800000 */
.L_x_451:
[----:B--2---:R4:W-:Y:S02]  /*4a00*/  STG.E.128 desc[UR54][R50.64+0x40], R44 ;  /* 0x0000402c32007986 */ /* 0x0049e4000c101d36 */
.L_x_450:
[----:B------:R-:W-:Y:S05]  /*4a10*/  BSYNC B2 ;  /* 0x0000000000027941 */ /* 0x000fea0003800000 */
.L_x_449:
[----:B------:R-:W-:Y:S01]  /*4a20*/  ISETP.NE.AND P3, PT, R37, RZ, PT ;  /* 0x000000ff2500720c */ /* 0x000fe20003f65270 */
[----:B------:R-:W-:-:S12]  /*4a30*/  BSSY B2, `(.L_x_453) ;  /* 0x0000070000027945 */ /* 0x000fd80003800000 */
[----:B------:R-:W-:Y:S05]  /*4a40*/  @!P3 BRA `(.L_x_454) ;  /* 0x0000000400b8b947 */ /* 0x000fea0003800000 */
[----:B0-234-:R0:W2:Y:S01]  /*4a50*/  LDS.128 R44, [R41+0x26a00] ;  /* 0x026a0000292c7984 */ /* 0x01d0a20000000c00 */
[----:B------:R-:W-:Y:S01]  /*4a60*/  VIADD R88, R16, 0x30 ;  /* 0x0000003010587836 */ /* 0x000fe20000000000 */
[----:B------:R-:W-:Y:S04]  /*4a70*/  BSSY B3, `(.L_x_455) ;  /* 0x000006a000037945 */ /* 0x000fe80003800000 */
[----:B------:R-:W-:-:S13]  /*4a80*/  ISETP.GE.AND P3, PT, R88, R135, PT ;  /* 0x000000875800720c */ /* 0x000fda0003f66270 */
[----:B0-----:R-:W-:Y:S05]  /*4a90*/  @P3 BRA `(.L_x_456) ;  /* 0x00000004009c3947 */ /* 0x001fea0003800000 */
[----:B------:R-:W-:Y:S02]  /*4aa0*/  SHF.R.U32.HI R89, RZ, 0x8, R87 ;  /* 0x00000008ff597819 */ /* 0x000fe40000011657 */
[----:B------:R-:W-:Y:S02]  /*4ab0*/  SHF.R.U32.HI R91, RZ, 0x8, R85 ;  /* 0x00000008ff5b7819 */ /* 0x000fe40000011655 */
[----:B------:R-:W-:Y:S01]  /*4ac0*/  LOP3.LUT R86, R87, 0xff0000ff, RZ, 0xc0, !PT ;  /* 0xff0000ff57567812 */ /* 0x000fe200078ec0ff */
[----:B------:R-:W-:Y:S01]  /*4ad0*/  IMAD.SHL.U32 R89, R89, 0x100, RZ ;  /* 0x0000010059597824 */ /* 0x000fe200078e00ff */
[----:B------:R-:W-:Y:S01]  /*4ae0*/  SHF.R.U32.HI R88, RZ, 0x10, R87 ;  /* 0x00000010ff587819 */ /* 0x000fe20000011657 */
[----:B------:R-:W-:Y:S01]  /*4af0*/  IMAD.SHL.U32 R87, R91, 0x100, RZ ;  /* 0x000001005b577824 */ /* 0x000fe200078e00ff */
[----:B------:R-:W-:Y:S02]  /*4b00*/  LOP3.LUT R84, R85, 0xff0000ff, RZ, 0xc0, !PT ;  /* 0xff0000ff55547812 */ /* 0x000fe400078ec0ff */
[----:B------:R-:W-:-:S02]  /*4b10*/  SHF.R.U32.HI R90, RZ, 0x10, R85 ;  /* 0x00000010ff5a7819 */ /* 0x000fc40000011655 */
[----:B------:R-:W-:Y:S01]  /*4b20*/  LOP3.LUT R86, R86, 0xff00, R89, 0xf8, !PT ;  /* 0x0000ff0056567812 */ /* 0x000fe200078ef859 */
[----:B------:R-:W-:Y:S01]  /*4b30*/  IMAD.U32 R89, R88, 0x10000, RZ ;  /* 0x0001000058597824 */ /* 0x000fe200078e00ff */
[----:B--2---:R-:W-:Y:S02]  /*4b40*/  MOV R85, R44 ;  /* 0x0000002c00557202 */ /* 0x004fe40000000f00 */
[----:B------:R-:W-:Y:S02]  /*4b50*/  F2FP.F16.E4M3.UNPACK_B R44, R45 ;  /* 0x0000002dff2c723e */ /* 0x000fe400020006ff */
[----:B------:R-:W-:Y:S02]  /*4b60*/  F2FP.F16.E4M3.UNPACK_B R88, R162.H1 ;  /* 0x000000a2ff58723e */ /* 0x000fe400030006ff */
[----:B------:R-:W-:Y:S01]  /*4b70*/  LOP3.LUT R84, R84, 0xff00, R87, 0xf8, !PT ;  /* 0x0000ff0054547812 */ /* 0x000fe200078ef857 */
[----:B------:R-:W-:Y:S01]  /*4b80*/  IMAD.U32 R87, R90, 0x10000, RZ ;  /* 0x000100005a577824 */ /* 0x000fe200078e00ff */
[----:B------:R-:W-:Y:S01]  /*4b90*/  LOP3.LUT R96, R86, 0xff0000, R89, 0xf8, !PT ;  /* 0x00ff000056607812 */ /* 0x000fe200078ef859 */
[----:B------:R-:W-:Y:S01]  /*4ba0*/  HADD2.F32 R86, -RZ, R44.H1_H1 ;  /* 0x3000002cff567230 */ /* 0x000fe20000004100 */
[----:B------:R-:W-:Y:S01]  /*4bb0*/  F2FP.F16.E4M3.UNPACK_B R89, R161.H1 ;  /* 0x000000a1ff59723e */ /* 0x000fe200030006ff */
[----:B------:R-:W-:Y:S01]  /*4bc0*/  HADD2.F32 R97, -RZ, R88.H0_H0 ;  /* 0x20000058ff617230 */ /* 0x000fe20000004100 */
[----:B------:R-:W-:Y:S01]  /*4bd0*/  F2FP.F16.E4M3.UNPACK_B R45, R45.H1 ;  /* 0x0000002dff2d723e */ /* 0x000fe200030006ff */
[----:B------:R-:W-:Y:S01]  /*4be0*/  HADD2.F32 R44, -RZ, R44.H0_H0 ;  /* 0x2000002cff2c7230 */ /* 0x000fe20000004100 */
[----:B------:R-:W-:Y:S01]  /*4bf0*/  LOP3.LUT R84, R84, 0xff0000, R87, 0xf8, !PT ;  /* 0x00ff000054547812 */ /* 0x000fe200078ef857 */
[----:B------:R-:W-:-:S02]  /*4c00*/  HADD2.F32 R90, -RZ, R88.H1_H1 ;  /* 0x30000058ff5a7230 */ /* 0x000fc40000004100 */
[----:B------:R-:W-:Y:S01]  /*4c10*/  FMUL.FTZ R99, R86, R97 ;  /* 0x0000006156637220 */ /* 0x000fe20000410000 */
[----:B------:R-:W-:Y:S01]  /*4c20*/  HADD2.F32 R91, -RZ, R89.H0_H0 ;  /* 0x20000059ff5b7230 */ /* 0x000fe20000004100 */
[----:B------:R-:W-:Y:S01]  /*4c30*/  F2FP.F16.E4M3.UNPACK_B R162, R162 ;  /* 0x000000a2ffa2723e */ /* 0x000fe200020006ff */
[--C-:B------:R-:W-:Y:S01]  /*4c40*/  HADD2.F32 R88, -RZ, R45.reuse.H1_H1 ;  /* 0x3000002dff587230 */ /* 0x100fe20000004100 */
[----:B------:R-:W-:Y:S01]  /*4c50*/  F2FP.F16.E4M3.UNPACK_B R161, R161 ;  /* 0x000000a1ffa1723e */ /* 0x000fe200020006ff */
[----:B------:R-:W-:Y:S02]  /*4c60*/  HADD2.F32 R87, -RZ, R45.H0_H0 ;  /* 0x2000002dff577230 */ /* 0x000fe40000004100 */
[----:B------:R-:W-:Y:S01]  /*4c70*/  FMUL.FTZ R45, R44, R97 ;  /* 0x000000612c2d7220 */ /* 0x000fe20000410000 */
[----:B------:R-:W-:Y:S02]  /*4c80*/  HADD2.F32 R89, -RZ, R89.H1_H1 ;  /* 0x30000059ff597230 */ /* 0x000fe40000004100 */
[-C--:B------:R-:W-:Y:S01]  /*4c90*/  FMUL.FTZ R98, R88, R90.reuse ;  /* 0x0000005a58627220 */ /* 0x080fe20000410000 */
[-C--:B------:R-:W-:Y:S01]  /*4ca0*/  FFMA.FTZ R44, R44, R91.reuse, -R99 ;  /* 0x0000005b2c2c7223 */ /* 0x080fe20000010863 */
[----:B------:R-:W-:Y:S01]  /*4cb0*/  FFMA.FTZ R45, R86, R91, R45 ;  /* 0x0000005b562d7223 */ /* 0x000fe2000001002d */
[C---:B------:R-:W-:Y:S01]  /*4cc0*/  FMUL.FTZ R97, R87.reuse, R90 ;  /* 0x0000005a57617220 */ /* 0x040fe20000410000 */
[----:B------:R-:W-:Y:S01]  /*4cd0*/  F2FP.F16.E4M3.UNPACK_B R86, R85.H1 ;  /* 0x00000055ff56723e */ /* 0x000fe200030006ff */
[----:B------:R-:W-:Y:S01]  /*4ce0*/  FFMA.FTZ R98, R87, R89, -R98 ;  /* 0x0000005957627223 */ /* 0x000fe20000010862 */
[----:B------:R-:W-:Y:S01]  /*4cf0*/  F2FP.F16.E4M3.UNPACK_B R85, R85 ;  /* 0x00000055ff55723e */ /* 0x000fe200020006ff */
[----:B------:R-:W-:Y:S01]  /*4d00*/  FFMA.FTZ R99, R88, R89, R97 ;  /* 0x0000005958637223 */ /* 0x000fe20000010061 */
[----:B------:R-:W-:-:S02]  /*4d10*/  HADD2.F32 R90, -RZ, R162.H1_H1 ;  /* 0x300000a2ff5a7230 */ /* 0x000fc40000004100 */
[----:B------:R-:W-:Y:S02]  /*4d20*/  HADD2.F32 R89, -RZ, R86.H1_H1 ;  /* 0x30000056ff597230 */ /* 0x000fe40000004100 */
[----:B------:R-:W-:Y:S02]  /*4d30*/  HADD2.F32 R162, -RZ, R162.H0_H0 ;  /* 0x200000a2ffa27230 */ /* 0x000fe40000004100 */
[----:B------:R-:W-:Y:S02]  /*4d40*/  HADD2.F32 R88, -RZ, R86.H0_H0 ;  /* 0x20000056ff587230 */ /* 0x000fe40000004100 */
[-C--:B------:R-:W-:Y:S01]  /*4d50*/  FMUL.FTZ R97, R89, R90.reuse ;  /* 0x0000005a59617220 */ /* 0x080fe20000410000 */
[--C-:B------:R-:W-:Y:S02]  /*4d60*/  HADD2.F32 R87, -RZ, R85.reuse.H1_H1 ;  /* 0x30000055ff577230 */ /* 0x100fe40000004100 */
        /* <DEDUP_REMOVED lines=10> */
[----:B------:R-:W-:Y:S02]  /*4e10*/  F2FP.SATFINITE.E4M3.F32.PACK_AB_MERGE_C R161, R99, R98, RZ ;  /* 0x0000006263a1723e */ /* 0x000fe400048070ff */
[----:B------:R-:W-:-:S02]  /*4e20*/  F2FP.F16.E4M3.UNPACK_B R87, R47.H1 ;  /* 0x0000002fff57723e */ /* 0x000fc400030006ff */
[----:B------:R-:W-:Y:S02]  /*4e30*/  F2FP.F16.E4M3.UNPACK_B R98, R96.H1 ;  /* 0x00000060ff62723e */ /* 0x000fe400030006ff */
[----:B------:R-:W-:Y:S01]  /*4e40*/  F2FP.SATFINITE.E4M3.F32.PACK_AB_MERGE_C R139, R90, R97, RZ ;  /* 0x000000615a8b723e */ /* 0x000fe200048070ff */
[--C-:B------:R-:W-:Y:S01]  /*4e50*/  HADD2.F32 R89, -RZ, R87.reuse.H1_H1 ;  /* 0x30000057ff597230 */ /* 0x100fe20000004100 */
[----:B------:R-:W-:Y:S01]  /*4e60*/  F2FP.F16.E4M3.UNPACK_B R86, R46.H1 ;  /* 0x0000002eff56723e */ /* 0x000fe200030006ff */
[----:B------:R-:W-:Y:S01]  /*4e70*/  HADD2.F32 R128, -RZ, R98.H1_H1 ;  /* 0x30000062ff807230 */ /* 0x000fe20000004100 */
[----:B------:R-:W-:Y:S01]  /*4e80*/  F2FP.F16.E4M3.UNPACK_B R91, R84.H1 ;  /* 0x00000054ff5b723e */ /* 0x000fe200030006ff */
[----:B------:R-:W-:Y:S01]  /*4e90*/  HADD2.F32 R88, -RZ, R87.H0_H0 ;  /* 0x20000057ff587230 */ /* 0x000fe20000004100 */
[----:B------:R-:W-:Y:S01]  /*4ea0*/  F2FP.F16.E4M3.UNPACK_B R97, R96 ;  /* 0x00000060ff61723e */ /* 0x000fe200020006ff */
[----:B------:R-:W-:Y:S01]  /*4eb0*/  HADD2.F32 R87, -RZ, R86.H1_H1 ;  /* 0x30000056ff577230 */ /* 0x000fe20000004100 */
[----:B------:R-:W-:Y:S01]  /*4ec0*/  F2FP.F16.E4M3.UNPACK_B R90, R84 ;  /* 0x00000054ff5a723e */ /* 0x000fe200020006ff */
[----:B------:R-:W-:-:S02]  /*4ed0*/  HADD2.F32 R96, -RZ, R91.H1_H1 ;  /* 0x3000005bff607230 */ /* 0x000fc40000004100 */
[-C--:B------:R-:W-:Y:S01]  /*4ee0*/  FMUL.FTZ R129, R89, R128.reuse ;  /* 0x0000008059817220 */ /* 0x080fe20000410000 */
[----:B------:R-:W-:Y:S02]  /*4ef0*/  HADD2.F32 R99, -RZ, R97.H1_H1 ;  /* 0x30000061ff637230 */ /* 0x000fe40000004100 */
[C---:B------:R-:W-:Y:S01]  /*4f00*/  FMUL.FTZ R138, R88.reuse, R128 ;  /* 0x00000080588a7220 */ /* 0x040fe20000410000 */
[----:B------:R-:W-:Y:S02]  /*4f10*/  HADD2.F32 R86, -RZ, R86.H0_H0 ;  /* 0x20000056ff567230 */ /* 0x000fe40000004100 */
[----:B------:R-:W-:Y:S01]  /*4f20*/  FFMA.FTZ R128, R88, R96, -R129 ;  /* 0x0000006058807223 */ /* 0x000fe20000010881 */
[----:B------:R-:W-:Y:S02]  /*4f30*/  HADD2.F32 R84, -RZ, R90.H1_H1 ;  /* 0x3000005aff547230 */ /* 0x000fe40000004100 */
[----:B------:R-:W-:Y:S01]  /*4f40*/  FMUL.FTZ R129, R87, R99 ;  /* 0x0000006357817220 */ /* 0x000fe20000410000 */
[----:B------:R-:W-:Y:S01]  /*4f50*/  F2FP.F16.E4M3.UNPACK_B R47, R47 ;  /* 0x0000002fff2f723e */ /* 0x000fe200020006ff */
[C---:B------:R-:W-:Y:S01]  /*4f60*/  FMUL.FTZ R88, R86.reuse, R99 ;  /* 0x0000006356587220 */ /* 0x040fe20000410000 */
[----:B------:R-:W-:Y:S01]  /*4f70*/  F2FP.F16.E4M3.UNPACK_B R46, R46 ;  /* 0x0000002eff2e723e */ /* 0x000fe200020006ff */
        /* <DEDUP_REMOVED lines=9> */
[----:B------:R-:W-:Y:S01]  /*5010*/  HADD2.F32 R87, -RZ, R98.H0_H0 ;  /* 0x20000062ff577230 */ /* 0x000fe20000004100 */
[----:B------:R-:W-:Y:S01]  /*5020*/  F2FP.SATFINITE.E4M3.F32.PACK_AB_MERGE_C R44, R162, R85, R139 ;  /* 0x00000055a22c723e */ /* 0x000fe2000480708b */
[----:B------:R-:W-:-:S02]  /*5030*/  HADD2.F32 R46, -RZ, R46.H1_H1 ;  /* 0x3000002eff2e7230 */ /* 0x000fc40000004100 */
[----:B------:R-:W-:Y:S02]  /*5040*/  HADD2.F32 R97, -RZ, R97.H0_H0 ;  /* 0x20000061ff617230 */ /* 0x000fe40000004100 */
[-C--:B------:R-:W-:Y:S01]  /*5050*/  FMUL.FTZ R89, R86, R87.reuse ;  /* 0x0000005756597220 */ /* 0x080fe20000410000 */
[----:B------:R-:W-:Y:S02]  /*5060*/  HADD2.F32 R91, -RZ, R91.H0_H0 ;  /* 0x2000005bff5b7230 */ /* 0x000fe40000004100 */
[----:B------:R-:W-:Y:S01]  /*5070*/  FMUL.FTZ R87, R84, R87 ;  /* 0x0000005754577220 */ /* 0x000fe20000410000 */
[----:B------:R-:W-:Y:S02]  /*5080*/  HADD2.F32 R90, -RZ, R90.H0_H0 ;  /* 0x2000005aff5a7230 */ /* 0x000fe40000004100 */
[-C--:B------:R-:W-:Y:S01]  /*5090*/  FMUL.FTZ R88, R46, R97.reuse ;  /* 0x000000612e587220 */ /* 0x080fe20000410000 */
[C---:B------:R-:W-:Y:S01]  /*50a0*/  FMUL.FTZ R97, R47.reuse, R97 ;  /* 0x000000612f617220 */ /* 0x040fe20000410000 */
[-C--:B------:R-:W-:Y:S01]  /*50b0*/  FFMA.FTZ R89, R84, R91.reuse, -R89 ;  /* 0x0000005b54597223 */ /* 0x080fe20000010859 */
[----:B------:R-:W-:Y:S01]  /*50c0*/  FFMA.FTZ R86, R86, R91, R87 ;  /* 0x0000005b56567223 */ /* 0x000fe20000010057 */
[-C--:B------:R-:W-:Y:S01]  /*50d0*/  FFMA.FTZ R88, R47, R90.reuse, -R88 ;  /* 0x0000005a2f587223 */ /* 0x080fe20000010858 */
[----:B------:R-:W-:-:S03]  /*50e0*/  FFMA.FTZ R97, R46, R90, R97 ;  /* 0x0000005a2e617223 */ /* 0x000fc60000010061 */
[----:B------:R-:W-:Y:S02]  /*50f0*/  F2FP.SATFINITE.E4M3.F32.PACK_AB_MERGE_C R47, R86, R89, R99 ;  /* 0x00000059562f723e */ /* 0x000fe40004807063 */
[----:B------:R-:W-:-:S07]  /*5100*/  F2FP.SATFINITE.E4M3.F32.PACK_AB_MERGE_C R46, R97, R88, R96 ;  /* 0x00000058612e723e */ /* 0x000fce0004807060 */
.L_x_456:
[----:B------:R-:W-:Y:S05]  /*5110*/  BSYNC B3 ;  /* 0x0000000000037941 */ /* 0x000fea0003800000 */
.L_x_455:
[----:B--2---:R0:W-:Y:S02]  /*5120*/  STG.E.128 desc[UR54][R50.64+0x60], R44 ;  /* 0x0000602c32007986 */ /* 0x0041e4000c101d36 */
.L_x_454:
[----:B------:R-:W-:Y:S05]  /*5130*/  BSYNC B2 ;  /* 0x0000000000027941 */ /* 0x000fea0003800000 */
.L_x_453:
        /* <DEDUP_REMOVED lines=10> */
[----:B------:R-:W-:Y:S02]  /*51e0*/  SHF.R.U32.HI R87, RZ, 0x10, R81 ;  /* 0x00000010ff577819 */ /* 0x000fe40000011651 */
[----:B------:R-:W-:Y:S01]  /*51f0*/  LOP3.LUT R82, R81, 0xff0000ff, RZ, 0xc0, !PT ;  /* 0xff0000ff51527812 */ /* 0x000fe200078ec0ff */
[----:B------:R-:W-:Y:S01]  /*5200*/  IMAD.SHL.U32 R81, R85, 0x100, RZ ;  /* 0x0000010055517824 */ /* 0x000fe200078e00ff */
[----:B------:R-:W-:Y:S02]  /*5210*/  SHF.R.U32.HI R86, RZ, 0x10, R83 ;  /* 0x00000010ff567819 */ /* 0x000fe40000011653 */
[----:B------:R-:W-:Y:S01]  /*5220*/  LOP3.LUT R84, R83, 0xff0000ff, RZ, 0xc0, !PT ;  /* 0xff0000ff53547812 */ /* 0x000fe200078ec0ff */
[----:B------:R-:W-:Y:S01]  /*5230*/  IMAD.SHL.U32 R83, R80, 0x100, RZ ;  /* 0x0000010050537824 */ /* 0x000fe200078e00ff */
[----:B------:R-:W-:Y:S01]  /*5240*/  LOP3.LUT R82, R82, 0xff00, R81, 0xf8, !PT ;  /* 0x0000ff0052527812 */ /* 0x000fe200078ef851 */
[----:B------:R-:W-:Y:S01]  /*5250*/  IMAD.U32 R81, R87, 0x10000, RZ ;  /* 0x0001000057517824 */ /* 0x000fe200078e00ff */
[----:B--2---:R-:W-:-:S02]  /*5260*/  MOV R80, R44 ;  /* 0x0000002c00507202 */ /* 0x004fc40000000f00 */
[----:B------:R-:W-:Y:S01]  /*5270*/  LOP3.LUT R85, R84, 0xff00, R83, 0xf8, !PT ;  /* 0x0000ff0054557812 */ /* 0x000fe200078ef853 */
[----:B------:R-:W-:Y:S01]  /*5280*/  IMAD.U32 R84, R86, 0x10000, RZ ;  /* 0x0001000056547824 */ /* 0x000fe200078e00ff */
[----:B------:R-:W-:Y:S02]  /*5290*/  F2FP.F16.E4M3.UNPACK_B R44, R45 ;  /* 0x0000002dff2c723e */ /* 0x000fe400020006ff */
[----:B------:R-:W-:Y:S02]  /*52a0*/  F2FP.F16.E4M3.UNPACK_B R83, R160.H1 ;  /* 0x000000a0ff53723e */ /* 0x000fe400030006ff */
[----:B------:R-:W-:Y:S01]  /*52b0*/  LOP3.LUT R86, R82, 0xff0000, R81, 0xf8, !PT ;  /* 0x00ff000052567812 */ /* 0x000fe200078ef851 */
[--C-:B------:R-:W-:Y:S01]  /*52c0*/  HADD2.F32 R81, -RZ, R44.reuse.H1_H1 ;  /* 0x3000002cff517230 */ /* 0x100fe20000004100 */
[----:B------:R-:W-:Y:S01]  /*52d0*/  LOP3.LUT R89, R85, 0xff0000, R84, 0xf8, !PT ;  /* 0x00ff000055597812 */ /* 0x000fe200078ef854 */
[--C-:B------:R-:W-:Y:S01]  /*52e0*/  HADD2.F32 R87, -RZ, R83.reuse.H0_H0 ;  /* 0x20000053ff577230 */ /* 0x100fe20000004100 */
        /* <DEDUP_REMOVED lines=15> */
[----:B------:R-:W-:Y:S01]  /*53e0*/  FFMA.FTZ R44, R44, R85, -R91 ;  /* 0x000000552c2c7223 */ /* 0x000fe2000001085b */
[----:B------:R-:W-:Y:S01]  /*53f0*/  FFMA.FTZ R97, R82, R84, -R87 ;  /* 0x0000005452617223 */ /* 0x000fe20000010857 */
[----:B------:R-:W-:Y:S01]  /*5400*/  F2FP.F16.E4M3.UNPACK_B R80, R80 ;  /* 0x00000050ff50723e */ /* 0x000fe200020006ff */
[----:B------:R-:W-:Y:S01]  /*5410*/  FFMA.FTZ R98, R83, R84, R88 ;  /* 0x0000005453627223 */ /* 0x000fe20000010058 */
[----:B------:R-:W-:Y:S01]  /*5420*/  F2FP.F16.E4M3.UNPACK_B R155, R155 ;  /* 0x0000009bff9b723e */ /* 0x000fe200020006ff */
[----:B------:R-:W-:-:S02]  /*5430*/  HADD2.F32 R85, -RZ, R160.H1_H1 ;  /* 0x300000a0ff557230 */ /* 0x000fc40000004100 */
[--C-:B------:R-:W-:Y:S01]  /*5440*/  HADD2.F32 R82, -RZ, R81.reuse.H0_H0 ;  /* 0x20000051ff527230 */ /* 0x100fe20000004100 */
[----:B------:R-:W-:Y:S01]  /*5450*/  F2FP.SATFINITE.E4M3.F32.PACK_AB_MERGE_C R128, R98, R97, RZ ;  /* 0x000000616280723e */ /* 0x000fe200048070ff */
[----:B------:R-:W-:Y:S02]  /*5460*/  HADD2.F32 R83, -RZ, R81.H1_H1 ;  /* 0x30000051ff537230 */ /* 0x000fe40000004100 */
[----:B------:R-:W-:Y:S02]  /*5470*/  HADD2.F32 R81, -RZ, R80.H0_H0 ;  /* 0x20000050ff517230 */ /* 0x000fe40000004100 */
[-C--:B------:R-:W-:Y:S01]  /*5480*/  FMUL.FTZ R90, R82, R85.reuse ;  /* 0x00000055525a7220 */ /* 0x080fe20000410000 */
[----:B------:R-:W-:Y:S02]  /*5490*/  HADD2.F32 R84, -RZ, R155.H1_H1 ;  /* 0x3000009bff547230 */ /* 0x000fe40000004100 */
[----:B------:R-:W-:Y:S01]  /*54a0*/  FMUL.FTZ R87, R83, R85 ;  /* 0x0000005553577220 */ /* 0x000fe20000410000 */
[----:B------:R-:W-:Y:S01]  /*54b0*/  HADD2.F32 R160, -RZ, R160.H0_H0 ;  /* 0x200000a0ffa07230 */ /* 0x000fe20000004100 */
[----:B------:R-:W-:Y:S01]  /*54c0*/  F2FP.SATFINITE.E4M3.F32.PACK_AB_MERGE_C R45, R45, R44, R128 ;  /* 0x0000002c2d2d723e */ /* 0x000fe20004807080 */
[----:B------:R-:W-:-:S02]  /*54d0*/  HADD2.F32 R80, -RZ, R80.H1_H1 ;  /* 0x30000050ff507230 */ /* 0x000fc40000004100 */
[-C--:B------:R-:W-:Y:S01]  /*54e0*/  FFMA.FTZ R87, R82, R84.reuse, -R87 ;  /* 0x0000005452577223 */ /* 0x080fe20000010857 */
[----:B------:R-:W-:Y:S02]  /*54f0*/  HADD2.F32 R155, -RZ, R155.H0_H0 ;  /* 0x2000009bff9b7230 */ /* 0x000fe40000004100 */
[----:B------:R-:W-:Y:S01]  /*5500*/  FFMA.FTZ R90, R83, R84, R90 ;  /* 0x00000054535a7223 */ /* 0x000fe2000001005a */
[CC--:B------:R-:W-:Y:S01]  /*5510*/  FMUL.FTZ R85, R81.reuse, R160.reuse ;  /* 0x000000a051557220 */ /* 0x0c0fe20000410000 */
[----:B------:R-:W-:Y:S01]  /*5520*/  FMUL.FTZ R88, R80, R160 ;  /* 0x000000a050587220 */ /* 0x000fe20000410000 */
[----:B------:R-:W-:Y:S02]  /*5530*/  F2FP.F16.E4M3.UNPACK_B R84, R86.H1 ;  /* 0x00000056ff54723e */ /* 0x000fe400030006ff */
[----:B------:R-:W-:Y:S01]  /*5540*/  F2FP.SATFINITE.E4M3.F32.PACK_AB_MERGE_C R99, R90, R87, RZ ;  /* 0x000000575a63723e */ /* 0x000fe200048070ff */
[----:B------:R-:W-:Y:S01]  /*5550*/  FFMA.FTZ R91, R81, R155, -R88 ;  /* 0x0000009b515b7223 */ /* 0x000fe20000010858 */
[----:B------:R-:W-:Y:S01]  /*5560*/  F2FP.F16.E4M3.UNPACK_B R81, R47.H1 ;  /* 0x0000002fff51723e */ /* 0x000fe200030006ff */
[----:B------:R-:W-:Y:S01]  /*5570*/  FFMA.FTZ R96, R80, R155, R85 ;  /* 0x0000009b50607223 */ /* 0x000fe20000010055 */
[-C--:B------:R-:W-:Y:S01]  /*5580*/  F2FP.F16.E4M3.UNPACK_B R87, R89.reuse.H1 ;  /* 0x00000059ff57723e */ /* 0x080fe200030006ff */
[----:B------:R-:W-:Y:S01]  /*5590*/  HADD2.F32 R85, -RZ, R84.H1_H1 ;  /* 0x30000054ff557230 */ /* 0x000fe20000004100 */
[----:B------:R-:W-:Y:S01]  /*55a0*/  F2FP.F16.E4M3.UNPACK_B R80, R46.H1 ;  /* 0x0000002eff50723e */ /* 0x000fe200030006ff */
[----:B------:R-:W-:Y:S01]  /*55b0*/  HADD2.F32 R83, -RZ, R81.H1_H1 ;  /* 0x30000051ff537230 */ /* 0x000fe20000004100 */
[----:B------:R-:W-:Y:S01]  /*55c0*/  F2FP.F16.E4M3.UNPACK_B R89, R89 ;  /* 0x00000059ff59723e */ /* 0x000fe200020006ff */
[----:B------:R-:W-:Y:S01]  /*55d0*/  HADD2.F32 R90, -RZ, R87.H1_H1 ;  /* 0x30000057ff5a7230 */ /* 0x000fe20000004100 */
[----:B------:R-:W-:Y:S01]  /*55e0*/  F2FP.F16.E4M3.UNPACK_B R86, R86 ;  /* 0x00000056ff56723e */ /* 0x000fe200020006ff */
[----:B------:R-:W-:Y:S01]  /*55f0*/  HADD2.F32 R82, -RZ, R81.H0_H0 ;  /* 0x20000051ff527230 */ /* 0x000fe20000004100 */
[----:B------:R-:W-:Y:S01]  /*5600*/  F2FP.F16.E4M3.UNPACK_B R47, R47 ;  /* 0x0000002fff2f723e */ /* 0x000fe200020006ff */
[----:B------:R-:W-:-:S02]  /*5610*/  HADD2.F32 R81, -RZ, R80.H1_H1 ;  /* 0x30000050ff517230 */ /* 0x000fc40000004100 */
[-C--:B------:R-:W-:Y:S01]  /*5620*/  FMUL.FTZ R97, R83, R90.reuse ;  /* 0x0000005a53617220 */ /* 0x080fe20000410000 */
[--C-:B------:R-:W-:Y:S02]  /*5630*/  HADD2.F32 R88, -RZ, R89.reuse.H1_H1 ;  /* 0x30000059ff587230 */ /* 0x100fe40000004100 */
[C---:B------:R-:W-:Y:S01]  /*5640*/  FMUL.FTZ R90, R82.reuse, R90 ;  /* 0x0000005a525a7220 */ /* 0x040fe20000410000 */
[----:B------:R-:W-:Y:S02]  /*5650*/  HADD2.F32 R80, -RZ, R80.H0_H0 ;  /* 0x20000050ff507230 */ /* 0x000fe40000004100 */
[----:B------:R-:W-:Y:S01]  /*5660*/  FFMA.FTZ R98, R82, R85, -R97 ;  /* 0x0000005552627223 */ /* 0x000fe20000010861 */
[----:B------:R-:W-:Y:S02]  /*5670*/  HADD2.F32 R82, -RZ, R86.H1_H1 ;  /* 0x30000056ff527230 */ /* 0x000fe40000004100 */
[----:B------:R-:W-:Y:S01]  /*5680*/  FMUL.FTZ R97, R81, R88 ;  /* 0x0000005851617220 */ /* 0x000fe20000410000 */
[----:B------:R-:W-:Y:S01]  /*5690*/  F2FP.F16.E4M3.UNPACK_B R46, R46 ;  /* 0x0000002eff2e723e */ /* 0x000fe200020006ff */
[----:B------:R-:W-:Y:S01]  /*56a0*/  FMUL.FTZ R88, R80, R88 ;  /* 0x0000005850587220 */ /* 0x000fe20000410000 */
[----:B------:R-:W-:-:S02]  /*56b0*/  HADD2.F32 R89, -RZ, R89.H0_H0 ;  /* 0x20000059ff597230 */ /* 0x000fc40000004100 */
[-C--:B------:R-:W-:Y:S01]  /*56c0*/  FFMA.FTZ R97, R80, R82.reuse, -R97 ;  /* 0x0000005250617223 */ /* 0x080fe20000010861 */
[--C-:B------:R-:W-:Y:S02]  /*56d0*/  HADD2.F32 R80, -RZ, R47.reuse.H0_H0 ;  /* 0x2000002fff507230 */ /* 0x100fe40000004100 */
[----:B------:R-:W-:Y:S01]  /*56e0*/  FFMA.FTZ R88, R81, R82, R88 ;  /* 0x0000005251587223 */ /* 0x000fe20000010058 */
[----:B------:R-:W-:Y:S02]  /*56f0*/  HADD2.F32 R81, -RZ, R47.H1_H1 ;  /* 0x3000002fff517230 */ /* 0x000fe40000004100 */
[----:B------:R-:W-:Y:S01]  /*5700*/  FFMA.FTZ R85, R83, R85, R90 ;  /* 0x0000005553557223 */ /* 0x000fe2000001005a */
[--C-:B------:R-:W-:Y:S01]  /*5710*/  HADD2.F32 R47, -RZ, R46.reuse.H0_H0 ;  /* 0x2000002eff2f7230 */ /* 0x100fe20000004100 */
[----:B------:R-:W-:Y:S01]  /*5720*/  F2FP.SATFINITE.E4M3.F32.PACK_AB_MERGE_C R44, R96, R91, R99 ;  /* 0x0000005b602c723e */ /* 0x000fe20004807063 */
[----:B------:R-:W-:Y:S01]  /*5730*/  HADD2.F32 R46, -RZ, R46.H1_H1 ;  /* 0x3000002eff2e7230 */ /* 0x000fe20000004100 */
[----:B------:R-:W-:Y:S01]  /*5740*/  F2FP.SATFINITE.E4M3.F32.PACK_AB_MERGE_C R88, R88, R97, RZ ;  /* 0x000000615858723e */ /* 0x000fe200048070ff */
[----:B------:R-:W-:Y:S01]  /*5750*/  HADD2.F32 R87, -RZ, R87.H0_H0 ;  /* 0x20000057ff577230 */ /* 0x000fe20000004100 */
[----:B------:R-:W-:Y:S01]  /*5760*/  F2FP.SATFINITE.E4M3.F32.PACK_AB_MERGE_C R85, R85, R98, RZ ;  /* 0x000000625555723e */ /* 0x000fe200048070ff */
[----:B------:R-:W-:-:S02]  /*5770*/  HADD2.F32 R84, -RZ, R84.H0_H0 ;  /* 0x20000054ff547230 */ /* 0x000fc40000004100 */
[----:B------:R-:W-:Y:S01]  /*5780*/  FMUL.FTZ R82, R46, R89 ;  /* 0x000000592e527220 */ /* 0x000fe20000410000 */
[----:B------:R-:W-:Y:S02]  /*5790*/  HADD2.F32 R86, -RZ, R86.H0_H0 ;  /* 0x20000056ff567230 */ /* 0x000fe40000004100 */
[-C--:B------:R-:W-:Y:S01]  /*57a0*/  FMUL.FTZ R83, R81, R87.reuse ;  /* 0x0000005751537220 */ /* 0x080fe20000410000 */
[C---:B------:R-:W-:Y:S01]  /*57b0*/  FMUL.FTZ R90, R80.reuse, R87 ;  /* 0x00000057505a7220 */ /* 0x040fe20000410000 */
[----:B------:R-:W-:Y:S02]  /*57c0*/  FMUL.FTZ R89, R47, R89 ;  /* 0x000000592f597220 */ /* 0x000fe40000410000 */
[-C--:B------:R-:W-:Y:S01]  /*57d0*/  FFMA.FTZ R83, R80, R84.reuse, -R83 ;  /* 0x0000005450537223 */ /* 0x080fe20000010853 */
[----:B------:R-:W-:Y:S01]  /*57e0*/  FFMA.FTZ R90, R81, R84, R90 ;  /* 0x00000054515a7223 */ /* 0x000fe2000001005a */
[-C--:B------:R-:W-:Y:S01]  /*57f0*/  FFMA.FTZ R82, R47, R86.reuse, -R82 ;  /* 0x000000562f527223 */ /* 0x080fe20000010852 */
[----:B------:R-:W-:-:S03]  /*5800*/  FFMA.FTZ R89, R46, R86, R89 ;  /* 0x000000562e597223 */ /* 0x000fc60000010059 */
[----:B------:R-:W-:Y:S02]  /*5810*/  F2FP.SATFINITE.E4M3.F32.PACK_AB_MERGE_C R47, R90, R83, R85 ;  /* 0x000000535a2f723e */ /* 0x000fe40004807055 */
[----:B------:R-:W-:-:S07]  /*5820*/  F2FP.SATFINITE.E4M3.F32.PACK_AB_MERGE_C R46, R89, R82, R88 ;  /* 0x00000052592e723e */ /* 0x000fce0004807058 */
.L_x_460:
[----:B------:R-:W-:Y:S05]  /*5830*/  BSYNC B3 ;  /* 0x0000000000037941 */ /* 0x000fea0003800000 */
.L_x_459:
[----:B--2---:R0:W-:Y:S02]  /*5840*/  STG.E.128 desc[UR54][R50.64+0x80], R44 ;  /* 0x0000802c32007986 */ /* 0x0041e4000c101d36 */
.L_x_458:
[----:B------:R-:W-:Y:S05]  /*5850*/  BSYNC B2 ;  /* 0x0000000000027941 */ /* 0x000fea0003800000 */
.L_x_457:
[----:B------:R-:W-:-:S13]  /*5860*/  ISETP.NE.AND P3, PT, R39, RZ, PT ;  /* 0x000000ff2700720c */ /* 0x000fda0003f65270 */
        /* <DEDUP_REMOVED lines=8> */
[----:B------:R-:W-:Y:S02]  /*58f0*/  LOP3.LUT R78, R77, 0xff0000ff, RZ, 0xc0, !PT ;  /* 0xff0000ff4d4e7812 */ /* 0x000fe400078ec0ff */
[----:B------:R-:W-:Y:S01]  /*5900*/  SHF.R.U32.HI R82, RZ, 0x10, R77 ;  /* 0x00000010ff527819 */ /* 0x000fe2000001164d */
[----:B------:R-:W-:Y:S01]  /*5910*/  IMAD.SHL.U32 R77, R83, 0x100, RZ ;  /* 0x00000100534d7824 */ /* 0x000fe200078e00ff */
[----:B------:R-:W-:Y:S02]  /*5920*/  LOP3.LUT R80, R79, 0xff0000ff, RZ, 0xc0, !PT ;  /* 0xff0000ff4f507812 */ /* 0x000fe400078ec0ff */
[----:B------:R-:W-:Y:S01]  /*5930*/  SHF.R.U32.HI R81, RZ, 0x10, R79 ;  /* 0x00000010ff517819 */ /* 0x000fe2000001164f */
[----:B------:R-:W-:Y:S01]  /*5940*/  IMAD.SHL.U32 R79, R76, 0x100, RZ ;  /* 0x000001004c4f7824 */ /* 0x000fe200078e00ff */
[----:B------:R-:W-:Y:S01]  /*5950*/  LOP3.LUT R77, R78, 0xff00, R77, 0xf8, !PT ;  /* 0x0000ff004e4d7812 */ /* 0x000fe200078ef84d */
[----:B------:R-:W-:Y:S01]  /*5960*/  IMAD.U32 R78, R82, 0x10000, RZ ;  /* 0x00010000524e7824 */ /* 0x000fe200078e00ff */
[----:B--2---:R-:W-:Y:S01]  /*5970*/  MOV R76, R44 ;  /* 0x0000002c004c7202 */ /* 0x004fe20000000f00 */
[----:B------:R-:W-:Y:S01]  /*5980*/  IMAD.U32 R81, R81, 0x10000, RZ ;  /* 0x0001000051517824 */ /* 0x000fe200078e00ff */
[----:B------:R-:W-:-:S02]  /*5990*/  LOP3.LUT R80, R80, 0xff00, R79, 0xf8, !PT ;  /* 0x0000ff0050507812 */ /* 0x000fc400078ef84f */
        /* <DEDUP_REMOVED lines=40> */
[-C--:B------:R-:W-:Y:S01]  /*5c20*/  F2FP.F16.E4M3.UNPACK_B R80, R82.reuse.H1 ;  /* 0x00000052ff50723e */ /* 0x080fe200030006ff */
[-C--:B------:R-:W-:Y:S01]  /*5c30*/  FMUL.FTZ R84, R76, R159.reuse ;  /* 0x0000009f4c547220 */ /* 0x080fe20000410000 */
[C---:B------:R-:W-:Y:S01]  /*5c40*/  FMUL.FTZ R159, R77.reuse, R159 ;  /* 0x0000009f4d9f7220 */ /* 0x040fe20000410000 */
[----:B------:R-:W-:Y:S02]  /*5c50*/  F2FP.F16.E4M3.UNPACK_B R82, R82 ;  /* 0x00000052ff52723e */ /* 0x000fe400020006ff */
[-C--:B------:R-:W-:Y:S01]  /*5c60*/  FFMA.FTZ R87, R77, R152.reuse, -R84 ;  /* 0x000000984d577223 */ /* 0x080fe20000010854 */
[----:B------:R-:W-:Y:S01]  /*5c70*/  F2FP.SATFINITE.E4M3.F32.PACK_AB_MERGE_C R90, R86, R83, RZ ;  /* 0x00000053565a723e */ /* 0x000fe200048070ff */
[----:B------:R-:W-:Y:S01]  /*5c80*/  FFMA.FTZ R152, R76, R152, R159 ;  /* 0x000000984c987223 */ /* 0x000fe2000001009f */
[----:B------:R-:W-:Y:S01]  /*5c90*/  F2FP.F16.E4M3.UNPACK_B R77, R47.H1 ;  /* 0x0000002fff4d723e */ /* 0x000fe200030006ff */
[--C-:B------:R-:W-:Y:S01]  /*5ca0*/  HADD2.F32 R81, -RZ, R80.reuse.H1_H1 ;  /* 0x30000050ff517230 */ /* 0x100fe20000004100 */
[-C--:B------:R-:W-:Y:S01]  /*5cb0*/  F2FP.F16.E4M3.UNPACK_B R83, R85.reuse.H1 ;  /* 0x00000055ff53723e */ /* 0x080fe200030006ff */
[----:B------:R-:W-:Y:S01]  /*5cc0*/  HADD2.F32 R80, -RZ, R80.H0_H0 ;  /* 0x20000050ff507230 */ /* 0x000fe20000004100 */
[-C--:B------:R-:W-:Y:S01]  /*5cd0*/  F2FP.F16.E4M3.UNPACK_B R76, R46.reuse.H1 ;  /* 0x0000002eff4c723e */ /* 0x080fe200030006ff */
        /* <DEDUP_REMOVED lines=14> */
[----:B------:R-:W-:-:S02]  /*5dc0*/  HADD2.F32 R85, -RZ, R85.H0_H0 ;  /* 0x20000055ff557230 */ /* 0x000fc40000004100 */
[C---:B------:R-:W-:Y:S01]  /*5dd0*/  FMUL.FTZ R84, R76.reuse, R84 ;  /* 0x000000544c547220 */ /* 0x040fe20000410000 */
[----:B------:R-:W-:Y:S02]  /*5de0*/  HADD2.F32 R83, -RZ, R83.H0_H0 ;  /* 0x20000053ff537230 */ /* 0x000fe40000004100 */
[-C--:B------:R-:W-:Y:S01]  /*5df0*/  FFMA.FTZ R89, R76, R78.reuse, -R89 ;  /* 0x0000004e4c597223 */ /* 0x080fe20000010859 */
[--C-:B------:R-:W-:Y:S02]  /*5e00*/  HADD2.F32 R76, -RZ, R47.reuse.H0_H0 ;  /* 0x2000002fff4c7230 */ /* 0x100fe40000004100 */
[----:B------:R-:W-:Y:S01]  /*5e10*/  FFMA.FTZ R84, R77, R78, R84 ;  /* 0x0000004e4d547223 */ /* 0x000fe20000010054 */
[----:B------:R-:W-:Y:S02]  /*5e20*/  HADD2.F32 R77, -RZ, R47.H1_H1 ;  /* 0x3000002fff4d7230 */ /* 0x000fe40000004100 */
[----:B------:R-:W-:Y:S01]  /*5e30*/  FFMA.FTZ R81, R79, R81, R86 ;  /* 0x000000514f517223 */ /* 0x000fe20000010056 */
[----:B------:R-:W-:-:S02]  /*5e40*/  HADD2.F32 R47, -RZ, R46.H0_H0 ;  /* 0x2000002eff2f7230 */ /* 0x000fc40000004100 */
[-C--:B------:R-:W-:Y:S01]  /*5e50*/  FMUL.FTZ R86, R76, R83.reuse ;  /* 0x000000534c567220 */ /* 0x080fe20000410000 */
[----:B------:R-:W-:Y:S02]  /*5e60*/  HADD2.F32 R46, -RZ, R46.H1_H1 ;  /* 0x3000002eff2e7230 */ /* 0x000fe40000004100 */
[C---:B------:R-:W-:Y:S01]  /*5e70*/  FMUL.FTZ R79, R77.reuse, R83 ;  /* 0x000000534d4f7220 */ /* 0x040fe20000410000 */
[----:B------:R-:W-:Y:S02]  /*5e80*/  HADD2.F32 R82, -RZ, R82.H0_H0 ;  /* 0x20000052ff527230 */ /* 0x000fe40000004100 */
[-C--:B------:R-:W-:Y:S01]  /*5e90*/  FFMA.FTZ R86, R77, R80.reuse, R86 ;  /* 0x000000504d567223 */ /* 0x080fe20000010056 */
[----:B------:R-:W-:Y:S01]  /*5ea0*/  F2FP.SATFINITE.E4M3.F32.PACK_AB_MERGE_C R84, R84, R89, RZ ;  /* 0x000000595454723e */ /* 0x000fe200048070ff */
[-C--:B------:R-:W-:Y:S01]  /*5eb0*/  FMUL.FTZ R78, R46, R85.reuse ;  /* 0x000000552e4e7220 */ /* 0x080fe20000410000 */
[----:B------:R-:W-:Y:S01]  /*5ec0*/  FMUL.FTZ R85, R47, R85 ;  /* 0x000000552f557220 */ /* 0x000fe20000410000 */
[----:B------:R-:W-:Y:S01]  /*5ed0*/  FFMA.FTZ R79, R76, R80, -R79 ;  /* 0x000000504c4f7223 */ /* 0x000fe2000001084f */
[----:B------:R-:W-:Y:S01]  /*5ee0*/  F2FP.SATFINITE.E4M3.F32.PACK_AB_MERGE_C R81, R81, R88, RZ ;  /* 0x000000585151723e */ /* 0x000fe200048070ff */
[-C--:B------:R-:W-:Y:S01]  /*5ef0*/  FFMA.FTZ R78, R47, R82.reuse, -R78 ;  /* 0x000000522f4e7223 */ /* 0x080fe2000001084e */
[----:B------:R-:W-:Y:S01]  /*5f00*/  FFMA.FTZ R85, R46, R82, R85 ;  /* 0x000000522e557223 */ /* 0x000fe20000010055 */
[----:B------:R-:W-:-:S02]  /*5f10*/  F2FP.SATFINITE.E4M3.F32.PACK_AB_MERGE_C R44, R152, R87, R90 ;  /* 0x00000057982c723e */ /* 0x000fc4000480705a */
[----:B------:R-:W-:Y:S02]  /*5f20*/  F2FP.SATFINITE.E4M3.F32.PACK_AB_MERGE_C R47, R86, R79, R81 ;  /* 0x0000004f562f723e */ /* 0x000fe40004807051 */
[----:B------:R-:W-:-:S07]  /*5f30*/  F2FP.SATFINITE.E4M3.F32.PACK_AB_MERGE_C R46, R85, R78, R84 ;  /* 0x0000004e552e723e */ /* 0x000fce0004807054 */
.L_x_462:
[----:B------:R-:W-:Y:S05]  /*5f40*/  BSYNC B2 ;  /* 0x0000000000027941 */ /* 0x000fea0003800000 */
.L_x_461:
[----:B--2---:R0:W-:Y:S02]  /*5f50*/  STG.E.128 desc[UR54][R50.64+0xa0], R44 ;  /* 0x0000a02c32007986 */ /* 0x0041e4000c101d36 */
.L_x_440:
[----:B------:R-:W-:Y:S05]  /*5f60*/  BSYNC B1 ;  /* 0x0000000000017941 */ /* 0x000fea0003800000 */
.L_x_439:
[----:B------:R-:W-:Y:S05]  /*5f70*/  @P4 BRA `(.L_x_463) ;  /* 0x0000009400284947 */ /* 0x000fea0003800000 */
[----:B------:R-:W-:Y:S01]  /*5f80*/  ISETP.NE.AND P3, PT, R34, RZ, PT ;  /* 0x000000ff2200720c */ /* 0x000fe20003f65270 */
[----:B------:R-:W-:-:S12]  /*5f90*/  BSSY B1, `(.L_x_464) ;  /* 0x000006f000017945 */ /* 0x000fd80003800000 */
[----:B------:R-:W-:Y:S05]  /*5fa0*/  @!P3 BRA `(.L_x_465) ;  /* 0x0000000400b4b947 */ /* 0x000fea0003800000 */
[----:B0-234-:R0:W2:Y:S01]  /*5fb0*/  LDS.128 R44, [R40+0x26200] ;  /* 0x02620000282c7984 */ /* 0x01d0a20000000c00 */
[----:B------:R-:W-:Y:S01]  /*5fc0*/  ISETP.GE.AND P3, PT, R16, R135, PT ;  /* 0x000000871000720c */ /* 0x000fe20003f66270 */
[----:B------:R-:W-:-:S12]  /*5fd0*/  BSSY B2, `(.L_x_466) ;  /* 0x0000069000027945 */ /* 0x000fd80003800000 */
[----:B0-----:R-:W-:Y:S05]  /*5fe0*/  @P3 BRA `(.L_x_467) ;  /* 0x00000004009c3947 */ /* 0x001fea0003800000 */
[----:B------:R-:W-:Y:S01]  /*5ff0*/  SHF.R.U32.HI R74, RZ, 0x8, R75 ;  /* 0x00000008ff4a7819 */ /* 0x000fe2000001164b */
[----:B--2---:R-:W-:Y:S01]  /*6000*/  IMAD.MOV.U32 R50, RZ, RZ, R44 ;  /* 0x000000ffff327224 */ /* 0x004fe200078e002c */
[----:B------:R-:W-:Y:S02]  /*6010*/  SHF.R.U32.HI R72, RZ, 0x8, R73 ;  /* 0x00000008ff487819 */ /* 0x000fe40000011649 */
[----:B------:R-:W-:Y:S01]  /*6020*/  SHF.R.U32.HI R76, RZ, 0x10, R75 ;  /* 0x00000010ff4c7819 */ /* 0x000fe2000001164b */
[----:B------:R-:W-:Y:S01]  /*6030*/  IMAD.SHL.U32 R74, R74, 0x100, RZ ;  /* 0x000001004a4a7824 */ /* 0x000fe200078e00ff */
[----:B------:R-:W-:Y:S01]  /*6040*/  LOP3.LUT R51, R73, 0xff0000ff, RZ, 0xc0, !PT ;  /* 0xff0000ff49337812 */ /* 0x000fe200078ec0ff */
[----:B------:R-:W-:Y:S01]  /*6050*/  IMAD.SHL.U32 R72, R72, 0x100, RZ ;  /* 0x0000010048487824 */ /* 0x000fe200078e00ff */
[----:B------:R-:W-:Y:S01]  /*6060*/  SHF.R.U32.HI R77, RZ, 0x10, R73 ;  /* 0x00000010ff4d7819 */ /* 0x000fe20000011649 */
[----:B------:R-:W-:Y:S01]  /*6070*/  IMAD.U32 R76, R76, 0x10000, RZ ;  /* 0x000100004c4c7824 */ /* 0x000fe200078e00ff */
[----:B------:R-:W-:-:S02]  /*6080*/  LOP3.LUT R73, R75, 0xff0000ff, RZ, 0xc0, !PT ;  /* 0xff0000ff4b497812 */ /* 0x000fc400078ec0ff */
[----:B------:R-:W-:Y:S02]  /*6090*/  LOP3.LUT R51, R51, 0xff00, R72, 0xf8, !PT ;  /* 0x0000ff0033337812 */ /* 0x000fe400078ef848 */
[----:B------:R-:W-:Y:S02]  /*60a0*/  LOP3.LUT R73, R73, 0xff00, R74, 0xf8, !PT ;  /* 0x0000ff0049497812 */ /* 0x000fe400078ef84a */
[-C--:B------:R-:W-:Y:S02]  /*60b0*/  F2FP.F16.E4M3.UNPACK_B R44, R45.reuse ;  /* 0x0000002dff2c723e */ /* 0x080fe400020006ff */
[----:B------:R-:W-:Y:S02]  /*60c0*/  SHF.L.U32 R72, R77, 0x10, RZ ;  /* 0x000000104d487819 */ /* 0x000fe400000006ff */
[----:B------:R-:W-:Y:S02]  /*60d0*/  F2FP.F16.E4M3.UNPACK_B R74, R158.H1 ;  /* 0x0000009eff4a723e */ /* 0x000fe400030006ff */
[----:B------:R-:W-:-:S02]  /*60e0*/  F2FP.F16.E4M3.UNPACK_B R45, R45.H1 ;  /* 0x0000002dff2d723e */ /* 0x000fc400030006ff */
[----:B------:R-:W-:Y:S01]  /*60f0*/  LOP3.LUT R78, R73, 0xff0000, R76, 0xf8, !PT ;  /* 0x00ff0000494e7812 */ /* 0x000fe200078ef84c */
[--C-:B------:R-:W-:Y:S01]  /*6100*/  HADD2.F32 R77, -RZ, R74.reuse.H1_H1 ;  /* 0x3000004aff4d7230 */ /* 0x100fe20000004100 */
[----:B------:R-:W-:Y:S01]  /*6110*/  F2FP.F16.E4M3.UNPACK_B R73, R156.H1 ;  /* 0x0000009cff49723e */ /* 0x000fe200030006ff */
[----:B------:R-:W-:Y:S01]  /*6120*/  HADD2.F32 R76, -RZ, R74.H0_H0 ;  /* 0x2000004aff4c7230 */ /* 0x000fe20000004100 */
[----:B------:R-:W-:Y:S01]  /*6130*/  LOP3.LUT R75, R51, 0xff0000, R72, 0xf8, !PT ;  /* 0x00ff0000334b7812 */ /* 0x000fe200078ef848 */
[----:B------:R-:W-:Y:S01]  /*6140*/  HADD2.F32 R72, -RZ, R45.H1_H1 ;  /* 0x3000002dff487230 */ /* 0x000fe20000004100 */
[----:B------:R-:W-:Y:S01]  /*6150*/  F2FP.F16.E4M3.UNPACK_B R158, R158 ;  /* 0x0000009eff9e723e */ /* 0x000fe200020006ff */
[----:B------:R-:W-:Y:S01]  /*6160*/  HADD2.F32 R74, -RZ, R73.H0_H0 ;  /* 0x20000049ff4a7230 */ /* 0x000fe20000004100 */
[----:B------:R-:W-:Y:S01]  /*6170*/  F2FP.F16.E4M3.UNPACK_B R156, R156 ;  /* 0x0000009cff9c723e */ /* 0x000fe200020006ff */
[----:B------:R-:W-:Y:S02]  /*6180*/  HADD2.F32 R51, -RZ, R44.H1_H1 ;  /* 0x3000002cff337230 */ /* 0x000fe40000004100 */
[----:B------:R-:W-:Y:S01]  /*6190*/  FMUL.FTZ R80, R72, R77 ;  /* 0x0000004d48507220 */ /* 0x000fe20000410000 */
[----:B------:R-:W-:-:S02]  /*61a0*/  HADD2.F32 R45, -RZ, R45.H0_H0 ;  /* 0x2000002dff2d7230 */ /* 0x000fc40000004100 */
[----:B------:R-:W-:Y:S02]  /*61b0*/  HADD2.F32 R73, -RZ, R73.H1_H1 ;  /* 0x30000049ff497230 */ /* 0x000fe40000004100 */
[----:B------:R-:W-:Y:S01]  /*61c0*/  FMUL.FTZ R79, R51, R76 ;  /* 0x0000004c334f7220 */ /* 0x000fe20000410000 */
[----:B------:R-:W-:Y:S02]  /*61d0*/  HADD2.F32 R44, -RZ, R44.H0_H0 ;  /* 0x2000002cff2c7230 */ /* 0x000fe40000004100 */
[C---:B------:R-:W-:Y:S01]  /*61e0*/  FMUL.FTZ R77, R45.reuse, R77 ;  /* 0x0000004d2d4d7220 */ /* 0x040fe20000410000 */
[-C--:B------:R-:W-:Y:S01]  /*61f0*/  FFMA.FTZ R82, R45, R73.reuse, -R80 ;  /* 0x000000492d527223 */ /* 0x080fe20000010850 */
[----:B------:R-:W-:Y:S01]  /*6200*/  F2FP.F16.E4M3.UNPACK_B R45, R50.H1 ;  /* 0x00000032ff2d723e */ /* 0x000fe200030006ff */
[C---:B------:R-:W-:Y:S01]  /*6210*/  FMUL.FTZ R76, R44.reuse, R76 ;  /* 0x0000004c2c4c7220 */ /* 0x040fe20000410000 */
[----:B------:R-:W-:Y:S01]  /*6220*/  FFMA.FTZ R44, R44, R74, -R79 ;  /* 0x0000004a2c2c7223 */ /* 0x000fe2000001084f */
[----:B------:R-:W-:Y:S01]  /*6230*/  FFMA.FTZ R85, R72, R73, R77 ;  /* 0x0000004948557223 */ /* 0x000fe2000001004d */
[----:B------:R-:W-:Y:S01]  /*6240*/  F2FP.F16.E4M3.UNPACK_B R50, R50 ;  /* 0x00000032ff32723e */ /* 0x000fe200020006ff */
[----:B------:R-:W-:Y:S01]  /*6250*/  FFMA.FTZ R83, R51, R74, R76 ;  /* 0x0000004a33537223 */ /* 0x000fe2000001004c */
[----:B------:R-:W-:-:S02]  /*6260*/  HADD2.F32 R74, -RZ, R158.H1_H1 ;  /* 0x3000009eff4a7230 */ /* 0x000fc40000004100 */
[--C-:B------:R-:W-:Y:S01]  /*6270*/  HADD2.F32 R51, -RZ, R45.reuse.H0_H0 ;  /* 0x2000002dff337230 */ /* 0x100fe20000004100 */
[----:B------:R-:W-:Y:S01]  /*6280*/  F2FP.SATFINITE.E4M3.F32.PACK_AB_MERGE_C R87, R85, R82, RZ ;  /* 0x000000525557723e */ /* 0x000fe200048070ff */
[----:B------:R-:W-:Y:S02]  /*6290*/  HADD2.F32 R72, -RZ, R45.H1_H1 ;  /* 0x3000002dff487230 */ /* 0x000fe40000004100 */
[----:B------:R-:W-:Y:S02]  /*62a0*/  HADD2.F32 R73, -RZ, R156.H1_H1 ;  /* 0x3000009cff497230 */ /* 0x000fe40000004100 */
[-C--:B------:R-:W-:Y:S01]  /*62b0*/  FMUL.FTZ R79, R51, R74.reuse ;  /* 0x0000004a334f7220 */ /* 0x080fe20000410000 */
[----:B------:R-:W-:Y:S02]  /*62c0*/  HADD2.F32 R158, -RZ, R158.H0_H0 ;  /* 0x2000009eff9e7230 */ /* 0x000fe40000004100 */
[----:B------:R-:W-:Y:S01]  /*62d0*/  FMUL.FTZ R76, R72, R74 ;  /* 0x0000004a484c7220 */ /* 0x000fe20000410000 */
[----:B------:R-:W-:-:S02]  /*62e0*/  HADD2.F32 R45, -RZ, R50.H0_H0 ;  /* 0x20000032ff2d7230 */ /* 0x000fc40000004100 */
[-C--:B------:R-:W-:Y:S01]  /*62f0*/  FFMA.FTZ R79, R72, R73.reuse, R79 ;  /* 0x00000049484f7223 */ /* 0x080fe2000001004f */
[----:B------:R-:W-:Y:S02]  /*6300*/  HADD2.F32 R50, -RZ, R50.H1_H1 ;  /* 0x30000032ff327230 */ /* 0x000fe40000004100 */
[----:B------:R-:W-:Y:S01]  /*6310*/  FFMA.FTZ R76, R51, R73, -R76 ;  /* 0x00000049334c7223 */ /* 0x000fe2000001084c */
[----:B------:R-:W-:Y:S02]  /*6320*/  HADD2.F32 R156, -RZ, R156.H0_H0 ;  /* 0x2000009cff9c7230 */ /* 0x000fe40000004100 */
[-C--:B------:R-:W-:Y:S01]  /*6330*/  FMUL.FTZ R77, R45, R158.reuse ;  /* 0x0000009e2d4d7220 */ /* 0x080fe20000410000 */
[----:B------:R-:W-:Y:S01]  /*6340*/  F2FP.F16.E4M3.UNPACK_B R73, R75.H1 ;  /* 0x0000004bff49723e */ /* 0x000fe200030006ff */
[C---:B------:R-:W-:Y:S01]  /*6350*/  FMUL.FTZ R74, R50.reuse, R158 ;  /* 0x0000009e324a7220 */ /* 0x040fe20000410000 */
[----:B------:R-:W-:Y:S01]  /*6360*/  F2FP.SATFINITE.E4M3.F32.PACK_AB_MERGE_C R86, R79, R76, RZ ;  /* 0x0000004c4f56723e */ /* 0x000fe200048070ff */
[-C--:B------:R-:W-:Y:S01]  /*6370*/  FFMA.FTZ R81, R50, R156.reuse, R77 ;  /* 0x0000009c32517223 */ /* 0x080fe2000001004d */
[----:B------:R-:W-:Y:S01]  /*6380*/  F2FP.F16.E4M3.UNPACK_B R50, R47.H1 ;  /* 0x0000002fff32723e */ /* 0x000fe200030006ff */
[----:B------:R-:W-:Y:S01]  /*6390*/  FFMA.FTZ R80, R45, R156, -R74 ;  /* 0x0000009c2d507223 */ /* 0x000fe2000001084a */
[----:B------:R-:W-:Y:S01]  /*63a0*/  F2FP.F16.E4M3.UNPACK_B R76, R78.H1 ;  /* 0x0000004eff4c723e */ /* 0x000fe200030006ff */
        /* <DEDUP_REMOVED lines=15> */
[-C--:B------:R-:W-:Y:S01]  /*64a0*/  FMUL.FTZ R82, R50, R77.reuse ;  /* 0x0000004d32527220 */ /* 0x080fe20000410000 */
[----:B------:R-:W-:Y:S01]  /*64b0*/  F2FP.F16.E4M3.UNPACK_B R46, R46 ;  /* 0x0000002eff2e723e */ /* 0x000fe200020006ff */
[----:B------:R-:W-:Y:S01]  /*64c0*/  FMUL.FTZ R77, R45, R77 ;  /* 0x0000004d2d4d7220 */ /* 0x000fe20000410000 */
[----:B------:R-:W-:-:S02]  /*64d0*/  HADD2.F32 R76, -RZ, R76.H0_H0 ;  /* 0x2000004cff4c7230 */ /* 0x000fc40000004100 */
[-C--:B------:R-:W-:Y:S01]  /*64e0*/  FFMA.FTZ R82, R45, R51.reuse, -R82 ;  /* 0x000000332d527223 */ /* 0x080fe20000010852 */
[----:B------:R-:W-:Y:S02]  /*64f0*/  HADD2.F32 R78, -RZ, R78.H0_H0 ;  /* 0x2000004eff4e7230 */ /* 0x000fe40000004100 */
[----:B------:R-:W-:Y:S01]  /*6500*/  FFMA.FTZ R77, R50, R51, R77 ;  /* 0x00000033324d7223 */ /* 0x000fe2000001004d */
[--C-:B------:R-:W-:Y:S02]  /*6510*/  HADD2.F32 R50, -RZ, R47.reuse.H0_H0 ;  /* 0x2000002fff327230 */ /* 0x100fe40000004100 */
[----:B------:R-:W-:Y:S01]  /*6520*/  FFMA.FTZ R85, R72, R74, R79 ;  /* 0x0000004a48557223 */ /* 0x000fe2000001004f */
[----:B------:R-:W-:Y:S02]  /*6530*/  HADD2.F32 R47, -RZ, R47.H1_H1 ;  /* 0x3000002fff2f7230 */ /* 0x000fe40000004100 */
[--C-:B------:R-:W-:Y:S01]  /*6540*/  HADD2.F32 R45, -RZ, R46.reuse.H0_H0 ;  /* 0x2000002eff2d7230 */ /* 0x100fe20000004100 */
[----:B------:R-:W-:Y:S01]  /*6550*/  F2FP.SATFINITE.E4M3.F32.PACK_AB_MERGE_C R77, R77, R82, RZ ;  /* 0x000000524d4d723e */ /* 0x000fe200048070ff */
[----:B------:R-:W-:-:S02]  /*6560*/  HADD2.F32 R46, -RZ, R46.H1_H1 ;  /* 0x3000002eff2e7230 */ /* 0x000fc40000004100 */
[-C--:B------:R-:W-:Y:S01]  /*6570*/  FMUL.FTZ R79, R47, R76.reuse ;  /* 0x0000004c2f4f7220 */ /* 0x080fe20000410000 */
[----:B------:R-:W-:Y:S02]  /*6580*/  HADD2.F32 R73, -RZ, R73.H0_H0 ;  /* 0x20000049ff497230 */ /* 0x000fe40000004100 */
[----:B------:R-:W-:Y:S01]  /*6590*/  FMUL.FTZ R76, R50, R76 ;  /* 0x0000004c324c7220 */ /* 0x000fe20000410000 */
[----:B------:R-:W-:Y:S02]  /*65a0*/  HADD2.F32 R75, -RZ, R75.H0_H0 ;  /* 0x2000004bff4b7230 */ /* 0x000fe40000004100 */
[-C--:B------:R-:W-:Y:S01]  /*65b0*/  FMUL.FTZ R72, R46, R78.reuse ;  /* 0x0000004e2e487220 */ /* 0x080fe20000410000 */
[----:B------:R-:W-:Y:S01]  /*65c0*/  FMUL.FTZ R51, R45, R78 ;  /* 0x0000004e2d337220 */ /* 0x000fe20000410000 */
[-C--:B------:R-:W-:Y:S01]  /*65d0*/  FFMA.FTZ R79, R50, R73.reuse, -R79 ;  /* 0x00000049324f7223 */ /* 0x080fe2000001084f */
[----:B------:R-:W-:Y:S01]  /*65e0*/  FFMA.FTZ R76, R47, R73, R76 ;  /* 0x000000492f4c7223 */ /* 0x000fe2000001004c */
[-C--:B------:R-:W-:Y:S01]  /*65f0*/  FFMA.FTZ R72, R45, R75.reuse, -R72 ;  /* 0x0000004b2d487223 */ /* 0x080fe20000010848 */
[----:B------:R-:W-:Y:S01]  /*6600*/  FFMA.FTZ R51, R46, R75, R51 ;  /* 0x0000004b2e337223 */ /* 0x000fe20000010033 */
[----:B------:R-:W-:-:S02]  /*6610*/  F2FP.SATFINITE.E4M3.F32.PACK_AB_MERGE_C R84, R85, R84, RZ ;  /* 0x000000545554723e */ /* 0x000fc400048070ff */
[----:B------:R-:W-:Y:S02]  /*6620*/  F2FP.SATFINITE.E4M3.F32.PACK_AB_MERGE_C R45, R83, R44, R87 ;  /* 0x0000002c532d723e */ /* 0x000fe40004807057 */
[----:B------:R-:W-:Y:S02]  /*6630*/  F2FP.SATFINITE.E4M3.F32.PACK_AB_MERGE_C R44, R81, R80, R86 ;  /* 0x00000050512c723e */ /* 0x000fe40004807056 */
[----:B------:R-:W-:Y:S02]  /*6640*/  F2FP.SATFINITE.E4M3.F32.PACK_AB_MERGE_C R46, R51, R72, R77 ;  /* 0x00000048332e723e */ /* 0x000fe4000480704d */
[----:B------:R-:W-:-:S07]  /*6650*/  F2FP.SATFINITE.E4M3.F32.PACK_AB_MERGE_C R47, R76, R79, R84 ;  /* 0x0000004f4c2f723e */ /* 0x000fce0004807054 */
.L_x_467:
[----:B------:R-:W-:Y:S05]  /*6660*/  BSYNC B2 ;  /* 0x0000000000027941 */ /* 0x000fea0003800000 */
.L_x_466:
[----:B--2---:R0:W-:Y:S02]  /*6670*/  STG.E.128 desc[UR54][R48.64], R44 ;  /* 0x0000002c30007986 */ /* 0x0041e4000c101d36 */
.L_x_465:
[----:B------:R-:W-:Y:S05]  /*6680*/  BSYNC B1 ;  /* 0x0000000000017941 */ /* 0x000fea0003800000 */
.L_x_464:
        /* <DEDUP_REMOVED lines=8> */
[----:B------:R-:W-:Y:S01]  /*6710*/  SHF.R.U32.HI R74, RZ, 0x10, R69 ;  /* 0x00000010ff4a7819 */ /* 0x000fe20000011645 */
[----:B--2---:R-:W-:Y:S01]  /*6720*/  IMAD.MOV.U32 R68, RZ, RZ, R47 ;  /* 0x000000ffff447224 */ /* 0x004fe200078e002f */
[----:B------:R-:W-:Y:S02]  /*6730*/  SHF.R.U32.HI R51, RZ, 0x8, R69 ;  /* 0x00000008ff337819 */ /* 0x000fe40000011645 */
[----:B------:R-:W-:Y:S02]  /*6740*/  LOP3.LUT R50, R69, 0xff0000ff, RZ, 0xc0, !PT ;  /* 0xff0000ff45327812 */ /* 0x000fe400078ec0ff */
[--C-:B------:R-:W-:Y:S01]  /*6750*/  SHF.R.U32.HI R69, RZ, 0x8, R71.reuse ;  /* 0x00000008ff457819 */ /* 0x100fe20000011647 */
[----:B------:R-:W-:Y:S01]  /*6760*/  IMAD.SHL.U32 R47, R51, 0x100, RZ ;  /* 0x00000100332f7824 */ /* 0x000fe200078e00ff */
[----:B------:R-:W-:Y:S02]  /*6770*/  SHF.R.U32.HI R73, RZ, 0x10, R71 ;  /* 0x00000010ff497819 */ /* 0x000fe40000011647 */
[----:B------:R-:W-:Y:S01]  /*6780*/  LOP3.LUT R70, R71, 0xff0000ff, RZ, 0xc0, !PT ;  /* 0xff0000ff47467812 */ /* 0x000fe200078ec0ff */
[----:B------:R-:W-:Y:S01]  /*6790*/  IMAD.SHL.U32 R69, R69, 0x100, RZ ;  /* 0x0000010045457824 */ /* 0x000fe200078e00ff */
[----:B------:R-:W-:-:S02]  /*67a0*/  LOP3.LUT R51, R50, 0xff00, R47, 0xf8, !PT ;  /* 0x0000ff0032337812 */ /* 0x000fc400078ef82f */
[----:B------:R-:W-:Y:S02]  /*67b0*/  SHF.L.U32 R50, R74, 0x10, RZ ;  /* 0x000000104a327819 */ /* 0x000fe400000006ff */
[----:B------:R-:W-:Y:S01]  /*67c0*/  LOP3.LUT R72, R70, 0xff00, R69, 0xf8, !PT ;  /* 0x0000ff0046487812 */ /* 0x000fe200078ef845 */
[----:B------:R-:W-:Y:S01]  /*67d0*/  IMAD.U32 R69, R73, 0x10000, RZ ;  /* 0x0001000049457824 */ /* 0x000fe200078e00ff */
[----:B------:R-:W-:Y:S02]  /*67e0*/  F2FP.F16.E4M3.UNPACK_B R70, R154.H1 ;  /* 0x0000009aff46723e */ /* 0x000fe400030006ff */
[----:B------:R-:W-:Y:S02]  /*67f0*/  F2FP.F16.E4M3.UNPACK_B R47, R45 ;  /* 0x0000002dff2f723e */ /* 0x000fe400020006ff */
[----:B------:R-:W-:Y:S01]  /*6800*/  LOP3.LUT R73, R72, 0xff0000, R69, 0xf8, !PT ;  /* 0x00ff000048497812 */ /* 0x000fe200078ef845 */
[--C-:B------:R-:W-:Y:S01]  /*6810*/  HADD2.F32 R72, -RZ, R70.reuse.H0_H0 ;  /* 0x20000046ff487230 */ /* 0x100fe20000004100 */
[----:B------:R-:W-:Y:S01]  /*6820*/  LOP3.LUT R71, R51, 0xff0000, R50, 0xf8, !PT ;  /* 0x00ff000033477812 */ /* 0x000fe200078ef832 */
[--C-:B------:R-:W-:Y:S01]  /*6830*/  HADD2.F32 R50, -RZ, R47.reuse.H1_H1 ;  /* 0x3000002fff327230 */ /* 0x100fe20000004100 */
[----:B------:R-:W-:Y:S01]  /*6840*/  F2FP.F16.E4M3.UNPACK_B R69, R153.H1 ;  /* 0x00000099ff45723e */ /* 0x000fe200030006ff */
[----:B------:R-:W-:Y:S01]  /*6850*/  HADD2.F32 R74, -RZ, R70.H1_H1 ;  /* 0x30000046ff4a7230 */ /* 0x000fe20000004100 */
[----:B------:R-:W-:Y:S01]  /*6860*/  F2FP.F16.E4M3.UNPACK_B R45, R45.H1 ;  /* 0x0000002dff2d723e */ /* 0x000fe200030006ff */
[----:B------:R-:W-:-:S02]  /*6870*/  HADD2.F32 R47, -RZ, R47.H0_H0 ;  /* 0x2000002fff2f7230 */ /* 0x000fc40000004100 */
[C---:B------:R-:W-:Y:S01]  /*6880*/  FMUL.FTZ R76, R50.reuse, R72 ;  /* 0x00000048324c7220 */ /* 0x040fe20000410000 */
[----:B------:R-:W-:Y:S01]  /*6890*/  HADD2.F32 R70, -RZ, R69.H0_H0 ;  /* 0x20000045ff467230 */ /* 0x000fe20000004100 */
[----:B------:R-:W-:Y:S01]  /*68a0*/  F2FP.F16.E4M3.UNPACK_B R154, R154 ;  /* 0x0000009aff9a723e */ /* 0x000fe200020006ff */
[--C-:B------:R-:W-:Y:S02]  /*68b0*/  HADD2.F32 R51, -RZ, R45.reuse.H1_H1 ;  /* 0x3000002dff337230 */ /* 0x100fe40000004100 */
[C---:B------:R-:W-:Y:S01]  /*68c0*/  FMUL.FTZ R75, R47.reuse, R72 ;  /* 0x000000482f4b7220 */ /* 0x040fe20000410000 */
[----:B------:R-:W-:Y:S02]  /*68d0*/  HADD2.F32 R45, -RZ, R45.H0_H0 ;  /* 0x2000002dff2d7230 */ /* 0x000fe40000004100 */
[----:B------:R-:W-:Y:S01]  /*68e0*/  FFMA.FTZ R77, R47, R70, -R76 ;  /* 0x000000462f4d7223 */ /* 0x000fe2000001084c */
[----:B------:R-:W-:Y:S02]  /*68f0*/  HADD2.F32 R72, -RZ, R69.H1_H1 ;  /* 0x30000045ff487230 */ /* 0x000fe40000004100 */
[----:B------:R-:W-:Y:S01]  /*6900*/  FMUL.FTZ R76, R51, R74 ;  /* 0x0000004a334c7220 */ /* 0x000fe20000410000 */
[----:B------:R-:W-:Y:S01]  /*6910*/  FFMA.FTZ R78, R50, R70, R75 ;  /* 0x00000046324e7223 */ /* 0x000fe2000001004b */
[C---:B------:R-:W-:Y:S01]  /*6920*/  FMUL.FTZ R80, R45.reuse, R74 ;  /* 0x0000004a2d507220 */ /* 0x040fe20000410000 */
[----:B------:R-:W-:Y:S01]  /*6930*/  F2FP.F16.E4M3.UNPACK_B R153, R153 ;  /* 0x00000099ff99723e */ /* 0x000fe200020006ff */
[----:B------:R-:W-:Y:S01]  /*6940*/  FFMA.FTZ R74, R45, R72, -R76 ;  /* 0x000000482d4a7223 */ /* 0x000fe2000001084c */
[-C--:B------:R-:W-:Y:S01]  /*6950*/  F2FP.F16.E4M3.UNPACK_B R45, R44.reuse.H1 ;  /* 0x0000002cff2d723e */ /* 0x080fe200030006ff */
[--C-:B------:R-:W-:Y:S01]  /*6960*/  HADD2.F32 R69, -RZ, R154.reuse.H1_H1 ;  /* 0x3000009aff457230 */ /* 0x100fe20000004100 */
[----:B------:R-:W-:Y:S01]  /*6970*/  F2FP.F16.E4M3.UNPACK_B R44, R44 ;  /* 0x0000002cff2c723e */ /* 0x000fe200020006ff */
[----:B------:R-:W-:-:S02]  /*6980*/  HADD2.F32 R154, -RZ, R154.H0_H0 ;  /* 0x2000009aff9a7230 */ /* 0x000fc40000004100 */
[----:B------:R-:W-:Y:S01]  /*6990*/  FFMA.FTZ R79, R51, R72, R80 ;  /* 0x00000048334f7223 */ /* 0x000fe20000010050 */
[--C-:B------:R-:W-:Y:S02]  /*69a0*/  HADD2.F32 R47, -RZ, R45.reuse.H0_H0 ;  /* 0x2000002dff2f7230 */ /* 0x100fe40000004100 */
[----:B------:R-:W-:Y:S02]  /*69b0*/  HADD2.F32 R50, -RZ, R45.H1_H1 ;  /* 0x3000002dff327230 */ /* 0x000fe40000004100 */
[--C-:B------:R-:W-:Y:S02]  /*69c0*/  HADD2.F32 R45, -RZ, R44.reuse.H0_H0 ;  /* 0x2000002cff2d7230 */ /* 0x100fe40000004100 */
[-C--:B------:R-:W-:Y:S01]  /*69d0*/  FMUL.FTZ R75, R47, R69.reuse ;  /* 0x000000452f4b7220 */ /* 0x080fe20000410000 */
[----:B------:R-:W-:Y:S02]  /*69e0*/  HADD2.F32 R44, -RZ, R44.H1_H1 ;  /* 0x3000002cff2c7230 */ /* 0x000fe40000004100 */
[----:B------:R-:W-:Y:S01]  /*69f0*/  FMUL.FTZ R72, R50, R69 ;  /* 0x0000004532487220 */ /* 0x000fe20000410000 */
[----:B------:R-:W-:-:S02]  /*6a00*/  HADD2.F32 R51, -RZ, R153.H1_H1 ;  /* 0x30000099ff337230 */ /* 0x000fc40000004100 */
[-C--:B------:R-:W-:Y:S01]  /*6a10*/  FMUL.FTZ R69, R45, R154.reuse ;  /* 0x0000009a2d457220 */ /* 0x080fe20000410000 */
[----:B------:R-:W-:Y:S02]  /*6a20*/  HADD2.F32 R153, -RZ, R153.H0_H0 ;  /* 0x20000099ff997230 */ /* 0x000fe40000004100 */
[----:B------:R-:W-:Y:S01]  /*6a30*/  FMUL.FTZ R70, R44, R154 ;  /* 0x0000009a2c467220 */ /* 0x000fe20000410000 */
[----:B------:R-:W-:Y:S01]  /*6a40*/  F2FP.SATFINITE.E4M3.F32.PACK_AB_MERGE_C R83, R79, R74, RZ ;  /* 0x0000004a4f53723e */ /* 0x000fe200048070ff */
[-C--:B------:R-:W-:Y:S01]  /*6a50*/  FFMA.FTZ R72, R47, R51.reuse, -R72 ;  /* 0x000000332f487223 */ /* 0x080fe20000010848 */
[----:B------:R-:W-:Y:S01]  /*6a60*/  FFMA.FTZ R51, R50, R51, R75 ;  /* 0x0000003332337223 */ /* 0x000fe2000001004b */
[-C--:B------:R-:W-:Y:S01]  /*6a70*/  FFMA.FTZ R75, R45, R153.reuse, -R70 ;  /* 0x000000992d4b7223 */ /* 0x080fe20000010846 */
[----:B------:R-:W-:Y:S01]  /*6a80*/  F2FP.F16.E4M3.UNPACK_B R45, R68.H1 ;  /* 0x00000044ff2d723e */ /* 0x000fe200030006ff */
[----:B------:R-:W-:Y:S01]  /*6a90*/  FFMA.FTZ R76, R44, R153, R69 ;  /* 0x000000992c4c7223 */ /* 0x000fe20000010045 */
[----:B------:R-:W-:-:S02]  /*6aa0*/  F2FP.F16.E4M3.UNPACK_B R70, R73.H1 ;  /* 0x00000049ff46723e */ /* 0x000fc400030006ff */
        /* <DEDUP_REMOVED lines=26> */
[--C-:B------:R-:W-:Y:S02]  /*6c50*/  HADD2.F32 R45, -RZ, R68.reuse.H0_H0 ;  /* 0x20000044ff2d7230 */ /* 0x100fe40000004100 */
[----:B------:R-:W-:Y:S02]  /*6c60*/  HADD2.F32 R68, -RZ, R68.H1_H1 ;  /* 0x30000044ff447230 */ /* 0x000fe40000004100 */
[----:B------:R-:W-:Y:S01]  /*6c70*/  FMUL.FTZ R47, R46, R73 ;  /* 0x000000492e2f7220 */ /* 0x000fe20000410000 */
[----:B------:R-:W-:-:S02]  /*6c80*/  HADD2.F32 R70, -RZ, R70.H0_H0 ;  /* 0x20000046ff467230 */ /* 0x000fc40000004100 */
[----:B------:R-:W-:Y:S01]  /*6c90*/  FMUL.FTZ R73, R44, R73 ;  /* 0x000000492c497220 */ /* 0x000fe20000410000 */
[----:B------:R-:W-:Y:S01]  /*6ca0*/  HADD2.F32 R71, -RZ, R71.H0_H0 ;  /* 0x20000047ff477230 */ /* 0x000fe20000004100 */
[----:B------:R-:W-:Y:S01]  /*6cb0*/  F2FP.SATFINITE.E4M3.F32.PACK_AB_MERGE_C R72, R72, R79, RZ ;  /* 0x0000004f4848723e */ /* 0x000fe200048070ff */
[----:B------:R-:W-:Y:S02]  /*6cc0*/  HADD2.F32 R51, -RZ, R51.H0_H0 ;  /* 0x20000033ff337230 */ /* 0x000fe40000004100 */
[-C--:B------:R-:W-:Y:S01]  /*6cd0*/  FMUL.FTZ R50, R68, R70.reuse ;  /* 0x0000004644327220 */ /* 0x080fe20000410000 */
[C---:B------:R-:W-:Y:S01]  /*6ce0*/  FMUL.FTZ R69, R45.reuse, R70 ;  /* 0x000000462d457220 */ /* 0x040fe20000410000 */
        /* <DEDUP_REMOVED lines=9> */
.L_x_471:
[----:B------:R-:W-:Y:S05]  /*6d80*/  BSYNC B2 ;  /* 0x0000000000027941 */ /* 0x000fea0003800000 */
.L_x_470:
[----:B--2---:R0:W-:Y:S02]  /*6d90*/  STG.E.128 desc[UR54][R48.64+0x20], R44 ;  /* 0x0000202c30007986 */ /* 0x0041e4000c101d36 */
.L_x_469:
[----:B------:R-:W-:Y:S05]  /*6da0*/  BSYNC B1 ;  /* 0x0000000000017941 */ /* 0x000fea0003800000 */
.L_x_468:
        /* <DEDUP_REMOVED lines=10> */
[--C-:B------:R-:W-:Y:S01]  /*6e50*/  SHF.R.U32.HI R66, RZ, 0x8, R67.reuse ;  /* 0x00000008ff427819 */ /* 0x100fe20000011643 */
[----:B------:R-:W-:Y:S01]  /*6e60*/  IMAD.MOV.U32 R51, RZ, RZ, R46 ;  /* 0x000000ffff337224 */ /* 0x000fe200078e002e */
[----:B------:R-:W-:Y:S01]  /*6e70*/  SHF.R.U32.HI R68, RZ, 0x10, R67 ;  /* 0x00000010ff447819 */ /* 0x000fe20000011643 */
[----:B------:R-:W-:Y:S01]  /*6e80*/  IMAD.SHL.U32 R47, R70, 0x100, RZ ;  /* 0x00000100462f7824 */ /* 0x000fe200078e00ff */
[----:B------:R-:W-:Y:S02]  /*6e90*/  LOP3.LUT R50, R65, 0xff0000ff, RZ, 0xc0, !PT ;  /* 0xff0000ff41327812 */ /* 0x000fe400078ec0ff */
[----:B------:R-:W-:Y:S01]  /*6ea0*/  SHF.R.U32.HI R69, RZ, 0x10, R65 ;  /* 0x00000010ff457819 */ /* 0x000fe20000011641 */
[----:B------:R-:W-:Y:S01]  /*6eb0*/  IMAD.U32 R68, R68, 0x10000, RZ ;  /* 0x0001000044447824 */ /* 0x000fe200078e00ff */
[----:B------:R-:W-:-:S02]  /*6ec0*/  LOP3.LUT R65, R67, 0xff0000ff, RZ, 0xc0, !PT ;  /* 0xff0000ff43417812 */ /* 0x000fc400078ec0ff */
[----:B------:R-:W-:Y:S02]  /*6ed0*/  SHF.L.U32 R46, R66, 0x8, RZ ;  /* 0x00000008422e7819 */ /* 0x000fe400000006ff */
[----:B------:R-:W-:Y:S01]  /*6ee0*/  LOP3.LUT R47, R50, 0xff00, R47, 0xf8, !PT ;  /* 0x0000ff00322f7812 */ /* 0x000fe200078ef82f */
[----:B------:R-:W-:Y:S01]  /*6ef0*/  IMAD.U32 R50, R69, 0x10000, RZ ;  /* 0x0001000045327824 */ /* 0x000fe200078e00ff */
[----:B------:R-:W-:Y:S02]  /*6f00*/  LOP3.LUT R65, R65, 0xff00, R46, 0xf8, !PT ;  /* 0x0000ff0041417812 */ /* 0x000fe400078ef82e */
[----:B------:R-:W-:Y:S02]  /*6f10*/  F2FP.F16.E4M3.UNPACK_B R66, R143.H1 ;  /* 0x0000008fff42723e */ /* 0x000fe400030006ff */
[-C--:B------:R-:W-:Y:S02]  /*6f20*/  F2FP.F16.E4M3.UNPACK_B R46, R45.reuse ;  /* 0x0000002dff2e723e */ /* 0x080fe400020006ff */
[----:B------:R-:W-:Y:S01]  /*6f30*/  LOP3.LUT R70, R65, 0xff0000, R68, 0xf8, !PT ;  /* 0x00ff000041467812 */ /* 0x000fe200078ef844 */
[----:B------:R-:W-:Y:S01]  /*6f40*/  HADD2.F32 R68, -RZ, R66.H0_H0 ;  /* 0x20000042ff447230 */ /* 0x000fe20000004100 */
[----:B------:R-:W-:Y:S01]  /*6f50*/  LOP3.LUT R67, R47, 0xff0000, R50, 0xf8, !PT ;  /* 0x00ff00002f437812 */ /* 0x000fe200078ef832 */
[----:B------:R-:W-:Y:S01]  /*6f60*/  HADD2.F32 R47, -RZ, R46.H1_H1 ;  /* 0x3000002eff2f7230 */ /* 0x000fe20000004100 */
[----:B------:R-:W-:Y:S01]  /*6f70*/  F2FP.F16.E4M3.UNPACK_B R65, R142.H1 ;  /* 0x0000008eff41723e */ /* 0x000fe200030006ff */
[----:B------:R-:W-:Y:S01]  /*6f80*/  HADD2.F32 R69, -RZ, R66.H1_H1 ;  /* 0x30000042ff457230 */ /* 0x000fe20000004100 */
[----:B------:R-:W-:Y:S01]  /*6f90*/  F2FP.F16.E4M3.UNPACK_B R45, R45.H1 ;  /* 0x0000002dff2d723e */ /* 0x000fe200030006ff */
[----:B------:R-:W-:-:S02]  /*6fa0*/  HADD2.F32 R46, -RZ, R46.H0_H0 ;  /* 0x2000002eff2e7230 */ /* 0x000fc40000004100 */
[CC--:B------:R-:W-:Y:S01]  /*6fb0*/  FMUL.FTZ R71, R47.reuse, R68.reuse ;  /* 0x000000442f477220 */ /* 0x0c0fe20000410000 */
[----:B------:R-:W-:Y:S01]  /*6fc0*/  HADD2.F32 R66, -RZ, R65.H0_H0 ;  /* 0x20000041ff427230 */ /* 0x000fe20000004100 */
[----:B------:R-:W-:Y:S01]  /*6fd0*/  F2FP.F16.E4M3.UNPACK_B R143, R143 ;  /* 0x0000008fff8f723e */ /* 0x000fe200020006ff */
[--C-:B------:R-:W-:Y:S02]  /*6fe0*/  HADD2.F32 R50, -RZ, R45.reuse.H1_H1 ;  /* 0x3000002dff327230 */ /* 0x100fe40000004100 */
[C---:B------:R-:W-:Y:S01]  /*6ff0*/  FMUL.FTZ R68, R46.reuse, R68 ;  /* 0x000000442e447220 */ /* 0x040fe20000410000 */
[----:B------:R-:W-:Y:S02]  /*7000*/  HADD2.F32 R45, -RZ, R45.H0_H0 ;  /* 0x2000002dff2d7230 */ /* 0x000fe40000004100 */
[-C--:B------:R-:W-:Y:S01]  /*7010*/  FFMA.FTZ R72, R46, R66.reuse, -R71 ;  /* 0x000000422e487223 */ /* 0x080fe20000010847 */
[----:B------:R-:W-:Y:S02]  /*7020*/  HADD2.F32 R65, -RZ, R65.H1_H1 ;  /* 0x30000041ff417230 */ /* 0x000fe40000004100 */
[CC--:B------:R-:W-:Y:S01]  /*7030*/  FMUL.FTZ R46, R50.reuse, R69.reuse ;  /* 0x00000045322e7220 */ /* 0x0c0fe20000410000 */
[----:B------:R-:W-:Y:S01]  /*7040*/  FFMA.FTZ R73, R47, R66, R68 ;  /* 0x000000422f497223 */ /* 0x000fe20000010044 */
[C---:B------:R-:W-:Y:S01]  /*7050*/  FMUL.FTZ R69, R45.reuse, R69 ;  /* 0x000000452d457220 */ /* 0x040fe20000410000 */
[----:B------:R-:W-:Y:S01]  /*7060*/  F2FP.F16.E4M3.UNPACK_B R142, R142 ;  /* 0x0000008eff8e723e */ /* 0x000fe200020006ff */
[-C--:B------:R-:W-:Y:S01]  /*7070*/  FFMA.FTZ R74, R45, R65.reuse, -R46 ;  /* 0x000000412d4a7223 */ /* 0x080fe2000001082e */
[-C--:B------:R-:W-:Y:S01]  /*7080*/  F2FP.F16.E4M3.UNPACK_B R45, R44.reuse.H1 ;  /* 0x0000002cff2d723e */ /* 0x080fe200030006ff */
[----:B------:R-:W-:Y:S01]  /*7090*/  FFMA.FTZ R75, R50, R65, R69 ;  /* 0x00000041324b7223 */ /* 0x000fe20000010045 */
[----:B------:R-:W-:Y:S01]  /*70a0*/  F2FP.F16.E4M3.UNPACK_B R44, R44 ;  /* 0x0000002cff2c723e */ /* 0x000fe200020006ff */
[----:B------:R-:W-:-:S02]  /*70b0*/  HADD2.F32 R65, -RZ, R143.H1_H1 ;  /* 0x3000008fff417230 */ /* 0x000fc40000004100 */
[--C-:B------:R-:W-:Y:S01]  /*70c0*/  HADD2.F32 R46, -RZ, R45.reuse.H0_H0 ;  /* 0x2000002dff2e7230 */ /* 0x100fe20000004100 */
[----:B------:R-:W-:Y:S01]  /*70d0*/  F2FP.SATFINITE.E4M3.F32.PACK_AB_MERGE_C R77, R75, R74, RZ ;  /* 0x0000004a4b4d723e */ /* 0x000fe200048070ff */
[----:B------:R-:W-:Y:S02]  /*70e0*/  HADD2.F32 R47, -RZ, R45.H1_H1 ;  /* 0x3000002dff2f7230 */ /* 0x000fe40000004100 */
[--C-:B------:R-:W-:Y:S02]  /*70f0*/  HADD2.F32 R45, -RZ, R44.reuse.H0_H0 ;  /* 0x2000002cff2d7230 */ /* 0x100fe40000004100 */
[-C--:B------:R-:W-:Y:S01]  /*7100*/  FMUL.FTZ R68, R46, R65.reuse ;  /* 0x000000412e447220 */ /* 0x080fe20000410000 */
[----:B------:R-:W-:Y:S02]  /*7110*/  HADD2.F32 R143, -RZ, R143.H0_H0 ;  /* 0x2000008fff8f7230 */ /* 0x000fe40000004100 */
[----:B------:R-:W-:Y:S01]  /*7120*/  FMUL.FTZ R69, R47, R65 ;  /* 0x000000412f457220 */ /* 0x000fe20000410000 */
[----:B------:R-:W-:-:S02]  /*7130*/  HADD2.F32 R44, -RZ, R44.H1_H1 ;  /* 0x3000002cff2c7230 */ /* 0x000fc40000004100 */
[--C-:B------:R-:W-:Y:S02]  /*7140*/  HADD2.F32 R50, -RZ, R142.reuse.H1_H1 ;  /* 0x3000008eff327230 */ /* 0x100fe40000004100 */
[----:B------:R-:W-:Y:S02]  /*7150*/  HADD2.F32 R142, -RZ, R142.H0_H0 ;  /* 0x2000008eff8e7230 */ /* 0x000fe40000004100 */
[-C--:B------:R-:W-:Y:S01]  /*7160*/  FMUL.FTZ R66, R44, R143.reuse ;  /* 0x0000008f2c427220 */ /* 0x080fe20000410000 */
[----:B------:R-:W-:Y:S01]  /*7170*/  FMUL.FTZ R143, R45, R143 ;  /* 0x0000008f2d8f7220 */ /* 0x000fe20000410000 */
[-C--:B------:R-:W-:Y:S01]  /*7180*/  FFMA.FTZ R69, R46, R50.reuse, -R69 ;  /* 0x000000322e457223 */ /* 0x080fe20000010845 */
[----:B------:R-:W-:Y:S01]  /*7190*/  FFMA.FTZ R68, R47, R50, R68 ;  /* 0x000000322f447223 */ /* 0x000fe20000010044 */
[----:B------:R-:W-:Y:S01]  /*71a0*/  FFMA.FTZ R71, R45, R142, -R66 ;  /* 0x0000008e2d477223 */ /* 0x000fe20000010842 */
        /* <DEDUP_REMOVED lines=46> */
[----:B------:R-:W-:Y:S01]  /*7490*/  F2FP.SATFINITE.E4M3.F32.PACK_AB_MERGE_C R45, R73, R72, R77 ;  /* 0x00000048492d723e */ /* 0x000fe2000480704d */
[----:B------:R-:W-:Y:S01]  /*74a0*/  IMAD.MOV.U32 R46, RZ, RZ, R68 ;  /* 0x000000ffff2e7224 */ /* 0x000fe200078e0044 */
[----:B------:R-:W-:-:S07]  /*74b0*/  F2FP.SATFINITE.E4M3.F32.PACK_AB_MERGE_C R44, R142, R71, R76 ;  /* 0x000000478e2c723e */ /* 0x000fce000480704c */
.L_x_475:
[----:B------:R-:W-:Y:S05]  /*74c0*/  BSYNC B2 ;  /* 0x0000000000027941 */ /* 0x000fea0003800000 */
.L_x_474:
[----:B--2---:R0:W-:Y:S02]  /*74d0*/  STG.E.128 desc[UR54][R48.64+0x40], R44 ;  /* 0x0000402c30007986 */ /* 0x0041e4000c101d36 */
.L_x_473:
[----:B------:R-:W-:Y:S05]  /*74e0*/  BSYNC B1 ;  /* 0x0000000000017941 */ /* 0x000fea0003800000 */
.L_x_472:
        /* <DEDUP_REMOVED lines=11> */
[----:B------:R-:W-:Y:S01]  /*75a0*/  MOV R51, R46 ;  /* 0x0000002e00337202 */ /* 0x000fe20000000f00 */
[----:B------:R-:W-:Y:S01]  /*75b0*/  IMAD.SHL.U32 R46, R64, 0x100, RZ ;  /* 0x00000100402e7824 */ /* 0x000fe200078e00ff */
[----:B------:R-:W-:Y:S01]  /*75c0*/  SHF.R.U32.HI R66, RZ, 0x10, R61 ;  /* 0x00000010ff427819 */ /* 0x000fe2000001163d */
[----:B------:R-:W-:Y:S01]  /*75d0*/  IMAD.SHL.U32 R47, R50, 0x100, RZ ;  /* 0x00000100322f7824 */ /* 0x000fe200078e00ff */
[----:B------:R-:W-:Y:S02]  /*75e0*/  LOP3.LUT R61, R61, 0xff0000ff, RZ, 0xc0, !PT ;  /* 0xff0000ff3d3d7812 */ /* 0x000fe400078ec0ff */
[----:B------:R-:W-:-:S02]  /*75f0*/  SHF.R.U32.HI R65, RZ, 0x10, R63 ;  /* 0x00000010ff417819 */ /* 0x000fc4000001163f */
[----:B------:R-:W-:Y:S02]  /*7600*/  LOP3.LUT R62, R63, 0xff0000ff, RZ, 0xc0, !PT ;  /* 0xff0000ff3f3e7812 */ /* 0x000fe400078ec0ff */
[----:B------:R-:W-:Y:S01]  /*7610*/  LOP3.LUT R50, R61, 0xff00, R46, 0xf8, !PT ;  /* 0x0000ff003d327812 */ /* 0x000fe200078ef82e */
[----:B------:R-:W-:Y:S01]  /*7620*/  IMAD.U32 R61, R65, 0x10000, RZ ;  /* 0x00010000413d7824 */ /* 0x000fe200078e00ff */
[----:B------:R-:W-:Y:S01]  /*7630*/  LOP3.LUT R64, R62, 0xff00, R47, 0xf8, !PT ;  /* 0x0000ff003e407812 */ /* 0x000fe200078ef82f */
[----:B------:R-:W-:Y:S01]  /*7640*/  IMAD.U32 R47, R66, 0x10000, RZ ;  /* 0x00010000422f7824 */ /* 0x000fe200078e00ff */
        /* <DEDUP_REMOVED lines=91> */
.L_x_479:
[----:B------:R-:W-:Y:S05]  /*7c00*/  BSYNC B2 ;  /* 0x0000000000027941 */ /* 0x000fea0003800000 */
.L_x_478:
[----:B--2---:R0:W-:Y:S02]  /*7c10*/  STG.E.128 desc[UR54][R48.64+0x60], R44 ;  /* 0x0000602c30007986 */ /* 0x0041e4000c101d36 */
.L_x_477:
[----:B------:R-:W-:Y:S05]  /*7c20*/  BSYNC B1 ;  /* 0x0000000000017941 */ /* 0x000fea0003800000 */
.L_x_476:
[----:B------:R-:W-:Y:S01]  /*7c30*/  ISETP.NE.AND P3, PT, R38, RZ, PT ;  /* 0x000000ff2600720c */ /* 0x000fe20003f65270 */
[----:B------:R-:W-:-:S12]  /*7c40*/  BSSY B1, `(.L_x_480) ;  /* 0x0000072000017945 */ /* 0x000fd80003800000 */
[----:B------:R-:W-:Y:S05]  /*7c50*/  @!P3 BRA `(.L_x_481) ;  /* 0x0000000400c0b947 */ /* 0x000fea0003800000 */
[----:B0-234-:R0:W2:Y:S01]  /*7c60*/  LDS.128 R44, [R40+0x2b200] ;  /* 0x02b20000282c7984 */ /* 0x01d0a20000000c00 */
[----:B------:R-:W-:Y:S01]  /*7c70*/  IADD3 R50, R16, 0x40, RZ ;  /* 0x0000004010327810 */ /* 0x000fe20007ffe0ff */
[----:B------:R-:W-:Y:S03]  /*7c80*/  BSSY B2, `(.L_x_482) ;  /* 0x000006c000027945 */ /* 0x000fe60003800000 */
[----:B------:R-:W-:-:S13]  /*7c90*/  ISETP.GE.AND P3, PT, R50, R135, PT ;  /* 0x000000873200720c */ /* 0x000fda0003f66270 */
[----:B0-----:R-:W-:Y:S05]  /*7ca0*/  @P3 BRA `(.L_x_483) ;  /* 0x0000000400a43947 */ /* 0x001fea0003800000 */
[----:B------:R-:W-:Y:S01]  /*7cb0*/  SHF.R.U32.HI R62, RZ, 0x8, R57 ;  /* 0x00000008ff3e7819 */ /* 0x000fe20000011639 */
[----:B--2---:R-:W-:Y:S01]  /*7cc0*/  IMAD.MOV.U32 R56, RZ, RZ, R47 ;  /* 0x000000ffff387224 */ /* 0x004fe200078e002f */
[----:B------:R-:W-:Y:S01]  /*7cd0*/  SHF.R.U32.HI R58, RZ, 0x8, R59 ;  /* 0x00000008ff3a7819 */ /* 0x000fe2000001163b */
[----:B------:R-:W-:Y:S01]  /*7ce0*/  IMAD.MOV.U32 R51, RZ, RZ, R46 ;  /* 0x000000ffff337224 */ /* 0x000fe200078e002e */
        /* <DEDUP_REMOVED lines=8> */
[----:B------:R-:W-:Y:S02]  /*7d70*/  LOP3.LUT R57, R57, 0xff00, R46, 0xf8, !PT ;  /* 0x0000ff0039397812 */ /* 0x000fe400078ef82e */
[----:B------:R-:W-:Y:S02]  /*7d80*/  SHF.L.U32 R60, R60, 0x10, RZ ;  /* 0x000000103c3c7819 */ /* 0x000fe400000006ff */
        /* <DEDUP_REMOVED lines=91> */
.L_x_483:
[----:B------:R-:W-:Y:S05]  /*8340*/  BSYNC B2 ;  /* 0x0000000000027941 */ /* 0x000fea0003800000 */
.L_x_482:
[----:B--2---:R0:W-:Y:S02]  /*8350*/  STG.E.128 desc[UR54][R48.64+0x80], R44 ;  /* 0x0000802c30007986 */ /* 0x0041e4000c101d36 */
.L_x_481:
[----:B------:R-:W-:Y:S05]  /*8360*/  BSYNC B1 ;  /* 0x0000000000017941 */ /* 0x000fea0003800000 */
.L_x_480:
[----:B------:R-:W-:-:S13]  /*8370*/  ISETP.NE.AND P3, PT, R39, RZ, PT ;  /* 0x000000ff2700720c */ /* 0x000fda0003f65270 */
        /* <DEDUP_REMOVED lines=8> */
[----:B------:R-:W-:Y:S01]  /*8400*/  SHF.R.U32.HI R50, RZ, 0x8, R55 ;  /* 0x00000008ff327819 */ /* 0x000fe20000011637 */
[----:B------:R-:W-:Y:S01]  /*8410*/  IMAD.MOV.U32 R52, RZ, RZ, R47 ;  /* 0x000000ffff347224 */ /* 0x000fe200078e002f */
[----:B------:R-:W-:Y:S01]  /*8420*/  SHF.R.U32.HI R58, RZ, 0x10, R53 ;  /* 0x00000010ff3a7819 */ /* 0x000fe20000011635 */
[----:B------:R-:W-:Y:S01]  /*8430*/  IMAD.SHL.U32 R46, R56, 0x100, RZ ;  /* 0x00000100382e7824 */ /* 0x000fe200078e00ff */
[----:B------:R-:W-:Y:S02]  /*8440*/  LOP3.LUT R53, R53, 0xff0000ff, RZ, 0xc0, !PT ;  /* 0xff0000ff35357812 */ /* 0x000fe400078ec0ff */
[----:B------:R-:W-:Y:S02]  /*8450*/  SHF.R.U32.HI R57, RZ, 0x10, R55 ;  /* 0x00000010ff397819 */ /* 0x000fe40000011637 */
[----:B------:R-:W-:-:S02]  /*8460*/  LOP3.LUT R54, R55, 0xff0000ff, RZ, 0xc0, !PT ;  /* 0xff0000ff37367812 */ /* 0x000fc400078ec0ff */
[----:B------:R-:W-:Y:S02]  /*8470*/  SHF.L.U32 R47, R50, 0x8, RZ ;  /* 0x00000008322f7819 */ /* 0x000fe400000006ff */
        /* <DEDUP_REMOVED lines=95> */
.L_x_485:
[----:B------:R-:W-:Y:S05]  /*8a70*/  BSYNC B1 ;  /* 0x0000000000017941 */ /* 0x000fea0003800000 */
.L_x_484:
[----:B--2---:R0:W-:Y:S01]  /*8a80*/  STG.E.128 desc[UR54][R48.64+0xa0], R44 ;  /* 0x0000a02c30007986 */ /* 0x0041e2000c101d36 */
[----:B------:R-:W-:Y:S05]  /*8a90*/  BRA `(.L_x_463) ;  /* 0x0000006800607947 */ /* 0x000fea0003800000 */
.L_x_431:
        /* <DEDUP_REMOVED lines=31> */
[----:B------:R-:W-:Y:S02]  /*8c90*/  CS2R R44, SRZ ;  /* 0x00000000002c7805 */ /* 0x000fe4000001ff00 */
[----:B------:R-:W-:Y:S02]  /*8ca0*/  CS2R R46, SRZ ;  /* 0x00000000002e7805 */ /* 0x000fe4000001ff00 */
[----:B------:R-:W-:Y:S01]  /*8cb0*/  IADD3.X R97, R14, UR5, R43, P2, P3 ;  /* 0x000000050e617c10 */ /* 0x000fe200097e642b */
[----:B------:R-:W-:-:S02]  /*8cc0*/  ULDC.64 UR4, c[0x0][0x3e0] ;  /* 0x0000f80000047ab9 */ /* 0x000fc40000000a00 */
[----:B------:R-:W-:-:S04]  /*8cd0*/  IADD3 R98, P2, P3, R106, UR4, R92 ;  /* 0x000000046a627c10 */ /* 0x000fc8000fb5e05c */
[----:B------:R-:W-:Y:S02]  /*8ce0*/  IADD3.X R99, R20, UR5, R100, P2, P3 ;  /* 0x0000000514637c10 */ /* 0x000fe400097e6464 */
[----:B------:R-:W-:Y:S02]  /*8cf0*/  ISETP.GE.AND P2, PT, R22, R135, PT ;  /* 0x000000871600720c */ /* 0x000fe40003f46270 */
[----:B------:R-:W-:Y:S02]  /*8d00*/  CS2R R60, SRZ ;  /* 0x00000000003c7805 */ /* 0x000fe4000001ff00 */
[----:B------:R-:W-:Y:S02]  /*8d10*/  CS2R R62, SRZ ;  /* 0x00000000003e7805 */ /* 0x000fe4000001ff00 */
[----:B------:R-:W-:Y:S02]  /*8d20*/  CS2R R48, SRZ ;  /* 0x0000000000307805 */ /* 0x000fe4000001ff00 */
[----:B------:R-:W-:-:S05]  /*8d30*/  CS2R R50, SRZ ;  /* 0x0000000000327805 */ /* 0x000fca000001ff00 */
[----:B------:R0:W5:Y:S04]  /*8d40*/  @!P2 LDG.E.128 R56, desc[UR54][R96.64] ;  /* 0x000000366038a981 */ /* 0x000168000c1e1d00 */
[----:B------:R0:W5:Y:S01]  /*8d50*/  @!P2 LDG.E.128 R44, desc[UR54][R98.64] ;  /* 0x00000036622ca981 */ /* 0x000162000c1e1d00 */
[----:B------:R-:W-:Y:S02]  /*8d60*/  ISETP.GE.AND P2, PT, R221, R135, PT ;  /* 0x00000087dd00720c */ /* 0x000fe40003f46270 */
[----:B------:R-:W-:Y:S02]  /*8d70*/  CS2R R88, SRZ ;  /* 0x0000000000587805 */ /* 0x000fe4000001ff00 */
[----:B------:R-:W-:Y:S02]  /*8d80*/  CS2R R90, SRZ ;  /* 0x00000000005a7805 */ /* 0x000fe4000001ff00 */
[----:B------:R-:W-:-:S02]  /*8d90*/  CS2R R52, SRZ ;  /* 0x0000000000347805 */ /* 0x000fc4000001ff00 */
[----:B------:R-:W-:-:S05]  /*8da0*/  CS2R R54, SRZ ;  /* 0x0000000000367805 */ /* 0x000fca000001ff00 */
[----:B------:R0:W5:Y:S04]  /*8db0*/  @!P2 LDG.E.128 R60, desc[UR54][R96.64+0x20] ;  /* 0x00002036603ca981 */ /* 0x000168000c1e1d00 */
[----:B------:R0:W5:Y:S01]  /*8dc0*/  @!P2 LDG.E.128 R48, desc[UR54][R98.64+0x20] ;  /* 0x000020366230a981 */ /* 0x000162000c1e1d00 */
[----:B------:R-:W-:-:S13]  /*8dd0*/  ISETP.GE.AND P2, PT, R222, R135, PT ;  /* 0x00000087de00720c */ /* 0x000fda0003f46270 */
[----:B------:R0:W5:Y:S04]  /*8de0*/  @!P2 LDG.E.128 R88, desc[UR54][R96.64+0x40] ;  /* 0x000040366058a981 */ /* 0x000168000c1e1d00 */
[----:B------:R0:W5:Y:S02]  /*8df0*/  @!P2 LDG.E.128 R52, desc[UR54][R98.64+0x40] ;  /* 0x000040366234a981 */ /* 0x000164000c1e1d00 */
.L_x_487:
[----:B------:R-:W-:Y:S05]  /*8e00*/  BSYNC B1 ;  /* 0x0000000000017941 */ /* 0x000fea0003800000 */
.L_x_486:
[----:B0-----:R-:W-:Y:S01]  /*8e10*/  VIADD R96, R220, 0x80 ;  /* 0x00000080dc607836 */ /* 0x001fe20000000000 */
[----:B------:R-:W-:Y:S01]  /*8e20*/  BSSY B1, `(.L_x_488) ;  /* 0x0000024000017945 */ /* 0x000fe20003800000 */
[----:B-----5:R-:W-:Y:S01]  /*8e30*/  IMAD.MOV.U32 R181, RZ, RZ, R44 ;  /* 0x000000ffffb57224 */ /* 0x020fe200078e002c */
[----:B------:R-:W-:Y:S02]  /*8e40*/  MOV R176, R46 ;  /* 0x0000002e00b07202 */ /* 0x000fe40000000f00 */
[----:B------:R-:W-:-:S13]  /*8e50*/  ISETP.GE.AND P3, PT, R96, R42, PT ;  /* 0x0000002a6000720c */ /* 0x000fda0003f66270 */
[----:B------:R-:W-:Y:S05]  /*8e60*/  @P3 BRA `(.L_x_489) ;  /* 0x00000000007c3947 */ /* 0x000fea0003800000 */
[----:B------:R-:W-:Y:S01]  /*8e70*/  IADD3 R93, P2, P5, R112, R94, R9 ;  /* 0x0000005e705d7210 */ /* 0x000fe20007d5e009 */
[----:B------:R-:W-:Y:S01]  /*8e80*/  ULDC.64 UR4, c[0x0][0x3c8] ;  /* 0x0000f20000047ab9 */ /* 0x000fe20000000a00 */
[----:B------:R-:W-:Y:S02]  /*8e90*/  CS2R R76, SRZ ;  /* 0x00000000004c7805 */ /* 0x000fe4000001ff00 */
[----:B------:R-:W-:Y:S02]  /*8ea0*/  CS2R R78, SRZ ;  /* 0x00000000004e7805 */ /* 0x000fe4000001ff00 */
[----:B------:R-:W-:Y:S02]  /*8eb0*/  IADD3.X R43, R14, R43, R8, P2, P5 ;  /* 0x0000002b0e2b7210 */ /* 0x000fe400017ea408 */
[----:B------:R-:W-:Y:S02]  /*8ec0*/  CS2R R64, SRZ ;  /* 0x0000000000407805 */ /* 0x000fe4000001ff00 */
[----:B------:R-:W-:-:S02]  /*8ed0*/  IADD3 R94, P2, P5, R106, R92, R11 ;  /* 0x0000005c6a5e7210 */ /* 0x000fc40007d5e00b */
[----:B------:R-:W-:Y:S02]  /*8ee0*/  CS2R R66, SRZ ;  /* 0x0000000000427805 */ /* 0x000fe4000001ff00 */
[----:B------:R-:W-:Y:S02]  /*8ef0*/  IADD3.X R100, R20, R100, R10, P2, P5 ;  /* 0x0000006414647210 */ /* 0x000fe400017ea40a */
[----:B------:R-:W-:-:S04]  /*8f00*/  IADD3 R92, P2, R93, UR4, RZ ;  /* 0x000000045d5c7c10 */ /* 0x000fc8000ff5e0ff */
[----:B------:R-:W-:Y:S01]  /*8f10*/  IADD3.X R93, R43, UR5, RZ, P2, !PT ;  /* 0x000000052b5d7c10 */ /* 0x000fe200097fe4ff */
[----:B------:R-:W-:Y:S02]  /*8f20*/  ULDC.64 UR4, c[0x0][0x3e0] ;  /* 0x0000f80000047ab9 */ /* 0x000fe40000000a00 */
[----:B------:R-:W-:-:S04]  /*8f30*/  IADD3 R94, P2, R94, UR4, RZ ;  /* 0x000000045e5e7c10 */ /* 0x000fc8000ff5e0ff */
[----:B------:R-:W-:Y:S02]  /*8f40*/  IADD3.X R95, R100, UR5, RZ, P2, !PT ;  /* 0x00000005645f7c10 */ /* 0x000fe400097fe4ff */
        /* <DEDUP_REMOVED lines=17> */
.L_x_489:
[----:B------:R-:W-:Y:S05]  /*9060*/  BSYNC B1 ;  /* 0x0000000000017941 */ /* 0x000fea0003800000 */
.L_x_488:
[----:B------:R-:W-:Y:S01]  /*9070*/  UISETP.NE.AND UP0, UPT, UR53, 0x3, UPT ;  /* 0x000000033500788c */ /* 0x000fe2000bf05270 */
[----:B------:R-:W-:Y:S01]  /*9080*/  IMAD.MOV.U32 R172, RZ, RZ, R48 ;  /* 0x000000ffffac7224 */ /* 0x000fe200078e0030 */
[----:B------:R-:W-:Y:S01]  /*9090*/  MOV R178, R58 ;  /* 0x0000003a00b27202 */ /* 0x000fe20000000f00 */
[----:B------:R-:W-:Y:S01]  /*90a0*/  IMAD.MOV.U32 R173, RZ, RZ, R50 ;  /* 0x000000ffffad7224 */ /* 0x000fe200078e0032 */
[----:B-----5:R-:W-:Y:S01]  /*90b0*/  MOV R164, R66 ;  /* 0x0000004200a47202 */ /* 0x020fe20000000f00 */
[----:B------:R-:W-:Y:S01]  /*90c0*/  IMAD.MOV.U32 R170, RZ, RZ, R52 ;  /* 0x000000ffffaa7224 */ /* 0x000fe200078e0034 */
[----:B------:R-:W-:Y:S01]  /*90d0*/  PLOP3.LUT P2, PT, PT, PT, UP0, 0x80, 0x0 ;  /* 0x000000000000781c */ /* 0x000fe20003f4f008 */
[----:B------:R-:W-:Y:S01]  /*90e0*/  IMAD.MOV.U32 R169, RZ, RZ, R54 ;  /* 0x000000ffffa97224 */ /* 0x000fe200078e0036 */
[----:B------:R-:W-:Y:S01]  /*90f0*/  MOV R166, R78 ;  /* 0x0000004e00a67202 */ /* 0x000fe20000000f00 */
[----:B------:R-:W-:Y:S02]  /*9100*/  IMAD.MOV.U32 R184, RZ, RZ, R56 ;  /* 0x000000ffffb87224 */ /* 0x000fe400078e0038 */
        /* <DEDUP_REMOVED lines=13> */
[----:B------:R-:W-:Y:S01]  /*91e0*/  IMAD.MOV.U32 R155, RZ, RZ, R86 ;  /* 0x000000ffff9b7224 */ /* 0x000fe200078e0056 */
[----:B------:R-:W-:Y:S06]  /*91f0*/  @!P2 BRA `(.L_x_490) ;  /* 0x000000000004a947 */ /* 0x000fec0003800000 */
[----:B------:R-:W-:Y:S01]  /*9200*/  BPT.TRAP 0x1 ;  /* 0x000000040000795c */ /* 0x000fe20000300000 */
.L_x_490:
[----:B------:R-:W-:Y:S01]  /*9210*/  IMAD R43, R19, 0x8, R18 ;  /* 0x00000008132b7824 */ /* 0x000fe200078e0212 */
[----:B------:R-:W-:Y:S01]  /*9220*/  SHF.L.U32 R100, R223, 0x1f, RZ ;  /* 0x0000001fdf647819 */ /* 0x000fe200000006ff */
[----:B------:R-:W1:Y:S01]  /*9230*/  LDC R156, c[0x0][0x2e4] ;  /* 0x0000b900ff9c7b82 */ /* 0x000e620000000800 */
[----:B------:R-:W-:Y:S02]  /*9240*/  BSSY B1, `(.L_x_491) ;  /* 0x0000004000017945 */ /* 0x000fe40003800000 */
[----:B------:R-:W2:Y:S05]  /*9250*/  SYNCS.PHASECHK.TRANS64.TRYWAIT P5, [R43+URZ+0x33490], R100 ;  /* 0x033490642b0075a7 */ /* 0x000eaa00080a017f */
[----:B------:R-:W3:Y:S01]  /*9260*/  LDC.64 R138, c[0x0][0x2f0] ;  /* 0x0000bc00ff8a7b82 */ /* 0x000ee20000000a00 */
[----:B--2---:R-:W-:Y:S05]  /*9270*/  @!P5 BRA `(.L_x_492) ;  /* 0x000001f00078d947 */ /* 0x004fea0003800000 */
.L_x_748:
[----:B------:R-:W-:Y:S05]  /*9280*/  BSYNC B1 ;  /* 0x0000000000017941 */ /* 0x000fea0003800000 */
.L_x_491:
[----:B------:R-:W-:Y:S01]  /*9290*/  BSSY B1, `(.L_x_493) ;  /* 0x00002ec000017945 */ /* 0x000fe20003800000 */
[----:B-1----:R-:W-:Y:S01]  /*92a0*/  IADD3 R162, -R101, R156, RZ ;  /* 0x0000009c65a27210 */ /* 0x002fe20007ffe1ff */
[----:B------:R-:W-:Y:S02]  /*92b0*/  IMAD.MOV.U32 R141, RZ, RZ, R143 ;  /* 0x000000ffff8d7224 */ /* 0x000fe400078e008f */
[----:B------:R-:W-:Y:S05]  /*92c0*/  @P4 BRA `(.L_x_494) ;  /* 0x0000002c00a04947 */ /* 0x000fea0003800000 */
[----:B------:R-:W-:Y:S01]  /*92d0*/  ISETP.NE.AND P4, PT, R34, RZ, PT ;  /* 0x000000ff2200720c */ /* 0x000fe20003f85270 */
[-C--:B0--3--:R-:W-:Y:S01]  /*92e0*/  IMAD R92, R146, R138.reuse, RZ ;  /* 0x0000008a925c7224 */ /* 0x089fe200078e02ff */
[----:B------:R-:W-:Y:S01]  /*92f0*/  BSSY B2, `(.L_x_495) ;  /* 0x00000f4000027945 */ /* 0x000fe20003800000 */
[----:B------:R-:W-:-:S04]  /*9300*/  IMAD.WIDE.U32 R142, R220, R138, R140 ;  /* 0x0000008adc8e7225 */ /* 0x000fc800078e008c */
[----:B------:R-:W-:-:S04]  /*9310*/  IMAD R171, R220, R139, R92 ;  /* 0x0000008bdcab7224 */ /* 0x000fc800078e025c */
[----:B------:R-:W-:Y:S02]  /*9320*/  IMAD.IADD R171, R171, 0x1, R143 ;  /* 0x00000001abab7824 */ /* 0x000fe400078e028f */
[----:B------:R-:W-:Y:S05]  /*9330*/  @!P4 BRA `(.L_x_496) ;  /* 0x0000000c00bcc947 */ /* 0x000fea0003800000 */
[----:B------:R-:W-:Y:S01]  /*9340*/  SEL R92, R101, R162, !P0 ;  /* 0x000000a2655c7207 */ /* 0x000fe20004000000 */
[----:B------:R-:W-:Y:S01]  /*9350*/  BSSY B3, `(.L_x_497) ;  /* 0x00000e3000037945 */ /* 0x000fe20003800000 */
[----:B------:R-:W-:Y:S02]  /*9360*/  IADD3 R179, P4, P5, R120, R142, R25 ;  /* 0x0000008e78b37210 */ /* 0x000fe40007d9e019 */
[----:B------:R-:W-:Y:S02]  /*9370*/  SHF.R.S32.HI R93, RZ, 0x1f, R92 ;  /* 0x0000001fff5d7819 */ /* 0x000fe4000001145c */
[----:B------:R-:W-:Y:S02]  /*9380*/  IADD3.X R177, R0, R171, R30, P4, P5 ;  /* 0x000000ab00b17210 */ /* 0x000fe400027ea41e */
[----:B------:R-:W-:Y:S02]  /*9390*/  LEA.HI R92, R93, R92, RZ, 0x5 ;  /* 0x0000005c5d5c7211 */ /* 0x000fe400078f28ff */
[----:B------:R-:W-:-:S02]  /*93a0*/  ISETP.GE.AND P4, PT, R22, R135, PT ;  /* 0x000000871600720c */ /* 0x000fc40003f86270 */
[----:B------:R-:W-:-:S04]  /*93b0*/  LEA.HI.SX32 R92, R92, R21, 0x1b ;  /* 0x000000155c5c7211 */ /* 0x000fc800078fdaff */
[----:B------:R-:W-:Y:S01]  /*93c0*/  SHF.R.S32.HI R93, RZ, 0x1f, R92 ;  /* 0x0000001fff5d7819 */ /* 0x000fe2000001145c */
[----:B------:R-:W-:-:S03]  /*93d0*/  IMAD.SHL.U32 R180, R92, 0x10, RZ ;  /* 0x000000105cb47824 */ /* 0x000fc600078e00ff */
[----:B------:R-:W-:Y:S02]  /*93e0*/  LEA.HI R93, R93, R92, RZ, 0x2 ;  /* 0x0000005c5d5d7211 */ /* 0x000fe400078f10ff */
[----:B------:R-:W-:Y:S02]  /*93f0*/  LOP3.LUT R92, R224, 0x30, R180, 0xf8, !PT ;  /* 0x00000030e05c7812 */ /* 0x000fe400078ef8b4 */
[----:B------:R-:W-:Y:S02]  /*9400*/  SHF.R.S32.HI R93, RZ, 0x2, R93 ;  /* 0x00000002ff5d7819 */ /* 0x000fe4000001145d */
[----:B------:R-:W-:-:S03]  /*9410*/  LOP3.LUT R92, R92, R225, RZ, 0x3c, !PT ;  /* 0x000000e15c5c7212 */ /* 0x000fc600078e3cff */
[----:B------:R-:W-:-:S04]  /*9420*/  IMAD R93, R93, 0x2800, R226 ;  /* 0x000028005d5d7824 */ /* 0x000fc800078e02e2 */
[----:B------:R-:W-:Y:S02]  /*9430*/  IMAD.IADD R92, R93, 0x1, R92 ;  /* 0x000000015d5c7824 */ /* 0x000fe400078e025c */
[C---:B------:R-:W-:Y:S02]  /*9440*/  IMAD R93, R19.reuse, 0x7800, R145 ;  /* 0x00007800135d7824 */ /* 0x040fe400078e0291 */
[----:B------:R-:W-:Y:S02]  /*9450*/  IMAD R95, R19, 0x7800, R92 ;  /* 0x00007800135f7824 */ /* 0x000fe400078e025c */
[----:B------:R-:W-:-:S03]  /*9460*/  IMAD.IADD R93, R18, 0x1, R93 ;  /* 0x00000001125d7824 */ /* 0x000fc600078e025d */
[----:B------:R-:W-:-:S03]  /*9470*/  IADD3 R96, R18, R95, RZ ;  /* 0x0000005f12607210 */ /* 0x000fc60007ffe0ff */
[----:B------:R-:W0:Y:S04]  /*9480*/  LDS.128 R92, [R93+0x24200] ;  /* 0x024200005d5c7984 */ /* 0x000e280000000c00 */
[----:B------:R-:W1:Y:S01]  /*9490*/  LDS.128 R96, [R96+0x24200] ;  /* 0x0242000060607984 */ /* 0x000e620000000c00 */
[----:B------:R-:W-:Y:S05]  /*94a0*/  @P4 BRA `(.L_x_498) ;  /* 0x0000000c00344947 */ /* 0x000fea0003800000 */
[----:B------:R-:W-:Y:S02]  /*94b0*/  F2FP.F16.E4M3.UNPACK_B R185, R181.H1 ;  /* 0x000000b5ffb9723e */ /* 0x000fe400030006ff */
[----:B-1----:R-:W-:Y:S02]  /*94c0*/  F2FP.F16.E4M3.UNPACK_B R58, R96.H1 ;  /* 0x00000060ff3a723e */ /* 0x002fe400030006ff */
[----:B0-----:R-:W-:Y:S01]  /*94d0*/  F2FP.F16.E4M3.UNPACK_B R44, R92.H1 ;  /* 0x0000005cff2c723e */ /* 0x001fe200030006ff */
[----:B------:R-:W-:Y:S01]  /*94e0*/  HADD2.F32 R187, -RZ, R185.H0_H0 ;  /* 0x200000b9ffbb7230 */ /* 0x000fe20000004100 */
[----:B------:R-:W-:Y:S01]  /*94f0*/  F2FP.F16.E4M3.UNPACK_B R182, R184.H1 ;  /* 0x000000b8ffb6723e */ /* 0x000fe200030006ff */
[----:B------:R-:W-:Y:S01]  /*9500*/  HADD2.F32 R46, -RZ, R58.H0_H0 ;  /* 0x2000003aff2e7230 */ /* 0x000fe20000004100 */
[----:B------:R-:W-:Y:S01]  /*9510*/  F2FP.F16.E4M3.UNPACK_B R191, R176.H1 ;  /* 0x000000b0ffbf723e */ /* 0x000fe200030006ff */
[----:B------:R-:W-:Y:S01]  /*9520*/  HADD2.F32 R56, -RZ, R44.H0_H0 ;  /* 0x2000002cff387230 */ /* 0x000fe20000004100 */
[----:B------:R-:W-:Y:S01]  /*9530*/  F2FP.F16.E4M3.UNPACK_B R193, R98.H1 ;  /* 0x00000062ffc1723e */ /* 0x000fe200030006ff */
[----:B------:R-:W-:-:S02]  /*9540*/  HADD2.F32 R183, -RZ, R182.H0_H0 ;  /* 0x200000b6ffb77230 */ /* 0x000fc40000004100 */
[-C--:B------:R-:W-:Y:S01]  /*9550*/  FMUL.FTZ R189, R46, R187.reuse ;  /* 0x000000bb2ebd7220 */ /* 0x080fe20000410000 */
[----:B------:R-:W-:Y:S02]  /*9560*/  HADD2.F32 R58, -RZ, R58.H1_H1 ;  /* 0x3000003aff3a7230 */ /* 0x000fe40000004100 */
[C---:B------:R-:W-:Y:S01]  /*9570*/  FMUL.FTZ R187, R56.reuse, R187 ;  /* 0x000000bb38bb7220 */ /* 0x040fe20000410000 */
[----:B------:R-:W-:Y:S02]  /*9580*/  HADD2.F32 R44, -RZ, R44.H1_H1 ;  /* 0x3000002cff2c7230 */ /* 0x000fe40000004100 */
[-C--:B------:R-:W-:Y:S01]  /*9590*/  FFMA.FTZ R56, R56, R183.reuse, -R189 ;  /* 0x000000b738387223 */ /* 0x080fe200000108bd */
[----:B------:R-:W-:Y:S01]  /*95a0*/  F2FP.F16.E4M3.UNPACK_B R192, R94.H1 ;  /* 0x0000005effc0723e */ /* 0x000fe200030006ff */
[----:B------:R-:W-:Y:S01]  /*95b0*/  FFMA.FTZ R46, R46, R183, R187 ;  /* 0x000000b72e2e7223 */ /* 0x000fe200000100bb */
[----:B------:R-:W-:Y:S01]  /*95c0*/  HADD2.F32 R183, -RZ, R185.H1_H1 ;  /* 0x300000b9ffb77230 */ /* 0x000fe20000004100 */
[----:B------:R-:W-:Y:S01]  /*95d0*/  F2FP.F16.E4M3.UNPACK_B R195, R178.H1 ;  /* 0x000000b2ffc3723e */ /* 0x000fe200030006ff */
[----:B------:R-:W-:Y:S01]  /*95e0*/  HADD2.F32 R185, -RZ, R182.H1_H1 ;  /* 0x300000b6ffb97230 */ /* 0x000fe20000004100 */
[----:B------:R-:W-:Y:S01]  /*95f0*/  F2FP.F16.E4M3.UNPACK_B R96, R96 ;  /* 0x00000060ff60723e */ /* 0x000fe200020006ff */
[----:B------:R-:W-:-:S02]  /*9600*/  HADD2.F32 R199, -RZ, R191.H0_H0 ;  /* 0x200000bfffc77230 */ /* 0x000fc40000004100 */
[-C--:B------:R-:W-:Y:S01]  /*9610*/  FMUL.FTZ R187, R58, R183.reuse ;  /* 0x000000b73abb7220 */ /* 0x080fe20000410000 */
[C---:B------:R-:W-:Y:S01]  /*9620*/  FMUL.FTZ R189, R44.reuse, R183 ;  /* 0x000000b72cbd7220 */ /* 0x040fe20000410000 */
[----:B------:R-:W-:Y:S01]  /*9630*/  HADD2.F32 R194, -RZ, R193.H0_H0 ;  /* 0x200000c1ffc27230 */ /* 0x000fe20000004100 */
[----:B------:R-:W-:Y:S01]  /*9640*/  F2FP.F16.E4M3.UNPACK_B R184, R184 ;  /* 0x000000b8ffb8723e */ /* 0x000fe200020006ff */
[-C--:B------:R-:W-:Y:S01]  /*9650*/  FFMA.FTZ R183, R44, R185.reuse, -R187 ;  /* 0x000000b92cb77223 */ /* 0x080fe200000108bb */
[----:B------:R-:W-:Y:S01]  /*9660*/  FFMA.FTZ R182, R58, R185, R189 ;  /* 0x000000b93ab67223 */ /* 0x000fe200000100bd */
[----:B------:R-:W-:Y:S01]  /*9670*/  HADD2.F32 R196, -RZ, R192.H0_H0 ;  /* 0x200000c0ffc47230 */ /* 0x000fe20000004100 */
[----:B------:R-:W-:Y:S01]  /*9680*/  F2FP.F16.E4M3.UNPACK_B R185, R181 ;  /* 0x000000b5ffb9723e */ /* 0x000fe200020006ff */
[----:B------:R-:W-:Y:S01]  /*9690*/  HADD2.F32 R197, -RZ, R195.H0_H0 ;  /* 0x200000c3ffc57230 */ /* 0x000fe20000004100 */
[----:B------:R-:W-:Y:S01]  /*96a0*/  F2FP.F16.E4M3.UNPACK_B R44, R92 ;  /* 0x0000005cff2c723e */ /* 0x000fe200020006ff */
[-C--:B------:R-:W-:Y:S01]  /*96b0*/  FMUL.FTZ R198, R194, R199.reuse ;  /* 0x000000c7c2c67220 */ /* 0x080fe20000410000 */
[----:B------:R-:W-:Y:S01]  /*96c0*/  FMUL.FTZ R199, R196, R199 ;  /* 0x000000c7c4c77220 */ /* 0x000fe20000410000 */
[----:B------:R-:W-:Y:S01]  /*96d0*/  HADD2.F32 R191, -RZ, R191.H1_H1 ;  /* 0x300000bfffbf7230 */ /* 0x000fe20000004100 */
[----:B------:R-:W-:Y:S01]  /*96e0*/  F2FP.F16.E4M3.UNPACK_B R176, R176 ;  /* 0x000000b0ffb0723e */ /* 0x000fe200020006ff */
[----:B------:R-:W-:-:S02]  /*96f0*/  HADD2.F32 R193, -RZ, R193.H1_H1 ;  /* 0x300000c1ffc17230 */ /* 0x000fc40000004100 */
[----:B------:R-:W-:Y:S01]  /*9700*/  FFMA.FTZ R199, R194, R197, R199 ;  /* 0x000000c5c2c77223 */ /* 0x000fe200000100c7 */
[----:B------:R-:W-:Y:S01]  /*9710*/  HADD2.F32 R187, -RZ, R185.H0_H0 ;  /* 0x200000b9ffbb7230 */ /* 0x000fe20000004100 */
[----:B------:R-:W-:Y:S01]  /*9720*/  F2FP.F16.E4M3.UNPACK_B R98, R98 ;  /* 0x00000062ff62723e */ /* 0x000fe200020006ff */
[----:B------:R-:W-:Y:S02]  /*9730*/  HADD2.F32 R92, -RZ, R96.H0_H0 ;  /* 0x20000060ff5c7230 */ /* 0x000fe40000004100 */
[----:B------:R-:W-:Y:S01]  /*9740*/  FMUL.FTZ R194, R193, R191 ;  /* 0x000000bfc1c27220 */ /* 0x000fe20000410000 */
[----:B------:R-:W-:Y:S01]  /*9750*/  HADD2.F32 R192, -RZ, R192.H1_H1 ;  /* 0x300000c0ffc07230 */ /* 0x000fe20000004100 */
[----:B------:R-:W-:Y:S01]  /*9760*/  F2FP.F16.E4M3.UNPACK_B R94, R94 ;  /* 0x0000005eff5e723e */ /* 0x000fe200020006ff */
[----:B------:R-:W-:Y:S02]  /*9770*/  HADD2.F32 R58, -RZ, R44.H0_H0 ;  /* 0x2000002cff3a7230 */ /* 0x000fe40000004100 */
[----:B------:R-:W-:Y:S01]  /*9780*/  FMUL.FTZ R189, R92, R187 ;  /* 0x000000bb5cbd7220 */ /* 0x000fe20000410000 */
[----:B------:R-:W-:-:S02]  /*9790*/  HADD2.F32 R195, -RZ, R195.H1_H1 ;  /* 0x300000c3ffc37230 */ /* 0x000fc40000004100 */
[----:B------:R-:W-:Y:S01]  /*97a0*/  FMUL.FTZ R191, R192, R191 ;  /* 0x000000bfc0bf7220 */ /* 0x000fe20000410000 */
[----:B------:R-:W-:Y:S02]  /*97b0*/  HADD2.F32 R181, -RZ, R184.H0_H0 ;  /* 0x200000b8ffb57230 */ /* 0x000fe40000004100 */
[----:B------:R-:W-:Y:S01]  /*97c0*/  FMUL.FTZ R187, R58, R187 ;  /* 0x000000bb3abb7220 */ /* 0x000fe20000410000 */
[----:B------:R-:W-:Y:S01]  /*97d0*/  FFMA.FTZ R198, R196, R197, -R198 ;  /* 0x000000c5c4c67223 */ /* 0x000fe200000108c6 */
[-C--:B------:R-:W-:Y:S01]  /*97e0*/  FFMA.FTZ R191, R193, R195.reuse, R191 ;  /* 0x000000c3c1bf7223 */ /* 0x080fe200000100bf */
[----:B------:R-:W-:Y:S01]  /*97f0*/  FFMA.FTZ R192, R192, R195, -R194 ;  /* 0x000000c3c0c07223 */ /* 0x000fe200000108c2 */
[-C--:B------:R-:W-:Y:S01]  /*9800*/  FFMA.FTZ R58, R58, R181.reuse, -R189 ;  /* 0x000000b53a3a7223 */ /* 0x080fe200000108bd */
[----:B------:R-:W-:Y:S01]  /*9810*/  FFMA.FTZ R92, R92, R181, R187 ;  /* 0x000000b55c5c7223 */ /* 0x000fe200000100bb */
[----:B------:R-:W-:Y:S01]  /*9820*/  F2FP.F16.E4M3.UNPACK_B R178, R178 ;  /* 0x000000b2ffb2723e */ /* 0x000fe200020006ff */
[----:B------:R-:W-:Y:S01]  /*9830*/  HADD2.F32 R197, -RZ, R176.H0_H0 ;  /* 0x200000b0ffc57230 */ /* 0x000fe20000004100 */
[----:B------:R-:W-:Y:S01]  /*9840*/  SHF.R.U32.HI R189, RZ, 0x8, R47 ;  /* 0x00000008ffbd7819 */ /* 0x000fe2000001162f */
[----:B------:R-:W-:Y:S01]  /*9850*/  HADD2.F32 R193, -RZ, R98.H0_H0 ;  /* 0x20000062ffc17230 */ /* 0x000fe20000004100 */
[----:B------:R-:W-:Y:S01]  /*9860*/  LOP3.LUT R188, R59, 0xff0000ff, RZ, 0xc0, !PT ;  /* 0xff0000ff3bbc7812 */ /* 0x000fe200078ec0ff */
[----:B------:R-:W-:Y:S01]  /*9870*/  HADD2.F32 R185, -RZ, R185.H1_H1 ;  /* 0x300000b9ffb97230 */ /* 0x000fe20000004100 */
[----:B------:R-:W-:Y:S01]  /*9880*/  LOP3.LUT R190, R45, 0xff0000ff, RZ, 0xc0, !PT ;  /* 0xff0000ff2dbe7812 */ /* 0x000fe200078ec0ff */
[----:B------:R-:W-:-:S02]  /*9890*/  HADD2.F32 R181, -RZ, R96.H1_H1 ;  /* 0x30000060ffb57230 */ /* 0x000fc40000004100 */
[----:B------:R-:W-:Y:S01]  /*98a0*/  FMUL.FTZ R196, R193, R197 ;  /* 0x000000c5c1c47220 */ /* 0x000fe20000410000 */
[----:B------:R-:W-:Y:S01]  /*98b0*/  HADD2.F32 R195, -RZ, R94.H0_H0 ;  /* 0x2000005effc37230 */ /* 0x000fe20000004100 */
[----:B------:R-:W-:Y:S01]  /*98c0*/  F2FP.SATFINITE.E4M3.F32.PACK_AB_MERGE_C R183, R183, R56, RZ ;  /* 0x00000038b7b7723e */ /* 0x000fe200048070ff */
[----:B------:R-:W-:Y:S02]  /*98d0*/  HADD2.F32 R44, -RZ, R44.H1_H1 ;  /* 0x3000002cff2c7230 */ /* 0x000fe40000004100 */
[----:B------:R-:W-:Y:S01]  /*98e0*/  FMUL.FTZ R187, R181, R185 ;  /* 0x000000b9b5bb7220 */ /* 0x000fe20000410000 */
[----:B------:R-:W-:Y:S02]  /*98f0*/  HADD2.F32 R184, -RZ, R184.H1_H1 ;  /* 0x300000b8ffb87230 */ /* 0x000fe40000004100 */
[----:B------:R-:W-:Y:S01]  /*9900*/  FMUL.FTZ R197, R195, R197 ;  /* 0x000000c5c3c57220 */ /* 0x000fe20000410000 */
[----:B------:R-:W-:Y:S02]  /*9910*/  HADD2.F32 R194, -RZ, R178.H0_H0 ;  /* 0x200000b2ffc27230 */ /* 0x000fe40000004100 */
[----:B------:R-:W-:Y:S01]  /*9920*/  FMUL.FTZ R186, R44, R185 ;  /* 0x000000b92cba7220 */ /* 0x000fe20000410000 */
[----:B------:R-:W-:-:S02]  /*9930*/  HADD2.F32 R176, -RZ, R176.H1_H1 ;  /* 0x300000b0ffb07230 */ /* 0x000fc40000004100 */
[----:B------:R-:W-:Y:S01]  /*9940*/  FFMA.FTZ R96, R44, R184, -R187 ;  /* 0x000000b82c607223 */ /* 0x000fe200000108bb */
[----:B------:R-:W-:Y:S02]  /*9950*/  HADD2.F32 R98, -RZ, R98.H1_H1 ;  /* 0x30000062ff627230 */ /* 0x000fe40000004100 */
[----:B------:R-:W-:Y:S01]  /*9960*/  FFMA.FTZ R197, R193, R194, R197 ;  /* 0x000000c2c1c57223 */ /* 0x000fe200000100c5 */
[----:B------:R-:W-:Y:S01]  /*9970*/  HADD2.F32 R94, -RZ, R94.H1_H1 ;  /* 0x3000005eff5e7230 */ /* 0x000fe20000004100 */
[----:B------:R-:W-:Y:S01]  /*9980*/  SHF.R.U32.HI R187, RZ, 0x8, R45 ;  /* 0x00000008ffbb7819 */ /* 0x000fe2000001162d */
[----:B------:R-:W-:Y:S02]  /*9990*/  HADD2.F32 R178, -RZ, R178.H1_H1 ;  /* 0x300000b2ffb27230 */ /* 0x000fe40000004100 */
[----:B------:R-:W-:Y:S01]  /*99a0*/  FMUL.FTZ R193, R98, R176 ;  /* 0x000000b062c17220 */ /* 0x000fe20000410000 */
[----:B------:R-:W-:Y:S01]  /*99b0*/  FFMA.FTZ R44, R181, R184, R186 ;  /* 0x000000b8b52c7223 */ /* 0x000fe200000100ba */
[--C-:B------:R-:W-:Y:S01]  /*99c0*/  SHF.R.U32.HI R184, RZ, 0x10, R57.reuse ;  /* 0x00000010ffb87819 */ /* 0x100fe20000011639 */
[C---:B------:R-:W-:Y:S01]  /*99d0*/  FMUL.FTZ R176, R94.reuse, R176 ;  /* 0x000000b05eb07220 */ /* 0x040fe20000410000 */
[----:B------:R-:W-:Y:S01]  /*99e0*/  SHF.R.U32.HI R181, RZ, 0x8, R57 ;  /* 0x00000008ffb57819 */ /* 0x000fe20000011639 */
[-C--:B------:R-:W-:Y:S01]  /*99f0*/  FFMA.FTZ R193, R94, R178.reuse, -R193 ;  /* 0x000000b25ec17223 */ /* 0x080fe200000108c1 */
[----:B------:R-:W-:Y:S01]  /*9a00*/  LOP3.LUT R186, R57, 0xff0000ff, RZ, 0xc0, !PT ;  /* 0xff0000ff39ba7812 */ /* 0x000fe200078ec0ff */
[----:B------:R-:W-:Y:S01]  /*9a10*/  IMAD.SHL.U32 R187, R187, 0x100, RZ ;  /* 0x00000100bbbb7824 */ /* 0x000fe200078e00ff */
[--C-:B------:R-:W-:Y:S01]  /*9a20*/  SHF.R.U32.HI R57, RZ, 0x10, R59.reuse ;  /* 0x00000010ff397819 */ /* 0x100fe2000001163b */
[----:B------:R-:W-:Y:S01]  /*9a30*/  IMAD.SHL.U32 R94, R189, 0x100, RZ ;  /* 0x00000100bd5e7824 */ /* 0x000fe200078e00ff */
[----:B------:R-:W-:Y:S01]  /*9a40*/  SHF.R.U32.HI R185, RZ, 0x8, R59 ;  /* 0x00000008ffb97819 */ /* 0x000fe2000001163b */
[----:B------:R-:W-:Y:S01]  /*9a50*/  IMAD.SHL.U32 R181, R181, 0x100, RZ ;  /* 0x00000100b5b57824 */ /* 0x000fe200078e00ff */
[----:B------:R-:W-:Y:S01]  /*9a60*/  SHF.R.U32.HI R59, RZ, 0x10, R45 ;  /* 0x00000010ff3b7819 */ /* 0x000fe2000001162d */
[----:B------:R-:W-:Y:S01]  /*9a70*/  FFMA.FTZ R176, R98, R178, R176 ;  /* 0x000000b262b07223 */ /* 0x000fe200000100b0 */
[----:B------:R-:W-:Y:S01]  /*9a80*/  SHF.R.U32.HI R45, RZ, 0x10, R47 ;  /* 0x00000010ff2d7819 */ /* 0x000fe2000001162f */
[----:B------:R-:W-:Y:S01]  /*9a90*/  IMAD.SHL.U32 R185, R185, 0x100, RZ ;  /* 0x00000100b9b97824 */ /* 0x000fe200078e00ff */
[----:B------:R-:W-:Y:S01]  /*9aa0*/  LOP3.LUT R47, R47, 0xff0000ff, RZ, 0xc0, !PT ;  /* 0xff0000ff2f2f7812 */ /* 0x000fe200078ec0ff */
[----:B------:R-:W-:Y:S01]  /*9ab0*/  IMAD.U32 R59, R59, 0x10000, RZ ;  /* 0x000100003b3b7824 */ /* 0x000fe200078e00ff */
[----:B------:R-:W-:Y:S01]  /*9ac0*/  LOP3.LUT R190, R190, 0xff00, R187, 0xf8, !PT ;  /* 0x0000ff00bebe7812 */ /* 0x000fe200078ef8bb */
[----:B------:R-:W-:Y:S01]  /*9ad0*/  IMAD.U32 R45, R45, 0x10000, RZ ;  /* 0x000100002d2d7824 */ /* 0x000fe200078e00ff */
[----:B------:R-:W-:Y:S01]  /*9ae0*/  LOP3.LUT R98, R47, 0xff00, R94, 0xf8, !PT ;  /* 0x0000ff002f627812 */ /* 0x000fe200078ef85e */
[----:B------:R-:W-:Y:S01]  /*9af0*/  IMAD.U32 R47, R184, 0x10000, RZ ;  /* 0x00010000b82f7824 */ /* 0x000fe200078e00ff */
[----:B------:R-:W-:Y:S01]  /*9b00*/  LOP3.LUT R186, R186, 0xff00, R181, 0xf8, !PT ;  /* 0x0000ff00baba7812 */ /* 0x000fe200078ef8b5 */
[----:B------:R-:W-:Y:S01]  /*9b10*/  FFMA.FTZ R196, R195, R194, -R196 ;  /* 0x000000c2c3c47223 */ /* 0x000fe200000108c4 */
[----:B------:R-:W-:-:S02]  /*9b20*/  LOP3.LUT R185, R188, 0xff00, R185, 0xf8, !PT ;  /* 0x0000ff00bcb97812 */ /* 0x000fc400078ef8b9 */
[----:B------:R-:W-:Y:S02]  /*9b30*/  SHF.L.U32 R94, R57, 0x10, RZ ;  /* 0x00000010395e7819 */ /* 0x000fe400000006ff */
[----:B------:R-:W-:Y:S02]  /*9b40*/  LOP3.LUT R59, R190, 0xff0000, R59, 0xf8, !PT ;  /* 0x00ff0000be3b7812 */ /* 0x000fe400078ef83b */
[----:B------:R-:W-:Y:S02]  /*9b50*/  LOP3.LUT R57, R186, 0xff0000, R47, 0xf8, !PT ;  /* 0x00ff0000ba397812 */ /* 0x000fe400078ef82f */
[----:B------:R-:W-:Y:S02]  /*9b60*/  LOP3.LUT R47, R185, 0xff0000, R94, 0xf8, !PT ;  /* 0x00ff0000b92f7812 */ /* 0x000fe400078ef85e */
[----:B------:R-:W-:Y:S02]  /*9b70*/  F2FP.SATFINITE.E4M3.F32.PACK_AB_MERGE_C R185, R182, R46, RZ ;  /* 0x0000002eb6b9723e */ /* 0x000fe400048070ff */
[----:B------:R-:W-:-:S02]  /*9b80*/  F2FP.F16.E4M3.UNPACK_B R56, R97 ;  /* 0x00000061ff38723e */ /* 0x000fc400020006ff */
[----:B------:R-:W-:Y:S02]  /*9b90*/  F2FP.F16.E4M3.UNPACK_B R178, R59 ;  /* 0x0000003bffb2723e */ /* 0x000fe400020006ff */
[----:B------:R-:W-:Y:S02]  /*9ba0*/  F2FP.F16.E4M3.UNPACK_B R181, R93 ;  /* 0x0000005dffb5723e */ /* 0x000fe400020006ff */
[----:B------:R-:W-:Y:S02]  /*9bb0*/  F2FP.SATFINITE.E4M3.F32.PACK_AB_MERGE_C R58, R96, R58, R183 ;  /* 0x0000003a603a723e */ /* 0x000fe400048070b7 */
[----:B------:R-:W-:Y:S01]  /*9bc0*/  F2FP.SATFINITE.E4M3.F32.PACK_AB_MERGE_C R96, R44, R92, R185 ;  /* 0x0000005c2c60723e */ /* 0x000fe200048070b9 */
[----:B------:R-:W-:Y:S01]  /*9bd0*/  HADD2.F32 R44, -RZ, R56.H0_H0 ;  /* 0x20000038ff2c7230 */ /* 0x000fe20000004100 */
[----:B------:R-:W-:Y:S01]  /*9be0*/  F2FP.F16.E4M3.UNPACK_B R182, R57 ;  /* 0x00000039ffb6723e */ /* 0x000fe200020006ff */
[----:B------:R-:W-:Y:S01]  /*9bf0*/  HADD2.F32 R185, -RZ, R178.H0_H0 ;  /* 0x200000b2ffb97230 */ /* 0x000fe20000004100 */
[----:B------:R-:W-:Y:S01]  /*9c00*/  LOP3.LUT R45, R98, 0xff0000, R45, 0xf8, !PT ;  /* 0x00ff0000622d7812 */ /* 0x000fe200078ef82d */
[----:B------:R-:W-:Y:S01]  /*9c10*/  HADD2.F32 R46, -RZ, R181.H0_H0 ;  /* 0x200000b5ff2e7230 */ /* 0x000fe20000004100 */
[----:B------:R-:W-:Y:S01]  /*9c20*/  F2FP.SATFINITE.E4M3.F32.PACK_AB_MERGE_C R98, R191, R199, RZ ;  /* 0x000000c7bf62723e */ /* 0x000fe200048070ff */
[----:B------:R-:W-:-:S02]  /*9c30*/  HADD2.F32 R92, -RZ, R56.H1_H1 ;  /* 0x30000038ff5c7230 */ /* 0x000fc40000004100 */
[-C--:B------:R-:W-:Y:S01]  /*9c40*/  FMUL.FTZ R187, R44, R185.reuse ;  /* 0x000000b92cbb7220 */ /* 0x080fe20000410000 */
[----:B------:R-:W-:Y:S02]  /*9c50*/  HADD2.F32 R183, -RZ, R182.H0_H0 ;  /* 0x200000b6ffb77230 */ /* 0x000fe40000004100 */
[C---:B------:R-:W-:Y:S01]  /*9c60*/  FMUL.FTZ R185, R46.reuse, R185 ;  /* 0x000000b92eb97220 */ /* 0x040fe20000410000 */
[----:B------:R-:W-:Y:S01]  /*9c70*/  HADD2.F32 R181, -RZ, R181.H1_H1 ;  /* 0x300000b5ffb57230 */ /* 0x000fe20000004100 */
[----:B------:R-:W-:Y:S01]  /*9c80*/  F2FP.F16.E4M3.UNPACK_B R97, R97.H1 ;  /* 0x00000061ff61723e */ /* 0x000fe200030006ff */
[----:B------:R-:W-:Y:S01]  /*9c90*/  HADD2.F32 R56, -RZ, R178.H1_H1 ;  /* 0x300000b2ff387230 */ /* 0x000fe20000004100 */
[----:B------:R-:W-:Y:S01]  /*9ca0*/  F2FP.F16.E4M3.UNPACK_B R93, R93.H1 ;  /* 0x0000005dff5d723e */ /* 0x000fe200030006ff */
[----:B------:R-:W-:Y:S01]  /*9cb0*/  FFMA.FTZ R46, R46, R183, -R187 ;  /* 0x000000b72e2e7223 */ /* 0x000fe200000108bb */
[----:B------:R-:W-:Y:S01]  /*9cc0*/  F2FP.F16.E4M3.UNPACK_B R184, R59.H1 ;  /* 0x0000003bffb8723e */ /* 0x000fe200030006ff */
[----:B------:R-:W-:Y:S01]  /*9cd0*/  FFMA.FTZ R44, R44, R183, R185 ;  /* 0x000000b72c2c7223 */ /* 0x000fe200000100b9 */
[----:B------:R-:W-:Y:S01]  /*9ce0*/  F2FP.SATFINITE.E4M3.F32.PACK_AB_MERGE_C R98, R176, R197, R98 ;  /* 0x000000c5b062723e */ /* 0x000fe20004807062 */
[----:B------:R-:W-:-:S02]  /*9cf0*/  HADD2.F32 R182, -RZ, R182.H1_H1 ;  /* 0x300000b6ffb67230 */ /* 0x000fc40000004100 */
[CC--:B------:R-:W-:Y:S01]  /*9d00*/  FMUL.FTZ R186, R92.reuse, R56.reuse ;  /* 0x000000385cba7220 */ /* 0x0c0fe20000410000 */
[C---:B------:R-:W-:Y:S01]  /*9d10*/  FMUL.FTZ R59, R181.reuse, R56 ;  /* 0x00000038b53b7220 */ /* 0x040fe20000410000 */
[----:B------:R-:W-:Y:S01]  /*9d20*/  HADD2.F32 R176, -RZ, R97.H0_H0 ;  /* 0x20000061ffb07230 */ /* 0x000fe20000004100 */
[----:B------:R-:W-:Y:S01]  /*9d30*/  F2FP.F16.E4M3.UNPACK_B R178, R57.H1 ;  /* 0x00000039ffb2723e */ /* 0x000fe200030006ff */
[----:B------:R-:W-:Y:S02]  /*9d40*/  HADD2.F32 R183, -RZ, R184.H0_H0 ;  /* 0x200000b8ffb77230 */ /* 0x000fe40000004100 */
[-C--:B------:R-:W-:Y:S01]  /*9d50*/  FFMA.FTZ R57, R181, R182.reuse, -R186 ;  /* 0x000000b6b5397223 */ /* 0x080fe200000108ba */
[----:B------:R-:W-:Y:S02]  /*9d60*/  HADD2.F32 R56, -RZ, R93.H0_H0 ;  /* 0x2000005dff387230 */ /* 0x000fe40000004100 */
[----:B------:R-:W-:Y:S01]  /*9d70*/  FFMA.FTZ R59, R92, R182, R59 ;  /* 0x000000b65c3b7223 */ /* 0x000fe2000001003b */
[----:B------:R-:W-:-:S02]  /*9d80*/  HADD2.F32 R181, -RZ, R178.H0_H0 ;  /* 0x200000b2ffb57230 */ /* 0x000fc40000004100 */
[-C--:B------:R-:W-:Y:S01]  /*9d90*/  FMUL.FTZ R185, R176, R183.reuse ;  /* 0x000000b7b0b97220 */ /* 0x080fe20000410000 */
[----:B------:R-:W-:Y:S02]  /*9da0*/  HADD2.F32 R184, -RZ, R184.H1_H1 ;  /* 0x300000b8ffb87230 */ /* 0x000fe40000004100 */
[----:B------:R-:W-:Y:S01]  /*9db0*/  FMUL.FTZ R187, R56, R183 ;  /* 0x000000b738bb7220 */ /* 0x000fe20000410000 */
[----:B------:R-:W-:Y:S01]  /*9dc0*/  HADD2.F32 R183, -RZ, R97.H1_H1 ;  /* 0x30000061ffb77230 */ /* 0x000fe20000004100 */
[----:B------:R-:W-:Y:S01]  /*9dd0*/  F2FP.F16.E4M3.UNPACK_B R97, R45 ;  /* 0x0000002dff61723e */ /* 0x000fe200020006ff */
[----:B------:R-:W-:Y:S02]  /*9de0*/  HADD2.F32 R93, -RZ, R93.H1_H1 ;  /* 0x3000005dff5d7230 */ /* 0x000fe40000004100 */
[----:B------:R-:W-:Y:S01]  /*9df0*/  FFMA.FTZ R92, R176, R181, R187 ;  /* 0x000000b5b05c7223 */ /* 0x000fe200000100bb */
[----:B------:R-:W-:Y:S02]  /*9e00*/  HADD2.F32 R182, -RZ, R178.H1_H1 ;  /* 0x300000b2ffb67230 */ /* 0x000fe40000004100 */
[-C--:B------:R-:W-:Y:S01]  /*9e10*/  FMUL.FTZ R176, R183, R184.reuse ;  /* 0x000000b8b7b07220 */ /* 0x080fe20000410000 */
[----:B------:R-:W-:Y:S01]  /*9e20*/  F2FP.F16.E4M3.UNPACK_B R178, R99 ;  /* 0x00000063ffb2723e */ /* 0x000fe200020006ff */
[----:B------:R-:W-:Y:S01]  /*9e30*/  FFMA.FTZ R56, R56, R181, -R185 ;  /* 0x000000b538387223 */ /* 0x000fe200000108b9 */
[C---:B------:R-:W-:Y:S01]  /*9e40*/  FMUL.FTZ R184, R93.reuse, R184 ;  /* 0x000000b85db87220 */ /* 0x040fe20000410000 */
[----:B------:R-:W-:Y:S01]  /*9e50*/  FFMA.FTZ R181, R93, R182, -R176 ;  /* 0x000000b65db57223 */ /* 0x000fe200000108b0 */
[----:B------:R-:W-:Y:S01]  /*9e60*/  F2FP.F16.E4M3.UNPACK_B R176, R95 ;  /* 0x0000005fffb0723e */ /* 0x000fe200020006ff */
[----:B------:R-:W-:Y:S01]  /*9e70*/  HADD2.F32 R185, -RZ, R178.H0_H0 ;  /* 0x200000b2ffb97230 */ /* 0x000fe20000004100 */
[----:B------:R-:W-:Y:S01]  /*9e80*/  F2FP.F16.E4M3.UNPACK_B R93, R47 ;  /* 0x0000002fff5d723e */ /* 0x000fe200020006ff */
[----:B------:R-:W-:-:S02]  /*9e90*/  HADD2.F32 R186, -RZ, R97.H0_H0 ;  /* 0x20000061ffba7230 */ /* 0x000fc40000004100 */
[----:B------:R-:W-:Y:S01]  /*9ea0*/  FFMA.FTZ R183, R183, R182, R184 ;  /* 0x000000b6b7b77223 */ /* 0x000fe200000100b8 */
[----:B------:R-:W-:Y:S01]  /*9eb0*/  HADD2.F32 R184, -RZ, R176.H0_H0 ;  /* 0x200000b0ffb87230 */ /* 0x000fe20000004100 */
[----:B------:R-:W-:Y:S01]  /*9ec0*/  F2FP.F16.E4M3.UNPACK_B R182, R45.H1 ;  /* 0x0000002dffb6723e */ /* 0x000fe200030006ff */
[----:B------:R-:W-:Y:S02]  /*9ed0*/  HADD2.F32 R188, -RZ, R93.H0_H0 ;  /* 0x2000005dffbc7230 */ /* 0x000fe40000004100 */
[CC--:B------:R-:W-:Y:S01]  /*9ee0*/  FMUL.FTZ R187, R185.reuse, R186.reuse ;  /* 0x000000bab9bb7220 */ /* 0x0c0fe20000410000 */
[----:B------:R-:W-:Y:S01]  /*9ef0*/  F2FP.F16.E4M3.UNPACK_B R99, R99.H1 ;  /* 0x00000063ff63723e */ /* 0x000fe200030006ff */
[C---:B------:R-:W-:Y:S01]  /*9f00*/  FMUL.FTZ R190, R184.reuse, R186 ;  /* 0x000000bab8be7220 */ /* 0x040fe20000410000 */
[----:B------:R-:W-:Y:S02]  /*9f10*/  HADD2.F32 R189, -RZ, R182.H0_H0 ;  /* 0x200000b6ffbd7230 */ /* 0x000fe40000004100 */
[-C--:B------:R-:W-:Y:S01]  /*9f20*/  FFMA.FTZ R45, R184, R188.reuse, -R187 ;  /* 0x000000bcb82d7223 */ /* 0x080fe200000108bb */
[----:B------:R-:W-:Y:S01]  /*9f30*/  F2FP.F16.E4M3.UNPACK_B R184, R95.H1 ;  /* 0x0000005fffb8723e */ /* 0x000fe200030006ff */
[--C-:B------:R-:W-:Y:S01]  /*9f40*/  HADD2.F32 R186, -RZ, R99.reuse.H0_H0 ;  /* 0x20000063ffba7230 */ /* 0x100fe20000004100 */
[----:B------:R-:W-:Y:S01]  /*9f50*/  F2FP.F16.E4M3.UNPACK_B R187, R47.H1 ;  /* 0x0000002fffbb723e */ /* 0x000fe200030006ff */
[----:B------:R-:W-:Y:S01]  /*9f60*/  FFMA.FTZ R47, R185, R188, R190 ;  /* 0x000000bcb92f7223 */ /* 0x000fe200000100be */
[----:B------:R-:W-:Y:S01]  /*9f70*/  HADD2.F32 R185, -RZ, R99.H1_H1 ;  /* 0x30000063ffb97230 */ /* 0x000fe20000004100 */
[----:B------:R-:W-:Y:S01]  /*9f80*/  F2FP.SATFINITE.E4M3.F32.PACK_AB_MERGE_C R92, R183, R92, RZ ;  /* 0x0000005cb75c723e */ /* 0x000fe200048070ff */
[----:B------:R-:W-:-:S02]  /*9f90*/  HADD2.F32 R95, -RZ, R184.H0_H0 ;  /* 0x200000b8ff5f7230 */ /* 0x000fc40000004100 */
[-C--:B------:R-:W-:Y:S01]  /*9fa0*/  FMUL.FTZ R190, R186, R189.reuse ;  /* 0x000000bdbabe7220 */ /* 0x080fe20000410000 */
[--C-:B------:R-:W-:Y:S01]  /*9fb0*/  HADD2.F32 R188, -RZ, R187.reuse.H0_H0 ;  /* 0x200000bbffbc7230 */ /* 0x100fe20000004100 */
[----:B------:R-:W-:Y:S01]  /*9fc0*/  F2FP.SATFINITE.E4M3.F32.PACK_AB_MERGE_C R94, R192, R198, RZ ;  /* 0x000000c6c05e723e */ /* 0x000fe200048070ff */
[----:B------:R-:W-:Y:S02]  /*9fd0*/  HADD2.F32 R182, -RZ, R182.H1_H1 ;  /* 0x300000b6ffb67230 */ /* 0x000fe40000004100 */
[C---:B------:R-:W-:Y:S01]  /*9fe0*/  FMUL.FTZ R189, R95.reuse, R189 ;  /* 0x000000bd5fbd7220 */ /* 0x040fe20000410000 */
[----:B------:R-:W-:Y:S02]  /*9ff0*/  HADD2.F32 R184, -RZ, R184.H1_H1 ;  /* 0x300000b8ffb87230 */ /* 0x000fe40000004100 */
[-C--:B------:R-:W-:Y:S01]  /*a000*/  FFMA.FTZ R95, R95, R188.reuse, -R190 ;  /* 0x000000bc5f5f7223 */ /* 0x080fe200000108be */
[----:B------:R-:W-:Y:S02]  /*a010*/  HADD2.F32 R187, -RZ, R187.H1_H1 ;  /* 0x300000bbffbb7230 */ /* 0x000fe40000004100 */
[----:B------:R-:W-:Y:S01]  /*a020*/  FFMA.FTZ R99, R186, R188, R189 ;  /* 0x000000bcba637223 */ /* 0x000fe200000100bd */
[-C--:B------:R-:W-:Y:S01]  /*a030*/  FMUL.FTZ R189, R185, R182.reuse ;  /* 0x000000b6b9bd7220 */ /* 0x080fe20000410000 */
[----:B------:R-:W-:Y:S01]  /*a040*/  FMUL.FTZ R182, R184, R182 ;  /* 0x000000b6b8b67220 */ /* 0x000fe20000410000 */
[----:B------:R-:W-:Y:S01]  /*a050*/  HADD2.F32 R178, -RZ, R178.H1_H1 ;  /* 0x300000b2ffb27230 */ /* 0x000fe20000004100 */
[----:B------:R-:W-:Y:S01]  /*a060*/  F2FP.SATFINITE.E4M3.F32.PACK_AB_MERGE_C R56, R181, R56, RZ ;  /* 0x00000038b538723e */ /* 0x000fe200048070ff */
[----:B------:R-:W-:-:S02]  /*a070*/  HADD2.F32 R97, -RZ, R97.H1_H1 ;  /* 0x30000061ff617230 */ /* 0x000fc40000004100 */
[-C--:B------:R-:W-:Y:S01]  /*a080*/  FFMA.FTZ R182, R185, R187.reuse, R182 ;  /* 0x000000bbb9b67223 */ /* 0x080fe200000100b6 */
[----:B------:R-:W-:Y:S02]  /*a090*/  HADD2.F32 R176, -RZ, R176.H1_H1 ;  /* 0x300000b0ffb07230 */ /* 0x000fe40000004100 */
[----:B------:R-:W-:Y:S01]  /*a0a0*/  FFMA.FTZ R184, R184, R187, -R189 ;  /* 0x000000bbb8b87223 */ /* 0x000fe200000108bd */
[----:B------:R-:W-:Y:S02]  /*a0b0*/  HADD2.F32 R93, -RZ, R93.H1_H1 ;  /* 0x3000005dff5d7230 */ /* 0x000fe40000004100 */
[----:B------:R-:W-:Y:S01]  /*a0c0*/  FMUL.FTZ R185, R178, R97 ;  /* 0x00000061b2b97220 */ /* 0x000fe20000410000 */
[----:B------:R-:W-:Y:S01]  /*a0d0*/  F2FP.SATFINITE.E4M3.F32.PACK_AB_MERGE_C R99, R182, R99, RZ ;  /* 0x00000063b663723e */ /* 0x000fe200048070ff */
[----:B------:R-:W-:Y:S01]  /*a0e0*/  FMUL.FTZ R97, R176, R97 ;  /* 0x00000061b0617220 */ /* 0x000fe20000410000 */
[----:B------:R-:W-:Y:S01]  /*a0f0*/  F2FP.SATFINITE.E4M3.F32.PACK_AB_MERGE_C R95, R184, R95, RZ ;  /* 0x0000005fb85f723e */ /* 0x000fe200048070ff */
[-C--:B------:R-:W-:Y:S01]  /*a100*/  FFMA.FTZ R176, R176, R93.reuse, -R185 ;  /* 0x0000005db0b07223 */ /* 0x080fe200000108b9 */
[----:B------:R-:W-:Y:S01]  /*a110*/  F2FP.SATFINITE.E4M3.F32.PACK_AB_MERGE_C R94, R193, R196, R94 ;  /* 0x000000c4c15e723e */ /* 0x000fe2000480705e */
[----:B------:R-:W-:Y:S01]  /*a120*/  FFMA.FTZ R178, R178, R93, R97 ;  /* 0x0000005db2b27223 */ /* 0x000fe20000010061 */
[----:B------:R-:W-:Y:S01]  /*a130*/  F2FP.SATFINITE.E4M3.F32.PACK_AB_MERGE_C R97, R59, R44, R92 ;  /* 0x0000002c3b61723e */ /* 0x000fe2000480705c */
[----:B------:R-:W-:Y:S01]  /*a140*/  IMAD.MOV.U32 R92, RZ, RZ, R58 ;  /* 0x000000ffff5c7224 */ /* 0x000fe200078e003a */
[----:B------:R-:W-:-:S02]  /*a150*/  F2FP.SATFINITE.E4M3.F32.PACK_AB_MERGE_C R93, R57, R46, R56 ;  /* 0x0000002e395d723e */ /* 0x000fc40004807038 */
[----:B------:R-:W-:Y:S02]  /*a160*/  F2FP.SATFINITE.E4M3.F32.PACK_AB_MERGE_C R95, R176, R45, R95 ;  /* 0x0000002db05f723e */ /* 0x000fe4000480705f */
[----:B------:R-:W-:-:S07]  /*a170*/  F2FP.SATFINITE.E4M3.F32.PACK_AB_MERGE_C R99, R178, R47, R99 ;  /* 0x0000002fb263723e */ /* 0x000fce0004807063 */
.L_x_498:
[----:B------:R-:W-:Y:S05]  /*a180*/  BSYNC B3 ;  /* 0x0000000000037941 */ /* 0x000fea0003800000 */
.L_x_497:
[----:B------:R-:W-:-:S13]  /*a190*/  ISETP.GE.AND P4, PT, R180, R156, PT ;  /* 0x0000009cb400720c */ /* 0x000fda0003f86270 */
[--C-:B------:R-:W-:Y:S02]  /*a1a0*/  @!P4 SHF.R.S32.HI R44, RZ, 0x1f, R180.reuse ;  /* 0x0000001fff2cc819 */ /* 0x100fe400000114b4 */
[----:B------:R-:W-:-:S04]  /*a1b0*/  @!P4 IADD3 R47, P5, P6, R120, R142, R180 ;  /* 0x0000008e782fc210 */ /* 0x000fc80007ebe0b4 */
[----:B------:R-:W-:Y:S02]  /*a1c0*/  @!P4 IADD3.X R56, R0, R171, R44, P5, P6 ;  /* 0x000000ab0038c210 */ /* 0x000fe40002fec42c */
[----:B------:R-:W-:-:S05]  /*a1d0*/  IADD3 R44, P5, R179, R128, RZ ;  /* 0x00000080b32c7210 */ /* 0x000fca0007fbe0ff */
[----:B------:R-:W-:Y:S01]  /*a1e0*/  IMAD.X R45, R177, 0x1, R129, P5 ;  /* 0x00000001b12d7824 */ /* 0x000fe200028e0681 */
[----:B------:R-:W-:-:S04]  /*a1f0*/  @!P4 IADD3 R46, P5, R47, R128, RZ ;  /* 0x000000802f2ec210 */ /* 0x000fc80007fbe0ff */
[----:B0-----:R0:W-:Y:S01]  /*a200*/  STG.E.128 desc[UR54][R44.64], R92 ;  /* 0x0000005c2c007986 */ /* 0x0011e2000c101d36 */
[----:B------:R-:W-:-:S05]  /*a210*/  @!P4 IMAD.X R47, R56, 0x1, R129, P5 ;  /* 0x00000001382fc824 */ /* 0x000fca00028e0681 */
[----:B-1----:R0:W-:Y:S03]  /*a220*/  @!P4 STG.E.128 desc[UR54][R46.64], R96 ;  /* 0x000000602e00c986 */ /* 0x0021e6000c101d36 */
.L_x_496:
[----:B------:R-:W-:Y:S05]  /*a230*/  BSYNC B2 ;  /* 0x0000000000027941 */ /* 0x000fea0003800000 */
.L_x_495:
[----:B------:R-:W-:Y:S01]  /*a240*/  ISETP.NE.AND P4, PT, R35, RZ, PT ;  /* 0x000000ff2300720c */ /* 0x000fe20003f85270 */
[----:B------:R-:W-:-:S12]  /*a250*/  BSSY B2, `(.L_x_499) ;  /* 0x00000f5000027945 */ /* 0x000fd80003800000 */
[----:B------:R-:W-:Y:S05]  /*a260*/  @!P4 BRA `(.L_x_500) ;  /* 0x0000000c00ccc947 */ /* 0x000fea0003800000 */
[----:B0-----:R-:W-:Y:S01]  /*a270*/  SEL R44, R101, R162, !P1 ;  /* 0x000000a2652c7207 */ /* 0x001fe20004800000 */
[----:B------:R-:W-:Y:S01]  /*a280*/  BSSY B3, `(.L_x_501) ;  /* 0x00000e7000037945 */ /* 0x000fe20003800000 */
[----:B------:R-:W-:Y:S02]  /*a290*/  IADD3 R93, P4, P5, R120, R142, R27 ;  /* 0x0000008e785d7210 */ /* 0x000fe40007d9e01b */
[----:B------:R-:W-:Y:S02]  /*a2a0*/  SHF.R.S32.HI R45, RZ, 0x1f, R44 ;  /* 0x0000001fff2d7819 */ /* 0x000fe4000001142c */
[----:B------:R-:W-:Y:S02]  /*a2b0*/  IADD3.X R92, R0, R171, R31, P4, P5 ;  /* 0x000000ab005c7210 */ /* 0x000fe400027ea41f */
[----:B------:R-:W-:Y:S02]  /*a2c0*/  LEA.HI R45, R45, R44, RZ, 0x5 ;  /* 0x0000002c2d2d7211 */ /* 0x000fe400078f28ff */
[----:B------:R-:W-:-:S02]  /*a2d0*/  ISETP.GE.AND P4, PT, R221, R135, PT ;  /* 0x00000087dd00720c */ /* 0x000fc40003f86270 */
[----:B------:R-:W-:-:S04]  /*a2e0*/  LEA.HI.SX32 R45, R45, R26, 0x1b ;  /* 0x0000001a2d2d7211 */ /* 0x000fc800078fdaff */
[----:B------:R-:W-:Y:S02]  /*a2f0*/  SHF.R.S32.HI R44, RZ, 0x1f, R45 ;  /* 0x0000001fff2c7819 */ /* 0x000fe4000001142d */
[----:B------:R-:W-:Y:S02]  /*a300*/  SHF.L.U32 R95, R45, 0x4, RZ ;  /* 0x000000042d5f7819 */ /* 0x000fe400000006ff */
[----:B------:R-:W-:-:S04]  /*a310*/  LEA.HI R44, R44, R45, RZ, 0x2 ;  /* 0x0000002d2c2c7211 */ /* 0x000fc800078f10ff */
[----:B------:R-:W-:Y:S02]  /*a320*/  SHF.R.S32.HI R45, RZ, 0x2, R44 ;  /* 0x00000002ff2d7819 */ /* 0x000fe4000001142c */
[----:B------:R-:W-:-:S03]  /*a330*/  LOP3.LUT R44, R224, 0x30, R95, 0xf8, !PT ;  /* 0x00000030e02c7812 */ /* 0x000fc600078ef85f */
[----:B------:R-:W-:Y:S01]  /*a340*/  IMAD R45, R45, 0x2800, R226 ;  /* 0x000028002d2d7824 */ /* 0x000fe200078e02e2 */
[----:B------:R-:W-:-:S05]  /*a350*/  LOP3.LUT R44, R44, R225, RZ, 0x3c, !PT ;  /* 0x000000e12c2c7212 */ /* 0x000fca00078e3cff */
[----:B------:R-:W-:Y:S02]  /*a360*/  IMAD.IADD R44, R45, 0x1, R44 ;  /* 0x000000012d2c7824 */ /* 0x000fe400078e022c */
[C---:B------:R-:W-:Y:S02]  /*a370*/  IMAD R45, R19.reuse, 0x7800, R144 ;  /* 0x00007800132d7824 */ /* 0x040fe400078e0290 */
[----:B------:R-:W-:Y:S02]  /*a380*/  IMAD R47, R19, 0x7800, R44 ;  /* 0x00007800132f7824 */ /* 0x000fe400078e022c */
[C---:B------:R-:W-:Y:S02]  /*a390*/  IMAD.IADD R45, R18.reuse, 0x1, R45 ;  /* 0x00000001122d7824 */ /* 0x040fe400078e022d */
[----:B------:R-:W-:-:S04]  /*a3a0*/  IMAD.IADD R56, R18, 0x1, R47 ;  /* 0x0000000112387824 */ /* 0x000fc800078e022f */
[----:B------:R-:W0:Y:S04]  /*a3b0*/  LDS.128 R44, [R45+0x24200] ;  /* 0x024200002d2c7984 */ /* 0x000e280000000c00 */
[----:B------:R-:W1:Y:S01]  /*a3c0*/  LDS.128 R56, [R56+0x24200] ;  /* 0x0242000038387984 */ /* 0x000e620000000c00 */
[----:B------:R-:W-:Y:S05]  /*a3d0*/  @P4 BRA `(.L_x_502) ;  /* 0x0000000c00444947 */ /* 0x000fea0003800000 */
[----:B------:R-:W-:Y:S01]  /*a3e0*/  SHF.R.U32.HI R178, RZ, 0x8, R61 ;  /* 0x00000008ffb27819 */ /* 0x000fe2000001163d */
[----:B0-----:R-:W-:Y:S01]  /*a3f0*/  IMAD.MOV.U32 R60, RZ, RZ, R44 ;  /* 0x000000ffff3c7224 */ /* 0x001fe200078e002c */
[--C-:B------:R-:W-:Y:S02]  /*a400*/  SHF.R.U32.HI R177, RZ, 0x8, R51.reuse ;  /* 0x00000008ffb17819 */ /* 0x100fe40000011633 */
[----:B------:R-:W-:Y:S02]  /*a410*/  LOP3.LUT R96, R51, 0xff0000ff, RZ, 0xc0, !PT ;  /* 0xff0000ff33607812 */ /* 0x000fe400078ec0ff */
[----:B------:R-:W-:Y:S01]  /*a420*/  SHF.R.U32.HI R50, RZ, 0x10, R51 ;  /* 0x00000010ff327819 */ /* 0x000fe20000011633 */
[----:B------:R-:W-:Y:S01]  /*a430*/  IMAD.SHL.U32 R177, R177, 0x100, RZ ;  /* 0x00000100b1b17824 */ /* 0x000fe200078e00ff */
[----:B------:R-:W-:Y:S02]  /*a440*/  LOP3.LUT R48, R61, 0xff0000ff, RZ, 0xc0, !PT ;  /* 0xff0000ff3d307812 */ /* 0x000fe400078ec0ff */
[----:B------:R-:W-:Y:S01]  /*a450*/  SHF.R.U32.HI R176, RZ, 0x10, R61 ;  /* 0x00000010ffb07819 */ /* 0x000fe2000001163d */
[----:B-1----:R-:W-:Y:S01]  /*a460*/  IMAD.MOV.U32 R61, RZ, RZ, R56 ;  /* 0x000000ffff3d7224 */ /* 0x002fe200078e0038 */
[----:B------:R-:W-:Y:S01]  /*a470*/  SHF.L.U32 R51, R178, 0x8, RZ ;  /* 0x00000008b2337819 */ /* 0x000fe200000006ff */
[----:B------:R-:W-:Y:S01]  /*a480*/  IMAD.MOV.U32 R56, RZ, RZ, R46 ;  /* 0x000000ffff387224 */ /* 0x000fe200078e002e */
[----:B------:R-:W-:Y:S01]  /*a490*/  SHF.R.U32.HI R99, RZ, 0x8, R63 ;  /* 0x00000008ff637819 */ /* 0x000fe2000001163f */
[----:B------:R-:W-:Y:S01]  /*a4a0*/  IMAD.U32 R50, R50, 0x10000, RZ ;  /* 0x0001000032327824 */ /* 0x000fe200078e00ff */
[----:B------:R-:W-:Y:S01]  /*a4b0*/  LOP3.LUT R48, R48, 0xff00, R51, 0xf8, !PT ;  /* 0x0000ff0030307812 */ /* 0x000fe200078ef833 */
[----:B------:R-:W-:Y:S01]  /*a4c0*/  IMAD.U32 R51, R176, 0x10000, RZ ;  /* 0x00010000b0337824 */ /* 0x000fe200078e00ff */
[----:B------:R-:W-:-:S02]  /*a4d0*/  LOP3.LUT R62, R63, 0xff0000ff, RZ, 0xc0, !PT ;  /* 0xff0000ff3f3e7812 */ /* 0x000fc400078ec0ff */
[----:B------:R-:W-:Y:S01]  /*a4e0*/  SHF.R.U32.HI R98, RZ, 0x10, R63 ;  /* 0x00000010ff627819 */ /* 0x000fe2000001163f */
[----:B------:R-:W-:Y:S01]  /*a4f0*/  IMAD.SHL.U32 R63, R99, 0x100, RZ ;  /* 0x00000100633f7824 */ /* 0x000fe200078e00ff */
[----:B------:R-:W-:Y:S02]  /*a500*/  SHF.R.U32.HI R97, RZ, 0x8, R49 ;  /* 0x00000008ff617819 */ /* 0x000fe40000011631 */
[----:B------:R-:W-:Y:S02]  /*a510*/  LOP3.LUT R48, R48, 0xff0000, R51, 0xf8, !PT ;  /* 0x00ff000030307812 */ /* 0x000fe400078ef833 */
[----:B------:R-:W-:Y:S01]  /*a520*/  LOP3.LUT R44, R62, 0xff00, R63, 0xf8, !PT ;  /* 0x0000ff003e2c7812 */ /* 0x000fe200078ef83f */
[----:B------:R-:W-:Y:S01]  /*a530*/  IMAD.SHL.U32 R97, R97, 0x100, RZ ;  /* 0x0000010061617824 */ /* 0x000fe200078e00ff */
[----:B------:R-:W-:Y:S02]  /*a540*/  SHF.L.U32 R51, R98, 0x10, RZ ;  /* 0x0000001062337819 */ /* 0x000fe400000006ff */
[----:B------:R-:W-:-:S02]  /*a550*/  LOP3.LUT R94, R49, 0xff0000ff, RZ, 0xc0, !PT ;  /* 0xff0000ff315e7812 */ /* 0x000fc400078ec0ff */
[----:B------:R-:W-:Y:S02]  /*a560*/  F2FP.F16.E4M3.UNPACK_B R98, R172.H1 ;  /* 0x000000acff62723e */ /* 0x000fe400030006ff */
[----:B------:R-:W-:Y:S02]  /*a570*/  F2FP.F16.E4M3.UNPACK_B R63, R61.H1 ;  /* 0x0000003dff3f723e */ /* 0x000fe400030006ff */
[----:B------:R-:W-:Y:S01]  /*a580*/  F2FP.F16.E4M3.UNPACK_B R62, R60.H1 ;  /* 0x0000003cff3e723e */ /* 0x000fe200030006ff */
[----:B------:R-:W-:Y:S01]  /*a590*/  HADD2.F32 R46, -RZ, R98.H0_H0 ;  /* 0x20000062ff2e7230 */ /* 0x000fe20000004100 */
[----:B------:R-:W-:Y:S02]  /*a5a0*/  LOP3.LUT R177, R96, 0xff00, R177, 0xf8, !PT ;  /* 0x0000ff0060b17812 */ /* 0x000fe400078ef8b1 */
[----:B------:R-:W-:Y:S01]  /*a5b0*/  LOP3.LUT R99, R94, 0xff00, R97, 0xf8, !PT ;  /* 0x0000ff005e637812 */ /* 0x000fe200078ef861 */
[----:B------:R-:W-:Y:S01]  /*a5c0*/  HADD2.F32 R94, -RZ, R63.H0_H0 ;  /* 0x2000003fff5e7230 */ /* 0x000fe20000004100 */
[----:B------:R-:W-:-:S02]  /*a5d0*/  F2FP.F16.E4M3.UNPACK_B R96, R174.H1 ;  /* 0x000000aeff60723e */ /* 0x000fc400030006ff */
[----:B------:R-:W-:Y:S01]  /*a5e0*/  LOP3.LUT R44, R44, 0xff0000, R51, 0xf8, !PT ;  /* 0x00ff00002c2c7812 */ /* 0x000fe200078ef833 */
[----:B------:R-:W-:Y:S01]  /*a5f0*/  HADD2.F32 R51, -RZ, R62.H0_H0 ;  /* 0x2000003eff337230 */ /* 0x000fe20000004100 */
[----:B------:R-:W-:Y:S01]  /*a600*/  SHF.R.U32.HI R49, RZ, 0x10, R49 ;  /* 0x00000010ff317819 */ /* 0x000fe20000011631 */
[----:B------:R-:W-:Y:S02]  /*a610*/  HADD2.F32 R97, -RZ, R96.H0_H0 ;  /* 0x20000060ff617230 */ /* 0x000fe40000004100 */
[CC--:B------:R-:W-:Y:S01]  /*a620*/  FMUL.FTZ R178, R94.reuse, R46.reuse ;  /* 0x0000002e5eb27220 */ /* 0x0c0fe20000410000 */
[----:B------:R-:W-:Y:S02]  /*a630*/  HADD2.F32 R62, -RZ, R62.H1_H1 ;  /* 0x3000003eff3e7230 */ /* 0x000fe40000004100 */
[----:B------:R-:W-:Y:S01]  /*a640*/  FMUL.FTZ R179, R51, R46 ;  /* 0x0000002e33b37220 */ /* 0x000fe20000410000 */
[----:B------:R-:W-:Y:S01]  /*a650*/  IMAD.U32 R176, R49, 0x10000, RZ ;  /* 0x0001000031b07824 */ /* 0x000fe200078e00ff */
[----:B------:R-:W-:Y:S01]  /*a660*/  LOP3.LUT R46, R177, 0xff0000, R50, 0xf8, !PT ;  /* 0x00ff0000b12e7812 */ /* 0x000fe200078ef832 */
[-C--:B------:R-:W-:Y:S01]  /*a670*/  FFMA.FTZ R50, R51, R97.reuse, -R178 ;  /* 0x0000006133327223 */ /* 0x080fe200000108b2 */
[----:B------:R-:W-:Y:S01]  /*a680*/  FFMA.FTZ R51, R94, R97, R179 ;  /* 0x000000615e337223 */ /* 0x000fe200000100b3 */
[----:B------:R-:W-:Y:S01]  /*a690*/  HADD2.F32 R97, -RZ, R98.H1_H1 ;  /* 0x30000062ff617230 */ /* 0x000fe20000004100 */
[----:B------:R-:W-:Y:S01]  /*a6a0*/  LOP3.LUT R49, R99, 0xff0000, R176, 0xf8, !PT ;  /* 0x00ff000063317812 */ /* 0x000fe200078ef8b0 */
[----:B------:R-:W-:Y:S01]  /*a6b0*/  HADD2.F32 R99, -RZ, R96.H1_H1 ;  /* 0x30000060ff637230 */ /* 0x000fe20000004100 */
[----:B------:R-:W-:Y:S01]  /*a6c0*/  F2FP.F16.E4M3.UNPACK_B R172, R172 ;  /* 0x000000acffac723e */ /* 0x000fe200020006ff */
[----:B------:R-:W-:Y:S01]  /*a6d0*/  HADD2.F32 R98, -RZ, R63.H1_H1 ;  /* 0x3000003fff627230 */ /* 0x000fe20000004100 */
[----:B------:R-:W-:Y:S01]  /*a6e0*/  F2FP.F16.E4M3.UNPACK_B R96, R61 ;  /* 0x0000003dff60723e */ /* 0x000fe200020006ff */
[-C--:B------:R-:W-:Y:S01]  /*a6f0*/  FMUL.FTZ R177, R62, R97.reuse ;  /* 0x000000613eb17220 */ /* 0x080fe20000410000 */
[----:B------:R-:W-:Y:S01]  /*a700*/  F2FP.F16.E4M3.UNPACK_B R94, R60 ;  /* 0x0000003cff5e723e */ /* 0x000fe200020006ff */
[----:B------:R-:W-:Y:S01]  /*a710*/  HADD2.F32 R176, -RZ, R172.H0_H0 ;  /* 0x200000acffb07230 */ /* 0x000fe20000004100 */
[----:B------:R-:W-:Y:S01]  /*a720*/  F2FP.F16.E4M3.UNPACK_B R174, R174 ;  /* 0x000000aeffae723e */ /* 0x000fe200020006ff */
[----:B------:R-:W-:Y:S01]  /*a730*/  FMUL.FTZ R61, R98, R97 ;  /* 0x00000061623d7220 */ /* 0x000fe20000410000 */
[----:B------:R-:W-:-:S02]  /*a740*/  HADD2.F32 R97, -RZ, R96.H0_H0 ;  /* 0x20000060ff617230 */ /* 0x000fc40000004100 */
[-C--:B------:R-:W-:Y:S01]  /*a750*/  FFMA.FTZ R60, R98, R99.reuse, R177 ;  /* 0x00000063623c7223 */ /* 0x080fe200000100b1 */
[----:B------:R-:W-:Y:S02]  /*a760*/  HADD2.F32 R63, -RZ, R94.H0_H0 ;  /* 0x2000005eff3f7230 */ /* 0x000fe40000004100 */
[----:B------:R-:W-:Y:S01]  /*a770*/  FFMA.FTZ R61, R62, R99, -R61 ;  /* 0x000000633e3d7223 */ /* 0x000fe2000001083d */
[----:B------:R-:W-:Y:S02]  /*a780*/  HADD2.F32 R62, -RZ, R174.H0_H0 ;  /* 0x200000aeff3e7230 */ /* 0x000fe40000004100 */
[-C--:B------:R-:W-:Y:S01]  /*a790*/  FMUL.FTZ R178, R97, R176.reuse ;  /* 0x000000b061b27220 */ /* 0x080fe20000410000 */
[----:B------:R-:W-:Y:S02]  /*a7a0*/  HADD2.F32 R177, -RZ, R172.H1_H1 ;  /* 0x300000acffb17230 */ /* 0x000fe40000004100 */
[----:B------:R-:W-:Y:S01]  /*a7b0*/  FMUL.FTZ R176, R63, R176 ;  /* 0x000000b03fb07220 */ /* 0x000fe20000410000 */
[----:B------:R-:W-:-:S02]  /*a7c0*/  HADD2.F32 R98, -RZ, R96.H1_H1 ;  /* 0x30000060ff627230 */ /* 0x000fc40000004100 */
[-C--:B------:R-:W-:Y:S01]  /*a7d0*/  FFMA.FTZ R63, R63, R62.reuse, -R178 ;  /* 0x0000003e3f3f7223 */ /* 0x080fe200000108b2 */
[----:B------:R-:W-:Y:S02]  /*a7e0*/  HADD2.F32 R94, -RZ, R94.H1_H1 ;  /* 0x3000005eff5e7230 */ /* 0x000fe40000004100 */
[----:B------:R-:W-:Y:S01]  /*a7f0*/  FFMA.FTZ R62, R97, R62, R176 ;  /* 0x0000003e613e7223 */ /* 0x000fe200000100b0 */
[----:B------:R-:W-:Y:S02]  /*a800*/  HADD2.F32 R97, -RZ, R174.H1_H1 ;  /* 0x300000aeff617230 */ /* 0x000fe40000004100 */
[----:B------:R-:W-:Y:S01]  /*a810*/  FMUL.FTZ R179, R98, R177 ;  /* 0x000000b162b37220 */ /* 0x000fe20000410000 */
[----:B------:R-:W-:Y:S01]  /*a820*/  F2FP.F16.E4M3.UNPACK_B R174, R173.H1 ;  /* 0x000000adffae723e */ /* 0x000fe200030006ff */
[C---:B------:R-:W-:Y:S01]  /*a830*/  FMUL.FTZ R177, R94.reuse, R177 ;  /* 0x000000b15eb17220 */ /* 0x040fe20000410000 */
[----:B------:R-:W-:Y:S01]  /*a840*/  F2FP.F16.E4M3.UNPACK_B R99, R58.H1 ;  /* 0x0000003aff63723e */ /* 0x000fe200030006ff */
[----:B------:R-:W-:Y:S01]  /*a850*/  FFMA.FTZ R94, R94, R97, -R179 ;  /* 0x000000615e5e7223 */ /* 0x000fe200000108b3 */
[----:B------:R-:W-:Y:S01]  /*a860*/  F2FP.F16.E4M3.UNPACK_B R176, R175.H1 ;  /* 0x000000afffb0723e */ /* 0x000fe200030006ff */
[----:B------:R-:W-:Y:S01]  /*a870*/  HADD2.F32 R179, -RZ, R174.H0_H0 ;  /* 0x200000aeffb37230 */ /* 0x000fe20000004100 */
[----:B------:R-:W-:Y:S01]  /*a880*/  F2FP.F16.E4M3.UNPACK_B R96, R56.H1 ;  /* 0x00000038ff60723e */ /* 0x000fe200030006ff */
[----:B------:R-:W-:-:S02]  /*a890*/  HADD2.F32 R172, -RZ, R99.H0_H0 ;  /* 0x20000063ffac7230 */ /* 0x000fc40000004100 */
[----:B------:R-:W-:Y:S01]  /*a8a0*/  FFMA.FTZ R97, R98, R97, R177 ;  /* 0x0000006162617223 */ /* 0x000fe200000100b1 */
[----:B------:R-:W-:Y:S01]  /*a8b0*/  HADD2.F32 R178, -RZ, R174.H1_H1 ;  /* 0x300000aeffb27230 */ /* 0x000fe20000004100 */
[----:B------:R-:W-:Y:S01]  /*a8c0*/  F2FP.F16.E4M3.UNPACK_B R173, R173 ;  /* 0x000000adffad723e */ /* 0x000fe200020006ff */
[----:B------:R-:W-:Y:S02]  /*a8d0*/  HADD2.F32 R174, -RZ, R99.H1_H1 ;  /* 0x30000063ffae7230 */ /* 0x000fe40000004100 */
[----:B------:R-:W-:Y:S01]  /*a8e0*/  FMUL.FTZ R181, R172, R179 ;  /* 0x000000b3acb57220 */ /* 0x000fe20000410000 */
[----:B------:R-:W-:Y:S01]  /*a8f0*/  HADD2.F32 R98, -RZ, R96.H0_H0 ;  /* 0x20000060ff627230 */ /* 0x000fe20000004100 */
[----:B------:R-:W-:Y:S01]  /*a900*/  F2FP.F16.E4M3.UNPACK_B R56, R56 ;  /* 0x00000038ff38723e */ /* 0x000fe200020006ff */
[----:B------:R-:W-:Y:S02]  /*a910*/  HADD2.F32 R177, -RZ, R176.H0_H0 ;  /* 0x200000b0ffb17230 */ /* 0x000fe40000004100 */
[----:B------:R-:W-:Y:S01]  /*a920*/  FMUL.FTZ R180, R174, R178 ;  /* 0x000000b2aeb47220 */ /* 0x000fe20000410000 */
[----:B------:R-:W-:-:S02]  /*a930*/  HADD2.F32 R99, -RZ, R96.H1_H1 ;  /* 0x30000060ff637230 */ /* 0x000fc40000004100 */
[C---:B------:R-:W-:Y:S01]  /*a940*/  FMUL.FTZ R179, R98.reuse, R179 ;  /* 0x000000b362b37220 */ /* 0x040fe20000410000 */
[----:B------:R-:W-:Y:S02]  /*a950*/  HADD2.F32 R176, -RZ, R176.H1_H1 ;  /* 0x300000b0ffb07230 */ /* 0x000fe40000004100 */
[----:B------:R-:W-:Y:S01]  /*a960*/  FFMA.FTZ R96, R98, R177, -R181 ;  /* 0x000000b162607223 */ /* 0x000fe200000108b5 */
[----:B------:R-:W-:Y:S01]  /*a970*/  F2FP.F16.E4M3.UNPACK_B R175, R175 ;  /* 0x000000afffaf723e */ /* 0x000fe200020006ff */
[C---:B------:R-:W-:Y:S01]  /*a980*/  FMUL.FTZ R181, R99.reuse, R178 ;  /* 0x000000b263b57220 */ /* 0x040fe20000410000 */
[----:B------:R-:W-:Y:S01]  /*a990*/  FFMA.FTZ R98, R172, R177, R179 ;  /* 0x000000b1ac627223 */ /* 0x000fe200000100b3 */
[----:B------:R-:W-:Y:S01]  /*a9a0*/  FFMA.FTZ R183, R99, R176, -R180 ;  /* 0x000000b063b77223 */ /* 0x000fe200000108b4 */
[----:B------:R-:W-:Y:S01]  /*a9b0*/  F2FP.F16.E4M3.UNPACK_B R99, R58 ;  /* 0x0000003aff63723e */ /* 0x000fe200020006ff */
[----:B------:R-:W-:Y:S02]  /*a9c0*/  HADD2.F32 R177, -RZ, R173.H0_H0 ;  /* 0x200000adffb17230 */ /* 0x000fe40000004100 */
[----:B------:R-:W-:Y:S01]  /*a9d0*/  FFMA.FTZ R185, R174, R176, R181 ;  /* 0x000000b0aeb97223 */ /* 0x000fe200000100b5 */
[----:B------:R-:W-:Y:S01]  /*a9e0*/  HADD2.F32 R58, -RZ, R56.H0_H0 ;  /* 0x20000038ff3a7230 */ /* 0x000fe20000004100 */
[----:B------:R-:W-:Y:S01]  /*a9f0*/  F2FP.SATFINITE.E4M3.F32.PACK_AB_MERGE_C R50, R61, R50, RZ ;  /* 0x000000323d32723e */ /* 0x000fe200048070ff */
[----:B------:R-:W-:Y:S01]  /*aa00*/  HADD2.F32 R172, -RZ, R99.H0_H0 ;  /* 0x20000063ffac7230 */ /* 0x000fe20000004100 */
[----:B------:R-:W-:Y:S01]  /*aa10*/  F2FP.SATFINITE.E4M3.F32.PACK_AB_MERGE_C R183, R183, R96, RZ ;  /* 0x00000060b7b7723e */ /* 0x000fe200048070ff */
[----:B------:R-:W-:Y:S01]  /*aa20*/  HADD2.F32 R174, -RZ, R173.H1_H1 ;  /* 0x300000adffae7230 */ /* 0x000fe20000004100 */
[----:B------:R-:W-:Y:S01]  /*aa30*/  F2FP.SATFINITE.E4M3.F32.PACK_AB_MERGE_C R185, R185, R98, RZ ;  /* 0x00000062b9b9723e */ /* 0x000fe200048070ff */
[----:B------:R-:W-:-:S02]  /*aa40*/  HADD2.F32 R99, -RZ, R99.H1_H1 ;  /* 0x30000063ff637230 */ /* 0x000fc40000004100 */
[-C--:B------:R-:W-:Y:S01]  /*aa50*/  FMUL.FTZ R179, R172, R177.reuse ;  /* 0x000000b1acb37220 */ /* 0x080fe20000410000 */
[--C-:B------:R-:W-:Y:S02]  /*aa60*/  HADD2.F32 R173, -RZ, R175.reuse.H0_H0 ;  /* 0x200000afffad7230 */ /* 0x100fe40000004100 */
[C---:B------:R-:W-:Y:S01]  /*aa70*/  FMUL.FTZ R177, R58.reuse, R177 ;  /* 0x000000b13ab17220 */ /* 0x040fe20000410000 */
[----:B------:R-:W-:Y:S02]  /*aa80*/  HADD2.F32 R56, -RZ, R56.H1_H1 ;  /* 0x30000038ff387230 */ /* 0x000fe40000004100 */
[CC--:B------:R-:W-:Y:S01]  /*aa90*/  FMUL.FTZ R181, R99.reuse, R174.reuse ;  /* 0x000000ae63b57220 */ /* 0x0c0fe20000410000 */
[----:B------:R-:W-:Y:S02]  /*aaa0*/  HADD2.F32 R175, -RZ, R175.H1_H1 ;  /* 0x300000afffaf7230 */ /* 0x000fe40000004100 */
[-C--:B------:R-:W-:Y:S01]  /*aab0*/  FFMA.FTZ R179, R58, R173.reuse, -R179 ;  /* 0x000000ad3ab37223 */ /* 0x080fe200000108b3 */
[----:B------:R-:W-:Y:S01]  /*aac0*/  FFMA.FTZ R58, R172, R173, R177 ;  /* 0x000000adac3a7223 */ /* 0x000fe200000100b1 */
[C---:B------:R-:W-:Y:S01]  /*aad0*/  FMUL.FTZ R174, R56.reuse, R174 ;  /* 0x000000ae38ae7220 */ /* 0x040fe20000410000 */
[----:B------:R-:W-:Y:S01]  /*aae0*/  F2FP.F16.E4M3.UNPACK_B R96, R57 ;  /* 0x00000039ff60723e */ /* 0x000fe200020006ff */
[----:B------:R-:W-:Y:S01]  /*aaf0*/  FFMA.FTZ R172, R56, R175, -R181 ;  /* 0x000000af38ac7223 */ /* 0x000fe200000108b5 */
[----:B------:R-:W-:Y:S01]  /*ab00*/  F2FP.SATFINITE.E4M3.F32.PACK_AB_MERGE_C R56, R60, R51, RZ ;  /* 0x000000333c38723e */ /* 0x000fe200048070ff */
[----:B------:R-:W-:Y:S01]  /*ab10*/  FFMA.FTZ R99, R99, R175, R174 ;  /* 0x000000af63637223 */ /* 0x000fe200000100ae */
[----:B------:R-:W-:-:S02]  /*ab20*/  F2FP.F16.E4M3.UNPACK_B R98, R49 ;  /* 0x00000031ff62723e */ /* 0x000fc400020006ff */
[----:B------:R-:W-:Y:S02]  /*ab30*/  F2FP.F16.E4M3.UNPACK_B R61, R45 ;  /* 0x0000002dff3d723e */ /* 0x000fe400020006ff */
[----:B------:R-:W-:Y:S01]  /*ab40*/  F2FP.SATFINITE.E4M3.F32.PACK_AB_MERGE_C R51, R94, R63, R50 ;  /* 0x0000003f5e33723e */ /* 0x000fe20004807032 */
[----:B------:R-:W-:Y:S01]  /*ab50*/  HADD2.F32 R63, -RZ, R96.H0_H0 ;  /* 0x20000060ff3f7230 */ /* 0x000fe20000004100 */
[----:B------:R-:W-:Y:S01]  /*ab60*/  F2FP.SATFINITE.E4M3.F32.PACK_AB_MERGE_C R56, R97, R62, R56 ;  /* 0x0000003e6138723e */ /* 0x000fe20004807038 */
[----:B------:R-:W-:Y:S01]  /*ab70*/  HADD2.F32 R62, -RZ, R98.H0_H0 ;  /* 0x20000062ff3e7230 */ /* 0x000fe20000004100 */
[----:B------:R-:W-:Y:S01]  /*ab80*/  F2FP.F16.E4M3.UNPACK_B R94, R48 ;  /* 0x00000030ff5e723e */ /* 0x000fe200020006ff */
[----:B------:R-:W-:Y:S01]  /*ab90*/  HADD2.F32 R60, -RZ, R61.H0_H0 ;  /* 0x2000003dff3c7230 */ /* 0x000fe20000004100 */
[----:B------:R-:W-:Y:S01]  /*aba0*/  F2FP.SATFINITE.E4M3.F32.PACK_AB_MERGE_C R50, R172, R179, R183 ;  /* 0x000000b3ac32723e */ /* 0x000fe200048070b7 */
[----:B------:R-:W-:Y:S01]  /*abb0*/  HADD2.F32 R96, -RZ, R96.H1_H1 ;  /* 0x30000060ff607230 */ /* 0x000fe20000004100 */
[----:B------:R-:W-:Y:S01]  /*abc0*/  F2FP.SATFINITE.E4M3.F32.PACK_AB_MERGE_C R58, R99, R58, R185 ;  /* 0x0000003a633a723e */ /* 0x000fe200048070b9 */
[----:B------:R-:W-:-:S02]  /*abd0*/  HADD2.F32 R97, -RZ, R94.H0_H0 ;  /* 0x2000005eff617230 */ /* 0x000fc40000004100 */
[CC--:B------:R-:W-:Y:S01]  /*abe0*/  FMUL.FTZ R173, R63.reuse, R62.reuse ;  /* 0x0000003e3fad7220 */ /* 0x0c0fe20000410000 */
[C---:B------:R-:W-:Y:S01]  /*abf0*/  FMUL.FTZ R172, R60.reuse, R62 ;  /* 0x0000003e3cac7220 */ /* 0x040fe20000410000 */
[----:B------:R-:W-:Y:S01]  /*ac00*/  HADD2.F32 R99, -RZ, R98.H1_H1 ;  /* 0x30000062ff637230 */ /* 0x000fe20000004100 */
[----:B------:R-:W-:Y:S01]  /*ac10*/  F2FP.F16.E4M3.UNPACK_B R57, R57.H1 ;  /* 0x00000039ff39723e */ /* 0x000fe200030006ff */
[----:B------:R-:W-:Y:S02]  /*ac20*/  HADD2.F32 R62, -RZ, R61.H1_H1 ;  /* 0x3000003dff3e7230 */ /* 0x000fe40000004100 */
[-C--:B------:R-:W-:Y:S01]  /*ac30*/  FFMA.FTZ R60, R60, R97.reuse, -R173 ;  /* 0x000000613c3c7223 */ /* 0x080fe200000108ad */
[----:B------:R-:W-:Y:S01]  /*ac40*/  FFMA.FTZ R61, R63, R97, R172 ;  /* 0x000000613f3d7223 */ /* 0x000fe200000100ac */
[----:B------:R-:W-:Y:S02]  /*ac50*/  HADD2.F32 R97, -RZ, R94.H1_H1 ;  /* 0x3000005eff617230 */ /* 0x000fe40000004100 */
[-C--:B------:R-:W-:Y:S01]  /*ac60*/  FMUL.FTZ R173, R96, R99.reuse ;  /* 0x0000006360ad7220 */ /* 0x080fe20000410000 */
[C---:B------:R-:W-:Y:S01]  /*ac70*/  FMUL.FTZ R99, R62.reuse, R99 ;  /* 0x000000633e637220 */ /* 0x040fe20000410000 */
[----:B------:R-:W-:Y:S01]  /*ac80*/  F2FP.F16.E4M3.UNPACK_B R98, R49.H1 ;  /* 0x00000031ff62723e */ /* 0x000fe200030006ff */
[----:B------:R-:W-:Y:S01]  /*ac90*/  HADD2.F32 R94, -RZ, R57.H0_H0 ;  /* 0x20000039ff5e7230 */ /* 0x000fe20000004100 */
[----:B------:R-:W-:Y:S01]  /*aca0*/  F2FP.F16.E4M3.UNPACK_B R63, R45.H1 ;  /* 0x0000002dff3f723e */ /* 0x000fe200030006ff */
[-C--:B------:R-:W-:Y:S01]  /*acb0*/  FFMA.FTZ R45, R62, R97.reuse, -R173 ;  /* 0x000000613e2d7223 */ /* 0x080fe200000108ad */
[----:B------:R-:W-:Y:S01]  /*acc0*/  FFMA.FTZ R62, R96, R97, R99 ;  /* 0x00000061603e7223 */ /* 0x000fe20000010063 */
[----:B------:R-:W-:Y:S01]  /*acd0*/  F2FP.F16.E4M3.UNPACK_B R48, R48.H1 ;  /* 0x00000030ff30723e */ /* 0x000fe200030006ff */
[----:B------:R-:W-:Y:S01]  /*ace0*/  HADD2.F32 R97, -RZ, R98.H0_H0 ;  /* 0x20000062ff617230 */ /* 0x000fe20000004100 */
[-C--:B------:R-:W-:Y:S01]  /*acf0*/  F2FP.F16.E4M3.UNPACK_B R176, R46.reuse ;  /* 0x0000002effb0723e */ /* 0x080fe200020006ff */
[----:B------:R-:W-:Y:S01]  /*ad00*/  HADD2.F32 R49, -RZ, R63.H0_H0 ;  /* 0x2000003fff317230 */ /* 0x000fe20000004100 */
[----:B------:R-:W-:Y:S01]  /*ad10*/  F2FP.F16.E4M3.UNPACK_B R177, R46.H1 ;  /* 0x0000002effb1723e */ /* 0x000fe200030006ff */
[----:B------:R-:W-:-:S02]  /*ad20*/  HADD2.F32 R96, -RZ, R57.H1_H1 ;  /* 0x30000039ff607230 */ /* 0x000fc40000004100 */
[-C--:B------:R-:W-:Y:S01]  /*ad30*/  FMUL.FTZ R172, R94, R97.reuse ;  /* 0x000000615eac7220 */ /* 0x080fe20000410000 */
[----:B------:R-:W-:Y:S02]  /*ad40*/  HADD2.F32 R99, -RZ, R98.H1_H1 ;  /* 0x30000062ff637230 */ /* 0x000fe40000004100 */
[----:B------:R-:W-:Y:S01]  /*ad50*/  FMUL.FTZ R97, R49, R97 ;  /* 0x0000006131617220 */ /* 0x000fe20000410000 */
[----:B------:R-:W-:Y:S01]  /*ad60*/  HADD2.F32 R63, -RZ, R63.H1_H1 ;  /* 0x3000003fff3f7230 */ /* 0x000fe20000004100 */
[----:B------:R-:W-:Y:S01]  /*ad70*/  F2FP.F16.E4M3.UNPACK_B R173, R44 ;  /* 0x0000002cffad723e */ /* 0x000fe200020006ff */
[--C-:B------:R-:W-:Y:S02]  /*ad80*/  HADD2.F32 R57, -RZ, R48.reuse.H0_H0 ;  /* 0x20000030ff397230 */ /* 0x100fe40000004100 */
[-C--:B------:R-:W-:Y:S01]  /*ad90*/  FMUL.FTZ R174, R96, R99.reuse ;  /* 0x0000006360ae7220 */ /* 0x080fe20000410000 */
[----:B------:R-:W-:Y:S02]  /*ada0*/  HADD2.F32 R98, -RZ, R48.H1_H1 ;  /* 0x30000030ff627230 */ /* 0x000fe40000004100 */
[----:B------:R-:W-:Y:S01]  /*adb0*/  FMUL.FTZ R99, R63, R99 ;  /* 0x000000633f637220 */ /* 0x000fe20000410000 */
[----:B------:R-:W-:-:S02]  /*adc0*/  HADD2.F32 R179, -RZ, R177.H0_H0 ;  /* 0x200000b1ffb37230 */ /* 0x000fc40000004100 */
[-C--:B------:R-:W-:Y:S01]  /*add0*/  FFMA.FTZ R48, R49, R57.reuse, -R172 ;  /* 0x0000003931307223 */ /* 0x080fe200000108ac */
[----:B------:R-:W-:Y:S01]  /*ade0*/  FFMA.FTZ R49, R94, R57, R97 ;  /* 0x000000395e317223 */ /* 0x000fe20000010061 */
[----:B------:R-:W-:Y:S01]  /*adf0*/  F2FP.F16.E4M3.UNPACK_B R97, R59 ;  /* 0x0000003bff61723e */ /* 0x000fe200020006ff */
[-C--:B------:R-:W-:Y:S01]  /*ae00*/  FFMA.FTZ R57, R63, R98.reuse, -R174 ;  /* 0x000000623f397223 */ /* 0x080fe200000108ae */
[----:B------:R-:W-:Y:S01]  /*ae10*/  FFMA.FTZ R94, R96, R98, R99 ;  /* 0x00000062605e7223 */ /* 0x000fe20000010063 */
[----:B------:R-:W-:Y:S01]  /*ae20*/  F2FP.F16.E4M3.UNPACK_B R63, R47 ;  /* 0x0000002fff3f723e */ /* 0x000fe200020006ff */
[----:B------:R-:W-:Y:S01]  /*ae30*/  HADD2.F32 R46, -RZ, R173.H0_H0 ;  /* 0x200000adff2e7230 */ /* 0x000fe20000004100 */
[----:B------:R-:W-:Y:S01]  /*ae40*/  F2FP.F16.E4M3.UNPACK_B R98, R59.H1 ;  /* 0x0000003bff62723e */ /* 0x000fe200030006ff */
[----:B------:R-:W-:Y:S01]  /*ae50*/  HADD2.F32 R99, -RZ, R97.H0_H0 ;  /* 0x20000061ff637230 */ /* 0x000fe20000004100 */
[----:B------:R-:W-:Y:S01]  /*ae60*/  F2FP.F16.E4M3.UNPACK_B R47, R47.H1 ;  /* 0x0000002fff2f723e */ /* 0x000fe200030006ff */
[----:B------:R-:W-:Y:S01]  /*ae70*/  HADD2.F32 R59, -RZ, R63.H0_H0 ;  /* 0x2000003fff3b7230 */ /* 0x000fe20000004100 */
[----:B------:R-:W-:Y:S01]  /*ae80*/  F2FP.F16.E4M3.UNPACK_B R174, R44.H1 ;  /* 0x0000002cffae723e */ /* 0x000fe200030006ff */
[----:B------:R-:W-:Y:S01]  /*ae90*/  HADD2.F32 R44, -RZ, R176.H0_H0 ;  /* 0x200000b0ff2c7230 */ /* 0x000fe20000004100 */
[----:B------:R-:W-:Y:S01]  /*aea0*/  F2FP.SATFINITE.E4M3.F32.PACK_AB_MERGE_C R48, R57, R48, RZ ;  /* 0x000000303930723e */ /* 0x000fe200048070ff */
[----:B------:R-:W-:Y:S01]  /*aeb0*/  HADD2.F32 R172, -RZ, R98.H0_H0 ;  /* 0x20000062ffac7230 */ /* 0x000fe20000004100 */
[----:B------:R-:W-:Y:S01]  /*aec0*/  F2FP.SATFINITE.E4M3.F32.PACK_AB_MERGE_C R49, R94, R49, RZ ;  /* 0x000000315e31723e */ /* 0x000fe200048070ff */
[----:B------:R-:W-:-:S02]  /*aed0*/  HADD2.F32 R96, -RZ, R47.H0_H0 ;  /* 0x2000002fff607230 */ /* 0x000fc40000004100 */
[-C--:B------:R-:W-:Y:S01]  /*aee0*/  FMUL.FTZ R178, R99, R44.reuse ;  /* 0x0000002c63b27220 */ /* 0x080fe20000410000 */
[----:B------:R-:W-:Y:S02]  /*aef0*/  HADD2.F32 R98, -RZ, R98.H1_H1 ;  /* 0x30000062ff627230 */ /* 0x000fe40000004100 */
[----:B------:R-:W-:Y:S01]  /*af00*/  FMUL.FTZ R180, R59, R44 ;  /* 0x0000002c3bb47220 */ /* 0x000fe20000410000 */
[----:B------:R-:W-:Y:S02]  /*af10*/  HADD2.F32 R177, -RZ, R177.H1_H1 ;  /* 0x300000b1ffb17230 */ /* 0x000fe40000004100 */
[-C--:B------:R-:W-:Y:S01]  /*af20*/  FMUL.FTZ R181, R172, R179.reuse ;  /* 0x000000b3acb57220 */ /* 0x080fe20000410000 */
[----:B------:R-:W-:Y:S02]  /*af30*/  HADD2.F32 R47, -RZ, R47.H1_H1 ;  /* 0x3000002fff2f7230 */ /* 0x000fe40000004100 */
[----:B------:R-:W-:Y:S01]  /*af40*/  FMUL.FTZ R179, R96, R179 ;  /* 0x000000b360b37220 */ /* 0x000fe20000410000 */
[----:B------:R-:W-:-:S02]  /*af50*/  HADD2.F32 R175, -RZ, R174.H0_H0 ;  /* 0x200000aeffaf7230 */ /* 0x000fc40000004100 */
[----:B------:R-:W-:Y:S01]  /*af60*/  FFMA.FTZ R44, R59, R46, -R178 ;  /* 0x0000002e3b2c7223 */ /* 0x000fe200000108b2 */
[----:B------:R-:W-:Y:S02]  /*af70*/  HADD2.F32 R97, -RZ, R97.H1_H1 ;  /* 0x30000061ff617230 */ /* 0x000fe40000004100 */
[-C--:B------:R-:W-:Y:S01]  /*af80*/  FMUL.FTZ R178, R98, R177.reuse ;  /* 0x000000b162b27220 */ /* 0x080fe20000410000 */
[----:B------:R-:W-:Y:S02]  /*af90*/  HADD2.F32 R176, -RZ, R176.H1_H1 ;  /* 0x300000b0ffb07230 */ /* 0x000fe40000004100 */
[----:B------:R-:W-:Y:S01]  /*afa0*/  FMUL.FTZ R177, R47, R177 ;  /* 0x000000b12fb17220 */ /* 0x000fe20000410000 */
[----:B------:R-:W-:Y:S02]  /*afb0*/  HADD2.F32 R63, -RZ, R63.H1_H1 ;  /* 0x3000003fff3f7230 */ /* 0x000fe40000004100 */
[----:B------:R-:W-:Y:S01]  /*afc0*/  FFMA.FTZ R181, R96, R175, -R181 ;  /* 0x000000af60b57223 */ /* 0x000fe200000108b5 */
[----:B------:R-:W-:-:S02]  /*afd0*/  HADD2.F32 R174, -RZ, R174.H1_H1 ;  /* 0x300000aeffae7230 */ /* 0x000fc40000004100 */
[----:B------:R-:W-:Y:S01]  /*afe0*/  FFMA.FTZ R179, R172, R175, R179 ;  /* 0x000000afacb37223 */ /* 0x000fe200000100b3 */
[----:B------:R-:W-:Y:S02]  /*aff0*/  HADD2.F32 R96, -RZ, R173.H1_H1 ;  /* 0x300000adff607230 */ /* 0x000fe40000004100 */
[-C--:B------:R-:W-:Y:S01]  /*b000*/  FMUL.FTZ R172, R97, R176.reuse ;  /* 0x000000b061ac7220 */ /* 0x080fe20000410000 */
[----:B------:R-:W-:Y:S01]  /*b010*/  FMUL.FTZ R176, R63, R176 ;  /* 0x000000b03fb07220 */ /* 0x000fe20000410000 */
[-C--:B------:R-:W-:Y:S01]  /*b020*/  FFMA.FTZ R178, R47, R174.reuse, -R178 ;  /* 0x000000ae2fb27223 */ /* 0x080fe200000108b2 */
[----:B------:R-:W-:Y:S01]  /*b030*/  FFMA.FTZ R98, R98, R174, R177 ;  /* 0x000000ae62627223 */ /* 0x000fe200000100b1 */
[----:B------:R-:W-:Y:S01]  /*b040*/  FFMA.FTZ R46, R99, R46, R180 ;  /* 0x0000002e632e7223 */ /* 0x000fe200000100b4 */
[-C--:B------:R-:W-:Y:S01]  /*b050*/  FFMA.FTZ R63, R63, R96.reuse, -R172 ;  /* 0x000000603f3f7223 */ /* 0x080fe200000108ac */
[----:B------:R-:W-:Y:S01]  /*b060*/  FFMA.FTZ R97, R97, R96, R176 ;  /* 0x0000006061617223 */ /* 0x000fe200000100b0 */
[----:B------:R-:W-:-:S02]  /*b070*/  F2FP.SATFINITE.E4M3.F32.PACK_AB_MERGE_C R178, R178, R181, RZ ;  /* 0x000000b5b2b2723e */ /* 0x000fc400048070ff */
[----:B------:R-:W-:Y:S02]  /*b080*/  F2FP.SATFINITE.E4M3.F32.PACK_AB_MERGE_C R98, R98, R179, RZ ;  /* 0x000000b36262723e */ /* 0x000fe400048070ff */
[----:B------:R-:W-:Y:S01]  /*b090*/  F2FP.SATFINITE.E4M3.F32.PACK_AB_MERGE_C R47, R63, R44, R178 ;  /* 0x0000002c3f2f723e */ /* 0x000fe200048070b2 */
[----:B------:R-:W-:Y:S01]  /*b0a0*/  IMAD.MOV.U32 R44, RZ, RZ, R51 ;  /* 0x000000ffff2c7224 */ /* 0x000fe200078e0033 */
[----:B------:R-:W-:Y:S01]  /*b0b0*/  F2FP.SATFINITE.E4M3.F32.PACK_AB_MERGE_C R59, R97, R46, R98 ;  /* 0x0000002e613b723e */ /* 0x000fe20004807062 */
[----:B------:R-:W-:Y:S01]  /*b0c0*/  IMAD.MOV.U32 R46, RZ, RZ, R50 ;  /* 0x000000ffff2e7224 */ /* 0x000fe200078e0032 */
[----:B------:R-:W-:Y:S02]  /*b0d0*/  F2FP.SATFINITE.E4M3.F32.PACK_AB_MERGE_C R45, R45, R60, R48 ;  /* 0x0000003c2d2d723e */ /* 0x000fe40004807030 */
[----:B------:R-:W-:-:S07]  /*b0e0*/  F2FP.SATFINITE.E4M3.F32.PACK_AB_MERGE_C R57, R62, R61, R49 ;  /* 0x0000003d3e39723e */ /* 0x000fce0004807031 */
.L_x_502:
[----:B------:R-:W-:Y:S05]  /*b0f0*/  BSYNC B3 ;  /* 0x0000000000037941 */ /* 0x000fea0003800000 */
.L_x_501:
[----:B------:R-:W-:-:S13]  /*b100*/  ISETP.GE.AND P4, PT, R95, R156, PT ;  /* 0x0000009c5f00720c */ /* 0x000fda0003f86270 */
[--C-:B------:R-:W-:Y:S02]  /*b110*/  @!P4 SHF.R.S32.HI R48, RZ, 0x1f, R95.reuse ;  /* 0x0000001fff30c819 */ /* 0x100fe4000001145f */
[----:B------:R-:W-:-:S04]  /*b120*/  @!P4 IADD3 R51, P5, P6, R120, R142, R95 ;  /* 0x0000008e7833c210 */ /* 0x000fc80007ebe05f */
[----:B------:R-:W-:Y:S02]  /*b130*/  @!P4 IADD3.X R60, R0, R171, R48, P5, P6 ;  /* 0x000000ab003cc210 */ /* 0x000fe40002fec430 */
[----:B------:R-:W-:-:S05]  /*b140*/  IADD3 R48, P5, R93, R128, RZ ;  /* 0x000000805d307210 */ /* 0x000fca0007fbe0ff */
[----:B------:R-:W-:Y:S01]  /*b150*/  IMAD.X R49, R92, 0x1, R129, P5 ;  /* 0x000000015c317824 */ /* 0x000fe200028e0681 */
[----:B------:R-:W-:-:S04]  /*b160*/  @!P4 IADD3 R50, P5, R51, R128, RZ ;  /* 0x000000803332c210 */ /* 0x000fc80007fbe0ff */
[----:B------:R-:W-:Y:S01]  /*b170*/  @!P4 IADD3.X R51, R60, R129, RZ, P5, !PT ;  /* 0x000000813c33c210 */ /* 0x000fe20002ffe4ff */
[----:B0-----:R3:W-:Y:S04]  /*b180*/  STG.E.128 desc[UR54][R48.64], R44 ;  /* 0x0000002c30007986 */ /* 0x0017e8000c101d36 */
[----:B-1----:R3:W-:Y:S04]  /*b190*/  @!P4 STG.E.128 desc[UR54][R50.64], R56 ;  /* 0x000000383200c986 */ /* 0x0027e8000c101d36 */
.L_x_500:
[----:B------:R-:W-:Y:S05]  /*b1a0*/  BSYNC B2 ;  /* 0x0000000000027941 */ /* 0x000fea0003800000 */
.L_x_499:
[----:B------:R-:W-:-:S13]  /*b1b0*/  ISETP.NE.AND P4, PT, R36, RZ, PT ;  /* 0x000000ff2400720c */ /* 0x000fda0003f85270 */
[----:B------:R-:W-:Y:S05]  /*b1c0*/  @!P4 BRA `(.L_x_494) ;  /* 0x0000000c00e0c947 */ /* 0x000fea0003800000 */
[----:B0--3--:R-:W3:Y:S01]  /*b1d0*/  LDL R44, [R1] ;  /* 0x00000000012c7983 */ /* 0x009ee20000100800 */
[----:B------:R-:W-:Y:S01]  /*b1e0*/  IADD3 R57, P4, P5, R120, R142, R29 ;  /* 0x0000008e78397210 */ /* 0x000fe20007d9e01d */
[----:B------:R-:W-:Y:S03]  /*b1f0*/  BSSY B2, `(.L_x_503) ;  /* 0x00000eb000027945 */ /* 0x000fe60003800000 */
[----:B------:R-:W-:Y:S02]  /*b200*/  IADD3.X R56, R0, R171, R32, P4, P5 ;  /* 0x000000ab00387210 */ /* 0x000fe400027ea420 */
[----:B------:R-:W-:Y:S02]  /*b210*/  ISETP.GE.AND P4, PT, R222, R135, PT ;  /* 0x00000087de00720c */ /* 0x000fe40003f86270 */
[----:B---3--:R-:W-:-:S04]  /*b220*/  LOP3.LUT P6, RZ, R44, 0x1, RZ, 0xc0, !PT ;  /* 0x000000012cff7812 */ /* 0x008fc800078cc0ff */
[----:B------:R-:W-:-:S04]  /*b230*/  SEL R44, R101, R162, !P6 ;  /* 0x000000a2652c7207 */ /* 0x000fc80007000000 */
[----:B------:R-:W-:-:S04]  /*b240*/  SHF.R.S32.HI R45, RZ, 0x1f, R44 ;  /* 0x0000001fff2d7819 */ /* 0x000fc8000001142c */
[----:B------:R-:W-:-:S04]  /*b250*/  LEA.HI R45, R45, R44, RZ, 0x5 ;  /* 0x0000002c2d2d7211 */ /* 0x000fc800078f28ff */
[----:B------:R-:W-:-:S04]  /*b260*/  LEA.HI.SX32 R45, R45, R28, 0x1b ;  /* 0x0000001c2d2d7211 */ /* 0x000fc800078fdaff */
[----:B------:R-:W-:Y:S01]  /*b270*/  SHF.R.S32.HI R44, RZ, 0x1f, R45 ;  /* 0x0000001fff2c7819 */ /* 0x000fe2000001142d */
[----:B------:R-:W-:-:S03]  /*b280*/  IMAD.SHL.U32 R59, R45, 0x10, RZ ;  /* 0x000000102d3b7824 */ /* 0x000fc600078e00ff */
        /* <DEDUP_REMOVED lines=14> */
[----:B-1----:R-:W-:Y:S01]  /*b370*/  IMAD.MOV.U32 R60, RZ, RZ, R48 ;  /* 0x000000ffff3c7224 */ /* 0x002fe200078e0030 */
[----:B0-----:R-:W-:Y:S01]  /*b380*/  MOV R58, R44 ;  /* 0x0000002c003a7202 */ /* 0x001fe20000000f00 */
[----:B------:R-:W-:Y:S01]  /*b390*/  IMAD.MOV.U32 R52, RZ, RZ, R45 ;  /* 0x000000ffff347224 */ /* 0x000fe200078e002d */
[----:B------:R-:W-:Y:S01]  /*b3a0*/  SHF.R.U32.HI R95, RZ, 0x10, R89 ;  /* 0x00000010ff5f7819 */ /* 0x000fe20000011659 */
[----:B------:R-:W-:Y:S01]  /*b3b0*/  IMAD.SHL.U32 R44, R93, 0x100, RZ ;  /* 0x000001005d2c7824 */ /* 0x000fe200078e00ff */
[----:B------:R-:W-:Y:S02]  /*b3c0*/  LOP3.LUT R61, R89, 0xff0000ff, RZ, 0xc0, !PT ;  /* 0xff0000ff593d7812 */ /* 0x000fe400078ec0ff */
[----:B------:R-:W-:Y:S02]  /*b3d0*/  SHF.R.U32.HI R89, RZ, 0x8, R91 ;  /* 0x00000008ff597819 */ /* 0x000fe4000001165b */
[----:B------:R-:W-:-:S02]  /*b3e0*/  LOP3.LUT R61, R61, 0xff00, R44, 0xf8, !PT ;  /* 0x0000ff003d3d7812 */ /* 0x000fc400078ef82c */
[--C-:B------:R-:W-:Y:S01]  /*b3f0*/  SHF.R.U32.HI R92, RZ, 0x10, R53.reuse ;  /* 0x00000010ff5c7819 */ /* 0x100fe20000011635 */
[----:B------:R-:W-:Y:S01]  /*b400*/  IMAD.SHL.U32 R44, R89, 0x100, RZ ;  /* 0x00000100592c7824 */ /* 0x000fe200078e00ff */
[----:B------:R-:W-:Y:S02]  /*b410*/  SHF.R.U32.HI R88, RZ, 0x8, R53 ;  /* 0x00000008ff587819 */ /* 0x000fe40000011635 */
[----:B------:R-:W-:Y:S01]  /*b420*/  LOP3.LUT R54, R53, 0xff0000ff, RZ, 0xc0, !PT ;  /* 0xff0000ff35367812 */ /* 0x000fe200078ec0ff */
[----:B------:R-:W-:Y:S01]  /*b430*/  IMAD.MOV.U32 R53, RZ, RZ, R46 ;  /* 0x000000ffff357224 */ /* 0x000fe200078e002e */
[----:B------:R-:W-:Y:S01]  /*b440*/  SHF.R.U32.HI R94, RZ, 0x10, R91 ;  /* 0x00000010ff5e7819 */ /* 0x000fe2000001165b */
[----:B------:R-:W-:Y:S01]  /*b450*/  IMAD.U32 R46, R95, 0x10000, RZ ;  /* 0x000100005f2e7824 */ /* 0x000fe200078e00ff */
[----:B------:R-:W-:Y:S01]  /*b460*/  LOP3.LUT R63, R91, 0xff0000ff, RZ, 0xc0, !PT ;  /* 0xff0000ff5b3f7812 */ /* 0x000fe200078ec0ff */
[----:B------:R-:W-:Y:S01]  /*b470*/  IMAD.SHL.U32 R45, R88, 0x100, RZ ;  /* 0x00000100582d7824 */ /* 0x000fe200078e00ff */
[----:B------:R-:W-:-:S02]  /*b480*/  SHF.R.U32.HI R62, RZ, 0x8, R55 ;  /* 0x00000008ff3e7819 */ /* 0x000fc40000011637 */
[----:B------:R-:W-:Y:S01]  /*b490*/  LOP3.LUT R63, R63, 0xff00, R44, 0xf8, !PT ;  /* 0x0000ff003f3f7812 */ /* 0x000fe200078ef82c */
[----:B------:R-:W-:Y:S01]  /*b4a0*/  IMAD.U32 R44, R94, 0x10000, RZ ;  /* 0x000100005e2c7824 */ /* 0x000fe200078e00ff */
[----:B------:R-:W-:Y:S02]  /*b4b0*/  SHF.R.U32.HI R90, RZ, 0x10, R55 ;  /* 0x00000010ff5a7819 */ /* 0x000fe40000011637 */
[----:B------:R-:W-:Y:S02]  /*b4c0*/  SHF.L.U32 R48, R62, 0x8, RZ ;  /* 0x000000083e307819 */ /* 0x000fe400000006ff */
[----:B------:R-:W-:Y:S01]  /*b4d0*/  LOP3.LUT R46, R61, 0xff0000, R46, 0xf8, !PT ;  /* 0x00ff00003d2e7812 */ /* 0x000fe200078ef82e */
[----:B------:R-:W-:Y:S01]  /*b4e0*/  IMAD.U32 R90, R90, 0x10000, RZ ;  /* 0x000100005a5a7824 */ /* 0x000fe200078e00ff */
[----:B------:R-:W-:Y:S02]  /*b4f0*/  LOP3.LUT R55, R55, 0xff0000ff, RZ, 0xc0, !PT ;  /* 0xff0000ff37377812 */ /* 0x000fe400078ec0ff */
[----:B------:R-:W-:-:S02]  /*b500*/  F2FP.F16.E4M3.UNPACK_B R89, R170.H1 ;  /* 0x000000aaff59723e */ /* 0x000fc400030006ff */
[----:B------:R-:W-:Y:S02]  /*b510*/  F2FP.F16.E4M3.UNPACK_B R62, R60.H1 ;  /* 0x0000003cff3e723e */ /* 0x000fe400030006ff */
[----:B------:R-:W-:Y:S02]  /*b520*/  F2FP.F16.E4M3.UNPACK_B R61, R58.H1 ;  /* 0x0000003aff3d723e */ /* 0x000fe400030006ff */
[----:B------:R-:W-:Y:S02]  /*b530*/  LOP3.LUT R44, R63, 0xff0000, R44, 0xf8, !PT ;  /* 0x00ff00003f2c7812 */ /* 0x000fe400078ef82c */
[----:B------:R-:W-:Y:S01]  /*b540*/  LOP3.LUT R91, R54, 0xff00, R45, 0xf8, !PT ;  /* 0x0000ff00365b7812 */ /* 0x000fe200078ef82d */
[----:B------:R-:W-:Y:S01]  /*b550*/  HADD2.F32 R45, -RZ, R89.H0_H0 ;  /* 0x20000059ff2d7230 */ /* 0x000fe20000004100 */
[----:B------:R-:W-:Y:S01]  /*b560*/  LOP3.LUT R93, R55, 0xff00, R48, 0xf8, !PT ;  /* 0x0000ff00375d7812 */ /* 0x000fe200078ef830 */
[----:B------:R-:W-:Y:S01]  /*b570*/  HADD2.F32 R55, -RZ, R62.H0_H0 ;  /* 0x2000003eff377230 */ /* 0x000fe20000004100 */
[----:B------:R-:W-:Y:S01]  /*b580*/  F2FP.F16.E4M3.UNPACK_B R63, R168.H1 ;  /* 0x000000a8ff3f723e */ /* 0x000fe200030006ff */
[----:B------:R-:W-:Y:S01]  /*b590*/  HADD2.F32 R54, -RZ, R61.H0_H0 ;  /* 0x2000003dff367230 */ /* 0x000fe20000004100 */
[----:B------:R-:W-:Y:S01]  /*b5a0*/  F2FP.F16.E4M3.UNPACK_B R170, R170 ;  /* 0x000000aaffaa723e */ /* 0x000fe200020006ff */
[----:B------:R-:W-:-:S02]  /*b5b0*/  IMAD.U32 R48, R92, 0x10000, RZ ;  /* 0x000100005c307824 */ /* 0x000fc400078e00ff */
[-C--:B------:R-:W-:Y:S01]  /*b5c0*/  FMUL.FTZ R95, R55, R45.reuse ;  /* 0x0000002d375f7220 */ /* 0x080fe20000410000 */
[----:B------:R-:W-:Y:S02]  /*b5d0*/  HADD2.F32 R88, -RZ, R63.H0_H0 ;  /* 0x2000003fff587230 */ /* 0x000fe40000004100 */
[C---:B------:R-:W-:Y:S01]  /*b5e0*/  FMUL.FTZ R92, R54.reuse, R45 ;  /* 0x0000002d365c7220 */ /* 0x040fe20000410000 */
[----:B------:R-:W-:Y:S01]  /*b5f0*/  LOP3.LUT R45, R93, 0xff0000, R90, 0xf8, !PT ;  /* 0x00ff00005d2d7812 */ /* 0x000fe200078ef85a */
[----:B------:R-:W-:Y:S01]  /*b600*/  HADD2.F32 R61, -RZ, R61.H1_H1 ;  /* 0x3000003dff3d7230 */ /* 0x000fe20000004100 */
[----:B------:R-:W-:Y:S01]  /*b610*/  F2FP.F16.E4M3.UNPACK_B R168, R168 ;  /* 0x000000a8ffa8723e */ /* 0x000fe200020006ff */
        /* <DEDUP_REMOVED lines=9> */
[----:B------:R-:W-:Y:S01]  /*b6b0*/  FMUL.FTZ R58, R89, R88 ;  /* 0x00000058593a7220 */ /* 0x000fe20000410000 */
[----:B------:R-:W-:-:S02]  /*b6c0*/  HADD2.F32 R93, -RZ, R170.H0_H0 ;  /* 0x200000aaff5d7230 */ /* 0x000fc40000004100 */
[----:B------:R-:W-:Y:S02]  /*b6d0*/  HADD2.F32 R88, -RZ, R62.H0_H0 ;  /* 0x2000003eff587230 */ /* 0x000fe40000004100 */
[-C--:B------:R-:W-:Y:S01]  /*b6e0*/  FFMA.FTZ R61, R61, R90.reuse, -R58 ;  /* 0x0000005a3d3d7223 */ /* 0x080fe2000001083a */
[----:B------:R-:W-:Y:S02]  /*b6f0*/  HADD2.F32 R60, -RZ, R63.H0_H0 ;  /* 0x2000003fff3c7230 */ /* 0x000fe40000004100 */
[----:B------:R-:W-:Y:S01]  /*b700*/  FFMA.FTZ R58, R89, R90, R92 ;  /* 0x0000005a593a7223 */ /* 0x000fe2000001005c */
        /* <DEDUP_REMOVED lines=9> */
[-C--:B------:R-:W-:Y:S01]  /*b7a0*/  FMUL.FTZ R88, R89, R170.reuse ;  /* 0x000000aa59587220 */ /* 0x080fe20000410000 */
[----:B------:R-:W-:Y:S01]  /*b7b0*/  F2FP.F16.E4M3.UNPACK_B R90, R169.H1 ;  /* 0x000000a9ff5a723e */ /* 0x000fe200030006ff */
[C---:B------:R-:W-:Y:S01]  /*b7c0*/  FMUL.FTZ R170, R63.reuse, R170 ;  /* 0x000000aa3faa7220 */ /* 0x040fe20000410000 */
[----:B------:R-:W-:Y:S01]  /*b7d0*/  F2FP.F16.E4M3.UNPACK_B R91, R50.H1 ;  /* 0x00000032ff5b723e */ /* 0x000fe200030006ff */
[----:B------:R-:W-:Y:S01]  /*b7e0*/  FFMA.FTZ R63, R63, R168, -R88 ;  /* 0x000000a83f3f7223 */ /* 0x000fe20000010858 */
[----:B------:R-:W-:Y:S01]  /*b7f0*/  F2FP.F16.E4M3.UNPACK_B R93, R167.H1 ;  /* 0x000000a7ff5d723e */ /* 0x000fe200030006ff */
[--C-:B------:R-:W-:Y:S01]  /*b800*/  HADD2.F32 R97, -RZ, R90.reuse.H0_H0 ;  /* 0x2000005aff617230 */ /* 0x100fe20000004100 */
[----:B------:R-:W-:Y:S01]  /*b810*/  F2FP.F16.E4M3.UNPACK_B R88, R53.H1 ;  /* 0x00000035ff58723e */ /* 0x000fe200030006ff */
[--C-:B------:R-:W-:Y:S01]  /*b820*/  HADD2.F32 R92, -RZ, R91.reuse.H0_H0 ;  /* 0x2000005bff5c7230 */ /* 0x100fe20000004100 */
[----:B------:R-:W-:Y:S01]  /*b830*/  F2FP.F16.E4M3.UNPACK_B R169, R169 ;  /* 0x000000a9ffa9723e */ /* 0x000fe200020006ff */
[----:B------:R-:W-:Y:S01]  /*b840*/  HADD2.F32 R94, -RZ, R90.H1_H1 ;  /* 0x3000005aff5e7230 */ /* 0x000fe20000004100 */
[----:B------:R-:W-:Y:S01]  /*b850*/  F2FP.F16.E4M3.UNPACK_B R53, R53 ;  /* 0x00000035ff35723e */ /* 0x000fe200020006ff */
[----:B------:R-:W-:-:S02]  /*b860*/  HADD2.F32 R91, -RZ, R91.H1_H1 ;  /* 0x3000005bff5b7230 */ /* 0x000fc40000004100 */
[----:B------:R-:W-:Y:S01]  /*b870*/  FMUL.FTZ R99, R92, R97 ;  /* 0x000000615c637220 */ /* 0x000fe20000410000 */
[--C-:B------:R-:W-:Y:S01]  /*b880*/  HADD2.F32 R90, -RZ, R88.reuse.H0_H0 ;  /* 0x20000058ff5a7230 */ /* 0x100fe20000004100 */
[----:B------:R-:W-:Y:S01]  /*b890*/  F2FP.F16.E4M3.UNPACK_B R167, R167 ;  /* 0x000000a7ffa7723e */ /* 0x000fe200020006ff */
[--C-:B------:R-:W-:Y:S02]  /*b8a0*/  HADD2.F32 R95, -RZ, R93.reuse.H0_H0 ;  /* 0x2000005dff5f7230 */ /* 0x100fe40000004100 */
[----:B------:R-:W-:Y:S01]  /*b8b0*/  FMUL.FTZ R173, R91, R94 ;  /* 0x0000005e5bad7220 */ /* 0x000fe20000410000 */
[----:B------:R-:W-:Y:S02]  /*b8c0*/  HADD2.F32 R88, -RZ, R88.H1_H1 ;  /* 0x30000058ff587230 */ /* 0x000fe40000004100 */
[C---:B------:R-:W-:Y:S01]  /*b8d0*/  FMUL.FTZ R97, R90.reuse, R97 ;  /* 0x000000615a617220 */ /* 0x040fe20000410000 */
[----:B------:R-:W-:Y:S02]  /*b8e0*/  HADD2.F32 R93, -RZ, R93.H1_H1 ;  /* 0x3000005dff5d7230 */ /* 0x000fe40000004100 */
[-C--:B------:R-:W-:Y:S01]  /*b8f0*/  FFMA.FTZ R99, R90, R95.reuse, -R99 ;  /* 0x0000005f5a637223 */ /* 0x080fe20000010863 */
[----:B------:R-:W-:Y:S01]  /*b900*/  F2FP.SATFINITE.E4M3.F32.PACK_AB_MERGE_C R54, R61, R54, RZ ;  /* 0x000000363d36723e */ /* 0x000fe200048070ff */
[----:B------:R-:W-:Y:S01]  /*b910*/  FMUL.FTZ R90, R88, R94 ;  /* 0x0000005e585a7220 */ /* 0x000fe20000410000 */
[----:B------:R-:W-:Y:S01]  /*b920*/  FFMA.FTZ R97, R92, R95, R97 ;  /* 0x0000005f5c617223 */ /* 0x000fe20000010061 */
[-C--:B------:R-:W-:Y:S01]  /*b930*/  FFMA.FTZ R94, R88, R93.reuse, -R173 ;  /* 0x0000005d585e7223 */ /* 0x080fe200000108ad */
[----:B------:R-:W-:Y:S01]  /*b940*/  F2FP.F16.E4M3.UNPACK_B R88, R50 ;  /* 0x00000032ff58723e */ /* 0x000fe200020006ff */
[----:B------:R-:W-:Y:S01]  /*b950*/  FFMA.FTZ R96, R91, R93, R90 ;  /* 0x0000005d5b607223 */ /* 0x000fe2000001005a */
[----:B------:R-:W-:-:S02]  /*b960*/  HADD2.F32 R93, -RZ, R169.H0_H0 ;  /* 0x200000a9ff5d7230 */ /* 0x000fc40000004100 */
[----:B------:R-:W-:Y:S01]  /*b970*/  FFMA.FTZ R89, R89, R168, R170 ;  /* 0x000000a859597223 */ /* 0x000fe200000100aa */
[----:B------:R-:W-:Y:S01]  /*b980*/  HADD2.F32 R50, -RZ, R53.H0_H0 ;  /* 0x20000035ff327230 */ /* 0x000fe20000004100 */
[----:B------:R-:W-:Y:S01]  /*b990*/  F2FP.SATFINITE.E4M3.F32.PACK_AB_MERGE_C R58, R58, R55, RZ ;  /* 0x000000373a3a723e */ /* 0x000fe200048070ff */
[--C-:B------:R-:W-:Y:S01]  /*b9a0*/  HADD2.F32 R90, -RZ, R88.reuse.H0_H0 ;  /* 0x20000058ff5a7230 */ /* 0x100fe20000004100 */
[----:B------:R-:W-:Y:S01]  /*b9b0*/  F2FP.F16.E4M3.UNPACK_B R61, R49 ;  /* 0x00000031ff3d723e */ /* 0x000fe200020006ff */
[----:B------:R-:W-:Y:S01]  /*b9c0*/  HADD2.F32 R91, -RZ, R167.H0_H0 ;  /* 0x200000a7ff5b7230 */ /* 0x000fe20000004100 */
[----:B------:R-:W-:Y:S01]  /*b9d0*/  F2FP.SATFINITE.E4M3.F32.PACK_AB_MERGE_C R55, R63, R60, R54 ;  /* 0x0000003c3f37723e */ /* 0x000fe20004807036 */
[----:B------:R-:W-:Y:S02]  /*b9e0*/  HADD2.F32 R169, -RZ, R169.H1_H1 ;  /* 0x300000a9ffa97230 */ /* 0x000fe40000004100 */
[----:B------:R-:W-:Y:S01]  /*b9f0*/  FMUL.FTZ R95, R90, R93 ;  /* 0x0000005d5a5f7220 */ /* 0x000fe20000410000 */
[----:B------:R-:W-:-:S02]  /*ba00*/  HADD2.F32 R88, -RZ, R88.H1_H1 ;  /* 0x30000058ff587230 */ /* 0x000fc40000004100 */
[C---:B------:R-:W-:Y:S01]  /*ba10*/  FMUL.FTZ R93, R50.reuse, R93 ;  /* 0x0000005d325d7220 */ /* 0x040fe20000410000 */
[----:B------:R-:W-:Y:S02]  /*ba20*/  HADD2.F32 R53, -RZ, R53.H1_H1 ;  /* 0x30000035ff357230 */ /* 0x000fe40000004100 */
[----:B------:R-:W-:Y:S01]  /*ba30*/  FFMA.FTZ R95, R50, R91, -R95 ;  /* 0x0000005b325f7223 */ /* 0x000fe2000001085f */
[----:B------:R-:W-:Y:S02]  /*ba40*/  HADD2.F32 R167, -RZ, R167.H1_H1 ;  /* 0x300000a7ffa77230 */ /* 0x000fe40000004100 */
[----:B------:R-:W-:Y:S01]  /*ba50*/  FMUL.FTZ R92, R88, R169 ;  /* 0x000000a9585c7220 */ /* 0x000fe20000410000 */
[----:B------:R-:W-:Y:S01]  /*ba60*/  FFMA.FTZ R50, R90, R91, R93 ;  /* 0x0000005b5a327223 */ /* 0x000fe2000001005d */
[C---:B------:R-:W-:Y:S01]  /*ba70*/  FMUL.FTZ R169, R53.reuse, R169 ;  /* 0x000000a935a97220 */ /* 0x040fe20000410000 */
[----:B------:R-:W-:Y:S01]  /*ba80*/  F2FP.F16.E4M3.UNPACK_B R90, R48 ;  /* 0x00000030ff5a723e */ /* 0x000fe200020006ff */
[-C--:B------:R-:W-:Y:S01]  /*ba90*/  FFMA.FTZ R92, R53, R167.reuse, -R92 ;  /* 0x000000a7355c7223 */ /* 0x080fe2000001085c */
[----:B------:R-:W-:Y:S01]  /*baa0*/  F2FP.F16.E4M3.UNPACK_B R60, R52 ;  /* 0x00000034ff3c723e */ /* 0x000fe200020006ff */
[----:B------:R-:W-:Y:S01]  /*bab0*/  FFMA.FTZ R169, R88, R167, R169 ;  /* 0x000000a758a97223 */ /* 0x000fe200000100a9 */
[----:B------:R-:W-:Y:S01]  /*bac0*/  F2FP.SATFINITE.E4M3.F32.PACK_AB_MERGE_C R54, R89, R62, R58 ;  /* 0x0000003e5936723e */ /* 0x000fe2000480703a */
[----:B------:R-:W-:Y:S01]  /*bad0*/  HADD2.F32 R62, -RZ, R61.H0_H0 ;  /* 0x2000003dff3e7230 */ /* 0x000fe20000004100 */
[----:B------:R-:W-:Y:S01]  /*bae0*/  F2FP.F16.E4M3.UNPACK_B R88, R46 ;  /* 0x0000002eff58723e */ /* 0x000fe200020006ff */
[----:B------:R-:W-:Y:S01]  /*baf0*/  HADD2.F32 R91, -RZ, R90.H0_H0 ;  /* 0x2000005aff5b7230 */ /* 0x000fe20000004100 */
[----:B------:R-:W-:Y:S01]  /*bb00*/  F2FP.SATFINITE.E4M3.F32.PACK_AB_MERGE_C R53, R94, R99, RZ ;  /* 0x000000635e35723e */ /* 0x000fe200048070ff */
[----:B------:R-:W-:Y:S01]  /*bb10*/  HADD2.F32 R58, -RZ, R60.H0_H0 ;  /* 0x2000003cff3a7230 */ /* 0x000fe20000004100 */
[----:B------:R-:W-:Y:S01]  /*bb20*/  F2FP.F16.E4M3.UNPACK_B R52, R52.H1 ;  /* 0x00000034ff34723e */ /* 0x000fe200030006ff */
[----:B------:R-:W-:-:S02]  /*bb30*/  HADD2.F32 R89, -RZ, R88.H0_H0 ;  /* 0x20000058ff597230 */ /* 0x000fc40000004100 */
[-C--:B------:R-:W-:Y:S01]  /*bb40*/  FMUL.FTZ R93, R62, R91.reuse ;  /* 0x0000005b3e5d7220 */ /* 0x080fe20000410000 */
[----:B------:R-:W-:Y:S02]  /*bb50*/  HADD2.F32 R63, -RZ, R61.H1_H1 ;  /* 0x3000003dff3f7230 */ /* 0x000fe40000004100 */
[----:B------:R-:W-:Y:S01]  /*bb60*/  FMUL.FTZ R91, R58, R91 ;  /* 0x0000005b3a5b7220 */ /* 0x000fe20000410000 */
[----:B------:R-:W-:Y:S01]  /*bb70*/  HADD2.F32 R90, -RZ, R90.H1_H1 ;  /* 0x3000005aff5a7230 */ /* 0x000fe20000004100 */
[----:B------:R-:W-:Y:S01]  /*bb80*/  F2FP.SATFINITE.E4M3.F32.PACK_AB_MERGE_C R53, R92, R95, R53 ;  /* 0x0000005f5c35723e */ /* 0x000fe20004807035 */
[----:B------:R-:W-:Y:S02]  /*bb90*/  HADD2.F32 R61, -RZ, R60.H1_H1 ;  /* 0x3000003cff3d7230 */ /* 0x000fe40000004100 */
[-C--:B------:R-:W-:Y:S01]  /*bba0*/  FFMA.FTZ R58, R58, R89.reuse, -R93 ;  /* 0x000000593a3a7223 */ /* 0x080fe2000001085d */
[----:B------:R-:W-:Y:S02]  /*bbb0*/  HADD2.F32 R88, -RZ, R88.H1_H1 ;  /* 0x30000058ff587230 */ /* 0x000fe40000004100 */
[----:B------:R-:W-:Y:S01]  /*bbc0*/  FFMA.FTZ R60, R62, R89, R91 ;  /* 0x000000593e3c7223 */ /* 0x000fe2000001005b */
[-C--:B------:R-:W-:Y:S01]  /*bbd0*/  FMUL.FTZ R92, R63, R90.reuse ;  /* 0x0000005a3f5c7220 */ /* 0x080fe20000410000 */
[----:B------:R-:W-:Y:S01]  /*bbe0*/  FMUL.FTZ R90, R61, R90 ;  /* 0x0000005a3d5a7220 */ /* 0x000fe20000410000 */
[----:B------:R-:W-:-:S02]  /*bbf0*/  F2FP.F16.E4M3.UNPACK_B R62, R49.H1 ;  /* 0x00000031ff3e723e */ /* 0x000fc400030006ff */
[----:B------:R-:W-:Y:S01]  /*bc00*/  F2FP.F16.E4M3.UNPACK_B R89, R48.H1 ;  /* 0x00000030ff59723e */ /* 0x000fe200030006ff */
[-C--:B------:R-:W-:Y:S01]  /*bc10*/  FFMA.FTZ R49, R61, R88.reuse, -R92 ;  /* 0x000000583d317223 */ /* 0x080fe2000001085c */
[----:B------:R-:W-:Y:S01]  /*bc20*/  FFMA.FTZ R61, R63, R88, R90 ;  /* 0x000000583f3d7223 */ /* 0x000fe2000001005a */
[----:B------:R-:W-:Y:S01]  /*bc30*/  F2FP.F16.E4M3.UNPACK_B R46, R46.H1 ;  /* 0x0000002eff2e723e */ /* 0x000fe200030006ff */
[----:B------:R-:W-:Y:S01]  /*bc40*/  HADD2.F32 R63, -RZ, R62.H0_H0 ;  /* 0x2000003eff3f7230 */ /* 0x000fe20000004100 */
[----:B------:R-:W-:Y:S01]  /*bc50*/  F2FP.SATFINITE.E4M3.F32.PACK_AB_MERGE_C R96, R96, R97, RZ ;  /* 0x000000616060723e */ /* 0x000fe200048070ff */
[----:B------:R-:W-:Y:S01]  /*bc60*/  HADD2.F32 R90, -RZ, R89.H0_H0 ;  /* 0x20000059ff5a7230 */ /* 0x000fe20000004100 */
[----:B------:R-:W-:Y:S01]  /*bc70*/  F2FP.F16.E4M3.UNPACK_B R94, R45.H1 ;  /* 0x0000002dff5e723e */ /* 0x000fe200030006ff */
[----:B------:R-:W-:Y:S01]  /*bc80*/  HADD2.F32 R48, -RZ, R52.H0_H0 ;  /* 0x20000034ff307230 */ /* 0x000fe20000004100 */
[----:B------:R-:W-:Y:S01]  /*bc90*/  F2FP.SATFINITE.E4M3.F32.PACK_AB_MERGE_C R50, R169, R50, R96 ;  /* 0x00000032a932723e */ /* 0x000fe20004807060 */
[----:B------:R-:W-:-:S02]  /*bca0*/  HADD2.F32 R62, -RZ, R62.H1_H1 ;  /* 0x3000003eff3e7230 */ /* 0x000fc40000004100 */
[CC--:B------:R-:W-:Y:S01]  /*bcb0*/  FMUL.FTZ R93, R63.reuse, R90.reuse ;  /* 0x0000005a3f5d7220 */ /* 0x0c0fe20000410000 */
[----:B------:R-:W-:Y:S02]  /*bcc0*/  HADD2.F32 R91, -RZ, R89.H1_H1 ;  /* 0x30000059ff5b7230 */ /* 0x000fe40000004100 */
[----:B------:R-:W-:Y:S01]  /*bcd0*/  FMUL.FTZ R90, R48, R90 ;  /* 0x0000005a305a7220 */ /* 0x000fe20000410000 */
[----:B------:R-:W-:Y:S02]  /*bce0*/  HADD2.F32 R88, -RZ, R46.H0_H0 ;  /* 0x2000002eff587230 */ /* 0x000fe40000004100 */
[----:B------:R-:W-:Y:S02]  /*bcf0*/  HADD2.F32 R52, -RZ, R52.H1_H1 ;  /* 0x30000034ff347230 */ /* 0x000fe40000004100 */
[-C--:B------:R-:W-:Y:S01]  /*bd00*/  FMUL.FTZ R95, R62, R91.reuse ;  /* 0x0000005b3e5f7220 */ /* 0x080fe20000410000 */
[----:B------:R-:W-:Y:S02]  /*bd10*/  HADD2.F32 R89, -RZ, R46.H1_H1 ;  /* 0x3000002eff597230 */ /* 0x000fe40000004100 */
[-C--:B------:R-:W-:Y:S01]  /*bd20*/  FFMA.FTZ R46, R48, R88.reuse, -R93 ;  /* 0x00000058302e7223 */ /* 0x080fe2000001085d */
[----:B------:R-:W-:Y:S01]  /*bd30*/  FFMA.FTZ R48, R63, R88, R90 ;  /* 0x000000583f307223 */ /* 0x000fe2000001005a */
[C---:B------:R-:W-:Y:S01]  /*bd40*/  FMUL.FTZ R91, R52.reuse, R91 ;  /* 0x0000005b345b7220 */ /* 0x040fe20000410000 */
[----:B------:R-:W-:Y:S01]  /*bd50*/  F2FP.F16.E4M3.UNPACK_B R63, R51 ;  /* 0x00000033ff3f723e */ /* 0x000fe200020006ff */
[----:B------:R-:W-:Y:S01]  /*bd60*/  FFMA.FTZ R97, R52, R89, -R95 ;  /* 0x0000005934617223 */ /* 0x000fe2000001085f */
[----:B------:R-:W-:Y:S01]  /*bd70*/  F2FP.F16.E4M3.UNPACK_B R88, R51.H1 ;  /* 0x00000033ff58723e */ /* 0x000fe200030006ff */
[----:B------:R-:W-:Y:S01]  /*bd80*/  FFMA.FTZ R99, R62, R89, R91 ;  /* 0x000000593e637223 */ /* 0x000fe2000001005b */
[----:B------:R-:W-:Y:S01]  /*bd90*/  F2FP.F16.E4M3.UNPACK_B R93, R45 ;  /* 0x0000002dff5d723e */ /* 0x000fe200020006ff */
[----:B------:R-:W-:Y:S01]  /*bda0*/  HADD2.F32 R89, -RZ, R63.H0_H0 ;  /* 0x2000003fff597230 */ /* 0x000fe20000004100 */
[-C--:B------:R-:W-:Y:S01]  /*bdb0*/  F2FP.F16.E4M3.UNPACK_B R52, R47.reuse ;  /* 0x0000002fff34723e */ /* 0x080fe200020006ff */
[----:B------:R-:W-:Y:S01]  /*bdc0*/  HADD2.F32 R95, -RZ, R94.H0_H0 ;  /* 0x2000005eff5f7230 */ /* 0x000fe20000004100 */
[----:B------:R-:W-:Y:S01]  /*bdd0*/  F2FP.F16.E4M3.UNPACK_B R47, R47.H1 ;  /* 0x0000002fff2f723e */ /* 0x000fe200030006ff */
[----:B------:R-:W-:Y:S01]  /*bde0*/  HADD2.F32 R96, -RZ, R93.H0_H0 ;  /* 0x2000005dff607230 */ /* 0x000fe20000004100 */
[-C--:B------:R-:W-:Y:S01]  /*bdf0*/  F2FP.F16.E4M3.UNPACK_B R45, R44.reuse ;  /* 0x0000002cff2d723e */ /* 0x080fe200020006ff */
[----:B------:R-:W-:Y:S01]  /*be00*/  HADD2.F32 R51, -RZ, R52.H0_H0 ;  /* 0x20000034ff337230 */ /* 0x000fe20000004100 */
[----:B------:R-:W-:Y:S01]  /*be10*/  F2FP.F16.E4M3.UNPACK_B R90, R44.H1 ;  /* 0x0000002cff5a723e */ /* 0x000fe200030006ff */
[----:B------:R-:W-:-:S02]  /*be20*/  HADD2.F32 R44, -RZ, R88.H0_H0 ;  /* 0x20000058ff2c7230 */ /* 0x000fc40000004100 */
[-C--:B------:R-:W-:Y:S01]  /*be30*/  FMUL.FTZ R98, R89, R96.reuse ;  /* 0x0000006059627220 */ /* 0x080fe20000410000 */
[----:B------:R-:W-:Y:S02]  /*be40*/  HADD2.F32 R62, -RZ, R47.H0_H0 ;  /* 0x2000002fff3e7230 */ /* 0x000fe40000004100 */
[----:B------:R-:W-:Y:S01]  /*be50*/  FMUL.FTZ R96, R51, R96 ;  /* 0x0000006033607220 */ /* 0x000fe20000410000 */
[----:B------:R-:W-:Y:S02]  /*be60*/  HADD2.F32 R91, -RZ, R90.H0_H0 ;  /* 0x2000005aff5b7230 */ /* 0x000fe40000004100 */
[-C--:B------:R-:W-:Y:S01]  /*be70*/  FMUL.FTZ R167, R44, R95.reuse ;  /* 0x0000005f2ca77220 */ /* 0x080fe20000410000 */
[----:B------:R-:W-:Y:S02]  /*be80*/  HADD2.F32 R92, -RZ, R45.H0_H0 ;  /* 0x2000002dff5c7230 */ /* 0x000fe40000004100 */
[----:B------:R-:W-:Y:S01]  /*be90*/  FMUL.FTZ R95, R62, R95 ;  /* 0x0000005f3e5f7220 */ /* 0x000fe20000410000 */
[----:B------:R-:W-:-:S02]  /*bea0*/  HADD2.F32 R88, -RZ, R88.H1_H1 ;  /* 0x30000058ff587230 */ /* 0x000fc40000004100 */
[----:B------:R-:W-:Y:S01]  /*beb0*/  FFMA.FTZ R167, R62, R91, -R167 ;  /* 0x0000005b3ea77223 */ /* 0x000fe200000108a7 */
[----:B------:R-:W-:Y:S02]  /*bec0*/  HADD2.F32 R94, -RZ, R94.H1_H1 ;  /* 0x3000005eff5e7230 */ /* 0x000fe40000004100 */
[-C--:B------:R-:W-:Y:S01]  /*bed0*/  FFMA.FTZ R96, R89, R92.reuse, R96 ;  /* 0x0000005c59607223 */ /* 0x080fe20000010060 */
[----:B------:R-:W-:Y:S02]  /*bee0*/  HADD2.F32 R47, -RZ, R47.H1_H1 ;  /* 0x3000002fff2f7230 */ /* 0x000fe40000004100 */
[----:B------:R-:W-:Y:S01]  /*bef0*/  FFMA.FTZ R98, R51, R92, -R98 ;  /* 0x0000005c33627223 */ /* 0x000fe20000010862 */
[----:B------:R-:W-:Y:S02]  /*bf00*/  HADD2.F32 R63, -RZ, R63.H1_H1 ;  /* 0x3000003fff3f7230 */ /* 0x000fe40000004100 */
[----:B------:R-:W-:Y:S01]  /*bf10*/  FMUL.FTZ R62, R88, R94 ;  /* 0x0000005e583e7220 */ /* 0x000fe20000410000 */
[----:B------:R-:W-:-:S02]  /*bf20*/  HADD2.F32 R93, -RZ, R93.H1_H1 ;  /* 0x3000005dff5d7230 */ /* 0x000fc40000004100 */
[----:B------:R-:W-:Y:S01]  /*bf30*/  FMUL.FTZ R89, R47, R94 ;  /* 0x0000005e2f597220 */ /* 0x000fe20000410000 */
[----:B------:R-:W-:Y:S02]  /*bf40*/  HADD2.F32 R90, -RZ, R90.H1_H1 ;  /* 0x3000005aff5a7230 */ /* 0x000fe40000004100 */
[----:B------:R-:W-:Y:S01]  /*bf50*/  FFMA.FTZ R95, R44, R91, R95 ;  /* 0x0000005b2c5f7223 */ /* 0x000fe2000001005f */
[----:B------:R-:W-:Y:S02]  /*bf60*/  HADD2.F32 R52, -RZ, R52.H1_H1 ;  /* 0x30000034ff347230 */ /* 0x000fe40000004100 */
[-C--:B------:R-:W-:Y:S01]  /*bf70*/  FMUL.FTZ R51, R63, R93.reuse ;  /* 0x0000005d3f337220 */ /* 0x080fe20000410000 */
[----:B------:R-:W-:Y:S02]  /*bf80*/  HADD2.F32 R45, -RZ, R45.H1_H1 ;  /* 0x3000002dff2d7230 */ /* 0x000fe40000004100 */
[-C--:B------:R-:W-:Y:S01]  /*bf90*/  FFMA.FTZ R62, R47, R90.reuse, -R62 ;  /* 0x0000005a2f3e7223 */ /* 0x080fe2000001083e */
[----:B------:R-:W-:Y:S01]  /*bfa0*/  FFMA.FTZ R88, R88, R90, R89 ;  /* 0x0000005a58587223 */ /* 0x000fe20000010059 */
[C---:B------:R-:W-:Y:S01]  /*bfb0*/  FMUL.FTZ R44, R52.reuse, R93 ;  /* 0x0000005d342c7220 */ /* 0x040fe20000410000 */
[----:B------:R-:W-:Y:S01]  /*bfc0*/  F2FP.SATFINITE.E4M3.F32.PACK_AB_MERGE_C R46, R97, R46, RZ ;  /* 0x0000002e612e723e */ /* 0x000fe200048070ff */
[----:B------:R-:W-:Y:S01]  /*bfd0*/  FFMA.FTZ R51, R52, R45, -R51 ;  /* 0x0000002d34337223 */ /* 0x000fe20000010833 */
[----:B------:R-:W-:Y:S01]  /*bfe0*/  F2FP.SATFINITE.E4M3.F32.PACK_AB_MERGE_C R62, R62, R167, RZ ;  /* 0x000000a73e3e723e */ /* 0x000fe200048070ff */
[----:B------:R-:W-:Y:S01]  /*bff0*/  FFMA.FTZ R45, R63, R45, R44 ;  /* 0x0000002d3f2d7223 */ /* 0x000fe2000001002c */
[----:B------:R-:W-:Y:S01]  /*c000*/  F2FP.SATFINITE.E4M3.F32.PACK_AB_MERGE_C R88, R88, R95, RZ ;  /* 0x0000005f5858723e */ /* 0x000fe200048070ff */
[----:B------:R-:W-:Y:S01]  /*c010*/  IMAD.MOV.U32 R44, RZ, RZ, R55 ;  /* 0x000000ffff2c7224 */ /* 0x000fe200078e0037 */
[----:B------:R-:W-:-:S02]  /*c020*/  F2FP.SATFINITE.E4M3.F32.PACK_AB_MERGE_C R48, R99, R48, RZ ;  /* 0x000000306330723e */ /* 0x000fc400048070ff */
[----:B------:R-:W-:Y:S02]  /*c030*/  F2FP.SATFINITE.E4M3.F32.PACK_AB_MERGE_C R46, R49, R58, R46 ;  /* 0x0000003a312e723e */ /* 0x000fe4000480702e */
[----:B------:R-:W-:Y:S02]  /*c040*/  F2FP.SATFINITE.E4M3.F32.PACK_AB_MERGE_C R47, R51, R98, R62 ;  /* 0x00000062332f723e */ /* 0x000fe4000480703e */
[----:B------:R-:W-:Y:S02]  /*c050*/  F2FP.SATFINITE.E4M3.F32.PACK_AB_MERGE_C R51, R45, R96, R88 ;  /* 0x000000602d33723e */ /* 0x000fe40004807058 */
[----:B------:R-:W-:Y:S01]  /*c060*/  F2FP.SATFINITE.E4M3.F32.PACK_AB_MERGE_C R49, R61, R60, R48 ;  /* 0x0000003c3d31723e */ /* 0x000fe20004807030 */
[----:B------:R-:W-:Y:S01]  /*c070*/  IMAD.MOV.U32 R48, RZ, RZ, R54 ;  /* 0x000000ffff307224 */ /* 0x000fe200078e0036 */
[----:B------:R-:W-:Y:S01]  /*c080*/  MOV R45, R46 ;  /* 0x0000002e002d7202 */ /* 0x000fe20000000f00 */
[----:B------:R-:W-:-:S07]  /*c090*/  IMAD.MOV.U32 R46, RZ, RZ, R53 ;  /* 0x000000ffff2e7224 */ /* 0x000fce00078e0035 */
.L_x_504:
[----:B------:R-:W-:Y:S05]  /*c0a0*/  BSYNC B2 ;  /* 0x0000000000027941 */ /* 0x000fea0003800000 */
.L_x_503:
        /* <DEDUP_REMOVED lines=10> */
.L_x_494:
[----:B------:R-:W-:Y:S05]  /*c150*/  BSYNC B1 ;  /* 0x0000000000017941 */ /* 0x000fea0003800000 */
.L_x_493:
[----:B0--34-:R-:W-:Y:S02]  /*c160*/  VIADD R45, R220, 0x80 ;  /* 0x00000080dc2d7836 */ /* 0x019fe40000000000 */
[-C--:B------:R-:W-:Y:S02]  /*c170*/  IMAD R44, R147, R138.reuse, RZ ;  /* 0x0000008a932c7224 */ /* 0x080fe400078e02ff */
[----:B------:R-:W-:-:S04]  /*c180*/  IMAD.WIDE.U32 R140, R45, R138, R140 ;  /* 0x0000008a2d8c7225 */ /* 0x000fc800078e008c */
[----:B------:R-:W-:Y:S01]  /*c190*/  IMAD R57, R45, R139, R44 ;  /* 0x0000008b2d397224 */ /* 0x000fe200078e022c */
[----:B------:R-:W-:Y:S06]  /*c1a0*/  @P3 BRA `(.L_x_463) ;  /* 0x00000030009c3947 */ /* 0x000fec0003800000 */
[----:B------:R-:W-:Y:S01]  /*c1b0*/  ISETP.NE.AND P3, PT, R34, RZ, PT ;  /* 0x000000ff2200720c */ /* 0x000fe20003f65270 */
[----:B------:R-:W-:Y:S01]  /*c1c0*/  BSSY B1, `(.L_x_505) ;  /* 0x00000f8000017945 */ /* 0x000fe20003800000 */
[----:B------:R-:W-:-:S11]  /*c1d0*/  IADD3 R57, R141, R57, RZ ;  /* 0x000000398d397210 */ /* 0x000fd60007ffe0ff */
        /* <DEDUP_REMOVED lines=26> */
[----:B------:R-:W-:Y:S01]  /*c380*/  SHF.R.U32.HI R88, RZ, 0x10, R77 ;  /* 0x00000010ff587819 */ /* 0x000fe2000001164d */
[----:B-1----:R-:W-:Y:S01]  /*c390*/  IMAD.MOV.U32 R62, RZ, RZ, R48 ;  /* 0x000000ffff3e7224 */ /* 0x002fe200078e0030 */
[----:B------:R-:W-:Y:S01]  /*c3a0*/  SHF.R.U32.HI R66, RZ, 0x8, R65 ;  /* 0x00000008ff427819 */ /* 0x000fe20000011641 */
[----:B------:R-:W-:Y:S01]  /*c3b0*/  IMAD.SHL.U32 R45, R56, 0x100, RZ ;  /* 0x00000100382d7824 */ /* 0x000fe200078e00ff */
[----:B------:R-:W-:Y:S01]  /*c3c0*/  LOP3.LUT R58, R77, 0xff0000ff, RZ, 0xc0, !PT ;  /* 0xff0000ff4d3a7812 */ /* 0x000fe200078ec0ff */
[----:B------:R-:W-:Y:S01]  /*c3d0*/  IMAD.MOV.U32 R56, RZ, RZ, R46 ;  /* 0x000000ffff387224 */ /* 0x000fe200078e002e */
[----:B------:R-:W-:Y:S01]  /*c3e0*/  SHF.R.U32.HI R78, RZ, 0x8, R79 ;  /* 0x00000008ff4e7819 */ /* 0x000fe2000001164f */
[----:B------:R-:W-:Y:S01]  /*c3f0*/  IMAD.U32 R46, R88, 0x10000, RZ ;  /* 0x00010000582e7824 */ /* 0x000fe200078e00ff */
[----:B------:R-:W-:Y:S01]  /*c400*/  SHF.R.U32.HI R64, RZ, 0x8, R67 ;  /* 0x00000008ff407819 */ /* 0x000fe20000011643 */
[----:B------:R-:W-:Y:S01]  /*c410*/  IMAD.SHL.U32 R48, R66, 0x100, RZ ;  /* 0x0000010042307824 */ /* 0x000fe200078e00ff */
[----:B------:R-:W-:-:S02]  /*c420*/  SHF.R.U32.HI R76, RZ, 0x10, R79 ;  /* 0x00000010ff4c7819 */ /* 0x000fc4000001164f */
[----:B------:R-:W-:Y:S01]  /*c430*/  MOV R60, R44 ;  /* 0x0000002c003c7202 */ /* 0x000fe20000000f00 */
[----:B------:R-:W-:Y:S01]  /*c440*/  IMAD.SHL.U32 R44, R78, 0x100, RZ ;  /* 0x000001004e2c7824 */ /* 0x000fe200078e00ff */
[----:B------:R-:W-:Y:S02]  /*c450*/  LOP3.LUT R45, R58, 0xff00, R45, 0xf8, !PT ;  /* 0x0000ff003a2d7812 */ /* 0x000fe400078ef82d */
[----:B------:R-:W-:Y:S02]  /*c460*/  LOP3.LUT R61, R65, 0xff0000ff, RZ, 0xc0, !PT ;  /* 0xff0000ff413d7812 */ /* 0x000fe400078ec0ff */
[----:B------:R-:W-:Y:S02]  /*c470*/  LOP3.LUT R63, R67, 0xff0000ff, RZ, 0xc0, !PT ;  /* 0xff0000ff433f7812 */ /* 0x000fe400078ec0ff */
[----:B------:R-:W-:Y:S02]  /*c480*/  SHF.L.U32 R58, R64, 0x8, RZ ;  /* 0x00000008403a7819 */ /* 0x000fe400000006ff */
[----:B------:R-:W-:-:S02]  /*c490*/  LOP3.LUT R59, R79, 0xff0000ff, RZ, 0xc0, !PT ;  /* 0xff0000ff4f3b7812 */ /* 0x000fc400078ec0ff */
[----:B------:R-:W-:Y:S01]  /*c4a0*/  LOP3.LUT R46, R45, 0xff0000, R46, 0xf8, !PT ;  /* 0x00ff00002d2e7812 */ /* 0x000fe200078ef82e */
[----:B------:R-:W-:Y:S01]  /*c4b0*/  IMAD.U32 R45, R76, 0x10000, RZ ;  /* 0x000100004c2d7824 */ /* 0x000fe200078e00ff */
[----:B------:R-:W-:Y:S02]  /*c4c0*/  SHF.R.U32.HI R79, RZ, 0x10, R67 ;  /* 0x00000010ff4f7819 */ /* 0x000fe40000011643 */
[----:B------:R-:W-:Y:S02]  /*c4d0*/  LOP3.LUT R48, R61, 0xff00, R48, 0xf8, !PT ;  /* 0x0000ff003d307812 */ /* 0x000fe400078ef830 */
[----:B------:R-:W-:Y:S01]  /*c4e0*/  LOP3.LUT R66, R63, 0xff00, R58, 0xf8, !PT ;  /* 0x0000ff003f427812 */ /* 0x000fe200078ef83a */
[----:B------:R-:W-:Y:S01]  /*c4f0*/  IMAD.U32 R79, R79, 0x10000, RZ ;  /* 0x000100004f4f7824 */ /* 0x000fe200078e00ff */
[----:B------:R-:W-:Y:S02]  /*c500*/  LOP3.LUT R44, R59, 0xff00, R44, 0xf8, !PT ;  /* 0x0000ff003b2c7812 */ /* 0x000fe400078ef82c */
[----:B------:R-:W-:-:S02]  /*c510*/  F2FP.F16.E4M3.UNPACK_B R67, R163.H1 ;  /* 0x000000a3ff43723e */ /* 0x000fc400030006ff */
[----:B------:R-:W-:Y:S02]  /*c520*/  F2FP.F16.E4M3.UNPACK_B R63, R62.H1 ;  /* 0x0000003eff3f723e */ /* 0x000fe400030006ff */
[----:B------:R-:W-:Y:S02]  /*c530*/  F2FP.F16.E4M3.UNPACK_B R61, R60.H1 ;  /* 0x0000003cff3d723e */ /* 0x000fe400030006ff */
[----:B------:R-:W-:Y:S01]  /*c540*/  LOP3.LUT R44, R44, 0xff0000, R45, 0xf8, !PT ;  /* 0x00ff00002c2c7812 */ /* 0x000fe200078ef82d */
[----:B------:R-:W-:Y:S01]  /*c550*/  HADD2.F32 R45, -RZ, R67.H0_H0 ;  /* 0x20000043ff2d7230 */ /* 0x000fe20000004100 */
[----:B------:R-:W-:Y:S01]  /*c560*/  F2FP.F16.E4M3.UNPACK_B R64, R165.H1 ;  /* 0x000000a5ff40723e */ /* 0x000fe200030006ff */
[----:B------:R-:W-:Y:S01]  /*c570*/  HADD2.F32 R59, -RZ, R63.H0_H0 ;  /* 0x2000003fff3b7230 */ /* 0x000fe20000004100 */
[----:B------:R-:W-:Y:S01]  /*c580*/  SHF.R.U32.HI R77, RZ, 0x10, R65 ;  /* 0x00000010ff4d7819 */ /* 0x000fe20000011641 */
[----:B------:R-:W-:Y:S01]  /*c590*/  HADD2.F32 R58, -RZ, R61.H0_H0 ;  /* 0x2000003dff3a7230 */ /* 0x000fe20000004100 */
[----:B------:R-:W-:Y:S01]  /*c5a0*/  F2FP.F16.E4M3.UNPACK_B R163, R163 ;  /* 0x000000a3ffa3723e */ /* 0x000fe200020006ff */
[----:B------:R-:W-:-:S02]  /*c5b0*/  HADD2.F32 R65, -RZ, R64.H0_H0 ;  /* 0x20000040ff417230 */ /* 0x000fc40000004100 */
[CC--:B------:R-:W-:Y:S01]  /*c5c0*/  FMUL.FTZ R89, R59.reuse, R45.reuse ;  /* 0x0000002d3b597220 */ /* 0x0c0fe20000410000 */
[----:B------:R-:W-:Y:S02]  /*c5d0*/  HADD2.F32 R61, -RZ, R61.H1_H1 ;  /* 0x3000003dff3d7230 */ /* 0x000fe40000004100 */
[----:B------:R-:W-:Y:S01]  /*c5e0*/  FMUL.FTZ R76, R58, R45 ;  /* 0x0000002d3a4c7220 */ /* 0x000fe20000410000 */
[----:B------:R-:W-:Y:S01]  /*c5f0*/  LOP3.LUT R45, R66, 0xff0000, R79, 0xf8, !PT ;  /* 0x00ff0000422d7812 */ /* 0x000fe200078ef84f */
[-C--:B------:R-:W-:Y:S01]  /*c600*/  FFMA.FTZ R58, R58, R65.reuse, -R89 ;  /* 0x000000413a3a7223 */ /* 0x080fe20000010859 */
[----:B------:R-:W-:Y:S02]  /*c610*/  HADD2.F32 R66, -RZ, R64.H1_H1 ;  /* 0x30000040ff427230 */ /* 0x000fe40000004100 */
[----:B------:R-:W-:Y:S01]  /*c620*/  FFMA.FTZ R59, R59, R65, R76 ;  /* 0x000000413b3b7223 */ /* 0x000fe2000001004c */
[----:B------:R-:W-:Y:S01]  /*c630*/  HADD2.F32 R64, -RZ, R67.H1_H1 ;  /* 0x30000043ff407230 */ /* 0x000fe20000004100 */
[----:B------:R-:W-:Y:S01]  /*c640*/  F2FP.F16.E4M3.UNPACK_B R60, R60 ;  /* 0x0000003cff3c723e */ /* 0x000fe200020006ff */
[----:B------:R-:W-:Y:S01]  /*c650*/  HADD2.F32 R65, -RZ, R63.H1_H1 ;  /* 0x3000003fff417230 */ /* 0x000fe20000004100 */
[----:B------:R-:W-:Y:S01]  /*c660*/  F2FP.F16.E4M3.UNPACK_B R63, R62 ;  /* 0x0000003eff3f723e */ /* 0x000fe200020006ff */
[----:B------:R-:W-:-:S02]  /*c670*/  IMAD.U32 R77, R77, 0x10000, RZ ;  /* 0x000100004d4d7824 */ /* 0x000fc400078e00ff */
[-C--:B------:R-:W-:Y:S01]  /*c680*/  FMUL.FTZ R78, R61, R64.reuse ;  /* 0x000000403d4e7220 */ /* 0x080fe20000410000 */
[----:B------:R-:W-:Y:S01]  /*c690*/  F2FP.F16.E4M3.UNPACK_B R165, R165 ;  /* 0x000000a5ffa5723e */ /* 0x000fe200020006ff */
[C---:B------:R-:W-:Y:S01]  /*c6a0*/  FMUL.FTZ R76, R65.reuse, R64 ;  /* 0x00000040414c7220 */ /* 0x040fe20000410000 */
[----:B------:R-:W-:Y:S01]  /*c6b0*/  HADD2.F32 R67, -RZ, R163.H0_H0 ;  /* 0x200000a3ff437230 */ /* 0x000fe20000004100 */
[----:B------:R-:W-:Y:S01]  /*c6c0*/  LOP3.LUT R48, R48, 0xff0000, R77, 0xf8, !PT ;  /* 0x00ff000030307812 */ /* 0x000fe200078ef84d */
[----:B------:R-:W-:Y:S02]  /*c6d0*/  HADD2.F32 R64, -RZ, R63.H0_H0 ;  /* 0x2000003fff407230 */ /* 0x000fe40000004100 */
[-C--:B------:R-:W-:Y:S01]  /*c6e0*/  FFMA.FTZ R90, R65, R66.reuse, R78 ;  /* 0x00000042415a7223 */ /* 0x080fe2000001004e */
[----:B------:R-:W-:Y:S02]  /*c6f0*/  HADD2.F32 R62, -RZ, R60.H0_H0 ;  /* 0x2000003cff3e7230 */ /* 0x000fe40000004100 */
[----:B------:R-:W-:Y:S01]  /*c700*/  FFMA.FTZ R61, R61, R66, -R76 ;  /* 0x000000423d3d7223 */ /* 0x000fe2000001084c */
[----:B------:R-:W-:-:S02]  /*c710*/  HADD2.F32 R65, -RZ, R165.H0_H0 ;  /* 0x200000a5ff417230 */ /* 0x000fc40000004100 */
[-C--:B------:R-:W-:Y:S01]  /*c720*/  FMUL.FTZ R77, R64, R67.reuse ;  /* 0x00000043404d7220 */ /* 0x080fe20000410000 */
[----:B------:R-:W-:Y:S02]  /*c730*/  HADD2.F32 R163, -RZ, R163.H1_H1 ;  /* 0x300000a3ffa37230 */ /* 0x000fe40000004100 */
[C---:B------:R-:W-:Y:S01]  /*c740*/  FMUL.FTZ R67, R62.reuse, R67 ;  /* 0x000000433e437220 */ /* 0x040fe20000410000 */
[----:B------:R-:W-:Y:S02]  /*c750*/  HADD2.F32 R63, -RZ, R63.H1_H1 ;  /* 0x3000003fff3f7230 */ /* 0x000fe40000004100 */
[-C--:B------:R-:W-:Y:S01]  /*c760*/  FFMA.FTZ R76, R62, R65.reuse, -R77 ;  /* 0x000000413e4c7223 */ /* 0x080fe2000001084d */
[----:B------:R-:W-:Y:S02]  /*c770*/  HADD2.F32 R60, -RZ, R60.H1_H1 ;  /* 0x3000003cff3c7230 */ /* 0x000fe40000004100 */
[----:B------:R-:W-:Y:S01]  /*c780*/  FFMA.FTZ R78, R64, R65, R67 ;  /* 0x00000041404e7223 */ /* 0x000fe20000010043 */
[----:B------:R-:W-:-:S02]  /*c790*/  HADD2.F32 R165, -RZ, R165.H1_H1 ;  /* 0x300000a5ffa57230 */ /* 0x000fc40000004100 */
[CC--:B------:R-:W-:Y:S01]  /*c7a0*/  FMUL.FTZ R65, R63.reuse, R163.reuse ;  /* 0x000000a33f417220 */ /* 0x0c0fe20000410000 */
[----:B------:R-:W-:Y:S01]  /*c7b0*/  F2FP.F16.E4M3.UNPACK_B R62, R164.H1 ;  /* 0x000000a4ff3e723e */ /* 0x000fe200030006ff */
[C---:B------:R-:W-:Y:S01]  /*c7c0*/  FMUL.FTZ R88, R60.reuse, R163 ;  /* 0x000000a33c587220 */ /* 0x040fe20000410000 */
[----:B------:R-:W-:Y:S01]  /*c7d0*/  F2FP.F16.E4M3.UNPACK_B R64, R50.H1 ;  /* 0x00000032ff40723e */ /* 0x000fe200030006ff */
[-C--:B------:R-:W-:Y:S01]  /*c7e0*/  FFMA.FTZ R79, R60, R165.reuse, -R65 ;  /* 0x000000a53c4f7223 */ /* 0x080fe20000010841 */
[----:B------:R-:W-:Y:S01]  /*c7f0*/  F2FP.F16.E4M3.UNPACK_B R60, R56.H1 ;  /* 0x00000038ff3c723e */ /* 0x000fe200030006ff */
[----:B------:R-:W-:Y:S01]  /*c800*/  HADD2.F32 R67, -RZ, R62.H0_H0 ;  /* 0x2000003eff437230 */ /* 0x000fe20000004100 */
[----:B------:R-:W-:Y:S01]  /*c810*/  F2FP.F16.E4M3.UNPACK_B R66, R166.H1 ;  /* 0x000000a6ff42723e */ /* 0x000fe200030006ff */
[----:B------:R-:W-:Y:S02]  /*c820*/  HADD2.F32 R65, -RZ, R64.H0_H0 ;  /* 0x20000040ff417230 */ /* 0x000fe40000004100 */
[----:B------:R-:W-:Y:S01]  /*c830*/  FFMA.FTZ R165, R63, R165, R88 ;  /* 0x000000a53fa57223 */ /* 0x000fe20000010058 */
[----:B------:R-:W-:Y:S01]  /*c840*/  HADD2.F32 R77, -RZ, R62.H1_H1 ;  /* 0x3000003eff4d7230 */ /* 0x000fe20000004100 */
[----:B------:R-:W-:Y:S01]  /*c850*/  F2FP.F16.E4M3.UNPACK_B R164, R164 ;  /* 0x000000a4ffa4723e */ /* 0x000fe200020006ff */
[----:B------:R-:W-:-:S02]  /*c860*/  HADD2.F32 R62, -RZ, R60.H0_H0 ;  /* 0x2000003cff3e7230 */ /* 0x000fc40000004100 */
[CC--:B------:R-:W-:Y:S01]  /*c870*/  FMUL.FTZ R89, R65.reuse, R67.reuse ;  /* 0x0000004341597220 */ /* 0x0c0fe20000410000 */
[----:B------:R-:W-:Y:S01]  /*c880*/  HADD2.F32 R63, -RZ, R66.H0_H0 ;  /* 0x20000042ff3f7230 */ /* 0x000fe20000004100 */
[----:B------:R-:W-:Y:S01]  /*c890*/  F2FP.F16.E4M3.UNPACK_B R56, R56 ;  /* 0x00000038ff38723e */ /* 0x000fe200020006ff */
[----:B------:R-:W-:Y:S02]  /*c8a0*/  HADD2.F32 R64, -RZ, R64.H1_H1 ;  /* 0x30000040ff407230 */ /* 0x000fe40000004100 */
[C---:B------:R-:W-:Y:S01]  /*c8b0*/  FMUL.FTZ R92, R62.reuse, R67 ;  /* 0x000000433e5c7220 */ /* 0x040fe20000410000 */
[----:B------:R-:W-:Y:S02]  /*c8c0*/  HADD2.F32 R60, -RZ, R60.H1_H1 ;  /* 0x3000003cff3c7230 */ /* 0x000fe40000004100 */
[----:B------:R-:W-:Y:S01]  /*c8d0*/  FFMA.FTZ R88, R62, R63, -R89 ;  /* 0x0000003f3e587223 */ /* 0x000fe20000010859 */
[----:B------:R-:W-:Y:S02]  /*c8e0*/  HADD2.F32 R67, -RZ, R66.H1_H1 ;  /* 0x30000042ff437230 */ /* 0x000fe40000004100 */
[-C--:B------:R-:W-:Y:S01]  /*c8f0*/  FMUL.FTZ R89, R64, R77.reuse ;  /* 0x0000004d40597220 */ /* 0x080fe20000410000 */
[----:B------:R-:W-:Y:S01]  /*c900*/  F2FP.F16.E4M3.UNPACK_B R166, R166 ;  /* 0x000000a6ffa6723e */ /* 0x000fe200020006ff */
[C---:B------:R-:W-:Y:S01]  /*c910*/  FMUL.FTZ R77, R60.reuse, R77 ;  /* 0x0000004d3c4d7220 */ /* 0x040fe20000410000 */
[----:B------:R-:W-:Y:S01]  /*c920*/  FFMA.FTZ R92, R65, R63, R92 ;  /* 0x0000003f415c7223 */ /* 0x000fe2000001005c */
[-C--:B------:R-:W-:Y:S01]  /*c930*/  FFMA.FTZ R93, R60, R67.reuse, -R89 ;  /* 0x000000433c5d7223 */ /* 0x080fe20000010859 */
[----:B------:R-:W-:Y:S01]  /*c940*/  F2FP.F16.E4M3.UNPACK_B R60, R50 ;  /* 0x00000032ff3c723e */ /* 0x000fe200020006ff */
[----:B------:R-:W-:Y:S01]  /*c950*/  FFMA.FTZ R95, R64, R67, R77 ;  /* 0x00000043405f7223 */ /* 0x000fe2000001004d */
[----:B------:R-:W-:Y:S01]  /*c960*/  HADD2.F32 R67, -RZ, R164.H0_H0 ;  /* 0x200000a4ff437230 */ /* 0x000fe20000004100 */
[----:B------:R-:W-:Y:S01]  /*c970*/  F2FP.SATFINITE.E4M3.F32.PACK_AB_MERGE_C R58, R61, R58, RZ ;  /* 0x0000003a3d3a723e */ /* 0x000fe200048070ff */
[----:B------:R-:W-:Y:S01]  /*c980*/  HADD2.F32 R50, -RZ, R56.H0_H0 ;  /* 0x20000038ff327230 */ /* 0x000fe20000004100 */
[----:B------:R-:W-:Y:S01]  /*c990*/  F2FP.F16.E4M3.UNPACK_B R61, R52 ;  /* 0x00000034ff3d723e */ /* 0x000fe200020006ff */
[----:B------:R-:W-:Y:S01]  /*c9a0*/  HADD2.F32 R62, -RZ, R60.H0_H0 ;  /* 0x2000003cff3e7230 */ /* 0x000fe20000004100 */
[----:B------:R-:W-:Y:S01]  /*c9b0*/  F2FP.SATFINITE.E4M3.F32.PACK_AB_MERGE_C R90, R90, R59, RZ ;  /* 0x0000003b5a5a723e */ /* 0x000fe200048070ff */
[----:B------:R-:W-:Y:S01]  /*c9c0*/  HADD2.F32 R77, -RZ, R164.H1_H1 ;  /* 0x300000a4ff4d7230 */ /* 0x000fe20000004100 */
[----:B------:R-:W-:Y:S01]  /*c9d0*/  F2FP.SATFINITE.E4M3.F32.PACK_AB_MERGE_C R59, R79, R76, R58 ;  /* 0x0000004c4f3b723e */ /* 0x000fe2000480703a */
[----:B------:R-:W-:-:S02]  /*c9e0*/  HADD2.F32 R60, -RZ, R60.H1_H1 ;  /* 0x3000003cff3c7230 */ /* 0x000fc40000004100 */
[-C--:B------:R-:W-:Y:S01]  /*c9f0*/  FMUL.FTZ R89, R62, R67.reuse ;  /* 0x000000433e597220 */ /* 0x080fe20000410000 */
[----:B------:R-:W-:Y:S02]  /*ca00*/  HADD2.F32 R63, -RZ, R166.H0_H0 ;  /* 0x200000a6ff3f7230 */ /* 0x000fe40000004100 */
[----:B------:R-:W-:Y:S01]  /*ca10*/  FMUL.FTZ R67, R50, R67 ;  /* 0x0000004332437220 */ /* 0x000fe20000410000 */
[----:B------:R-:W-:Y:S02]  /*ca20*/  HADD2.F32 R56, -RZ, R56.H1_H1 ;  /* 0x30000038ff387230 */ /* 0x000fe40000004100 */
[----:B------:R-:W-:Y:S01]  /*ca30*/  FMUL.FTZ R91, R60, R77 ;  /* 0x0000004d3c5b7220 */ /* 0x000fe20000410000 */
[----:B------:R-:W-:Y:S02]  /*ca40*/  HADD2.F32 R65, -RZ, R166.H1_H1 ;  /* 0x300000a6ff417230 */ /* 0x000fe40000004100 */
[-C--:B------:R-:W-:Y:S01]  /*ca50*/  FFMA.FTZ R89, R50, R63.reuse, -R89 ;  /* 0x0000003f32597223 */ /* 0x080fe20000010859 */
[----:B------:R-:W-:Y:S01]  /*ca60*/  FFMA.FTZ R50, R62, R63, R67 ;  /* 0x0000003f3e327223 */ /* 0x000fe20000010043 */
[C---:B------:R-:W-:Y:S01]  /*ca70*/  FMUL.FTZ R77, R56.reuse, R77 ;  /* 0x0000004d384d7220 */ /* 0x040fe20000410000 */
[----:B------:R-:W-:Y:S01]  /*ca80*/  F2FP.F16.E4M3.UNPACK_B R62, R49 ;  /* 0x00000031ff3e723e */ /* 0x000fe200020006ff */
[-C--:B------:R-:W-:Y:S01]  /*ca90*/  FFMA.FTZ R56, R56, R65.reuse, -R91 ;  /* 0x0000004138387223 */ /* 0x080fe2000001085b */
[----:B------:R-:W-:Y:S01]  /*caa0*/  F2FP.F16.E4M3.UNPACK_B R67, R48 ;  /* 0x00000030ff43723e */ /* 0x000fe200020006ff */
[----:B------:R-:W-:Y:S01]  /*cab0*/  FFMA.FTZ R77, R60, R65, R77 ;  /* 0x000000413c4d7223 */ /* 0x000fe2000001004d */
[----:B------:R-:W-:Y:S01]  /*cac0*/  F2FP.F16.E4M3.UNPACK_B R65, R46 ;  /* 0x0000002eff41723e */ /* 0x000fe200020006ff */
[----:B------:R-:W-:Y:S01]  /*cad0*/  HADD2.F32 R63, -RZ, R62.H0_H0 ;  /* 0x2000003eff3f7230 */ /* 0x000fe20000004100 */
[----:B------:R-:W-:Y:S01]  /*cae0*/  F2FP.SATFINITE.E4M3.F32.PACK_AB_MERGE_C R92, R95, R92, RZ ;  /* 0x0000005c5f5c723e */ /* 0x000fe200048070ff */
[----:B------:R-:W-:Y:S01]  /*caf0*/  HADD2.F32 R76, -RZ, R67.H0_H0 ;  /* 0x20000043ff4c7230 */ /* 0x000fe20000004100 */
[----:B------:R-:W-:Y:S01]  /*cb00*/  F2FP.F16.E4M3.UNPACK_B R52, R52.H1 ;  /* 0x00000034ff34723e */ /* 0x000fe200030006ff */
[----:B------:R-:W-:Y:S01]  /*cb10*/  HADD2.F32 R60, -RZ, R61.H0_H0 ;  /* 0x2000003dff3c7230 */ /* 0x000fe20000004100 */
[----:B------:R-:W-:Y:S01]  /*cb20*/  F2FP.SATFINITE.E4M3.F32.PACK_AB_MERGE_C R50, R77, R50, R92 ;  /* 0x000000324d32723e */ /* 0x000fe2000480705c */
[----:B------:R-:W-:-:S02]  /*cb30*/  HADD2.F32 R66, -RZ, R65.H0_H0 ;  /* 0x20000041ff427230 */ /* 0x000fc40000004100 */
[CC--:B------:R-:W-:Y:S01]  /*cb40*/  FMUL.FTZ R77, R63.reuse, R76.reuse ;  /* 0x0000004c3f4d7220 */ /* 0x0c0fe20000410000 */
[----:B------:R-:W-:Y:S02]  /*cb50*/  HADD2.F32 R64, -RZ, R62.H1_H1 ;  /* 0x3000003eff407230 */ /* 0x000fe40000004100 */
[C---:B------:R-:W-:Y:S01]  /*cb60*/  FMUL.FTZ R76, R60.reuse, R76 ;  /* 0x0000004c3c4c7220 */ /* 0x040fe20000410000 */
[----:B------:R-:W-:Y:S02]  /*cb70*/  HADD2.F32 R67, -RZ, R67.H1_H1 ;  /* 0x30000043ff437230 */ /* 0x000fe40000004100 */
[-C--:B------:R-:W-:Y:S01]  /*cb80*/  FFMA.FTZ R60, R60, R66.reuse, -R77 ;  /* 0x000000423c3c7223 */ /* 0x080fe2000001084d */
[----:B------:R-:W-:Y:S02]  /*cb90*/  HADD2.F32 R62, -RZ, R61.H1_H1 ;  /* 0x3000003dff3e7230 */ /* 0x000fe40000004100 */
[----:B------:R-:W-:Y:S01]  /*cba0*/  FFMA.FTZ R61, R63, R66, R76 ;  /* 0x000000423f3d7223 */ /* 0x000fe2000001004c */
[----:B------:R-:W-:-:S02]  /*cbb0*/  HADD2.F32 R65, -RZ, R65.H1_H1 ;  /* 0x30000041ff417230 */ /* 0x000fc40000004100 */
[----:B------:R-:W-:Y:S01]  /*cbc0*/  FMUL.FTZ R77, R64, R67 ;  /* 0x00000043404d7220 */ /* 0x000fe20000410000 */
[----:B------:R-:W-:Y:S01]  /*cbd0*/  F2FP.F16.E4M3.UNPACK_B R63, R49.H1 ;  /* 0x00000031ff3f723e */ /* 0x000fe200030006ff */
[C---:B------:R-:W-:Y:S01]  /*cbe0*/  FMUL.FTZ R67, R62.reuse, R67 ;  /* 0x000000433e437220 */ /* 0x040fe20000410000 */
[----:B------:R-:W-:Y:S01]  /*cbf0*/  F2FP.F16.E4M3.UNPACK_B R66, R48.H1 ;  /* 0x00000030ff42723e */ /* 0x000fe200030006ff */
[-C--:B------:R-:W-:Y:S01]  /*cc00*/  FFMA.FTZ R49, R62, R65.reuse, -R77 ;  /* 0x000000413e317223 */ /* 0x080fe2000001084d */
[----:B------:R-:W-:Y:S02]  /*cc10*/  HADD2.F32 R62, -RZ, R52.H0_H0 ;  /* 0x20000034ff3e7230 */ /* 0x000fe40000004100 */
[----:B------:R-:W-:Y:S01]  /*cc20*/  FFMA.FTZ R48, R64, R65, R67 ;  /* 0x0000004140307223 */ /* 0x000fe20000010043 */
[--C-:B------:R-:W-:Y:S01]  /*cc30*/  HADD2.F32 R64, -RZ, R63.reuse.H0_H0 ;  /* 0x2000003fff407230 */ /* 0x100fe20000004100 */
[----:B------:R-:W-:Y:S01]  /*cc40*/  F2FP.F16.E4M3.UNPACK_B R46, R46.H1 ;  /* 0x0000002eff2e723e */ /* 0x000fe200030006ff */
[----:B------:R-:W-:Y:S01]  /*cc50*/  HADD2.F32 R63, -RZ, R63.H1_H1 ;  /* 0x3000003fff3f7230 */ /* 0x000fe20000004100 */
[----:B------:R-:W-:Y:S01]  /*cc60*/  F2FP.SATFINITE.E4M3.F32.PACK_AB_MERGE_C R88, R93, R88, RZ ;  /* 0x000000585d58723e */ /* 0x000fe200048070ff */
[--C-:B------:R-:W-:Y:S01]  /*cc70*/  HADD2.F32 R76, -RZ, R66.reuse.H1_H1 ;  /* 0x30000042ff4c7230 */ /* 0x100fe20000004100 */
[----:B------:R-:W-:Y:S01]  /*cc80*/  F2FP.SATFINITE.E4M3.F32.PACK_AB_MERGE_C R58, R165, R78, R90 ;  /* 0x0000004ea53a723e */ /* 0x000fe2000480705a */
[----:B------:R-:W-:Y:S01]  /*cc90*/  HADD2.F32 R67, -RZ, R66.H0_H0 ;  /* 0x20000042ff437230 */ /* 0x000fe20000004100 */
[----:B------:R-:W-:Y:S01]  /*cca0*/  F2FP.SATFINITE.E4M3.F32.PACK_AB_MERGE_C R56, R56, R89, R88 ;  /* 0x000000593838723e */ /* 0x000fe20004807058 */
[----:B------:R-:W-:-:S02]  /*ccb0*/  HADD2.F32 R52, -RZ, R52.H1_H1 ;  /* 0x30000034ff347230 */ /* 0x000fc40000004100 */
[CC--:B------:R-:W-:Y:S01]  /*ccc0*/  FMUL.FTZ R79, R63.reuse, R76.reuse ;  /* 0x0000004c3f4f7220 */ /* 0x0c0fe20000410000 */
[--C-:B------:R-:W-:Y:S02]  /*ccd0*/  HADD2.F32 R65, -RZ, R46.reuse.H0_H0 ;  /* 0x2000002eff417230 */ /* 0x100fe40000004100 */
[-C--:B------:R-:W-:Y:S01]  /*cce0*/  FMUL.FTZ R77, R64, R67.reuse ;  /* 0x00000043404d7220 */ /* 0x080fe20000410000 */
[----:B------:R-:W-:Y:S02]  /*ccf0*/  HADD2.F32 R66, -RZ, R46.H1_H1 ;  /* 0x3000002eff427230 */ /* 0x000fe40000004100 */
[----:B------:R-:W-:Y:S01]  /*cd00*/  FMUL.FTZ R76, R52, R76 ;  /* 0x0000004c344c7220 */ /* 0x000fe20000410000 */
[C---:B------:R-:W-:Y:S01]  /*cd10*/  FMUL.FTZ R67, R62.reuse, R67 ;  /* 0x000000433e437220 */ /* 0x040fe20000410000 */
[----:B------:R-:W-:Y:S01]  /*cd20*/  FFMA.FTZ R88, R62, R65, -R77 ;  /* 0x000000413e587223 */ /* 0x000fe2000001084d */
[----:B------:R-:W-:Y:S01]  /*cd30*/  F2FP.F16.E4M3.UNPACK_B R77, R45.H1 ;  /* 0x0000002dff4d723e */ /* 0x000fe200030006ff */
[-C--:B------:R-:W-:Y:S01]  /*cd40*/  FFMA.FTZ R90, R63, R66.reuse, R76 ;  /* 0x000000423f5a7223 */ /* 0x080fe2000001004c */
[----:B------:R-:W-:Y:S01]  /*cd50*/  F2FP.F16.E4M3.UNPACK_B R63, R51.H1 ;  /* 0x00000033ff3f723e */ /* 0x000fe200030006ff */
[----:B------:R-:W-:Y:S01]  /*cd60*/  FFMA.FTZ R89, R64, R65, R67 ;  /* 0x0000004140597223 */ /* 0x000fe20000010043 */
[----:B------:R-:W-:Y:S01]  /*cd70*/  F2FP.F16.E4M3.UNPACK_B R46, R47 ;  /* 0x0000002fff2e723e */ /* 0x000fe200020006ff */
[----:B------:R-:W-:Y:S01]  /*cd80*/  FFMA.FTZ R91, R52, R66, -R79 ;  /* 0x00000042345b7223 */ /* 0x000fe2000001084f */
[----:B------:R-:W-:Y:S01]  /*cd90*/  F2FP.F16.E4M3.UNPACK_B R76, R45 ;  /* 0x0000002dff4c723e */ /* 0x000fe200020006ff */
[----:B------:R-:W-:Y:S01]  /*cda0*/  HADD2.F32 R79, -RZ, R77.H0_H0 ;  /* 0x2000004dff4f7230 */ /* 0x000fe20000004100 */
[----:B------:R-:W-:Y:S01]  /*cdb0*/  F2FP.F16.E4M3.UNPACK_B R62, R51 ;  /* 0x00000033ff3e723e */ /* 0x000fe200020006ff */
        /* <DEDUP_REMOVED lines=15> */
[-C--:B------:R-:W-:Y:S01]  /*ceb0*/  FFMA.FTZ R95, R52, R67.reuse, -R95 ;  /* 0x00000043345f7223 */ /* 0x080fe2000001085f */
[----:B------:R-:W-:Y:S02]  /*cec0*/  HADD2.F32 R52, -RZ, R77.H1_H1 ;  /* 0x3000004dff347230 */ /* 0x000fe40000004100 */
[-C--:B------:R-:W-:Y:S01]  /*ced0*/  FFMA.FTZ R92, R51, R66.reuse, -R92 ;  /* 0x00000042335c7223 */ /* 0x080fe2000001085c */
[----:B------:R-:W-:Y:S02]  /*cee0*/  HADD2.F32 R47, -RZ, R47.H1_H1 ;  /* 0x3000002fff2f7230 */ /* 0x000fe40000004100 */
[----:B------:R-:W-:Y:S01]  /*cef0*/  FFMA.FTZ R93, R64, R66, R93 ;  /* 0x00000042405d7223 */ /* 0x000fe2000001005d */
[----:B------:R-:W-:Y:S01]  /*cf00*/  FFMA.FTZ R79, R44, R67, R79 ;  /* 0x000000432c4f7223 */ /* 0x000fe2000001004f */
[----:B------:R-:W-:Y:S02]  /*cf10*/  HADD2.F32 R62, -RZ, R62.H1_H1 ;  /* 0x3000003eff3e7230 */ /* 0x000fe40000004100 */
[----:B------:R-:W-:Y:S01]  /*cf20*/  FMUL.FTZ R64, R63, R52 ;  /* 0x000000343f407220 */ /* 0x000fe20000410000 */
[----:B------:R-:W-:-:S02]  /*cf30*/  HADD2.F32 R51, -RZ, R76.H1_H1 ;  /* 0x3000004cff337230 */ /* 0x000fc40000004100 */
[----:B------:R-:W-:Y:S01]  /*cf40*/  FMUL.FTZ R52, R47, R52 ;  /* 0x000000342f347220 */ /* 0x000fe20000410000 */
[----:B------:R-:W-:Y:S01]  /*cf50*/  HADD2.F32 R46, -RZ, R46.H1_H1 ;  /* 0x3000002eff2e7230 */ /* 0x000fe20000004100 */
[----:B------:R-:W-:Y:S01]  /*cf60*/  F2FP.SATFINITE.E4M3.F32.PACK_AB_MERGE_C R88, R91, R88, RZ ;  /* 0x000000585b58723e */ /* 0x000fe200048070ff */
[----:B------:R-:W-:Y:S02]  /*cf70*/  HADD2.F32 R44, -RZ, R65.H1_H1 ;  /* 0x30000041ff2c7230 */ /* 0x000fe40000004100 */
[-C--:B------:R-:W-:Y:S01]  /*cf80*/  FMUL.FTZ R65, R62, R51.reuse ;  /* 0x000000333e417220 */ /* 0x080fe20000410000 */
[----:B------:R-:W-:Y:S02]  /*cf90*/  HADD2.F32 R45, -RZ, R45.H1_H1 ;  /* 0x3000002dff2d7230 */ /* 0x000fe40000004100 */
[----:B------:R-:W-:Y:S01]  /*cfa0*/  FMUL.FTZ R51, R46, R51 ;  /* 0x000000332e337220 */ /* 0x000fe20000410000 */
[----:B------:R-:W-:Y:S01]  /*cfb0*/  F2FP.SATFINITE.E4M3.F32.PACK_AB_MERGE_C R89, R90, R89, RZ ;  /* 0x000000595a59723e */ /* 0x000fe200048070ff */
[-C--:B------:R-:W-:Y:S01]  /*cfc0*/  FFMA.FTZ R64, R47, R44.reuse, -R64 ;  /* 0x0000002c2f407223 */ /* 0x080fe20000010840 */
[----:B------:R-:W-:Y:S01]  /*cfd0*/  FFMA.FTZ R52, R63, R44, R52 ;  /* 0x0000002c3f347223 */ /* 0x000fe20000010034 */
[-C--:B------:R-:W-:Y:S01]  /*cfe0*/  FFMA.FTZ R65, R46, R45.reuse, -R65 ;  /* 0x0000002d2e417223 */ /* 0x080fe20000010841 */
[----:B------:R-:W-:Y:S01]  /*cff0*/  FFMA.FTZ R62, R62, R45, R51 ;  /* 0x0000002d3e3e7223 */ /* 0x000fe20000010033 */
[----:B------:R-:W-:Y:S01]  /*d000*/  F2FP.SATFINITE.E4M3.F32.PACK_AB_MERGE_C R45, R49, R60, R88 ;  /* 0x0000003c312d723e */ /* 0x000fe20004807058 */
[----:B------:R-:W-:Y:S01]  /*d010*/  IMAD.MOV.U32 R44, RZ, RZ, R59 ;  /* 0x000000ffff2c7224 */ /* 0x000fe200078e003b */
[----:B------:R-:W-:Y:S01]  /*d020*/  F2FP.SATFINITE.E4M3.F32.PACK_AB_MERGE_C R64, R64, R95, RZ ;  /* 0x0000005f4040723e */ /* 0x000fe200048070ff */
[----:B------:R-:W-:Y:S01]  /*d030*/  IMAD.MOV.U32 R46, RZ, RZ, R56 ;  /* 0x000000ffff2e7224 */ /* 0x000fe200078e0038 */
[----:B------:R-:W-:-:S02]  /*d040*/  F2FP.SATFINITE.E4M3.F32.PACK_AB_MERGE_C R52, R52, R79, RZ ;  /* 0x0000004f3434723e */ /* 0x000fc400048070ff */
[----:B------:R-:W-:Y:S02]  /*d050*/  F2FP.SATFINITE.E4M3.F32.PACK_AB_MERGE_C R49, R48, R61, R89 ;  /* 0x0000003d3031723e */ /* 0x000fe40004807059 */
[----:B------:R-:W-:Y:S02]  /*d060*/  F2FP.SATFINITE.E4M3.F32.PACK_AB_MERGE_C R47, R65, R92, R64 ;  /* 0x0000005c412f723e */ /* 0x000fe40004807040 */
[----:B------:R-:W-:Y:S02]  /*d070*/  F2FP.SATFINITE.E4M3.F32.PACK_AB_MERGE_C R51, R62, R93, R52 ;  /* 0x0000005d3e33723e */ /* 0x000fe40004807034 */
[----:B------:R-:W-:-:S07]  /*d080*/  MOV R48, R58 ;  /* 0x0000003a00307202 */ /* 0x000fce0000000f00 */
.L_x_508:
[----:B------:R-:W-:Y:S05]  /*d090*/  BSYNC B2 ;  /* 0x0000000000027941 */ /* 0x000fea0003800000 */
.L_x_507:
        /* <DEDUP_REMOVED lines=10> */
.L_x_506:
[----:B------:R-:W-:Y:S05]  /*d140*/  BSYNC B1 ;  /* 0x0000000000017941 */ /* 0x000fea0003800000 */
.L_x_505:
        /* <DEDUP_REMOVED lines=20> */
[----:B------:R-:W-:-:S03]  /*d290*/  IMAD R47, R19, 0x7800, R44 ;  /* 0x00007800132f7824 */ /* 0x000fc600078e022c */
[C---:B------:R-:W-:Y:S01]  /*d2a0*/  IADD3 R45, R18.reuse, R45, RZ ;  /* 0x0000002d122d7210 */ /* 0x040fe20007ffe0ff */
[----:B------:R-:W-:-:S05]  /*d2b0*/  IMAD.IADD R48, R18, 0x1, R47 ;  /* 0x0000000112307824 */ /* 0x000fca00078e022f */
[----:B------:R-:W0:Y:S04]  /*d2c0*/  LDS.128 R44, [R45+0x24200] ;  /* 0x024200002d2c7984 */ /* 0x000e280000000c00 */
[----:B------:R-:W1:Y:S01]  /*d2d0*/  LDS.128 R48, [R48+0x24200] ;  /* 0x0242000030307984 */ /* 0x000e620000000c00 */
[----:B------:R-:W-:Y:S05]  /*d2e0*/  @P3 BRA `(.L_x_512) ;  /* 0x0000000c00503947 */ /* 0x000fea0003800000 */
[----:B------:R-:W-:Y:S01]  /*d2f0*/  SHF.R.U32.HI R52, RZ, 0x8, R81 ;  /* 0x00000008ff347819 */ /* 0x000fe20000011651 */
[----:B0-----:R-:W-:Y:S01]  /*d300*/  IMAD.MOV.U32 R60, RZ, RZ, R44 ;  /* 0x000000ffff3c7224 */ /* 0x001fe200078e002c */
[----:B------:R-:W-:Y:S01]  /*d310*/  LOP3.LUT R59, R81, 0xff0000ff, RZ, 0xc0, !PT ;  /* 0xff0000ff513b7812 */ /* 0x000fe200078ec0ff */
[----:B-1----:R-:W-:Y:S01]  /*d320*/  IMAD.MOV.U32 R63, RZ, RZ, R48 ;  /* 0x000000ffff3f7224 */ /* 0x002fe200078e0030 */
[----:B------:R-:W-:Y:S01]  /*d330*/  SHF.R.U32.HI R64, RZ, 0x8, R83 ;  /* 0x00000008ff407819 */ /* 0x000fe20000011653 */
[----:B------:R-:W-:Y:S01]  /*d340*/  IMAD.SHL.U32 R44, R52, 0x100, RZ ;  /* 0x00000100342c7824 */ /* 0x000fe200078e00ff */
[----:B------:R-:W-:Y:S01]  /*d350*/  SHF.R.U32.HI R62, RZ, 0x8, R69 ;  /* 0x00000008ff3e7819 */ /* 0x000fe20000011645 */
[----:B------:R-:W-:Y:S01]  /*d360*/  IMAD.MOV.U32 R52, RZ, RZ, R46 ;  /* 0x000000ffff347224 */ /* 0x000fe200078e002e */
[----:B------:R-:W-:Y:S02]  /*d370*/  SHF.R.U32.HI R65, RZ, 0x10, R81 ;  /* 0x00000010ff417819 */ /* 0x000fe40000011651 */
[----:B------:R-:W-:Y:S01]  /*d380*/  LOP3.LUT R59, R59, 0xff00, R44, 0xf8, !PT ;  /* 0x0000ff003b3b7812 */ /* 0x000fe200078ef82c */
[----:B------:R-:W-:Y:S01]  /*d390*/  IMAD.SHL.U32 R44, R64, 0x100, RZ ;  /* 0x00000100402c7824 */ /* 0x000fe200078e00ff */
[----:B------:R-:W-:Y:S01]  /*d3a0*/  LOP3.LUT R61, R83, 0xff0000ff, RZ, 0xc0, !PT ;  /* 0xff0000ff533d7812 */ /* 0x000fe200078ec0ff */
[----:B------:R-:W-:Y:S01]  /*d3b0*/  IMAD.SHL.U32 R46, R62, 0x100, RZ ;  /* 0x000001003e2e7824 */ /* 0x000fe200078e00ff */
[----:B------:R-:W-:Y:S01]  /*d3c0*/  LOP3.LUT R67, R69, 0xff0000ff, RZ, 0xc0, !PT ;  /* 0xff0000ff45437812 */ /* 0x000fe200078ec0ff */
[----:B------:R-:W-:Y:S01]  /*d3d0*/  IMAD.U32 R48, R65, 0x10000, RZ ;  /* 0x0001000041307824 */ /* 0x000fe200078e00ff */
[----:B------:R-:W-:-:S02]  /*d3e0*/  SHF.R.U32.HI R70, RZ, 0x10, R83 ;  /* 0x00000010ff467819 */ /* 0x000fc40000011653 */
[----:B------:R-:W-:Y:S02]  /*d3f0*/  SHF.R.U32.HI R68, RZ, 0x10, R69 ;  /* 0x00000010ff447819 */ /* 0x000fe40000011645 */
[----:B------:R-:W-:Y:S02]  /*d400*/  SHF.R.U32.HI R58, RZ, 0x8, R71 ;  /* 0x00000008ff3a7819 */ /* 0x000fe40000011647 */
[----:B------:R-:W-:Y:S01]  /*d410*/  LOP3.LUT R65, R61, 0xff00, R44, 0xf8, !PT ;  /* 0x0000ff003d417812 */ /* 0x000fe200078ef82c */
[----:B------:R-:W-:Y:S01]  /*d420*/  IMAD.U32 R44, R70, 0x10000, RZ ;  /* 0x00010000462c7824 */ /* 0x000fe200078e00ff */
[----:B------:R-:W-:Y:S02]  /*d430*/  LOP3.LUT R69, R67, 0xff00, R46, 0xf8, !PT ;  /* 0x0000ff0043457812 */ /* 0x000fe400078ef82e */
[----:B------:R-:W-:Y:S02]  /*d440*/  F2FP.F16.E4M3.UNPACK_B R67, R158.H1 ;  /* 0x0000009eff43723e */ /* 0x000fe400030006ff */
[----:B------:R-:W-:-:S02]  /*d450*/  F2FP.F16.E4M3.UNPACK_B R64, R63.H1 ;  /* 0x0000003fff40723e */ /* 0x000fc400030006ff */
[----:B------:R-:W-:Y:S01]  /*d460*/  F2FP.F16.E4M3.UNPACK_B R61, R60.H1 ;  /* 0x0000003cff3d723e */ /* 0x000fe200030006ff */
[----:B------:R-:W-:Y:S01]  /*d470*/  HADD2.F32 R46, -RZ, R67.H0_H0 ;  /* 0x20000043ff2e7230 */ /* 0x000fe20000004100 */
[----:B------:R-:W-:Y:S01]  /*d480*/  MOV R56, R50 ;  /* 0x0000003200387202 */ /* 0x000fe20000000f00 */
[----:B------:R-:W-:Y:S01]  /*d490*/  IMAD.SHL.U32 R50, R58, 0x100, RZ ;  /* 0x000001003a327824 */ /* 0x000fe200078e00ff */
[----:B------:R-:W-:Y:S01]  /*d4a0*/  SHF.R.U32.HI R66, RZ, 0x10, R71 ;  /* 0x00000010ff427819 */ /* 0x000fe20000011647 */
[----:B------:R-:W-:Y:S01]  /*d4b0*/  HADD2.F32 R58, -RZ, R61.H0_H0 ;  /* 0x2000003dff3a7230 */ /* 0x000fe20000004100 */
[----:B------:R-:W-:Y:S02]  /*d4c0*/  LOP3.LUT R71, R71, 0xff0000ff, RZ, 0xc0, !PT ;  /* 0xff0000ff47477812 */ /* 0x000fe400078ec0ff */
[----:B------:R-:W-:Y:S01]  /*d4d0*/  LOP3.LUT R48, R59, 0xff0000, R48, 0xf8, !PT ;  /* 0x00ff00003b307812 */ /* 0x000fe200078ef830 */
[----:B------:R-:W-:Y:S01]  /*d4e0*/  HADD2.F32 R59, -RZ, R64.H0_H0 ;  /* 0x20000040ff3b7230 */ /* 0x000fe20000004100 */
[----:B------:R-:W-:Y:S01]  /*d4f0*/  F2FP.F16.E4M3.UNPACK_B R62, R160.H1 ;  /* 0x000000a0ff3e723e */ /* 0x000fe200030006ff */
[----:B------:R-:W-:Y:S01]  /*d500*/  IMAD.U32 R66, R66, 0x10000, RZ ;  /* 0x0001000042427824 */ /* 0x000fe200078e00ff */
[----:B------:R-:W-:-:S02]  /*d510*/  LOP3.LUT R71, R71, 0xff00, R50, 0xf8, !PT ;  /* 0x0000ff0047477812 */ /* 0x000fc400078ef832 */
[----:B------:R-:W-:Y:S01]  /*d520*/  LOP3.LUT R44, R65, 0xff0000, R44, 0xf8, !PT ;  /* 0x00ff0000412c7812 */ /* 0x000fe200078ef82c */
[--C-:B------:R-:W-:Y:S01]  /*d530*/  HADD2.F32 R65, -RZ, R62.reuse.H0_H0 ;  /* 0x2000003eff417230 */ /* 0x100fe20000004100 */
[----:B------:R-:W-:Y:S01]  /*d540*/  SHF.L.U32 R50, R68, 0x10, RZ ;  /* 0x0000001044327819 */ /* 0x000fe200000006ff */
[-C--:B------:R-:W-:Y:S01]  /*d550*/  FMUL.FTZ R77, R59, R46.reuse ;  /* 0x0000002e3b4d7220 */ /* 0x080fe20000410000 */
[C---:B------:R-:W-:Y:S01]  /*d560*/  FMUL.FTZ R68, R58.reuse, R46 ;  /* 0x0000002e3a447220 */ /* 0x040fe20000410000 */
[----:B------:R-:W-:Y:S01]  /*d570*/  LOP3.LUT R46, R71, 0xff0000, R66, 0xf8, !PT ;  /* 0x00ff0000472e7812 */ /* 0x000fe200078ef842 */
[----:B------:R-:W-:Y:S02]  /*d580*/  HADD2.F32 R66, -RZ, R62.H1_H1 ;  /* 0x3000003eff427230 */ /* 0x000fe40000004100 */
[-C--:B------:R-:W-:Y:S01]  /*d590*/  FFMA.FTZ R58, R58, R65.reuse, -R77 ;  /* 0x000000413a3a7223 */ /* 0x080fe2000001084d */
[----:B------:R-:W-:Y:S01]  /*d5a0*/  FFMA.FTZ R59, R59, R65, R68 ;  /* 0x000000413b3b7223 */ /* 0x000fe20000010044 */
[----:B------:R-:W-:Y:S01]  /*d5b0*/  HADD2.F32 R68, -RZ, R67.H1_H1 ;  /* 0x30000043ff447230 */ /* 0x000fe20000004100 */
[----:B------:R-:W-:Y:S01]  /*d5c0*/  F2FP.F16.E4M3.UNPACK_B R158, R158 ;  /* 0x0000009eff9e723e */ /* 0x000fe200020006ff */
[----:B------:R-:W-:Y:S01]  /*d5d0*/  HADD2.F32 R65, -RZ, R64.H1_H1 ;  /* 0x30000040ff417230 */ /* 0x000fe20000004100 */
[----:B------:R-:W-:Y:S01]  /*d5e0*/  F2FP.F16.E4M3.UNPACK_B R63, R63 ;  /* 0x0000003fff3f723e */ /* 0x000fe200020006ff */
[----:B------:R-:W-:Y:S01]  /*d5f0*/  HADD2.F32 R62, -RZ, R61.H1_H1 ;  /* 0x3000003dff3e7230 */ /* 0x000fe20000004100 */
[----:B------:R-:W-:Y:S01]  /*d600*/  F2FP.F16.E4M3.UNPACK_B R60, R60 ;  /* 0x0000003cff3c723e */ /* 0x000fe200020006ff */
[----:B------:R-:W-:Y:S01]  /*d610*/  HADD2.F32 R67, -RZ, R158.H0_H0 ;  /* 0x2000009eff437230 */ /* 0x000fe20000004100 */
[----:B------:R-:W-:Y:S01]  /*d620*/  LOP3.LUT R50, R69, 0xff0000, R50, 0xf8, !PT ;  /* 0x00ff000045327812 */ /* 0x000fe200078ef832 */
[----:B------:R-:W-:Y:S01]  /*d630*/  FMUL.FTZ R69, R65, R68 ;  /* 0x0000004441457220 */ /* 0x000fe20000410000 */
[----:B------:R-:W-:Y:S01]  /*d640*/  F2FP.F16.E4M3.UNPACK_B R160, R160 ;  /* 0x000000a0ffa0723e */ /* 0x000fe200020006ff */
[----:B------:R-:W-:Y:S01]  /*d650*/  FMUL.FTZ R68, R62, R68 ;  /* 0x000000443e447220 */ /* 0x000fe20000410000 */
[----:B------:R-:W-:-:S02]  /*d660*/  HADD2.F32 R64, -RZ, R63.H0_H0 ;  /* 0x2000003fff407230 */ /* 0x000fc40000004100 */
        /* <DEDUP_REMOVED lines=24> */
[----:B------:R-:W-:Y:S02]  /*d7f0*/  HADD2.F32 R61, -RZ, R60.H0_H0 ;  /* 0x2000003cff3d7230 */ /* 0x000fe40000004100 */
[----:B------:R-:W-:Y:S01]  /*d800*/  FMUL.FTZ R76, R64, R66 ;  /* 0x00000042404c7220 */ /* 0x000fe20000410000 */
[----:B------:R-:W-:Y:S01]  /*d810*/  HADD2.F32 R63, -RZ, R65.H0_H0 ;  /* 0x20000041ff3f7230 */ /* 0x000fe20000004100 */
[----:B------:R-:W-:Y:S01]  /*d820*/  F2FP.F16.E4M3.UNPACK_B R52, R52 ;  /* 0x00000034ff34723e */ /* 0x000fe200020006ff */
[----:B------:R-:W-:Y:S02]  /*d830*/  HADD2.F32 R62, -RZ, R62.H1_H1 ;  /* 0x3000003eff3e7230 */ /* 0x000fe40000004100 */
[----:B------:R-:W-:Y:S01]  /*d840*/  FMUL.FTZ R79, R61, R66 ;  /* 0x000000423d4f7220 */ /* 0x000fe20000410000 */
[----:B------:R-:W-:-:S02]  /*d850*/  HADD2.F32 R60, -RZ, R60.H1_H1 ;  /* 0x3000003cff3c7230 */ /* 0x000fc40000004100 */
        /* <DEDUP_REMOVED lines=8> */
[----:B------:R-:W-:Y:S02]  /*d8e0*/  HADD2.F32 R63, -RZ, R159.H0_H0 ;  /* 0x2000009fff3f7230 */ /* 0x000fe40000004100 */
[----:B------:R-:W-:Y:S01]  /*d8f0*/  FFMA.FTZ R81, R62, R65, R81 ;  /* 0x000000413e517223 */ /* 0x000fe20000010051 */
[----:B------:R-:W-:Y:S01]  /*d900*/  HADD2.F32 R56, -RZ, R52.H0_H0 ;  /* 0x20000034ff387230 */ /* 0x000fe20000004100 */
[----:B------:R-:W-:Y:S01]  /*d910*/  F2FP.SATFINITE.E4M3.F32.PACK_AB_MERGE_C R76, R67, R76, RZ ;  /* 0x0000004c434c723e */ /* 0x000fe200048070ff */
[----:B------:R-:W-:Y:S01]  /*d920*/  HADD2.F32 R61, -RZ, R60.H0_H0 ;  /* 0x2000003cff3d7230 */ /* 0x000fe20000004100 */
[----:B------:R-:W-:Y:S01]  /*d930*/  F2FP.SATFINITE.E4M3.F32.PACK_AB_MERGE_C R58, R77, R58, RZ ;  /* 0x0000003a4d3a723e */ /* 0x000fe200048070ff */
[----:B------:R-:W-:-:S02]  /*d940*/  HADD2.F32 R62, -RZ, R161.H0_H0 ;  /* 0x200000a1ff3e7230 */ /* 0x000fc40000004100 */
[CC--:B------:R-:W-:Y:S01]  /*d950*/  FMUL.FTZ R64, R56.reuse, R63.reuse ;  /* 0x0000003f38407220 */ /* 0x0c0fe20000410000 */
[----:B------:R-:W-:Y:S02]  /*d960*/  HADD2.F32 R159, -RZ, R159.H1_H1 ;  /* 0x3000009fff9f7230 */ /* 0x000fe40000004100 */
[C---:B------:R-:W-:Y:S01]  /*d970*/  FMUL.FTZ R65, R61.reuse, R63 ;  /* 0x0000003f3d417220 */ /* 0x040fe20000410000 */
[----:B------:R-:W-:Y:S02]  /*d980*/  HADD2.F32 R60, -RZ, R60.H1_H1 ;  /* 0x3000003cff3c7230 */ /* 0x000fe40000004100 */
[-C--:B------:R-:W-:Y:S01]  /*d990*/  FFMA.FTZ R64, R61, R62.reuse, R64 ;  /* 0x0000003e3d407223 */ /* 0x080fe20000010040 */
[----:B------:R-:W-:Y:S02]  /*d9a0*/  HADD2.F32 R52, -RZ, R52.H1_H1 ;  /* 0x30000034ff347230 */ /* 0x000fe40000004100 */
[----:B------:R-:W-:Y:S01]  /*d9b0*/  FFMA.FTZ R56, R56, R62, -R65 ;  /* 0x0000003e38387223 */ /* 0x000fe20000010841 */
[----:B------:R-:W-:-:S02]  /*d9c0*/  HADD2.F32 R161, -RZ, R161.H1_H1 ;  /* 0x300000a1ffa17230 */ /* 0x000fc40000004100 */
[----:B------:R-:W-:Y:S01]  /*d9d0*/  FMUL.FTZ R63, R60, R159 ;  /* 0x0000009f3c3f7220 */ /* 0x000fe20000410000 */
[----:B------:R-:W-:Y:S01]  /*d9e0*/  F2FP.F16.E4M3.UNPACK_B R62, R49 ;  /* 0x00000031ff3e723e */ /* 0x000fe200020006ff */
[C---:B------:R-:W-:Y:S01]  /*d9f0*/  FMUL.FTZ R159, R52.reuse, R159 ;  /* 0x0000009f349f7220 */ /* 0x040fe20000410000 */
[----:B------:R-:W-:Y:S01]  /*da00*/  F2FP.F16.E4M3.UNPACK_B R67, R50 ;  /* 0x00000032ff43723e */ /* 0x000fe200020006ff */
[----:B------:R-:W-:Y:S01]  /*da10*/  FFMA.FTZ R79, R52, R161, -R63 ;  /* 0x000000a1344f7223 */ /* 0x000fe2000001083f */
[----:B------:R-:W-:Y:S01]  /*da20*/  F2FP.F16.E4M3.UNPACK_B R61, R45 ;  /* 0x0000002dff3d723e */ /* 0x000fe200020006ff */
[----:B------:R-:W-:Y:S01]  /*da30*/  FFMA.FTZ R159, R60, R161, R159 ;  /* 0x000000a13c9f7223 */ /* 0x000fe2000001009f */
[----:B------:R-:W-:Y:S01]  /*da40*/  F2FP.SATFINITE.E4M3.F32.PACK_AB_MERGE_C R70, R70, R59, RZ ;  /* 0x0000003b4646723e */ /* 0x000fe200048070ff */
[--C-:B------:R-:W-:Y:S01]  /*da50*/  HADD2.F32 R63, -RZ, R62.reuse.H0_H0 ;  /* 0x2000003eff3f7230 */ /* 0x100fe20000004100 */
[----:B------:R-:W-:Y:S01]  /*da60*/  F2FP.SATFINITE.E4M3.F32.PACK_AB_MERGE_C R59, R71, R68, R58 ;  /* 0x00000044473b723e */ /* 0x000fe2000480703a */
[----:B------:R-:W-:Y:S01]  /*da70*/  HADD2.F32 R68, -RZ, R67.H0_H0 ;  /* 0x20000043ff447230 */ /* 0x000fe20000004100 */
[----:B------:R-:W-:Y:S01]  /*da80*/  F2FP.F16.E4M3.UNPACK_B R65, R48 ;  /* 0x00000030ff41723e */ /* 0x000fe200020006ff */
[----:B------:R-:W-:Y:S01]  /*da90*/  HADD2.F32 R60, -RZ, R61.H0_H0 ;  /* 0x2000003dff3c7230 */ /* 0x000fe20000004100 */
[----:B------:R-:W-:Y:S01]  /*daa0*/  F2FP.SATFINITE.E4M3.F32.PACK_AB_MERGE_C R52, R81, R66, RZ ;  /* 0x000000425134723e */ /* 0x000fe200048070ff */
[----:B------:R-:W-:Y:S01]  /*dab0*/  HADD2.F32 R67, -RZ, R67.H1_H1 ;  /* 0x30000043ff437230 */ /* 0x000fe20000004100 */
[----:B------:R-:W-:Y:S01]  /*dac0*/  F2FP.SATFINITE.E4M3.F32.PACK_AB_MERGE_C R58, R158, R69, R70 ;  /* 0x000000459e3a723e */ /* 0x000fe20004807046 */
[----:B------:R-:W-:Y:S01]  /*dad0*/  HADD2.F32 R66, -RZ, R65.H0_H0 ;  /* 0x20000041ff427230 */ /* 0x000fe20000004100 */
[----:B------:R-:W-:Y:S01]  /*dae0*/  F2FP.SATFINITE.E4M3.F32.PACK_AB_MERGE_C R52, R159, R64, R52 ;  /* 0x000000409f34723e */ /* 0x000fe20004807034 */
[----:B------:R-:W-:Y:S01]  /*daf0*/  FMUL.FTZ R69, R63, R68 ;  /* 0x000000443f457220 */ /* 0x000fe20000410000 */
[----:B------:R-:W-:-:S02]  /*db00*/  HADD2.F32 R64, -RZ, R62.H1_H1 ;  /* 0x3000003eff407230 */ /* 0x000fc40000004100 */
[C---:B------:R-:W-:Y:S01]  /*db10*/  FMUL.FTZ R68, R60.reuse, R68 ;  /* 0x000000443c447220 */ /* 0x040fe20000410000 */
[----:B------:R-:W-:Y:S02]  /*db20*/  HADD2.F32 R61, -RZ, R61.H1_H1 ;  /* 0x3000003dff3d7230 */ /* 0x000fe40000004100 */
[-C--:B------:R-:W-:Y:S01]  /*db30*/  FFMA.FTZ R60, R60, R66.reuse, -R69 ;  /* 0x000000423c3c7223 */ /* 0x080fe20000010845 */
[----:B------:R-:W-:Y:S02]  /*db40*/  HADD2.F32 R65, -RZ, R65.H1_H1 ;  /* 0x30000041ff417230 */ /* 0x000fe40000004100 */
[----:B------:R-:W-:Y:S01]  /*db50*/  FFMA.FTZ R69, R63, R66, R68 ;  /* 0x000000423f457223 */ /* 0x000fe20000010044 */
[CC--:B------:R-:W-:Y:S01]  /*db60*/  FMUL.FTZ R66, R64.reuse, R67.reuse ;  /* 0x0000004340427220 */ /* 0x0c0fe20000410000 */
[C---:B------:R-:W-:Y:S01]  /*db70*/  FMUL.FTZ R67, R61.reuse, R67 ;  /* 0x000000433d437220 */ /* 0x040fe20000410000 */
[----:B------:R-:W-:Y:S02]  /*db80*/  F2FP.F16.E4M3.UNPACK_B R62, R49.H1 ;  /* 0x00000031ff3e723e */ /* 0x000fe400030006ff */
[-C--:B------:R-:W-:Y:S01]  /*db90*/  FFMA.FTZ R71, R61, R65.reuse, -R66 ;  /* 0x000000413d477223 */ /* 0x080fe20000010842 */
[----:B------:R-:W-:Y:S01]  /*dba0*/  F2FP.F16.E4M3.UNPACK_B R61, R50.H1 ;  /* 0x00000032ff3d723e */ /* 0x000fe200030006ff */
[----:B------:R-:W-:Y:S01]  /*dbb0*/  FFMA.FTZ R70, R64, R65, R67 ;  /* 0x0000004140467223 */ /* 0x000fe20000010043 */
[----:B------:R-:W-:Y:S01]  /*dbc0*/  F2FP.F16.E4M3.UNPACK_B R45, R45.H1 ;  /* 0x0000002dff2d723e */ /* 0x000fe200030006ff */
[--C-:B------:R-:W-:Y:S01]  /*dbd0*/  HADD2.F32 R50, -RZ, R62.reuse.H0_H0 ;  /* 0x2000003eff327230 */ /* 0x100fe20000004100 */
[----:B------:R-:W-:Y:S01]  /*dbe0*/  F2FP.F16.E4M3.UNPACK_B R48, R48.H1 ;  /* 0x00000030ff30723e */ /* 0x000fe200030006ff */
[----:B------:R-:W-:Y:S01]  /*dbf0*/  HADD2.F32 R63, -RZ, R61.H0_H0 ;  /* 0x2000003dff3f7230 */ /* 0x000fe20000004100 */
[----:B------:R-:W-:Y:S01]  /*dc00*/  F2FP.SATFINITE.E4M3.F32.PACK_AB_MERGE_C R56, R79, R56, R76 ;  /* 0x000000384f38723e */ /* 0x000fe2000480704c */
[----:B------:R-:W-:Y:S01]  /*dc10*/  HADD2.F32 R49, -RZ, R45.H0_H0 ;  /* 0x2000002dff317230 */ /* 0x000fe20000004100 */
[----:B------:R-:W-:Y:S01]  /*dc20*/  F2FP.F16.E4M3.UNPACK_B R65, R46 ;  /* 0x0000002eff41723e */ /* 0x000fe200020006ff */
[----:B------:R-:W-:-:S02]  /*dc30*/  HADD2.F32 R62, -RZ, R62.H1_H1 ;  /* 0x3000003eff3e7230 */ /* 0x000fc40000004100 */
[-C--:B------:R-:W-:Y:S01]  /*dc40*/  FMUL.FTZ R66, R50, R63.reuse ;  /* 0x0000003f32427220 */ /* 0x080fe20000410000 */
[----:B------:R-:W-:Y:S02]  /*dc50*/  HADD2.F32 R64, -RZ, R61.H1_H1 ;  /* 0x3000003dff407230 */ /* 0x000fe40000004100 */
[C---:B------:R-:W-:Y:S01]  /*dc60*/  FMUL.FTZ R63, R49.reuse, R63 ;  /* 0x0000003f313f7220 */ /* 0x040fe20000410000 */
[--C-:B------:R-:W-:Y:S02]  /*dc70*/  HADD2.F32 R61, -RZ, R48.reuse.H0_H0 ;  /* 0x20000030ff3d7230 */ /* 0x100fe40000004100 */
[----:B------:R-:W-:Y:S02]  /*dc80*/  HADD2.F32 R45, -RZ, R45.H1_H1 ;  /* 0x3000002dff2d7230 */ /* 0x000fe40000004100 */
[-C--:B------:R-:W-:Y:S01]  /*dc90*/  FMUL.FTZ R68, R62, R64.reuse ;  /* 0x000000403e447220 */ /* 0x080fe20000410000 */
[----:B------:R-:W-:Y:S02]  /*dca0*/  HADD2.F32 R48, -RZ, R48.H1_H1 ;  /* 0x30000030ff307230 */ /* 0x000fe40000004100 */
[----:B------:R-:W-:Y:S01]  /*dcb0*/  FFMA.FTZ R77, R50, R61, R63 ;  /* 0x0000003d324d7223 */ /* 0x000fe2000001003f */
[----:B------:R-:W-:Y:S01]  /*dcc0*/  F2FP.F16.E4M3.UNPACK_B R50, R51 ;  /* 0x00000033ff32723e */ /* 0x000fe200020006ff */
[----:B------:R-:W-:Y:S01]  /*dcd0*/  FFMA.FTZ R76, R49, R61, -R66 ;  /* 0x0000003d314c7223 */ /* 0x000fe20000010842 */
[C---:B------:R-:W-:Y:S01]  /*dce0*/  FMUL.FTZ R49, R45.reuse, R64 ;  /* 0x000000402d317220 */ /* 0x040fe20000410000 */
[----:B------:R-:W-:Y:S01]  /*dcf0*/  FFMA.FTZ R79, R45, R48, -R68 ;  /* 0x000000302d4f7223 */ /* 0x000fe20000010844 */
[-C--:B------:R-:W-:Y:S01]  /*dd00*/  F2FP.F16.E4M3.UNPACK_B R45, R47.reuse ;  /* 0x0000002fff2d723e */ /* 0x080fe200020006ff */
[----:B------:R-:W-:Y:S01]  /*dd10*/  HADD2.F32 R61, -RZ, R50.H0_H0 ;  /* 0x20000032ff3d7230 */ /* 0x000fe20000004100 */
[----:B------:R-:W-:Y:S01]  /*dd20*/  F2FP.F16.E4M3.UNPACK_B R66, R46.H1 ;  /* 0x0000002eff42723e */ /* 0x000fe200030006ff */
[----:B------:R-:W-:Y:S01]  /*dd30*/  HADD2.F32 R67, -RZ, R65.H0_H0 ;  /* 0x20000041ff437230 */ /* 0x000fe20000004100 */
[----:B------:R-:W-:Y:S01]  /*dd40*/  F2FP.F16.E4M3.UNPACK_B R47, R47.H1 ;  /* 0x0000002fff2f723e */ /* 0x000fe200030006ff */
[----:B------:R-:W-:Y:S01]  /*dd50*/  FFMA.FTZ R78, R62, R48, R49 ;  /* 0x000000303e4e7223 */ /* 0x000fe20000010031 */
        /* <DEDUP_REMOVED lines=8> */
[C---:B------:R-:W-:Y:S01]  /*dde0*/  FMUL.FTZ R80, R48.reuse, R67 ;  /* 0x0000004330507220 */ /* 0x040fe20000410000 */
[----:B------:R-:W-:Y:S01]  /*ddf0*/  HADD2.F32 R63, -RZ, R46.H0_H0 ;  /* 0x2000002eff3f7230 */ /* 0x000fe20000004100 */
[----:B------:R-:W-:Y:S01]  /*de00*/  F2FP.SATFINITE.E4M3.F32.PACK_AB_MERGE_C R76, R79, R76, RZ ;  /* 0x0000004c4f4c723e */ /* 0x000fe200048070ff */
[----:B------:R-:W-:Y:S02]  /*de10*/  HADD2.F32 R51, -RZ, R51.H1_H1 ;  /* 0x30000033ff337230 */ /* 0x000fe40000004100 */
[----:B------:R-:W-:Y:S01]  /*de20*/  FMUL.FTZ R67, R49, R68 ;  /* 0x0000004431437220 */ /* 0x000fe20000410000 */
[----:B------:R-:W-:Y:S02]  /*de30*/  HADD2.F32 R66, -RZ, R66.H1_H1 ;  /* 0x30000042ff427230 */ /* 0x000fe40000004100 */
[----:B------:R-:W-:Y:S01]  /*de40*/  FFMA.FTZ R81, R48, R63, -R81 ;  /* 0x0000003f30517223 */ /* 0x000fe20000010851 */
[----:B------:R-:W-:-:S02]  /*de50*/  HADD2.F32 R47, -RZ, R47.H1_H1 ;  /* 0x3000002fff2f7230 */ /* 0x000fc40000004100 */
[C---:B------:R-:W-:Y:S01]  /*de60*/  FMUL.FTZ R82, R44.reuse, R68 ;  /* 0x000000442c527220 */ /* 0x040fe20000410000 */
[----:B------:R-:W-:Y:S02]  /*de70*/  HADD2.F32 R64, -RZ, R62.H0_H0 ;  /* 0x2000003eff407230 */ /* 0x000fe40000004100 */
[-C--:B------:R-:W-:Y:S01]  /*de80*/  FMUL.FTZ R48, R51, R66.reuse ;  /* 0x0000004233307220 */ /* 0x080fe20000410000 */
[----:B------:R-:W-:Y:S02]  /*de90*/  HADD2.F32 R50, -RZ, R50.H1_H1 ;  /* 0x30000032ff327230 */ /* 0x000fe40000004100 */
[----:B------:R-:W-:Y:S01]  /*dea0*/  FMUL.FTZ R66, R47, R66 ;  /* 0x000000422f427220 */ /* 0x000fe20000410000 */
[----:B------:R-:W-:Y:S02]  /*deb0*/  HADD2.F32 R65, -RZ, R65.H1_H1 ;  /* 0x30000041ff417230 */ /* 0x000fe40000004100 */
[----:B------:R-:W-:Y:S01]  /*dec0*/  FFMA.FTZ R67, R44, R64, R67 ;  /* 0x000000402c437223 */ /* 0x000fe20000010043 */
[----:B------:R-:W-:-:S02]  /*ded0*/  HADD2.F32 R62, -RZ, R62.H1_H1 ;  /* 0x3000003eff3e7230 */ /* 0x000fc40000004100 */
[----:B------:R-:W-:Y:S01]  /*dee0*/  FFMA.FTZ R82, R49, R64, -R82 ;  /* 0x0000004031527223 */ /* 0x000fe20000010852 */
[----:B------:R-:W-:Y:S02]  /*def0*/  HADD2.F32 R45, -RZ, R45.H1_H1 ;  /* 0x3000002dff2d7230 */ /* 0x000fe40000004100 */
[CC--:B------:R-:W-:Y:S01]  /*df00*/  FMUL.FTZ R44, R50.reuse, R65.reuse ;  /* 0x00000041322c7220 */ /* 0x0c0fe20000410000 */
[----:B------:R-:W-:Y:S02]  /*df10*/  HADD2.F32 R46, -RZ, R46.H1_H1 ;  /* 0x3000002eff2e7230 */ /* 0x000fe40000004100 */
[-C--:B------:R-:W-:Y:S01]  /*df20*/  FFMA.FTZ R47, R47, R62.reuse, -R48 ;  /* 0x0000003e2f2f7223 */ /* 0x080fe20000010830 */
[----:B------:R-:W-:Y:S01]  /*df30*/  FFMA.FTZ R66, R51, R62, R66 ;  /* 0x0000003e33427223 */ /* 0x000fe20000010042 */
[----:B------:R-:W-:Y:S01]  /*df40*/  FMUL.FTZ R65, R45, R65 ;  /* 0x000000412d417220 */ /* 0x000fe20000410000 */
[----:B------:R-:W-:Y:S01]  /*df50*/  FFMA.FTZ R80, R61, R63, R80 ;  /* 0x0000003f3d507223 */ /* 0x000fe20000010050 */
[----:B------:R-:W-:Y:S01]  /*df60*/  FFMA.FTZ R44, R45, R46, -R44 ;  /* 0x0000002e2d2c7223 */ /* 0x000fe2000001082c */
[----:B------:R-:W-:Y:S01]  /*df70*/  F2FP.SATFINITE.E4M3.F32.PACK_AB_MERGE_C R47, R47, R82, RZ ;  /* 0x000000522f2f723e */ /* 0x000fe200048070ff */
[----:B------:R-:W-:Y:S01]  /*df80*/  FFMA.FTZ R65, R50, R46, R65 ;  /* 0x0000002e32417223 */ /* 0x000fe20000010041 */
[----:B------:R-:W-:Y:S01]  /*df90*/  F2FP.SATFINITE.E4M3.F32.PACK_AB_MERGE_C R77, R78, R77, RZ ;  /* 0x0000004d4e4d723e */ /* 0x000fe200048070ff */
[----:B------:R-:W-:Y:S01]  /*dfa0*/  IMAD.MOV.U32 R48, RZ, RZ, R58 ;  /* 0x000000ffff307224 */ /* 0x000fe200078e003a */
[----:B------:R-:W-:Y:S01]  /*dfb0*/  F2FP.SATFINITE.E4M3.F32.PACK_AB_MERGE_C R66, R66, R67, RZ ;  /* 0x000000434242723e */ /* 0x000fe200048070ff */
[----:B------:R-:W-:Y:S01]  /*dfc0*/  IMAD.MOV.U32 R46, RZ, RZ, R56 ;  /* 0x000000ffff2e7224 */ /* 0x000fe200078e0038 */
[----:B------:R-:W-:Y:S01]  /*dfd0*/  F2FP.SATFINITE.E4M3.F32.PACK_AB_MERGE_C R47, R44, R81, R47 ;  /* 0x000000512c2f723e */ /* 0x000fe2000480702f */
[----:B------:R-:W-:Y:S01]  /*dfe0*/  IMAD.MOV.U32 R44, RZ, RZ, R59 ;  /* 0x000000ffff2c7224 */ /* 0x000fe200078e003b */
[----:B------:R-:W-:Y:S01]  /*dff0*/  F2FP.SATFINITE.E4M3.F32.PACK_AB_MERGE_C R45, R71, R60, R76 ;  /* 0x0000003c472d723e */ /* 0x000fe2000480704c */
[----:B------:R-:W-:Y:S01]  /*e000*/  IMAD.MOV.U32 R50, RZ, RZ, R52 ;  /* 0x000000ffff327224 */ /* 0x000fe200078e0034 */
[----:B------:R-:W-:-:S02]  /*e010*/  F2FP.SATFINITE.E4M3.F32.PACK_AB_MERGE_C R49, R70, R69, R77 ;  /* 0x000000454631723e */ /* 0x000fc4000480704d */
[----:B------:R-:W-:-:S07]  /*e020*/  F2FP.SATFINITE.E4M3.F32.PACK_AB_MERGE_C R51, R65, R80, R66 ;  /* 0x000000504133723e */ /* 0x000fce0004807042 */
.L_x_512:
[----:B------:R-:W-:Y:S05]  /*e030*/  BSYNC B2 ;  /* 0x0000000000027941 */ /* 0x000fea0003800000 */
.L_x_511:
[----:B------:R-:W-:-:S13]  /*e040*/  ISETP.GE.AND P3, PT, R55, R156, PT ;  /* 0x0000009c3700720c */ /* 0x000fda0003f66270 */
[--C-:B------:R-:W-:Y:S02]  /*e050*/  @!P3 SHF.R.S32.HI R56, RZ, 0x1f, R55.reuse ;  /* 0x0000001fff38b819 */ /* 0x100fe40000011437 */
[----:B------:R-:W-:-:S04]  /*e060*/  @!P3 IADD3 R55, P4, P5, R120, R140, R55 ;  /* 0x0000008c7837b210 */ /* 0x000fc80007d9e037 */
[----:B------:R-:W-:Y:S02]  /*e070*/  @!P3 IADD3.X R56, R0, R57, R56, P4, P5 ;  /* 0x000000390038b210 */ /* 0x000fe400027ea438 */
[----:B------:R-:W-:-:S04]  /*e080*/  IADD3 R52, P4, R53, R128, RZ ;  /* 0x0000008035347210 */ /* 0x000fc80007f9e0ff */
[----:B------:R-:W-:Y:S02]  /*e090*/  IADD3.X R53, R54, R129, RZ, P4, !PT ;  /* 0x0000008136357210 */ /* 0x000fe400027fe4ff */
[----:B------:R-:W-:-:S03]  /*e0a0*/  @!P3 IADD3 R54, P4, R55, R128, RZ ;  /* 0x000000803736b210 */ /* 0x000fc60007f9e0ff */
[----:B0-----:R3:W-:Y:S02]  /*e0b0*/  STG.E.128 desc[UR54][R52.64], R44 ;  /* 0x0000002c34007986 */ /* 0x0017e4000c101d36 */
[----:B------:R-:W-:-:S05]  /*e0c0*/  @!P3 IMAD.X R55, R56, 0x1, R129, P4 ;  /* 0x000000013837b824 */ /* 0x000fca00020e0681 */
[----:B-1----:R3:W-:Y:S03]  /*e0d0*/  @!P3 STG.E.128 desc[UR54][R54.64], R48 ;  /* 0x000000303600b986 */ /* 0x0027e6000c101d36 */
.L_x_510:
[----:B------:R-:W-:Y:S05]  /*e0e0*/  BSYNC B1 ;  /* 0x0000000000017941 */ /* 0x000fea0003800000 */
.L_x_509:
[----:B------:R-:W-:-:S13]  /*e0f0*/  ISETP.NE.AND P3, PT, R36, RZ, PT ;  /* 0x000000ff2400720c */ /* 0x000fda0003f65270 */
[----:B------:R-:W-:Y:S05]  /*e100*/  @!P3 BRA `(.L_x_463) ;  /* 0x0000001000c4b947 */ /* 0x000fea0003800000 */
[----:B0--3--:R-:W3:Y:S01]  /*e110*/  LDL R44, [R1] ;  /* 0x00000000012c7983 */ /* 0x009ee20000100800 */
[----:B------:R-:W-:Y:S01]  /*e120*/  IADD3 R53, P3, P4, R120, R140, R29 ;  /* 0x0000008c78357210 */ /* 0x000fe20007c7e01d */
[----:B------:R-:W-:Y:S01]  /*e130*/  BSSY B1, `(.L_x_513) ;  /* 0x00000ed000017945 */ /* 0x000fe20003800000 */
[----:B---3--:R-:W-:Y:S02]  /*e140*/  LOP3.LUT P5, RZ, R44, 0x1, RZ, 0xc0, !PT ;  /* 0x000000012cff7812 */ /* 0x008fe400078ac0ff */
[----:B------:R-:W-:Y:S02]  /*e150*/  IADD3.X R44, R0, R57, R32, P3, P4 ;  /* 0x00000039002c7210 */ /* 0x000fe40001fe8420 */
[----:B------:R-:W-:Y:S02]  /*e160*/  SEL R162, R101, R162, !P5 ;  /* 0x000000a265a27207 */ /* 0x000fe40006800000 */
[----:B------:R-:W-:Y:S02]  /*e170*/  IADD3 R52, P3, R53, R128, RZ ;  /* 0x0000008035347210 */ /* 0x000fe40007f7e0ff */
[----:B------:R-:W-:-:S03]  /*e180*/  SHF.R.S32.HI R45, RZ, 0x1f, R162 ;  /* 0x0000001fff2d7819 */ /* 0x000fc600000114a2 */
[----:B------:R-:W-:Y:S01]  /*e190*/  IMAD.X R53, R44, 0x1, R129, P3 ;  /* 0x000000012c357824 */ /* 0x000fe200018e0681 */
[----:B------:R-:W-:Y:S02]  /*e1a0*/  LEA.HI R45, R45, R162, RZ, 0x5 ;  /* 0x000000a22d2d7211 */ /* 0x000fe400078f28ff */
[----:B------:R-:W-:Y:S02]  /*e1b0*/  ISETP.GE.AND P3, PT, R222, R135, PT ;  /* 0x00000087de00720c */ /* 0x000fe40003f66270 */
        /* <DEDUP_REMOVED lines=16> */
[--C-:B------:R-:W-:Y:S01]  /*e2c0*/  SHF.R.U32.HI R61, RZ, 0x8, R85.reuse ;  /* 0x00000008ff3d7819 */ /* 0x100fe20000011655 */
[----:B-1----:R-:W-:Y:S01]  /*e2d0*/  IMAD.MOV.U32 R60, RZ, RZ, R48 ;  /* 0x000000ffff3c7224 */ /* 0x002fe200078e0030 */
[----:B------:R-:W-:Y:S01]  /*e2e0*/  LOP3.LUT R56, R85, 0xff0000ff, RZ, 0xc0, !PT ;  /* 0xff0000ff55387812 */ /* 0x000fe200078ec0ff */
[----:B0-----:R-:W-:Y:S01]  /*e2f0*/  IMAD.MOV.U32 R54, RZ, RZ, R44 ;  /* 0x000000ffff367224 */ /* 0x001fe200078e002c */
[----:B------:R-:W-:Y:S01]  /*e300*/  SHF.R.U32.HI R70, RZ, 0x10, R85 ;  /* 0x00000010ff467819 */ /* 0x000fe20000011655 */
[----:B------:R-:W-:Y:S01]  /*e310*/  IMAD.SHL.U32 R61, R61, 0x100, RZ ;  /* 0x000001003d3d7824 */ /* 0x000fe200078e00ff */
[----:B------:R-:W-:Y:S01]  /*e320*/  SHF.R.U32.HI R65, RZ, 0x8, R87 ;  /* 0x00000008ff417819 */ /* 0x000fe20000011657 */
[----:B------:R-:W-:Y:S01]  /*e330*/  IMAD.MOV.U32 R59, RZ, RZ, R46 ;  /* 0x000000ffff3b7224 */ /* 0x000fe200078e002e */
[----:B------:R-:W-:Y:S01]  /*e340*/  LOP3.LUT R58, R87, 0xff0000ff, RZ, 0xc0, !PT ;  /* 0xff0000ff573a7812 */ /* 0x000fe200078ec0ff */
[----:B------:R-:W-:Y:S01]  /*e350*/  IMAD.MOV.U32 R63, RZ, RZ, R50 ;  /* 0x000000ffff3f7224 */ /* 0x000fe200078e0032 */
[----:B------:R-:W-:Y:S01]  /*e360*/  LOP3.LUT R48, R56, 0xff00, R61, 0xf8, !PT ;  /* 0x0000ff0038307812 */ /* 0x000fe200078ef83d */
[----:B------:R-:W-:Y:S01]  /*e370*/  IMAD.U32 R61, R70, 0x10000, RZ ;  /* 0x00010000463d7824 */ /* 0x000fe200078e00ff */
[----:B------:R-:W-:-:S02]  /*e380*/  SHF.R.U32.HI R66, RZ, 0x10, R87 ;  /* 0x00000010ff427819 */ /* 0x000fc40000011657 */
[----:B------:R-:W-:Y:S02]  /*e390*/  SHF.R.U32.HI R67, RZ, 0x8, R73 ;  /* 0x00000008ff437819 */ /* 0x000fe40000011649 */
[----:B------:R-:W-:Y:S02]  /*e3a0*/  SHF.R.U32.HI R69, RZ, 0x8, R75 ;  /* 0x00000008ff457819 */ /* 0x000fe4000001164b */
[----:B------:R-:W-:Y:S01]  /*e3b0*/  SHF.L.U32 R65, R65, 0x8, RZ ;  /* 0x0000000841417819 */ /* 0x000fe200000006ff */
[----:B------:R-:W-:Y:S01]  /*e3c0*/  IMAD.SHL.U32 R67, R67, 0x100, RZ ;  /* 0x0000010043437824 */ /* 0x000fe200078e00ff */
[----:B------:R-:W-:Y:S01]  /*e3d0*/  LOP3.LUT R48, R48, 0xff0000, R61, 0xf8, !PT ;  /* 0x00ff000030307812 */ /* 0x000fe200078ef83d */
[----:B------:R-:W-:Y:S01]  /*e3e0*/  IMAD.SHL.U32 R69, R69, 0x100, RZ ;  /* 0x0000010045457824 */ /* 0x000fe200078e00ff */
[----:B------:R-:W-:Y:S01]  /*e3f0*/  LOP3.LUT R44, R58, 0xff00, R65, 0xf8, !PT ;  /* 0x0000ff003a2c7812 */ /* 0x000fe200078ef841 */
[----:B------:R-:W-:Y:S01]  /*e400*/  IMAD.U32 R65, R66, 0x10000, RZ ;  /* 0x0001000042417824 */ /* 0x000fe200078e00ff */
[----:B------:R-:W-:-:S02]  /*e410*/  LOP3.LUT R62, R73, 0xff0000ff, RZ, 0xc0, !PT ;  /* 0xff0000ff493e7812 */ /* 0x000fc400078ec0ff */
[----:B------:R-:W-:Y:S02]  /*e420*/  LOP3.LUT R64, R75, 0xff0000ff, RZ, 0xc0, !PT ;  /* 0xff0000ff4b407812 */ /* 0x000fe400078ec0ff */
[----:B------:R-:W-:Y:S02]  /*e430*/  F2FP.F16.E4M3.UNPACK_B R66, R152.H1 ;  /* 0x00000098ff42723e */ /* 0x000fe400030006ff */
[----:B------:R-:W-:Y:S02]  /*e440*/  F2FP.F16.E4M3.UNPACK_B R61, R60.H1 ;  /* 0x0000003cff3d723e */ /* 0x000fe400030006ff */
[----:B------:R-:W-:Y:S02]  /*e450*/  F2FP.F16.E4M3.UNPACK_B R56, R54.H1 ;  /* 0x00000036ff38723e */ /* 0x000fe400030006ff */
[----:B------:R-:W-:Y:S01]  /*e460*/  LOP3.LUT R50, R62, 0xff00, R67, 0xf8, !PT ;  /* 0x0000ff003e327812 */ /* 0x000fe200078ef843 */
[----:B------:R-:W-:Y:S01]  /*e470*/  HADD2.F32 R67, -RZ, R66.H0_H0 ;  /* 0x20000042ff437230 */ /* 0x000fe20000004100 */
[----:B------:R-:W-:Y:S01]  /*e480*/  LOP3.LUT R46, R64, 0xff00, R69, 0xf8, !PT ;  /* 0x0000ff00402e7812 */ /* 0x000fe200078ef845 */
[----:B------:R-:W-:Y:S01]  /*e490*/  HADD2.F32 R62, -RZ, R61.H0_H0 ;  /* 0x2000003dff3e7230 */ /* 0x000fe20000004100 */
[----:B------:R-:W-:Y:S01]  /*e4a0*/  F2FP.F16.E4M3.UNPACK_B R64, R154.H1 ;  /* 0x0000009aff40723e */ /* 0x000fe200030006ff */
[----:B------:R-:W-:Y:S01]  /*e4b0*/  HADD2.F32 R58, -RZ, R56.H0_H0 ;  /* 0x20000038ff3a7230 */ /* 0x000fe20000004100 */
[----:B------:R-:W-:-:S02]  /*e4c0*/  SHF.R.U32.HI R68, RZ, 0x10, R73 ;  /* 0x00000010ff447819 */ /* 0x000fc40000011649 */
[----:B------:R-:W-:Y:S01]  /*e4d0*/  LOP3.LUT R44, R44, 0xff0000, R65, 0xf8, !PT ;  /* 0x00ff00002c2c7812 */ /* 0x000fe200078ef841 */
[----:B------:R-:W-:Y:S02]  /*e4e0*/  HADD2.F32 R65, -RZ, R64.H0_H0 ;  /* 0x20000040ff417230 */ /* 0x000fe40000004100 */
[-C--:B------:R-:W-:Y:S01]  /*e4f0*/  FMUL.FTZ R73, R62, R67.reuse ;  /* 0x000000433e497220 */ /* 0x080fe20000410000 */
[----:B------:R-:W-:Y:S01]  /*e500*/  FMUL.FTZ R67, R58, R67 ;  /* 0x000000433a437220 */ /* 0x000fe20000410000 */
[----:B------:R-:W-:Y:S01]  /*e510*/  IMAD.U32 R69, R68, 0x10000, RZ ;  /* 0x0001000044457824 */ /* 0x000fe200078e00ff */
[----:B------:R-:W-:Y:S01]  /*e520*/  F2FP.F16.E4M3.UNPACK_B R152, R152 ;  /* 0x00000098ff98723e */ /* 0x000fe200020006ff */
[-C--:B------:R-:W-:Y:S01]  /*e530*/  FFMA.FTZ R73, R58, R65.reuse, -R73 ;  /* 0x000000413a497223 */ /* 0x080fe20000010849 */
[----:B------:R-:W-:Y:S01]  /*e540*/  FFMA.FTZ R70, R62, R65, R67 ;  /* 0x000000413e467223 */ /* 0x000fe20000010043 */
[----:B------:R-:W-:Y:S01]  /*e550*/  HADD2.F32 R67, -RZ, R66.H1_H1 ;  /* 0x30000042ff437230 */ /* 0x000fe20000004100 */
[----:B------:R-:W-:Y:S01]  /*e560*/  F2FP.F16.E4M3.UNPACK_B R60, R60 ;  /* 0x0000003cff3c723e */ /* 0x000fe200020006ff */
[----:B------:R-:W-:Y:S01]  /*e570*/  HADD2.F32 R62, -RZ, R61.H1_H1 ;  /* 0x3000003dff3e7230 */ /* 0x000fe20000004100 */
[----:B------:R-:W-:Y:S01]  /*e580*/  F2FP.F16.E4M3.UNPACK_B R54, R54 ;  /* 0x00000036ff36723e */ /* 0x000fe200020006ff */
[----:B------:R-:W-:Y:S01]  /*e590*/  HADD2.F32 R58, -RZ, R56.H1_H1 ;  /* 0x30000038ff3a7230 */ /* 0x000fe20000004100 */
[----:B------:R-:W-:Y:S01]  /*e5a0*/  LOP3.LUT R50, R50, 0xff0000, R69, 0xf8, !PT ;  /* 0x00ff000032327812 */ /* 0x000fe200078ef845 */
[----:B------:R-:W-:Y:S01]  /*e5b0*/  HADD2.F32 R65, -RZ, R64.H1_H1 ;  /* 0x30000040ff417230 */ /* 0x000fe20000004100 */
[----:B------:R-:W-:Y:S01]  /*e5c0*/  F2FP.F16.E4M3.UNPACK_B R154, R154 ;  /* 0x0000009aff9a723e */ /* 0x000fe200020006ff */
[----:B------:R-:W-:Y:S01]  /*e5d0*/  FMUL.FTZ R69, R62, R67 ;  /* 0x000000433e457220 */ /* 0x000fe20000410000 */
[----:B------:R-:W-:-:S02]  /*e5e0*/  HADD2.F32 R64, -RZ, R152.H0_H0 ;  /* 0x20000098ff407230 */ /* 0x000fc40000004100 */
[C---:B------:R-:W-:Y:S01]  /*e5f0*/  FMUL.FTZ R67, R58.reuse, R67 ;  /* 0x000000433a437220 */ /* 0x040fe20000410000 */
[----:B------:R-:W-:Y:S01]  /*e600*/  HADD2.F32 R61, -RZ, R60.H0_H0 ;  /* 0x2000003cff3d7230 */ /* 0x000fe20000004100 */
[----:B------:R-:W-:Y:S01]  /*e610*/  SHF.R.U32.HI R71, RZ, 0x10, R75 ;  /* 0x00000010ff477819 */ /* 0x000fe2000001164b */
[----:B------:R-:W-:Y:S02]  /*e620*/  HADD2.F32 R56, -RZ, R54.H0_H0 ;  /* 0x20000036ff387230 */ /* 0x000fe40000004100 */
[-C--:B------:R-:W-:Y:S01]  /*e630*/  FFMA.FTZ R72, R58, R65.reuse, -R69 ;  /* 0x000000413a487223 */ /* 0x080fe20000010845 */
[----:B------:R-:W-:Y:S01]  /*e640*/  FFMA.FTZ R75, R62, R65, R67 ;  /* 0x000000413e4b7223 */ /* 0x000fe20000010043 */
[----:B------:R-:W-:Y:S02]  /*e650*/  HADD2.F32 R58, -RZ, R154.H0_H0 ;  /* 0x2000009aff3a7230 */ /* 0x000fe40000004100 */
[-C--:B------:R-:W-:Y:S01]  /*e660*/  FMUL.FTZ R65, R61, R64.reuse ;  /* 0x000000403d417220 */ /* 0x080fe20000410000 */
[----:B------:R-:W-:Y:S01]  /*e670*/  FMUL.FTZ R64, R56, R64 ;  /* 0x0000004038407220 */ /* 0x000fe20000410000 */
[----:B------:R-:W-:Y:S01]  /*e680*/  HADD2.F32 R67, -RZ, R152.H1_H1 ;  /* 0x30000098ff437230 */ /* 0x000fe20000004100 */
[----:B------:R-:W-:Y:S01]  /*e690*/  SHF.L.U32 R71, R71, 0x10, RZ ;  /* 0x0000001047477819 */ /* 0x000fe200000006ff */
[----:B------:R-:W-:-:S02]  /*e6a0*/  HADD2.F32 R60, -RZ, R60.H1_H1 ;  /* 0x3000003cff3c7230 */ /* 0x000fc40000004100 */
[-C--:B------:R-:W-:Y:S01]  /*e6b0*/  FFMA.FTZ R66, R56, R58.reuse, -R65 ;  /* 0x0000003a38427223 */ /* 0x080fe20000010841 */
[----:B------:R-:W-:Y:S01]  /*e6c0*/  FFMA.FTZ R68, R61, R58, R64 ;  /* 0x0000003a3d447223 */ /* 0x000fe20000010040 */
[----:B------:R-:W-:Y:S01]  /*e6d0*/  HADD2.F32 R54, -RZ, R54.H1_H1 ;  /* 0x30000036ff367230 */ /* 0x000fe20000004100 */
[----:B------:R-:W-:Y:S01]  /*e6e0*/  F2FP.F16.E4M3.UNPACK_B R56, R153.H1 ;  /* 0x00000099ff38723e */ /* 0x000fe200030006ff */
        /* <DEDUP_REMOVED lines=8> */
[----:B------:R-:W-:Y:S01]  /*e770*/  LOP3.LUT R46, R46, 0xff0000, R71, 0xf8, !PT ;  /* 0x00ff00002e2e7812 */ /* 0x000fe200078ef847 */
[----:B------:R-:W-:-:S02]  /*e780*/  HADD2.F32 R61, -RZ, R58.H0_H0 ;  /* 0x2000003aff3d7230 */ /* 0x000fc40000004100 */
[----:B------:R-:W-:Y:S01]  /*e790*/  FFMA.FTZ R71, R60, R65, R67 ;  /* 0x000000413c477223 */ /* 0x000fe20000010043 */
[----:B------:R-:W-:Y:S01]  /*e7a0*/  HADD2.F32 R67, -RZ, R56.H1_H1 ;  /* 0x30000038ff437230 */ /* 0x000fe20000004100 */
[----:B------:R-:W-:Y:S01]  /*e7b0*/  F2FP.F16.E4M3.UNPACK_B R153, R153 ;  /* 0x00000099ff99723e */ /* 0x000fe200020006ff */
[----:B------:R-:W-:Y:S02]  /*e7c0*/  HADD2.F32 R56, -RZ, R54.H0_H0 ;  /* 0x20000036ff387230 */ /* 0x000fe40000004100 */
[-C--:B------:R-:W-:Y:S01]  /*e7d0*/  FMUL.FTZ R65, R61, R64.reuse ;  /* 0x000000403d417220 */ /* 0x080fe20000410000 */
[----:B------:R-:W-:Y:S01]  /*e7e0*/  HADD2.F32 R60, -RZ, R62.H0_H0 ;  /* 0x2000003eff3c7230 */ /* 0x000fe20000004100 */
[----:B------:R-:W-:Y:S01]  /*e7f0*/  F2FP.F16.E4M3.UNPACK_B R63, R63 ;  /* 0x0000003fff3f723e */ /* 0x000fe200020006ff */
[----:B------:R-:W-:Y:S02]  /*e800*/  HADD2.F32 R58, -RZ, R58.H1_H1 ;  /* 0x3000003aff3a7230 */ /* 0x000fe40000004100 */
[----:B------:R-:W-:Y:S01]  /*e810*/  FMUL.FTZ R74, R56, R64 ;  /* 0x00000040384a7220 */ /* 0x000fe20000410000 */
[----:B------:R-:W-:-:S02]  /*e820*/  HADD2.F32 R54, -RZ, R54.H1_H1 ;  /* 0x30000036ff367230 */ /* 0x000fc40000004100 */
[-C--:B------:R-:W-:Y:S01]  /*e830*/  FFMA.FTZ R64, R56, R60.reuse, -R65 ;  /* 0x0000003c38407223 */ /* 0x080fe20000010841 */
[----:B------:R-:W-:Y:S02]  /*e840*/  HADD2.F32 R65, -RZ, R62.H1_H1 ;  /* 0x3000003eff417230 */ /* 0x000fe40000004100 */
[----:B------:R-:W-:Y:S01]  /*e850*/  FMUL.FTZ R77, R58, R67 ;  /* 0x000000433a4d7220 */ /* 0x000fe20000410000 */
[----:B------:R-:W-:Y:S01]  /*e860*/  F2FP.F16.E4M3.UNPACK_B R59, R59 ;  /* 0x0000003bff3b723e */ /* 0x000fe200020006ff */
[C---:B------:R-:W-:Y:S01]  /*e870*/  FMUL.FTZ R67, R54.reuse, R67 ;  /* 0x0000004336437220 */ /* 0x040fe20000410000 */
[----:B------:R-:W-:Y:S01]  /*e880*/  FFMA.FTZ R78, R61, R60, R74 ;  /* 0x0000003c3d4e7223 */ /* 0x000fe2000001004a */
[----:B------:R-:W-:Y:S01]  /*e890*/  FFMA.FTZ R79, R54, R65, -R77 ;  /* 0x00000041364f7223 */ /* 0x000fe2000001084d */
[----:B------:R-:W-:Y:S01]  /*e8a0*/  F2FP.F16.E4M3.UNPACK_B R155, R155 ;  /* 0x0000009bff9b723e */ /* 0x000fe200020006ff */
[----:B------:R-:W-:Y:S01]  /*e8b0*/  FFMA.FTZ R81, R58, R65, R67 ;  /* 0x000000413a517223 */ /* 0x000fe20000010043 */
[----:B------:R-:W-:-:S02]  /*e8c0*/  HADD2.F32 R65, -RZ, R153.H0_H0 ;  /* 0x20000099ff417230 */ /* 0x000fc40000004100 */
[----:B------:R-:W-:Y:S02]  /*e8d0*/  HADD2.F32 R56, -RZ, R63.H0_H0 ;  /* 0x2000003fff387230 */ /* 0x000fe40000004100 */
[----:B------:R-:W-:Y:S02]  /*e8e0*/  HADD2.F32 R60, -RZ, R153.H1_H1 ;  /* 0x30000099ff3c7230 */ /* 0x000fe40000004100 */
[----:B------:R-:W-:Y:S02]  /*e8f0*/  HADD2.F32 R54, -RZ, R59.H0_H0 ;  /* 0x2000003bff367230 */ /* 0x000fe40000004100 */
[-C--:B------:R-:W-:Y:S01]  /*e900*/  FMUL.FTZ R67, R56, R65.reuse ;  /* 0x0000004138437220 */ /* 0x080fe20000410000 */
[----:B------:R-:W-:Y:S02]  /*e910*/  HADD2.F32 R63, -RZ, R63.H1_H1 ;  /* 0x3000003fff3f7230 */ /* 0x000fe40000004100 */
[----:B------:R-:W-:Y:S02]  /*e920*/  HADD2.F32 R59, -RZ, R59.H1_H1 ;  /* 0x3000003bff3b7230 */ /* 0x000fe40000004100 */
[----:B------:R-:W-:Y:S01]  /*e930*/  FMUL.FTZ R65, R54, R65 ;  /* 0x0000004136417220 */ /* 0x000fe20000410000 */
[----:B------:R-:W-:-:S02]  /*e940*/  HADD2.F32 R61, -RZ, R155.H0_H0 ;  /* 0x2000009bff3d7230 */ /* 0x000fc40000004100 */
[-C--:B------:R-:W-:Y:S01]  /*e950*/  FMUL.FTZ R62, R63, R60.reuse ;  /* 0x0000003c3f3e7220 */ /* 0x080fe20000410000 */
[----:B------:R-:W-:Y:S02]  /*e960*/  HADD2.F32 R58, -RZ, R155.H1_H1 ;  /* 0x3000009bff3a7230 */ /* 0x000fe40000004100 */
[----:B------:R-:W-:Y:S01]  /*e970*/  FMUL.FTZ R60, R59, R60 ;  /* 0x0000003c3b3c7220 */ /* 0x000fe20000410000 */
[----:B------:R-:W-:Y:S01]  /*e980*/  FFMA.FTZ R74, R56, R61, R65 ;  /* 0x0000003d384a7223 */ /* 0x000fe20000010041 */
[----:B------:R-:W-:Y:S01]  /*e990*/  F2FP.SATFINITE.E4M3.F32.PACK_AB_MERGE_C R56, R75, R70, RZ ;  /* 0x000000464b38723e */ /* 0x000fe200048070ff */
[-C--:B------:R-:W-:Y:S01]  /*e9a0*/  FFMA.FTZ R76, R59, R58.reuse, -R62 ;  /* 0x0000003a3b4c7223 */ /* 0x080fe2000001083e */
[----:B------:R-:W-:Y:S01]  /*e9b0*/  FFMA.FTZ R77, R63, R58, R60 ;  /* 0x0000003a3f4d7223 */ /* 0x000fe2000001003c */
[----:B------:R-:W-:Y:S01]  /*e9c0*/  F2FP.F16.E4M3.UNPACK_B R62, R49 ;  /* 0x00000031ff3e723e */ /* 0x000fe200020006ff */
[----:B------:R-:W-:Y:S01]  /*e9d0*/  FFMA.FTZ R67, R54, R61, -R67 ;  /* 0x0000003d36437223 */ /* 0x000fe20000010843 */
[----:B------:R-:W-:-:S02]  /*e9e0*/  F2FP.F16.E4M3.UNPACK_B R65, R50 ;  /* 0x00000032ff41723e */ /* 0x000fc400020006ff */
[----:B------:R-:W-:Y:S01]  /*e9f0*/  F2FP.F16.E4M3.UNPACK_B R60, R45 ;  /* 0x0000002dff3c723e */ /* 0x000fe200020006ff */
[--C-:B------:R-:W-:Y:S01]  /*ea00*/  HADD2.F32 R63, -RZ, R62.reuse.H0_H0 ;  /* 0x2000003eff3f7230 */ /* 0x100fe20000004100 */
[----:B------:R-:W-:Y:S01]  /*ea10*/  F2FP.SATFINITE.E4M3.F32.PACK_AB_MERGE_C R59, R79, R64, RZ ;  /* 0x000000404f3b723e */ /* 0x000fe200048070ff */
[----:B------:R-:W-:Y:S01]  /*ea20*/  HADD2.F32 R62, -RZ, R62.H1_H1 ;  /* 0x3000003eff3e7230 */ /* 0x000fe20000004100 */
[----:B------:R-:W-:Y:S01]  /*ea30*/  F2FP.SATFINITE.E4M3.F32.PACK_AB_MERGE_C R56, R71, R68, R56 ;  /* 0x000000444738723e */ /* 0x000fe20004807038 */
[--C-:B------:R-:W-:Y:S01]  /*ea40*/  HADD2.F32 R68, -RZ, R65.reuse.H0_H0 ;  /* 0x20000041ff447230 */ /* 0x100fe20000004100 */
[----:B------:R-:W-:Y:S01]  /*ea50*/  F2FP.SATFINITE.E4M3.F32.PACK_AB_MERGE_C R54, R72, R73, RZ ;  /* 0x000000494836723e */ /* 0x000fe200048070ff */
[----:B------:R-:W-:Y:S01]  /*ea60*/  HADD2.F32 R61, -RZ, R60.H0_H0 ;  /* 0x2000003cff3d7230 */ /* 0x000fe20000004100 */
[----:B------:R-:W-:Y:S01]  /*ea70*/  F2FP.F16.E4M3.UNPACK_B R64, R48 ;  /* 0x00000030ff40723e */ /* 0x000fe200020006ff */
[----:B------:R-:W-:Y:S01]  /*ea80*/  HADD2.F32 R65, -RZ, R65.H1_H1 ;  /* 0x30000041ff417230 */ /* 0x000fe20000004100 */
[----:B------:R-:W-:Y:S01]  /*ea90*/  F2FP.SATFINITE.E4M3.F32.PACK_AB_MERGE_C R54, R69, R66, R54 ;  /* 0x000000424536723e */ /* 0x000fe20004807036 */
[-C--:B------:R-:W-:Y:S01]  /*eaa0*/  FMUL.FTZ R70, R63, R68.reuse ;  /* 0x000000443f467220 */ /* 0x080fe20000410000 */
[----:B------:R-:W-:Y:S01]  /*eab0*/  FMUL.FTZ R68, R61, R68 ;  /* 0x000000443d447220 */ /* 0x000fe20000410000 */
[----:B------:R-:W-:Y:S01]  /*eac0*/  HADD2.F32 R66, -RZ, R64.H0_H0 ;  /* 0x20000040ff427230 */ /* 0x000fe20000004100 */
[----:B------:R-:W-:Y:S01]  /*ead0*/  F2FP.SATFINITE.E4M3.F32.PACK_AB_MERGE_C R59, R76, R67, R59 ;  /* 0x000000434c3b723e */ /* 0x000fe2000480703b */
[----:B------:R-:W-:-:S02]  /*eae0*/  HADD2.F32 R60, -RZ, R60.H1_H1 ;  /* 0x3000003cff3c7230 */ /* 0x000fc40000004100 */
[----:B------:R-:W-:Y:S01]  /*eaf0*/  FMUL.FTZ R67, R62, R65 ;  /* 0x000000413e437220 */ /* 0x000fe20000410000 */
[----:B------:R-:W-:Y:S01]  /*eb00*/  F2FP.F16.E4M3.UNPACK_B R45, R45.H1 ;  /* 0x0000002dff2d723e */ /* 0x000fe200030006ff */
[-C--:B------:R-:W-:Y:S01]  /*eb10*/  FFMA.FTZ R68, R63, R66.reuse, R68 ;  /* 0x000000423f447223 */ /* 0x080fe20000010044 */
[----:B------:R-:W-:Y:S02]  /*eb20*/  HADD2.F32 R63, -RZ, R64.H1_H1 ;  /* 0x30000040ff3f7230 */ /* 0x000fe40000004100 */
[----:B------:R-:W-:Y:S01]  /*eb30*/  FFMA.FTZ R70, R61, R66, -R70 ;  /* 0x000000423d467223 */ /* 0x000fe20000010846 */
[C---:B------:R-:W-:Y:S01]  /*eb40*/  FMUL.FTZ R65, R60.reuse, R65 ;  /* 0x000000413c417220 */ /* 0x040fe20000410000 */
[----:B------:R-:W-:Y:S01]  /*eb50*/  F2FP.F16.E4M3.UNPACK_B R61, R49.H1 ;  /* 0x00000031ff3d723e */ /* 0x000fe200030006ff */
[----:B------:R-:W-:Y:S02]  /*eb60*/  HADD2.F32 R49, -RZ, R45.H0_H0 ;  /* 0x2000002dff317230 */ /* 0x000fe40000004100 */
[-C--:B------:R-:W-:Y:S01]  /*eb70*/  FFMA.FTZ R69, R60, R63.reuse, -R67 ;  /* 0x0000003f3c457223 */ /* 0x080fe20000010843 */
[----:B------:R-:W-:Y:S01]  /*eb80*/  F2FP.F16.E4M3.UNPACK_B R60, R50.H1 ;  /* 0x00000032ff3c723e */ /* 0x000fe200030006ff */
[----:B------:R-:W-:Y:S01]  /*eb90*/  FFMA.FTZ R71, R62, R63, R65 ;  /* 0x0000003f3e477223 */ /* 0x000fe20000010041 */
[--C-:B------:R-:W-:Y:S01]  /*eba0*/  HADD2.F32 R50, -RZ, R61.reuse.H0_H0 ;  /* 0x2000003dff327230 */ /* 0x100fe20000004100 */
[----:B------:R-:W-:Y:S01]  /*ebb0*/  F2FP.F16.E4M3.UNPACK_B R48, R48.H1 ;  /* 0x00000030ff30723e */ /* 0x000fe200030006ff */
[----:B------:R-:W-:Y:S01]  /*ebc0*/  HADD2.F32 R61, -RZ, R61.H1_H1 ;  /* 0x3000003dff3d7230 */ /* 0x000fe20000004100 */
[----:B------:R-:W-:Y:S01]  /*ebd0*/  F2FP.SATFINITE.E4M3.F32.PACK_AB_MERGE_C R58, R81, R78, RZ ;  /* 0x0000004e513a723e */ /* 0x000fe200048070ff */
[--C-:B------:R-:W-:Y:S01]  /*ebe0*/  HADD2.F32 R62, -RZ, R60.reuse.H0_H0 ;  /* 0x2000003cff3e7230 */ /* 0x100fe20000004100 */
[----:B------:R-:W-:Y:S01]  /*ebf0*/  F2FP.F16.E4M3.UNPACK_B R65, R46.H1 ;  /* 0x0000002eff41723e */ /* 0x000fe200030006ff */
[----:B------:R-:W-:Y:S01]  /*ec00*/  HADD2.F32 R64, -RZ, R60.H1_H1 ;  /* 0x3000003cff407230 */ /* 0x000fe20000004100 */
[----:B------:R-:W-:Y:S01]  /*ec10*/  F2FP.SATFINITE.E4M3.F32.PACK_AB_MERGE_C R58, R77, R74, R58 ;  /* 0x0000004a4d3a723e */ /* 0x000fe2000480703a */
[----:B------:R-:W-:-:S02]  /*ec20*/  HADD2.F32 R45, -RZ, R45.H1_H1 ;  /* 0x3000002dff2d7230 */ /* 0x000fc40000004100 */
[CC--:B------:R-:W-:Y:S01]  /*ec30*/  FMUL.FTZ R66, R50.reuse, R62.reuse ;  /* 0x0000003e32427220 */ /* 0x0c0fe20000410000 */
[--C-:B------:R-:W-:Y:S02]  /*ec40*/  HADD2.F32 R60, -RZ, R48.reuse.H0_H0 ;  /* 0x20000030ff3c7230 */ /* 0x100fe40000004100 */
[----:B------:R-:W-:Y:S01]  /*ec50*/  FMUL.FTZ R63, R49, R62 ;  /* 0x0000003e313f7220 */ /* 0x000fe20000410000 */
[----:B------:R-:W-:Y:S02]  /*ec60*/  HADD2.F32 R48, -RZ, R48.H1_H1 ;  /* 0x30000030ff307230 */ /* 0x000fe40000004100 */
[-C--:B------:R-:W-:Y:S01]  /*ec70*/  FMUL.FTZ R62, R61, R64.reuse ;  /* 0x000000403d3e7220 */ /* 0x080fe20000410000 */
[C---:B------:R-:W-:Y:S01]  /*ec80*/  FMUL.FTZ R64, R45.reuse, R64 ;  /* 0x000000402d407220 */ /* 0x040fe20000410000 */
[----:B------:R-:W-:Y:S01]  /*ec90*/  FFMA.FTZ R73, R50, R60, R63 ;  /* 0x0000003c32497223 */ /* 0x000fe2000001003f */
[----:B------:R-:W-:Y:S01]  /*eca0*/  F2FP.F16.E4M3.UNPACK_B R50, R51 ;  /* 0x00000033ff32723e */ /* 0x000fe200020006ff */
[-C--:B------:R-:W-:Y:S01]  /*ecb0*/  FFMA.FTZ R75, R45, R48.reuse, -R62 ;  /* 0x000000302d4b7223 */ /* 0x080fe2000001083e */
[----:B------:R-:W-:Y:S01]  /*ecc0*/  FFMA.FTZ R74, R61, R48, R64 ;  /* 0x000000303d4a7223 */ /* 0x000fe20000010040 */
[----:B------:R-:W-:Y:S01]  /*ecd0*/  F2FP.F16.E4M3.UNPACK_B R64, R46 ;  /* 0x0000002eff40723e */ /* 0x000fe200020006ff */
[----:B------:R-:W-:Y:S01]  /*ece0*/  FFMA.FTZ R72, R49, R60, -R66 ;  /* 0x0000003c31487223 */ /* 0x000fe20000010842 */
[-C--:B------:R-:W-:Y:S01]  /*ecf0*/  F2FP.F16.E4M3.UNPACK_B R45, R47.reuse ;  /* 0x0000002fff2d723e */ /* 0x080fe200020006ff */
[----:B------:R-:W-:Y:S01]  /*ed00*/  HADD2.F32 R60, -RZ, R50.H0_H0 ;  /* 0x20000032ff3c7230 */ /* 0x000fe20000004100 */
[----:B------:R-:W-:Y:S01]  /*ed10*/  F2FP.F16.E4M3.UNPACK_B R47, R47.H1 ;  /* 0x0000002fff2f723e */ /* 0x000fe200030006ff */
[----:B------:R-:W-:Y:S01]  /*ed20*/  HADD2.F32 R67, -RZ, R64.H0_H0 ;  /* 0x20000040ff437230 */ /* 0x000fe20000004100 */
[-C--:B------:R-:W-:Y:S01]  /*ed30*/  F2FP.F16.E4M3.UNPACK_B R46, R44.reuse ;  /* 0x0000002cff2e723e */ /* 0x080fe200020006ff */
[----:B------:R-:W-:Y:S01]  /*ed40*/  HADD2.F32 R48, -RZ, R45.H0_H0 ;  /* 0x2000002dff307230 */ /* 0x000fe20000004100 */
[----:B------:R-:W-:Y:S01]  /*ed50*/  F2FP.F16.E4M3.UNPACK_B R51, R51.H1 ;  /* 0x00000033ff33723e */ /* 0x000fe200030006ff */
[----:B------:R-:W-:Y:S01]  /*ed60*/  HADD2.F32 R49, -RZ, R47.H0_H0 ;  /* 0x2000002fff317230 */ /* 0x000fe20000004100 */
[----:B------:R-:W-:Y:S01]  /*ed70*/  F2FP.F16.E4M3.UNPACK_B R61, R44.H1 ;  /* 0x0000002cff3d723e */ /* 0x000fe200030006ff */
[----:B------:R-:W-:-:S02]  /*ed80*/  HADD2.F32 R66, -RZ, R65.H0_H0 ;  /* 0x20000041ff427230 */ /* 0x000fc40000004100 */
[-C--:B------:R-:W-:Y:S01]  /*ed90*/  FMUL.FTZ R77, R60, R67.reuse ;  /* 0x000000433c4d7220 */ /* 0x080fe20000410000 */
[----:B------:R-:W-:Y:S02]  /*eda0*/  HADD2.F32 R63, -RZ, R46.H0_H0 ;  /* 0x2000002eff3f7230 */ /* 0x000fe40000004100 */
[C---:B------:R-:W-:Y:S01]  /*edb0*/  FMUL.FTZ R67, R48.reuse, R67 ;  /* 0x0000004330437220 */ /* 0x040fe20000410000 */
[----:B------:R-:W-:Y:S02]  /*edc0*/  HADD2.F32 R44, -RZ, R51.H0_H0 ;  /* 0x20000033ff2c7230 */ /* 0x000fe40000004100 */
[----:B------:R-:W-:Y:S01]  /*edd0*/  FMUL.FTZ R79, R49, R66 ;  /* 0x00000042314f7220 */ /* 0x000fe20000410000 */
[----:B------:R-:W-:Y:S02]  /*ede0*/  HADD2.F32 R62, -RZ, R61.H0_H0 ;  /* 0x2000003dff3e7230 */ /* 0x000fe40000004100 */
[----:B------:R-:W-:Y:S01]  /*edf0*/  FFMA.FTZ R77, R48, R63, -R77 ;  /* 0x0000003f304d7223 */ /* 0x000fe2000001084d */
[----:B------:R-:W-:-:S02]  /*ee00*/  HADD2.F32 R51, -RZ, R51.H1_H1 ;  /* 0x30000033ff337230 */ /* 0x000fc40000004100 */
[C---:B------:R-:W-:Y:S01]  /*ee10*/  FMUL.FTZ R76, R44.reuse, R66 ;  /* 0x000000422c4c7220 */ /* 0x040fe20000410000 */
[----:B------:R-:W-:Y:S02]  /*ee20*/  HADD2.F32 R48, -RZ, R65.H1_H1 ;  /* 0x30000041ff307230 */ /* 0x000fe40000004100 */
[-C--:B------:R-:W-:Y:S01]  /*ee30*/  FFMA.FTZ R79, R44, R62.reuse, R79 ;  /* 0x0000003e2c4f7223 */ /* 0x080fe2000001004f */
[----:B------:R-:W-:Y:S02]  /*ee40*/  HADD2.F32 R47, -RZ, R47.H1_H1 ;  /* 0x3000002fff2f7230 */ /* 0x000fe40000004100 */
[----:B------:R-:W-:Y:S01]  /*ee50*/  FFMA.FTZ R67, R60, R63, R67 ;  /* 0x0000003f3c437223 */ /* 0x000fe20000010043 */
[----:B------:R-:W-:Y:S02]  /*ee60*/  HADD2.F32 R50, -RZ, R50.H1_H1 ;  /* 0x30000032ff327230 */ /* 0x000fe40000004100 */
[----:B------:R-:W-:Y:S01]  /*ee70*/  FFMA.FTZ R76, R49, R62, -R76 ;  /* 0x0000003e314c7223 */ /* 0x000fe2000001084c */
[----:B------:R-:W-:-:S02]  /*ee80*/  HADD2.F32 R64, -RZ, R64.H1_H1 ;  /* 0x30000040ff407230 */ /* 0x000fc40000004100 */
[-C--:B------:R-:W-:Y:S01]  /*ee90*/  FMUL.FTZ R60, R51, R48.reuse ;  /* 0x00000030333c7220 */ /* 0x080fe20000410000 */
[----:B------:R-:W-:Y:S02]  /*eea0*/  HADD2.F32 R45, -RZ, R45.H1_H1 ;  /* 0x3000002dff2d7230 */ /* 0x000fe40000004100 */
[----:B------:R-:W-:Y:S01]  /*eeb0*/  FMUL.FTZ R62, R47, R48 ;  /* 0x000000302f3e7220 */ /* 0x000fe20000410000 */
[----:B------:R-:W-:Y:S02]  /*eec0*/  HADD2.F32 R44, -RZ, R61.H1_H1 ;  /* 0x3000003dff2c7230 */ /* 0x000fe40000004100 */
[CC--:B------:R-:W-:Y:S01]  /*eed0*/  FMUL.FTZ R48, R50.reuse, R64.reuse ;  /* 0x0000004032307220 */ /* 0x0c0fe20000410000 */
[----:B------:R-:W-:Y:S02]  /*eee0*/  HADD2.F32 R46, -RZ, R46.H1_H1 ;  /* 0x3000002eff2e7230 */ /* 0x000fe40000004100 */
[----:B------:R-:W-:Y:S01]  /*eef0*/  FMUL.FTZ R49, R45, R64 ;  /* 0x000000402d317220 */ /* 0x000fe20000410000 */
[----:B------:R-:W-:Y:S01]  /*ef00*/  F2FP.SATFINITE.E4M3.F32.PACK_AB_MERGE_C R72, R75, R72, RZ ;  /* 0x000000484b48723e */ /* 0x000fe200048070ff */
[-C--:B------:R-:W-:Y:S01]  /*ef10*/  FFMA.FTZ R47, R47, R44.reuse, -R60 ;  /* 0x0000002c2f2f7223 */ /* 0x080fe2000001083c */
[----:B------:R-:W-:Y:S01]  /*ef20*/  FFMA.FTZ R62, R51, R44, R62 ;  /* 0x0000002c333e7223 */ /* 0x000fe2000001003e */
[-C--:B------:R-:W-:Y:S01]  /*ef30*/  FFMA.FTZ R48, R45, R46.reuse, -R48 ;  /* 0x0000002e2d307223 */ /* 0x080fe20000010830 */
[----:B------:R-:W-:Y:S01]  /*ef40*/  FFMA.FTZ R46, R50, R46, R49 ;  /* 0x0000002e322e7223 */ /* 0x000fe20000010031 */
[----:B------:R-:W-:Y:S01]  /*ef50*/  F2FP.SATFINITE.E4M3.F32.PACK_AB_MERGE_C R73, R74, R73, RZ ;  /* 0x000000494a49723e */ /* 0x000fe200048070ff */
[----:B------:R-:W-:Y:S01]  /*ef60*/  IMAD.MOV.U32 R44, RZ, RZ, R54 ;  /* 0x000000ffff2c7224 */ /* 0x000fe200078e0036 */
[----:B------:R-:W-:Y:S01]  /*ef70*/  F2FP.SATFINITE.E4M3.F32.PACK_AB_MERGE_C R47, R47, R76, RZ ;  /* 0x0000004c2f2f723e */ /* 0x000fe200048070ff */
[----:B------:R-:W-:Y:S01]  /*ef80*/  IMAD.MOV.U32 R50, RZ, RZ, R58 ;  /* 0x000000ffff327224 */ /* 0x000fe200078e003a */
[----:B------:R-:W-:-:S02]  /*ef90*/  F2FP.SATFINITE.E4M3.F32.PACK_AB_MERGE_C R62, R62, R79, RZ ;  /* 0x0000004f3e3e723e */ /* 0x000fc400048070ff */
[----:B------:R-:W-:Y:S01]  /*efa0*/  F2FP.SATFINITE.E4M3.F32.PACK_AB_MERGE_C R47, R48, R77, R47 ;  /* 0x0000004d302f723e */ /* 0x000fe2000480702f */
[----:B------:R-:W-:Y:S01]  /*efb0*/  IMAD.MOV.U32 R48, RZ, RZ, R56 ;  /* 0x000000ffff307224 */ /* 0x000fe200078e0038 */
[----:B------:R-:W-:Y:S01]  /*efc0*/  F2FP.SATFINITE.E4M3.F32.PACK_AB_MERGE_C R51, R46, R67, R62 ;  /* 0x000000432e33723e */ /* 0x000fe2000480703e */
[----:B------:R-:W-:Y:S01]  /*efd0*/  IMAD.MOV.U32 R46, RZ, RZ, R59 ;  /* 0x000000ffff2e7224 */ /* 0x000fe200078e003b */
[----:B------:R-:W-:Y:S02]  /*efe0*/  F2FP.SATFINITE.E4M3.F32.PACK_AB_MERGE_C R45, R69, R70, R72 ;  /* 0x00000046452d723e */ /* 0x000fe40004807048 */
[----:B------:R-:W-:-:S07]  /*eff0*/  F2FP.SATFINITE.E4M3.F32.PACK_AB_MERGE_C R49, R71, R68, R73 ;  /* 0x000000444731723e */ /* 0x000fce0004807049 */
.L_x_514:
[----:B------:R-:W-:Y:S05]  /*f000*/  BSYNC B1 ;  /* 0x0000000000017941 */ /* 0x000fea0003800000 */
.L_x_513:
[----:B0-----:R4:W-:Y:S01]  /*f010*/  STG.E.128 desc[UR54][R52.64], R44 ;  /* 0x0000002c34007986 */ /* 0x0019e2000c101d36 */
[----:B------:R-:W-:-:S13]  /*f020*/  ISETP.GE.AND P3, PT, R55, R156, PT ;  /* 0x0000009c3700720c */ /* 0x000fda0003f66270 */
[----:B------:R-:W-:Y:S05]  /*f030*/  @P3 BRA `(.L_x_463) ;  /* 0x0000000000f83947 */ /* 0x000fea0003800000 */
[--C-:B----4-:R-:W-:Y:S02]  /*f040*/  SHF.R.S32.HI R44, RZ, 0x1f, R55.reuse ;  /* 0x0000001fff2c7819 */ /* 0x110fe40000011437 */
[----:B------:R-:W-:-:S04]  /*f050*/  IADD3 R55, P3, P4, R120, R140, R55 ;  /* 0x0000008c78377210 */ /* 0x000fc80007c7e037 */
[----:B------:R-:W-:Y:S02]  /*f060*/  IADD3.X R44, R0, R57, R44, P3, P4 ;  /* 0x00000039002c7210 */ /* 0x000fe40001fe842c */
[----:B------:R-:W-:-:S05]  /*f070*/  IADD3 R128, P3, R55, R128, RZ ;  /* 0x0000008037807210 */ /* 0x000fca0007f7e0ff */
[----:B------:R-:W-:-:S05]  /*f080*/  IMAD.X R129, R44, 0x1, R129, P3 ;  /* 0x000000012c817824 */ /* 0x000fca00018e0681 */
[----:B-1----:R0:W-:Y:S01]  /*f090*/  STG.E.128 desc[UR54][R128.64], R48 ;  /* 0x0000003080007986 */ /* 0x0021e2000c101d36 */
[----:B------:R-:W-:Y:S05]  /*f0a0*/  BRA `(.L_x_463) ;  /* 0x0000000000dc7947 */ /* 0x000fea0003800000 */
.L_x_430:
[----:B------:R-:W-:-:S06]  /*f0b0*/  UISETP.NE.AND UP0, UPT, UR53, 0x3, UPT ;  /* 0x000000033500788c */ /* 0x000fcc000bf05270 */
[----:B------:R-:W-:-:S13]  /*f0c0*/  PLOP3.LUT P2, PT, PT, PT, UP0, 0x80, 0x0 ;  /* 0x000000000000781c */ /* 0x000fda0003f4f008 */
[----:B------:R-:W-:Y:S05]  /*f0d0*/  @!P2 BRA `(.L_x_515) ;  /* 0x000000000004a947 */ /* 0x000fea0003800000 */
[----:B------:R-:W-:Y:S01]  /*f0e0*/  BPT.TRAP 0x1 ;  /* 0x000000040000795c */ /* 0x000fe20000300000 */
.L_x_515:
[----:B------:R-:W-:Y:S01]  /*f0f0*/  LEA R43, R19, R18, 0x3 ;  /* 0x00000012132b7211 */ /* 0x000fe200078e18ff */
[----:B------:R-:W-:Y:S01]  /*f100*/  IMAD R42, R24, -0xa0, R2 ;  /* 0xffffff60182a7824 */ /* 0x000fe200078e0202 */
[----:B------:R-:W-:Y:S01]  /*f110*/  SHF.L.U32 R100, R223, 0x1f, RZ ;  /* 0x0000001fdf647819 */ /* 0x000fe200000006ff */
[----:B------:R-:W-:Y:S03]  /*f120*/  BSSY B1, `(.L_x_516) ;  /* 0x0000004000017945 */ /* 0x000fe60003800000 */
[----:B------:R-:W0:Y:S01]  /*f130*/  SYNCS.PHASECHK.TRANS64.TRYWAIT P3, [R43+URZ+0x33490], R100 ;  /* 0x033490642b0075a7 */ /* 0x000e22000806017f */
[----:B------:R-:W-:Y:S01]  /*f140*/  VIMNMX R42, R42, 0xa0, PT ;  /* 0x000000a02a2a7848 */ /* 0x000fe20003fe0100 */
[----:B0-----:R-:W-:Y:S06]  /*f150*/  @!P3 BRA `(.L_x_517) ;  /* 0x0000019000d4b947 */ /* 0x001fec0003800000 */
.L_x_749:
[----:B------:R-:W-:Y:S05]  /*f160*/  BSYNC B1 ;  /* 0x0000000000017941 */ /* 0x000fea0003800000 */
.L_x_516:
[----:B------:R-:W-:Y:S01]  /*f170*/  ISETP.GE.AND P3, PT, R220, R42, PT ;  /* 0x0000002adc00720c */ /* 0x000fe20003f66270 */
[----:B------:R-:W-:-:S12]  /*f180*/  BSSY B1, `(.L_x_518) ;  /* 0x0000014000017945 */ /* 0x000fd80003800000 */
[----:B------:R-:W-:Y:S05]  /*f190*/  @P3 BRA `(.L_x_519) ;  /* 0x0000000000483947 */ /* 0x000fea0003800000 */
[----:B------:R-:W-:-:S13]  /*f1a0*/  ISETP.NE.AND P3, PT, R34, RZ, PT ;  /* 0x000000ff2200720c */ /* 0x000fda0003f65270 */
[----:B------:R-:W1:Y:S04]  /*f1b0*/  @P3 LDS.128 R44, [R40+0x24200] ;  /* 0x02420000282c3984 */ /* 0x000e680000000c00 */
[----:B-1----:R-:W-:Y:S01]  /*f1c0*/  @P3 STG.E.128 desc[UR54][R50.64], R44 ;  /* 0x0000002c32003986 */ /* 0x002fe2000c101d36 */
        /* <DEDUP_REMOVED lines=14> */
[----:B-1----:R1:W-:Y:S02]  /*f2b0*/  @P3 STG.E.128 desc[UR54][R50.64+0xa0], R44 ;  /* 0x0000a02c32003986 */ /* 0x0023e4000c101d36 */
.L_x_519:
[----:B------:R-:W-:Y:S05]  /*f2c0*/  BSYNC B1 ;  /* 0x0000000000017941 */ /* 0x000fea0003800000 */
.L_x_518:
[----:B-1----:R-:W-:-:S05]  /*f2d0*/  VIADD R44, R220, 0x80 ;  /* 0x00000080dc2c7836 */ /* 0x002fca0000000000 */
[----:B------:R-:W-:-:S13]  /*f2e0*/  ISETP.GE.AND P3, PT, R44, R42, PT ;  /* 0x0000002a2c00720c */ /* 0x000fda0003f66270 */
        /* <DEDUP_REMOVED lines=19> */
.L_x_463:
[----:B------:R-:W-:Y:S05]  /*f420*/  BSYNC B0 ;  /* 0x0000000000007941 */ /* 0x000fea0003800000 */
.L_x_429:
[----:B01234-:R-:W0:Y:S01]  /*f430*/  S2R R44, SR_TID.X ;  /* 0x00000000002c7919 */ /* 0x01fe220000002100 */
[----:B------:R-:W-:Y:S01]  /*f440*/  @!PT LDS RZ, [RZ] ;  /* 0x00000000fffff984 */ /* 0x000fe20000000800 */
[----:B------:R-:W-:Y:S01]  /*f450*/  @!PT LDS RZ, [RZ] ;  /* 0x00000000fffff984 */ /* 0x000fe20000000800 */
[----:B------:R-:W-:Y:S01]  /*f460*/  @!PT LDS RZ, [RZ] ;  /* 0x00000000fffff984 */ /* 0x000fe20000000800 */
[----:B------:R-:W-:Y:S01]  /*f470*/  @!PT LDS RZ, [RZ] ;  /* 0x00000000fffff984 */ /* 0x000fe20000000800 */
[----:B------:R1:W-:Y:S06]  /*f480*/  MEMBAR.ALL.CTA ;  /* 0x0000000000007992 */ /* 0x0003ec0000008000 */
[----:B-1----:R-:W1:Y:S01]  /*f490*/  FENCE.VIEW.ASYNC.S ;  /* 0x00000000000073c6 */ /* 0x002e620000000000 */
[----:B------:R-:W-:Y:S05]  /*f4a0*/  WARPSYNC.ALL ;  /* 0x0000000000007948 */ /* 0x000fea0003800000 */
[----:B------:R-:W-:Y:S01]  /*f4b0*/  BSSY B0, `(.L_x_520) ;  /* 0x0000009000007945 */ /* 0x000fe20003800000 */
[----:B0-----:R-:W-:Y:S01]  /*f4c0*/  LOP3.LUT R44, R44, 0x7f, RZ, 0xc0, !PT ;  /* 0x0000007f2c2c7812 */ /* 0x001fe200078ec0ff */
[----:B-1----:R0:W-:Y:S03]  /*f4d0*/  BAR.SYNC.DEFER_BLOCKING R151, 0x80 ;  /* 0x000200970000751d */ /* 0x0021e60000010000 */
[----:B------:R-:W-:-:S13]  /*f4e0*/  ISETP.NE.AND P3, PT, R44, RZ, PT ;  /* 0x000000ff2c00720c */ /* 0x000fda0003f65270 */
[----:B------:R-:W-:-:S05]  /*f4f0*/  @!P3 VIADD R44, R43, 0x334a0 ;  /* 0x000334a02b2cb836 */ /* 0x000fca0000000000 */
[----:B------:R-:W-:-:S04]  /*f500*/  @!P3 PRMT R44, RZ, 0x654, R44 ;  /* 0x00000654ff2cb816 */ /* 0x000fc8000000002c */
[----:B------:R0:W-:Y:S01]  /*f510*/  @!P3 SYNCS.ARRIVE.TRANS64.RED.A1T0 RZ, [R44+URZ], RZ ;  /* 0x000000ff2cffb9a7 */ /* 0x0001e2000810043f */
[----:B------:R-:W-:Y:S05]  /*f520*/  @!P2 BRA `(.L_x_521) ;  /* 0x000000000004a947 */ /* 0x000fea0003800000 */
[----:B------:R-:W-:Y:S01]  /*f530*/  BPT.TRAP 0x1 ;  /* 0x000000040000795c */ /* 0x000fe20000300000 */
.L_x_521:
[----:B------:R-:W-:Y:S05]  /*f540*/  BSYNC B0 ;  /* 0x0000000000007941 */ /* 0x000fea0003800000 */
.L_x_520:
[----:B------:R-:W1:Y:S01]  /*f550*/  SYNCS.PHASECHK.TRANS64.TRYWAIT P2, [R43+URZ+0x334b0], R100 ;  /* 0x0334b0642b0075a7 */ /* 0x000e62000804017f */
[----:B------:R-:W-:Y:S01]  /*f560*/  ULDC UR37, c[0x0][0x2e4] ;  /* 0x0000b90000257ab9 */ /* 0x000fe20000000800 */
[----:B------:R-:W-:Y:S01]  /*f570*/  ULDC.64 UR40, c[0x0][0x318] ;  /* 0x0000c60000287ab9 */ /* 0x000fe20000000a00 */
[----:B------:R-:W-:Y:S01]  /*f580*/  ULDC.64 UR38, c[0x0][0x308] ;  /* 0x0000c20000267ab9 */ /* 0x000fe20000000a00 */
[----:B------:R-:W-:Y:S01]  /*f590*/  BSSY B0, `(.L_x_522) ;  /* 0x0000003000007945 */ /* 0x000fe20003800000 */
[----:B------:R-:W-:-:S03]  /*f5a0*/  IMAD.WIDE R48, R24, 0xa0, R102 ;  /* 0x000000a018307825 */ /* 0x000fc600078e0266 */
[----:B-1----:R-:W-:Y:S05]  /*f5b0*/  @!P2 BRA `(.L_x_523) ;  /* 0x0000018c00d0a947 */ /* 0x002fea0003800000 */
.L_x_750:
[----:B------:R-:W-:Y:S05]  /*f5c0*/  BSYNC B0 ;  /* 0x0000000000007941 */ /* 0x000fea0003800000 */
.L_x_522:
[----:B------:R-:W-:Y:S01]  /*f5d0*/  ISETP.GE.AND P2, PT, R220, R42, PT ;  /* 0x0000002adc00720c */ /* 0x000fe20003f46270 */
[----:B------:R-:W-:-:S12]  /*f5e0*/  BSSY B0, `(.L_x_524) ;  /* 0x000001b000007945 */ /* 0x000fd80003800000 */
[----:B------:R-:W-:Y:S05]  /*f5f0*/  @P2 BRA `(.L_x_525) ;  /* 0x0000000000642947 */ /* 0x000fea0003800000 */
[----:B0-----:R-:W-:Y:S02]  /*f600*/  IMAD.MOV.U32 R44, RZ, RZ, R118 ;  /* 0x000000ffff2c7224 */ /* 0x001fe400078e0076 */
[----:B------:R-:W-:Y:S02]  /*f610*/  IMAD.MOV.U32 R45, RZ, RZ, R33 ;  /* 0x000000ffff2d7224 */ /* 0x000fe400078e0021 */
[----:B------:R-:W-:Y:S02]  /*f620*/  IMAD R47, R49, UR40, RZ ;  /* 0x00000028312f7c24 */ /* 0x000fe4000f8e02ff */
[----:B------:R-:W-:-:S04]  /*f630*/  IMAD.WIDE.U32 R44, R48, UR40, R44 ;  /* 0x00000028302c7c25 */ /* 0x000fc8000f8e002c */
[----:B------:R-:W-:Y:S01]  /*f640*/  IMAD R47, R48, UR41, R47 ;  /* 0x00000029302f7c24 */ /* 0x000fe2000f8e022f */
[----:B------:R-:W-:-:S04]  /*f650*/  IADD3 R50, P2, R44, UR38, RZ ;  /* 0x000000262c327c10 */ /* 0x000fc8000ff5e0ff */
[----:B------:R-:W-:Y:S02]  /*f660*/  IADD3.X R51, R45, UR39, R47, P2, !PT ;  /* 0x000000272d337c10 */ /* 0x000fe400097fe42f */
[----:B------:R-:W-:-:S13]  /*f670*/  ISETP.GE.AND P2, PT, R22, UR37, PT ;  /* 0x0000002516007c0c */ /* 0x000fda000bf46270 */
[----:B------:R-:W0:Y:S04]  /*f680*/  @!P2 LDS.128 R44, [R40+0xf200] ;  /* 0x00f20000282ca984 */ /* 0x000e280000000c00 */
[----:B0-----:R-:W-:Y:S01]  /*f690*/  @!P2 STG.E.128 desc[UR54][R50.64], R44 ;  /* 0x0000002c3200a986 */ /* 0x001fe2000c101d36 */
        /* <DEDUP_REMOVED lines=14> */
[----:B0-----:R2:W-:Y:S02]  /*f780*/  @!P2 STG.E.128 desc[UR54][R50.64+0xa0], R44 ;  /* 0x0000a02c3200a986 */ /* 0x0015e4000c101d36 */
.L_x_525:
[----:B------:R-:W-:Y:S05]  /*f790*/  BSYNC B0 ;  /* 0x0000000000007941 */ /* 0x000fea0003800000 */
.L_x_524:
[----:B0-2---:R-:W-:Y:S01]  /*f7a0*/  VIADD R44, R220, 0x80 ;  /* 0x00000080dc2c7836 */ /* 0x005fe20000000000 */
[----:B------:R-:W-:Y:S04]  /*f7b0*/  BSSY B0, `(.L_x_526) ;  /* 0x000001e000007945 */ /* 0x000fe80003800000 */
[----:B------:R-:W-:-:S13]  /*f7c0*/  ISETP.GE.AND P2, PT, R44, R42, PT ;  /* 0x0000002a2c00720c */ /* 0x000fda0003f46270 */
[----:B------:R-:W-:Y:S05]  /*f7d0*/  @P2 BRA `(.L_x_527) ;  /* 0x00000000006c2947 */ /* 0x000fea0003800000 */
[----:B------:R-:W-:Y:S01]  /*f7e0*/  IADD3 R47, P2, R48, 0x80, RZ ;  /* 0x00000080302f7810 */ /* 0x000fe20007f5e0ff */
[----:B------:R-:W-:Y:S02]  /*f7f0*/  IMAD.MOV.U32 R44, RZ, RZ, R118 ;  /* 0x000000ffff2c7224 */ /* 0x000fe400078e0076 */
[----:B------:R-:W-:Y:S01]  /*f800*/  IMAD.MOV.U32 R45, RZ, RZ, R33 ;  /* 0x000000ffff2d7224 */ /* 0x000fe200078e0021 */
[----:B------:R-:W-:Y:S01]  /*f810*/  IADD3.X R48, RZ, R49, RZ, P2, !PT ;  /* 0x00000031ff307210 */ /* 0x000fe200017fe4ff */
[----:B------:R-:W-:-:S04]  /*f820*/  IMAD.WIDE.U32 R44, R47, UR40, R44 ;  /* 0x000000282f2c7c25 */ /* 0x000fc8000f8e002c */
[----:B------:R-:W-:-:S04]  /*f830*/  IMAD R48, R48, UR40, RZ ;  /* 0x0000002830307c24 */ /* 0x000fc8000f8e02ff */
        /* <DEDUP_REMOVED lines=21> */
.L_x_527:
[----:B------:R-:W-:Y:S05]  /*f990*/  BSYNC B0 ;  /* 0x0000000000007941 */ /* 0x000fea0003800000 */
.L_x_526:
[----:B------:R-:W2:Y:S01]  /*f9a0*/  LDL R40, [R1] ;  /* 0x0000000001287983 */ /* 0x000ea20000100800 */
[----:B------:R-:W-:Y:S02]  /*f9b0*/  VIADD R19, R19, 0x1 ;  /* 0x0000000113137836 */ /* 0x000fe40000000000 */
[----:B-1----:R-:W-:Y:S01]  /*f9c0*/  @!P3 VIADD R43, R43, 0x334c0 ;  /* 0x000334c02b2bb836 */ /* 0x002fe20000000000 */
[----:B------:R-:W-:Y:S01]  /*f9d0*/  @!PT LDS RZ, [RZ] ;  /* 0x00000000fffff984 */ /* 0x000fe20000000800 */
[----:B------:R-:W-:Y:S01]  /*f9e0*/  @!PT LDS RZ, [RZ] ;  /* 0x00000000fffff984 */ /* 0x000fe20000000800 */
[----:B------:R-:W-:Y:S01]  /*f9f0*/  @!PT LDS RZ, [RZ] ;  /* 0x00000000fffff984 */ /* 0x000fe20000000800 */
[----:B------:R-:W-:Y:S01]  /*fa00*/  @!PT LDS RZ, [RZ] ;  /* 0x00000000fffff984 */ /* 0x000fe20000000800 */
[----:B------:R1:W-:Y:S06]  /*fa10*/  MEMBAR.ALL.CTA ;  /* 0x0000000000007992 */ /* 0x0003ec0000008000 */
[----:B-1----:R-:W1:Y:S02]  /*fa20*/  FENCE.VIEW.ASYNC.S ;  /* 0x00000000000073c6 */ /* 0x002e640000000000 */
[----:B-1----:R1:W-:Y:S01]  /*fa30*/  BAR.SYNC.DEFER_BLOCKING R151, 0x80 ;  /* 0x000200970000751d */ /* 0x0023e20000010000 */
[----:B------:R-:W-:-:S02]  /*fa40*/  ISETP.NE.AND P2, PT, R19, 0x2, PT ;  /* 0x000000021300780c */ /* 0x000fc40003f45270 */
[----:B------:R-:W-:Y:S02]  /*fa50*/  @!P3 PRMT R43, RZ, 0x654, R43 ;  /* 0x00000654ff2bb816 */ /* 0x000fe4000000002b */
[----:B------:R-:W-:Y:S02]  /*fa60*/  SEL R19, R19, RZ, P2 ;  /* 0x000000ff13137207 */ /* 0x000fe40001000000 */
[----:B------:R1:W-:Y:S01]  /*fa70*/  @!P3 SYNCS.ARRIVE.TRANS64.RED.A1T0 RZ, [R43+URZ], RZ ;  /* 0x000000ff2bffb9a7 */ /* 0x0003e2000810043f */
[----:B--2---:R-:W-:Y:S02]  /*fa80*/  LOP3.LUT P4, RZ, R40, 0x2, RZ, 0xc0, !PT ;  /* 0x0000000228ff7812 */ /* 0x004fe4000788c0ff */
[----:B------:R-:W-:-:S04]  /*fa90*/  SEL R40, RZ, 0x1, P2 ;  /* 0x00000001ff287807 */ /* 0x000fc80001000000 */
[----:B------:R-:W-:-:S07]  /*faa0*/  LOP3.LUT R223, R223, R40, RZ, 0x3c, !PT ;  /* 0x00000028dfdf7212 */ /* 0x000fce00078e3cff */
[----:B-1----:R-:W-:Y:S05]  /*fab0*/  @P4 BRA `(.L_x_528) ;  /* 0xffffff2c00684947 */ /* 0x002fea000383ffff */
[----:B------:R-:W1:Y:S01]  /*fac0*/  S2R R41, SR_TID.X ;  /* 0x0000000000297919 */ /* 0x000e620000002100 */
[----:B------:R-:W-:Y:S02]  /*fad0*/  PLOP3.LUT P0, PT, PT, PT, PT, 0x8, 0x0 ;  /* 0x000000000000781c */ /* 0x000fe40003f0e170 */
[----:B-1----:R-:W-:-:S04]  /*fae0*/  SHF.R.U32.HI R41, RZ, 0x7, R41 ;  /* 0x00000007ff297819 */ /* 0x002fc80000011629 */
[----:B------:R-:W-:-:S13]  /*faf0*/  ISETP.NE.AND P4, PT, R41, 0x1, PT ;  /* 0x000000012900780c */ /* 0x000fda0003f85270 */
[----:B------:R-:W-:Y:S06]  /*fb00*/  @!P4 BAR.ARV 0x9, 0x100 ;  /* 0x024400000000cb1d */ /* 0x000fec0000002000 */
.L_x_424:
[----:B------:R-:W1:Y:S01]  /*fb10*/  LDC R0, c[0x0][0x428] ;  /* 0x00010a00ff007b82 */ /* 0x000e620000000800 */
[----:B------:R-:W-:Y:S05]  /*fb20*/  @P0 BRA `(.L_x_529) ;  /* 0x00000000000c0947 */ /* 0x000fea0003800000 */
[----:B------:R-:W2:Y:S01]  /*fb30*/  FENCE.VIEW.ASYNC.G ;  /* 0x00000000000073c6 */ /* 0x000ea20000000100 */
[----:B------:R-:W-:Y:S05]  /*fb40*/  WARPSYNC.ALL ;  /* 0x0000000000007948 */ /* 0x000fea0003800000 */
[----:B--2---:R-:W-:Y:S06]  /*fb50*/  BAR.ARV 0xc, 0x180 ;  /* 0x0306000000007b1d */ /* 0x004fec0000002000 */
.L_x_529:
[----:B------:R-:W2:Y:S01]  /*fb60*/  LDL R4, [R1+0x10] ;  /* 0x0000100001047983 */ /* 0x000ea20000100800 */
[----:B------:R-:W-:Y:S01]  /*fb70*/  ULDC.64 UR4, c[0x0][0x990] ;  /* 0x0002640000047ab9 */ /* 0x000fe20000000a00 */
[----:B-1----:R-:W-:Y:S01]  /*fb80*/  ISETP.NE.AND P2, PT, R0, 0x1, PT ;  /* 0x000000010000780c */ /* 0x002fe20003f45270 */
[----:B------:R-:W-:Y:S01]  /*fb90*/  ULDC.64 UR6, c[0x0][0x998] ;  /* 0x0002660000067ab9 */ /* 0x000fe20000000a00 */
[----:B------:R-:W-:Y:S01]  /*fba0*/  ISETP.NE.U32.AND P0, PT, RZ, UR4, PT ;  /* 0x00000004ff007c0c */ /* 0x000fe2000bf05070 */
[----:B------:R-:W-:Y:S01]  /*fbb0*/  IMAD.MOV.U32 R7, RZ, RZ, R126 ;  /* 0x000000ffff077224 */ /* 0x000fe200078e007e */
[----:B------:R-:W-:Y:S02]  /*fbc0*/  ISETP.NE.U32.AND P1, PT, RZ, UR6, PT ;  /* 0x00000006ff007c0c */ /* 0x000fe4000bf25070 */
[----:B------:R-:W-:Y:S02]  /*fbd0*/  ISETP.NE.AND.EX P0, PT, RZ, UR5, PT, P0 ;  /* 0x00000005ff007c0c */ /* 0x000fe4000bf05300 */
[----:B------:R-:W-:-:S05]  /*fbe0*/  ISETP.NE.AND.EX P1, PT, RZ, UR7, PT, P1 ;  /* 0x00000007ff007c0c */ /* 0x000fca000bf25310 */
[----:B------:R-:W1:Y:S08]  /*fbf0*/  @P2 LDC R3, c[0x0][0x42c] ;  /* 0x00010b00ff032b82 */ /* 0x000e700000000800 */
[----:B------:R-:W3:Y:S08]  /*fc00*/  @P0 LDC.64 R10, c[0x0][0x9a8] ;  /* 0x00026a00ff0a0b82 */ /* 0x000ef00000000a00 */
[----:B------:R-:W4:Y:S08]  /*fc10*/  @P2 LDC R2, c[0x0][0x430] ;  /* 0x00010c00ff022b82 */ /* 0x000f300000000800 */
[----:B------:R-:W0:Y:S01]  /*fc20*/  @P1 LDC.64 R12, c[0x0][0x9b8] ;  /* 0x00026e00ff0c1b82 */ /* 0x000e220000000a00 */
[----:B-1----:R-:W-:-:S07]  /*fc30*/  @P2 IMAD.HI.U32 R3, R126, R3, RZ ;  /* 0x000000037e032227 */ /* 0x002fce00078e00ff */
[----:B------:R-:W1:Y:S08]  /*fc40*/  @P0 LDC.64 R14, c[0x0][0x9b0] ;  /* 0x00026c00ff0e0b82 */ /* 0x000e700000000a00 */
[----:B------:R-:W1:Y:S01]  /*fc50*/  @P1 LDC.64 R20, c[0x0][0x9c0] ;  /* 0x00027000ff141b82 */ /* 0x000e620000000a00 */
[----:B----4-:R-:W-:Y:S01]  /*fc60*/  @P2 SHF.R.U32.HI R7, RZ, R2, R3 ;  /* 0x00000002ff072219 */ /* 0x010fe20000011603 */
[----:B---3--:R-:W-:-:S03]  /*fc70*/  @P0 IMAD.WIDE.U32 R2, R236, R10, RZ ;  /* 0x0000000aec020225 */ /* 0x008fc600078e00ff */
[----:B------:R-:W-:Y:S01]  /*fc80*/  @P0 SHF.R.S32.HI R9, RZ, 0x1f, R7 ;  /* 0x0000001fff090819 */ /* 0x000fe20000011407 */
[C---:B--2---:R-:W-:Y:S02]  /*fc90*/  @P0 IMAD R0, R4.reuse, R10, RZ ;  /* 0x0000000a04000224 */ /* 0x044fe400078e02ff */
[-C--:B0-----:R-:W-:Y:S02]  /*fca0*/  @P1 IMAD R4, R4, R12.reuse, RZ ;  /* 0x0000000c04041224 */ /* 0x081fe400078e02ff */
[C---:B------:R-:W-:Y:S02]  /*fcb0*/  @P0 IMAD R11, R236.reuse, R11, R0 ;  /* 0x0000000bec0b0224 */ /* 0x040fe400078e0200 */
[C---:B------:R-:W-:Y:S02]  /*fcc0*/  @P1 IMAD R13, R236.reuse, R13, R4 ;  /* 0x0000000dec0d1224 */ /* 0x040fe400078e0204 */
[----:B------:R-:W-:Y:S01]  /*fcd0*/  @P1 IMAD.WIDE.U32 R4, R236, R12, RZ ;  /* 0x0000000cec041225 */ /* 0x000fe200078e00ff */
[----:B------:R-:W-:-:S02]  /*fce0*/  @P0 IADD3 R3, R3, R11, RZ ;  /* 0x0000000b03030210 */ /* 0x000fc40007ffe0ff */
[----:B------:R-:W-:Y:S01]  /*fcf0*/  @P1 SHF.R.S32.HI R11, RZ, 0x1f, R7 ;  /* 0x0000001fff0b1819 */ /* 0x000fe20000011407 */
[----:B-1----:R-:W-:Y:S02]  /*fd00*/  @P0 IMAD R0, R9, R14, RZ ;  /* 0x0000000e09000224 */ /* 0x002fe400078e02ff */
[----:B------:R-:W-:Y:S02]  /*fd10*/  @P1 IMAD.IADD R5, R5, 0x1, R13 ;  /* 0x0000000105051824 */ /* 0x000fe400078e020d */
[----:B------:R-:W-:Y:S02]  /*fd20*/  @P1 IMAD R6, R11, R20, RZ ;  /* 0x000000140b061224 */ /* 0x000fe400078e02ff */
[C---:B------:R-:W-:Y:S02]  /*fd30*/  @P0 IMAD R9, R7.reuse, R15, R0 ;  /* 0x0000000f07090224 */ /* 0x040fe400078e0200 */
[----:B------:R-:W-:-:S04]  /*fd40*/  @P0 IMAD.WIDE.U32 R2, R7, R14, R2 ;  /* 0x0000000e07020225 */ /* 0x000fc800078e0002 */
[C---:B------:R-:W-:Y:S02]  /*fd50*/  @P1 IMAD R11, R7.reuse, R21, R6 ;  /* 0x00000015070b1224 */ /* 0x040fe400078e0206 */
[----:B------:R-:W-:Y:S01]  /*fd60*/  @P1 IMAD.WIDE.U32 R6, R7, R20, R4 ;  /* 0x0000001407061225 */ /* 0x000fe200078e0004 */
[----:B------:R-:W-:Y:S01]  /*fd70*/  @P0 LEA R4, P3, R2, UR4, 0x2 ;  /* 0x0000000402040c11 */ /* 0x000fe2000f8610ff */
[----:B------:R-:W-:Y:S02]  /*fd80*/  ULDC UR4, c[0x0][0x988] ;  /* 0x0002620000047ab9 */ /* 0x000fe40000000800 */
[----:B------:R-:W-:Y:S01]  /*fd90*/  @P0 IMAD.IADD R5, R3, 0x1, R9 ;  /* 0x0000000103050824 */ /* 0x000fe200078e0209 */
[----:B------:R-:W-:Y:S01]  /*fda0*/  @P1 LEA R8, P4, R6, UR6, 0x2 ;  /* 0x0000000606081c11 */ /* 0x000fe2000f8810ff */
[----:B------:R-:W-:Y:S02]  /*fdb0*/  @P1 IMAD.IADD R3, R7, 0x1, R11 ;  /* 0x0000000107031824 */ /* 0x000fe400078e020b */
[----:B------:R-:W-:Y:S01]  /*fdc0*/  IMAD.MOV.U32 R0, RZ, RZ, 0x3f800000 ;  /* 0x3f800000ff007424 */ /* 0x000fe200078e00ff */
[----:B------:R-:W-:Y:S01]  /*fdd0*/  @P0 LEA.HI.X R5, R2, UR5, R5, 0x2, P3 ;  /* 0x0000000502050c11 */ /* 0x000fe200098f1405 */
[----:B------:R-:W0:Y:S01]  /*fde0*/  @P2 LDC R7, c[0x0][0x42c] ;  /* 0x00010b00ff072b82 */ /* 0x000e220000000800 */
[----:B------:R-:W-:Y:S01]  /*fdf0*/  @P1 LEA.HI.X R9, R6, UR7, R3, 0x2, P4 ;  /* 0x0000000706091c11 */ /* 0x000fe2000a0f1403 */
[----:B------:R-:W-:-:S04]  /*fe00*/  IMAD.MOV.U32 R3, RZ, RZ, 0x3f800000 ;  /* 0x3f800000ff037424 */ /* 0x000fc800078e00ff */
[----:B------:R1:W2:Y:S02]  /*fe10*/  @P1 LDG.E R0, desc[UR54][R8.64] ;  /* 0x0000003608001981 */ /* 0x0002a4000c1e1900 */
[----:B------:R-:W3:Y:S02]  /*fe20*/  @P2 LDC R2, c[0x0][0x430] ;  /* 0x00010c00ff022b82 */ /* 0x000ee40000000800 */
[----:B------:R4:W2:Y:S01]  /*fe30*/  @P0 LDG.E R3, desc[UR54][R4.64] ;  /* 0x0000003604030981 */ /* 0x0008a2000c1e1900 */
[----:B------:R-:W-:Y:S02]  /*fe40*/  ISETP.GE.AND P1, PT, R149, 0x1, PT ;  /* 0x000000019500780c */ /* 0x000fe40003f26270 */
[----:B------:R-:W-:Y:S01]  /*fe50*/  MOV R24, R126 ;  /* 0x0000007e00187202 */ /* 0x000fe20000000f00 */
[----:B0-----:R-:W-:Y:S01]  /*fe60*/  @P2 IMAD.HI.U32 R7, R126, R7, RZ ;  /* 0x000000077e072227 */ /* 0x001fe200078e00ff */
[----:B------:R-:W-:Y:S02]  /*fe70*/  PLOP3.LUT P0, PT, PT, PT, PT, 0x80, 0x0 ;  /* 0x000000000000781c */ /* 0x000fe40003f0f070 */
[----:B------:R-:W-:-:S02]  /*fe80*/  CS2R R120, SRZ ;  /* 0x0000000000787805 */ /* 0x000fc4000001ff00 */
[----:B---3--:R-:W-:Y:S01]  /*fe90*/  @P2 SHF.R.U32.HI R24, RZ, R2, R7 ;  /* 0x00000002ff182219 */ /* 0x008fe20000011607 */
[----:B------:R-:W-:Y:S01]  /*fea0*/  IMAD.MOV.U32 R119, RZ, RZ, RZ ;  /* 0x000000ffff777224 */ /* 0x000fe200078e00ff */
[----:B------:R-:W-:Y:S02]  /*feb0*/  CS2R R34, SRZ ;  /* 0x0000000000227805 */ /* 0x000fe4000001ff00 */
[----:B------:R-:W-:Y:S02]  /*fec0*/  CS2R R80, SRZ ;  /* 0x0000000000507805 */ /* 0x000fe4000001ff00 */
[----:B------:R-:W-:Y:S01]  /*fed0*/  CS2R R76, SRZ ;  /* 0x00000000004c7805 */ /* 0x000fe2000001ff00 */
[----:B------:R0:W-:Y:S01]  /*fee0*/  STL [R1+0x4], R24 ;  /* 0x0000041801007387 */ /* 0x0001e20000100800 */
[----:B------:R-:W-:Y:S02]  /*fef0*/  CS2R R38, SRZ ;  /* 0x0000000000267805 */ /* 0x000fe4000001ff00 */
[----:B------:R-:W-:-:S02]  /*ff00*/  CS2R R84, SRZ ;  /* 0x0000000000547805 */ /* 0x000fc4000001ff00 */
[----:B------:R-:W-:Y:S02]  /*ff10*/  CS2R R62, SRZ ;  /* 0x00000000003e7805 */ /* 0x000fe4000001ff00 */
[----:B------:R-:W-:Y:S02]  /*ff20*/  CS2R R68, SRZ ;  /* 0x0000000000447805 */ /* 0x000fe4000001ff00 */
[----:B------:R-:W-:Y:S02]  /*ff30*/  CS2R R78, SRZ ;  /* 0x00000000004e7805 */ /* 0x000fe4000001ff00 */
[----:B------:R-:W-:Y:S02]  /*ff40*/  CS2R R42, SRZ ;  /* 0x00000000002a7805 */ /* 0x000fe4000001ff00 */
[----:B------:R-:W-:Y:S01]  /*ff50*/  CS2R R72, SRZ ;  /* 0x0000000000487805 */ /* 0x000fe2000001ff00 */
[----:B------:R-:W-:Y:S01]  /*ff60*/  IMAD.MOV.U32 R67, RZ, RZ, RZ ;  /* 0x000000ffff437224 */ /* 0x000fe200078e00ff */
[----:B------:R-:W-:-:S02]  /*ff70*/  CS2R R82, SRZ ;  /* 0x0000000000527805 */ /* 0x000fc4000001ff00 */
[----:B------:R-:W-:Y:S02]  /*ff80*/  CS2R R64, SRZ ;  /* 0x0000000000407805 */ /* 0x000fe4000001ff00 */
[----:B------:R-:W-:Y:S02]  /*ff90*/  CS2R R58, SRZ ;  /* 0x00000000003a7805 */ /* 0x000fe4000001ff00 */
[----:B------:R-:W-:Y:S02]  /*ffa0*/  CS2R R70, SRZ ;  /* 0x0000000000467805 */ /* 0x000fe4000001ff00 */
[----:B------:R-:W-:Y:S01]  /*ffb0*/  CS2R R74, SRZ ;  /* 0x00000000004a7805 */ /* 0x000fe2000001ff00 */
[----:B------:R-:W-:Y:S01]  /*ffc0*/  IMAD.MOV.U32 R86, RZ, RZ, RZ ;  /* 0x000000ffff567224 */ /* 0x000fe200078e00ff */
        /* <DEDUP_REMOVED lines=16> */
[----:B------:R-:W-:Y:S01]  /*100d0*/  CS2R R32, SRZ ;  /* 0x0000000000207805 */ /* 0x000fe2000001ff00 */
[----:B------:R-:W-:Y:S01]  /*100e0*/  IMAD.MOV.U32 R50, RZ, RZ, RZ ;  /* 0x000000ffff327224 */ /* 0x000fe200078e00ff */
[----:B------:R-:W-:Y:S01]  /*100f0*/  CS2R R10, SRZ ;  /* 0x00000000000a7805 */ /* 0x000fe2000001ff00 */
[----:B------:R-:W-:Y:S01]  /*10100*/  IMAD.MOV.U32 R55, RZ, RZ, RZ ;  /* 0x000000ffff377224 */ /* 0x000fe200078e00ff */
[----:B------:R-:W-:Y:S02]  /*10110*/  CS2R R108, SRZ ;  /* 0x00000000006c7805 */ /* 0x000fe4000001ff00 */
[----:B-1----:R-:W-:-:S02]  /*10120*/  CS2R R8, SRZ ;  /* 0x0000000000087805 */ /* 0x002fc4000001ff00 */
[----:B------:R-:W-:Y:S02]  /*10130*/  CS2R R26, SRZ ;  /* 0x00000000001a7805 */ /* 0x000fe4000001ff00 */
[----:B------:R-:W-:Y:S02]  /*10140*/  CS2R R36, SRZ ;  /* 0x0000000000247805 */ /* 0x000fe4000001ff00 */
[----:B------:R-:W-:Y:S02]  /*10150*/  CS2R R112, SRZ ;  /* 0x0000000000707805 */ /* 0x000fe4000001ff00 */
[----:B------:R-:W-:Y:S02]  /*10160*/  CS2R R128, SRZ ;  /* 0x0000000000807805 */ /* 0x000fe4000001ff00 */
[----:B------:R-:W-:Y:S02]  /*10170*/  CS2R R20, SRZ ;  /* 0x0000000000147805 */ /* 0x000fe4000001ff00 */
[----:B------:R-:W-:-:S02]  /*10180*/  CS2R R116, SRZ ;  /* 0x0000000000747805 */ /* 0x000fc4000001ff00 */
[----:B------:R-:W-:Y:S02]  /*10190*/  MOV R122, RZ ;  /* 0x000000ff007a7202 */ /* 0x000fe40000000f00 */
[----:B------:R-:W-:Y:S02]  /*101a0*/  CS2R R130, SRZ ;  /* 0x0000000000827805 */ /* 0x000fe4000001ff00 */
[----:B0-----:R-:W-:Y:S02]  /*101b0*/  CS2R R24, SRZ ;  /* 0x0000000000187805 */ /* 0x001fe4000001ff00 */
[----:B----4-:R-:W-:Y:S02]  /*101c0*/  CS2R R4, SRZ ;  /* 0x0000000000047805 */ /* 0x010fe4000001ff00 */
[----:B------:R-:W-:Y:S01]  /*101d0*/  CS2R R132, SRZ ;  /* 0x0000000000847805 */ /* 0x000fe2000001ff00 */
[----:B--2---:R-:W-:-:S04]  /*101e0*/  FMUL.FTZ R0, R3, R0 ;  /* 0x0000000003007220 */ /* 0x004fc80000410000 */
[----:B------:R-:W-:Y:S01]  /*101f0*/  FMUL.FTZ R2, R0, UR4 ;  /* 0x0000000400027c20 */ /* 0x000fe20008410000 */
[----:B------:R-:W-:Y:S06]  /*10200*/  @!P1 BRA `(.L_x_530) ;  /* 0x000000e800749947 */ /* 0x000fec0003800000 */
[----:B------:R-:W-:-:S03]  /*10210*/  UMOV UR4, 0xffffffff ;  /* 0xffffffff00047882 */ /* 0x000fc60000000000 */
[----:B------:R-:W-:Y:S05]  /*10220*/  BRA.DIV UR4, `(.L_x_531) ;  /* 0x0000018204c87947 */ /* 0x000fea000b800000 */
[----:B------:R-:W0:Y:S02]  /*10230*/  S2R R0, SR_TID.X ;  /* 0x0000000000007919 */ /* 0x000e240000002100 */
[----:B0-----:R-:W-:-:S05]  /*10240*/  VIADD R3, R0, 0xffffff80 ;  /* 0xffffff8000037836 */ /* 0x001fca0000000000 */
[----:B------:R-:W-:-:S04]  /*10250*/  SHF.R.S32.HI R0, RZ, 0x1f, R3 ;  /* 0x0000001fff007819 */ /* 0x000fc80000011403 */
[----:B------:R-:W-:-:S04]  /*10260*/  LEA.HI R0, R0, R3, RZ, 0x7 ;  /* 0x0000000300007211 */ /* 0x000fc800078f38ff */
[----:B------:R-:W-:-:S05]  /*10270*/  SHF.R.S32.HI R0, RZ, 0x7, R0 ;  /* 0x00000007ff007819 */ /* 0x000fca0000011400 */
[----:B------:R0:W1:Y:S02]  /*10280*/  SHFL.IDX PT, R231, R0, RZ, 0x1f ;  /* 0x00001fff00e77589 */ /* 0x00006400000e0000 */
.L_x_753:
[----:B01----:R-:W-:Y:S01]  /*10290*/  LEA.HI R0, R231, R231, RZ, 0x1 ;  /* 0x000000e7e7007211 */ /* 0x003fe200078f08ff */
[----:B------:R-:W-:-:S03]  /*102a0*/  ULOP3.LUT UP0, URZ, UR52, 0x9f, URZ, 0xc0, !UPT ;  /* 0x0000009f343f7892 */ /* 0x000fc6000f80c03f */
[----:B------:R-:W-:-:S03]  /*102b0*/  LOP3.LUT R0, R0, 0x3e, RZ, 0xc0, !PT ;  /* 0x0000003e00007812 */ /* 0x000fc600078ec0ff */
[----:B------:R-:W-:Y:S02]  /*102c0*/  PLOP3.LUT P0, PT, PT, PT, UP0, 0x80, 0x0 ;  /* 0x000000000000781c */ /* 0x000fe40003f0f008 */
[----:B------:R-:W-:-:S05]  /*102d0*/  IMAD.IADD R0, R231, 0x1, -R0 ;  /* 0x00000001e7007824 */ /* 0x000fca00078e0a00 */
[----:B------:R-:W-:-:S04]  /*102e0*/  LEA R0, R0, UR52, 0xc ;  /* 0x0000003400007c11 */ /* 0x000fc8000f8e60ff */
[----:B------:R-:W-:-:S04]  /*102f0*/  SHF.R.U32.HI R0, RZ, 0x4, R0 ;  /* 0x00000004ff007819 */ /* 0x000fc80000011600 */
[----:B------:R-:W-:Y:S01]  /*10300*/  LOP3.LUT R50, R0, 0x3fff, RZ, 0xc0, !PT ;  /* 0x00003fff00327812 */ /* 0x000fe200078ec0ff */
[----:B------:R-:W-:Y:S06]  /*10310*/  @!P0 BRA `(.L_x_532) ;  /* 0x0000000000408947 */ /* 0x000fec0003800000 */
        /* <DEDUP_REMOVED lines=16> */
.L_x_532:
[----:B------:R-:W-:Y:S02]  /*10420*/  ULDC UR4, c[0x0][0x3d4] ;  /* 0x0000f50000047ab9 */ /* 0x000fe40000000800 */
[----:B------:R-:W-:-:S13]  /*10430*/  ISETP.LT.AND P0, PT, RZ, UR4, PT ;  /* 0x00000004ff007c0c */ /* 0x000fda000bf01270 */
[----:B------:R-:W-:Y:S05]  /*10440*/  @P0 BRA `(.L_x_533) ;  /* 0x0000000000400947 */ /* 0x000fea0003800000 */
[----:B------:R-:W-:-:S04]  /*10450*/  ULEA.HI UR4, UR43, UR43, URZ, 0x1 ;  /* 0x0000002b2b047291 */ /* 0x000fc8000f8f083f */
[----:B------:R-:W-:-:S04]  /*10460*/  ULOP3.LUT UR4, UR4, 0xfffffffe, URZ, 0xc0, !UPT ;  /* 0xfffffffe04047892 */ /* 0x000fc8000f8ec03f */
[----:B------:R-:W-:-:S06]  /*10470*/  UIADD3 UR4, UR43, -UR4, URZ ;  /* 0x800000042b047290 */ /* 0x000fcc000fffe03f */
[----:B------:R-:W-:-:S04]  /*10480*/  MOV R3, UR4 ;  /* 0x0000000400037c02 */ /* 0x000fc80008000f00 */
[----:B------:R-:W-:-:S04]  /*10490*/  SHF.L.U32 R3, R3, 0x1f, RZ ;  /* 0x0000001f03037819 */ /* 0x000fc800000006ff */
[----:B------:R0:W1:Y:S03]  /*104a0*/  SYNCS.PHASECHK.TRANS64.TRYWAIT P0, [R18+URZ+0x33400], R3 ;  /* 0x03340003120075a7 */ /* 0x000066000800017f */
[----:B-1----:R-:W-:Y:S05]  /*104b0*/  @!P0 NANOSLEEP.SYNCS 0x989680 ;  /* 0x009896800000895d */ /* 0x002fea0003900000 */
[----:B------:R-:W1:Y:S01]  /*104c0*/  @!P0 SYNCS.PHASECHK.TRANS64 P0, [R18+URZ+0x33400], R3 ;  /* 0x03340003120085a7 */ /* 0x000e62000800007f */
[----:B------:R-:W-:Y:S04]  /*104d0*/  BSSY B0, `(.L_x_534) ;  /* 0x0000006000007945 */ /* 0x000fe80003800000 */
[----:B-1----:R-:W-:Y:S05]  /*104e0*/  @P0 BRA `(.L_x_535) ;  /* 0x0000000000100947 */ /* 0x002fea0003800000 */
.L_x_536:
[----:B-1----:R1:W2:Y:S02]  /*104f0*/  SYNCS.PHASECHK.TRANS64.TRYWAIT P0, [R18+URZ+0x33400], R3 ;  /* 0x03340003120075a7 */ /* 0x0022a4000800017f */
[----:B--2---:R-:W-:Y:S05]  /*10500*/  @!P0 NANOSLEEP.SYNCS 0x989680 ;  /* 0x009896800000895d */ /* 0x004fea0003900000 */
[----:B------:R-:W2:Y:S02]  /*10510*/  @!P0 SYNCS.PHASECHK.TRANS64 P0, [R18+URZ+0x33400], R3 ;  /* 0x03340003120085a7 */ /* 0x000ea4000800007f */
[----:B--2---:R-:W-:Y:S05]  /*10520*/  @!P0 BRA `(.L_x_536) ;  /* 0xfffffffc00f08947 */ /* 0x004fea000383ffff */
.L_x_535:
[----:B------:R-:W-:Y:S05]  /*10530*/  BSYNC B0 ;  /* 0x0000000000007941 */ /* 0x000fea0003800000 */
.L_x_534:
[----:B------:R-:W-:Y:S05]  /*10540*/  BRA `(.L_x_537) ;  /* 0x0000006800bc7947 */ /* 0x000fea0003800000 */
.L_x_533:
[----:B------:R-:W0:Y:S01]  /*10550*/  LDC.64 R24, c[0x0][0x3c8] ;  /* 0x0000f200ff187b82 */ /* 0x000e220000000a00 */
[----:B-----5:R-:W-:Y:S01]  /*10560*/  SHF.R.S32.HI R0, RZ, 0x1f, R123 ;  /* 0x0000001fff007819 */ /* 0x020fe2000001147b */
[--C-:B------:R-:W-:Y:S01]  /*10570*/  IMAD.MOV.U32 R8, RZ, RZ, R16.reuse ;  /* 0x000000ffff087224 */ /* 0x100fe200078e0010 */
[----:B------:R-:W-:Y:S01]  /*10580*/  SHF.R.S32.HI R9, RZ, 0x1f, R16 ;  /* 0x0000001fff097819 */ /* 0x000fe20000011410 */
[--C-:B------:R-:W-:Y:S01]  /*10590*/  IMAD.MOV.U32 R10, RZ, RZ, R22.reuse ;  /* 0x000000ffff0a7224 */ /* 0x100fe200078e0016 */
[----:B------:R-:W-:Y:S01]  /*105a0*/  SHF.R.S32.HI R11, RZ, 0x1f, R22 ;  /* 0x0000001fff0b7819 */ /* 0x000fe20000011416 */
[----:B------:R-:W-:Y:S01]  /*105b0*/  ULDC.64 UR4, c[0x0][0x3d8] ;  /* 0x0000f60000047ab9 */ /* 0x000fe20000000a00 */
[----:B------:R-:W-:Y:S01]  /*105c0*/  ULDC.64 UR6, c[0x0][0x3c8] ;  /* 0x0000f20000067ab9 */ /* 0x000fe20000000a00 */
[----:B------:R-:W1:Y:S01]  /*105d0*/  LDC.64 R48, c[0x0][0x3e0] ;  /* 0x0000f800ff307b82 */ /* 0x000e620000000a00 */
[----:B------:R-:W-:Y:S01]  /*105e0*/  IMAD R12, R0, UR4, RZ ;  /* 0x00000004000c7c24 */ /* 0x000fe2000f8e02ff */
[----:B------:R-:W-:Y:S01]  /*105f0*/  ULOP3.LUT UP0, URZ, UR52, 0x1bf, URZ, 0xc0, !UPT ;  /* 0x000001bf343f7892 */ /* 0x000fe2000f80c03f */
[----:B------:R-:W-:-:S04]  /*10600*/  IMAD.WIDE.U32 R4, R123, UR4, R8 ;  /* 0x000000047b047c25 */ /* 0x000fc8000f8e0008 */
[C---:B------:R-:W-:Y:S01]  /*10610*/  IMAD.WIDE.U32 R6, R123.reuse, UR4, R10 ;  /* 0x000000047b067c25 */ /* 0x040fe2000f8e000a */
[----:B------:R-:W-:Y:S02]  /*10620*/  IADD3 R52, P0, R4, UR6, RZ ;  /* 0x0000000604347c10 */ /* 0x000fe4000ff1e0ff */
[----:B------:R-:W-:Y:S01]  /*10630*/  PLOP3.LUT P2, PT, PT, PT, UP0, 0x80, 0x0 ;  /* 0x000000000000781c */ /* 0x000fe20003f4f008 */
[----:B------:R-:W-:Y:S01]  /*10640*/  IMAD R3, R123, UR5, R12 ;  /* 0x000000057b037c24 */ /* 0x000fe2000f8e020c */
[----:B------:R-:W-:-:S04]  /*10650*/  IADD3 R56, P1, R6, UR6, RZ ;  /* 0x0000000606387c10 */ /* 0x000fc8000ff3e0ff */
[----:B------:R-:W-:Y:S01]  /*10660*/  IADD3.X R53, R3, UR7, R5, P0, !PT ;  /* 0x0000000703357c10 */ /* 0x000fe200087fe405 */
[----:B0-----:R-:W-:Y:S01]  /*10670*/  IMAD.WIDE.U32 R24, R123, UR4, R24 ;  /* 0x000000047b187c25 */ /* 0x001fe2000f8e0018 */
[----:B------:R-:W-:Y:S01]  /*10680*/  IADD3.X R57, R3, UR7, R7, P1, !PT ;  /* 0x0000000703397c10 */ /* 0x000fe20008ffe407 */
[----:B------:R-:W-:Y:S01]  /*10690*/  ULDC.64 UR6, c[0x0][0x3e8] ;  /* 0x0000fa0000067ab9 */ /* 0x000fe20000000a00 */
[----:B------:R-:W-:Y:S01]  /*106a0*/  ULDC.64 UR4, c[0x0][0x3e0] ;  /* 0x0000f80000047ab9 */ /* 0x000fe20000000a00 */
[----:B------:R-:W-:Y:S02]  /*106b0*/  IMAD R0, R0, UR6, RZ ;  /* 0x0000000600007c24 */ /* 0x000fe4000f8e02ff */
[----:B------:R-:W-:-:S04]  /*106c0*/  IMAD.WIDE.U32 R4, R123, UR6, R8 ;  /* 0x000000067b047c25 */ /* 0x000fc8000f8e0008 */
[----:B------:R-:W-:Y:S01]  /*106d0*/  IMAD.WIDE.U32 R6, R123, UR6, R10 ;  /* 0x000000067b067c25 */ /* 0x000fe2000f8e000a */
[----:B------:R-:W-:-:S03]  /*106e0*/  IADD3 R54, P0, R4, UR4, RZ ;  /* 0x0000000404367c10 */ /* 0x000fc6000ff1e0ff */
[C---:B------:R-:W-:Y:S01]  /*106f0*/  IMAD R27, R123.reuse, UR7, R0 ;  /* 0x000000077b1b7c24 */ /* 0x040fe2000f8e0200 */
[----:B------:R-:W-:Y:S01]  /*10700*/  IADD3 R58, P1, R6, UR4, RZ ;  /* 0x00000004063a7c10 */ /* 0x000fe2000ff3e0ff */
[----:B-1----:R-:W-:-:S03]  /*10710*/  IMAD.WIDE.U32 R48, R123, UR6, R48 ;  /* 0x000000067b307c25 */ /* 0x002fc6000f8e0030 */
[----:B------:R-:W-:Y:S01]  /*10720*/  IADD3.X R55, R27, UR5, R5, P0, !PT ;  /* 0x000000051b377c10 */ /* 0x000fe200087fe405 */
[----:B------:R-:W-:Y:S01]  /*10730*/  IMAD.IADD R26, R3, 0x1, R25 ;  /* 0x00000001031a7824 */ /* 0x000fe200078e0219 */
[C---:B------:R-:W-:Y:S01]  /*10740*/  IADD3.X R59, R27.reuse, UR5, R7, P1, !PT ;  /* 0x000000051b3b7c10 */ /* 0x040fe20008ffe407 */
[----:B------:R-:W-:Y:S01]  /*10750*/  IMAD.IADD R27, R27, 0x1, R49 ;  /* 0x000000011b1b7824 */ /* 0x000fe200078e0231 */
[----:B------:R-:W-:Y:S06]  /*10760*/  @!P2 BRA `(.L_x_538) ;  /* 0x000000000040a947 */ /* 0x000fec0003800000 */
        /* <DEDUP_REMOVED lines=15> */
[----:B-1----:R-:W-:Y:S05]  /*10860*/  CALL.ABS.NOINC R14 ;  /* 0x000000000e007343 */ /* 0x002fea0003c00000 */
.L_x_538:
[----:B------:R-:W-:Y:S01]  /*10870*/  ULDC.U8 UR4, c[0x0][0x3f0] ;  /* 0x0000fc0000047ab9 */ /* 0x000fe20000000000 */
[----:B------:R-:W-:Y:S01]  /*10880*/  IMAD R150, R125, -0x80, R150 ;  /* 0xffffff807d967824 */ /* 0x000fe200078e0296 */
[----:B------:R-:W-:Y:S01]  /*10890*/  ISETP.NE.AND P0, PT, RZ, UR4, PT ;  /* 0x00000004ff007c0c */ /* 0x000fe2000bf05270 */
[----:B------:R-:W-:Y:S03]  /*108a0*/  BSSY B0, `(.L_x_539) ;  /* 0x0000671000007945 */ /* 0x000fe60003800000 */
[----:B------:R-:W-:-:S09]  /*108b0*/  VIMNMX R3, R150, 0x80, PT ;  /* 0x0000008096037848 */ /* 0x000fd20003fe0100 */
[----:B------:R-:W-:Y:S05]  /*108c0*/  @!P0 BRA `(.L_x_540) ;  /* 0x0000003000dc8947 */ /* 0x000fea0003800000 */
        /* <DEDUP_REMOVED lines=15> */
[----:B------:R-:W-:Y:S01]  /*109c0*/  ULDC UR4, c[0x0][0x3d4] ;  /* 0x0000f50000047ab9 */ /* 0x000fe20000000800 */
[C---:B------:R-:W-:Y:S01]  /*109d0*/  VIADD R0, R16.reuse, 0x10 ;  /* 0x0000001010007836 */ /* 0x040fe20000000000 */
[C---:B------:R-:W-:Y:S01]  /*109e0*/  ISETP.GE.AND P5, PT, R16.reuse, UR4, PT ;  /* 0x0000000410007c0c */ /* 0x040fe2000bfa6270 */
[----:B------:R-:W-:Y:S01]  /*109f0*/  VIADD R3, R16, 0x20 ;  /* 0x0000002010037836 */ /* 0x000fe20000000000 */
[----:B------:R-:W-:Y:S02]  /*10a00*/  CS2R R44, SRZ ;  /* 0x00000000002c7805 */ /* 0x000fe4000001ff00 */
[----:B------:R-:W-:Y:S02]  /*10a10*/  CS2R R46, SRZ ;  /* 0x00000000002e7805 */ /* 0x000fe4000001ff00 */
[----:B------:R-:W-:Y:S01]  /*10a20*/  ISETP.GE.AND P4, PT, R0, UR4, PT ;  /* 0x0000000400007c0c */ /* 0x000fe2000bf86270 */
[C---:B------:R-:W-:Y:S01]  /*10a30*/  VIADD R0, R16.reuse, 0x30 ;  /* 0x0000003010007836 */ /* 0x040fe20000000000 */
[----:B------:R-:W-:Y:S01]  /*10a40*/  ISETP.GE.AND P3, PT, R3, UR4, PT ;  /* 0x0000000403007c0c */ /* 0x000fe2000bf66270 */
[----:B------:R-:W-:-:S03]  /*10a50*/  VIADD R3, R16, 0x40 ;  /* 0x0000004010037836 */ /* 0x000fc60000000000 */
[----:B------:R-:W-:Y:S02]  /*10a60*/  ISETP.GE.AND P2, PT, R0, UR4, PT ;  /* 0x0000000400007c0c */ /* 0x000fe4000bf46270 */
[----:B------:R-:W-:Y:S01]  /*10a70*/  IADD3 R0, R16, 0x50, RZ ;  /* 0x0000005010007810 */ /* 0x000fe20007ffe0ff */
[----:B------:R0:W5:Y:S01]  /*10a80*/  @!P5 LDG.E.64 R44, desc[UR54][R52.64] ;  /* 0x00000036342cd981 */ /* 0x000162000c1e1b00 */
[----:B------:R-:W-:-:S03]  /*10a90*/  ISETP.GE.AND P1, PT, R3, UR4, PT ;  /* 0x0000000403007c0c */ /* 0x000fc6000bf26270 */
[----:B------:R0:W5:Y:S01]  /*10aa0*/  @!P5 LDG.E.64 R46, desc[UR54][R54.64] ;  /* 0x00000036362ed981 */ /* 0x000162000c1e1b00 */
[----:B------:R-:W-:Y:S02]  /*10ab0*/  ISETP.GE.AND P5, PT, R0, UR4, PT ;  /* 0x0000000400007c0c */ /* 0x000fe4000bfa6270 */
        /* <DEDUP_REMOVED lines=10> */
[----:B------:R0:W5:Y:S04]  /*10b60*/  @!P4 LDG.E.64 R40, desc[UR54][R52.64+0x10] ;  /* 0x000010363428c981 */ /* 0x000168000c1e1b00 */
        /* <DEDUP_REMOVED lines=8> */
[----:B------:R0:W5:Y:S02]  /*10bf0*/  @!P5 LDG.E.64 R20, desc[UR54][R54.64+0x50] ;  /* 0x000050363614d981 */ /* 0x000164000c1e1b00 */
.L_x_542:
[----:B------:R-:W-:Y:S05]  /*10c00*/  BSYNC B1 ;  /* 0x0000000000017941 */ /* 0x000fea0003800000 */
.L_x_541:
[----:B------:R-:W-:-:S03]  /*10c10*/  UMOV UR4, 0xffffffff ;  /* 0xffffffff00047882 */ /* 0x000fc60000000000 */
[----:B------:R-:W-:Y:S05]  /*10c20*/  BRA.DIV UR4, `(.L_x_543) ;  /* 0x0000017a04887947 */ /* 0x000fea000b800000 */
.L_x_756:
[----:B------:R-:W-:-:S03]  /*10c30*/  UMOV UR4, 0xffffffff ;  /* 0xffffffff00047882 */ /* 0x000fc60000000000 */
[----:B------:R-:W-:Y:S05]  /*10c40*/  BRA.DIV UR4, `(.L_x_544) ;  /* 0x0000017a04a87947 */ /* 0x000fea000b800000 */
.L_x_759:
[----:B------:R-:W-:-:S03]  /*10c50*/  UMOV UR4, 0xffffffff ;  /* 0xffffffff00047882 */ /* 0x000fc60000000000 */
[----:B------:R-:W-:Y:S05]  /*10c60*/  BRA.DIV UR4, `(.L_x_545) ;  /* 0x0000017a04c87947 */ /* 0x000fea000b800000 */
.L_x_762:
[----:B------:R-:W-:-:S03]  /*10c70*/  UMOV UR4, 0xffffffff ;  /* 0xffffffff00047882 */ /* 0x000fc60000000000 */
[----:B------:R-:W-:Y:S05]  /*10c80*/  BRA.DIV UR4, `(.L_x_546) ;  /* 0x0000017a04e87947 */ /* 0x000fea000b800000 */
.L_x_765:
[----:B------:R-:W-:Y:S01]  /*10c90*/  ULEA.HI UR4, UR43, UR43, URZ, 0x1 ;  /* 0x0000002b2b047291 */ /* 0x000fe2000f8f083f */
[----:B------:R-:W-:Y:S03]  /*10ca0*/  BSSY B1, `(.L_x_547) ;  /* 0x0000007000017945 */ /* 0x000fe60003800000 */
[----:B------:R-:W-:-:S04]  /*10cb0*/  ULOP3.LUT UR4, UR4, 0xfffffffe, URZ, 0xc0, !UPT ;  /* 0xfffffffe04047892 */ /* 0x000fc8000f8ec03f */
[----:B------:R-:W-:-:S06]  /*10cc0*/  UIADD3 UR4, UR43, -UR4, URZ ;  /* 0x800000042b047290 */ /* 0x000fcc000fffe03f */
[----:B------:R-:W-:-:S05]  /*10cd0*/  IMAD.U32 R3, RZ, RZ, UR4 ;  /* 0x00000004ff037e24 */ /* 0x000fca000f8e00ff */
[----:B------:R-:W-:-:S04]  /*10ce0*/  SHF.L.U32 R3, R3, 0x1f, RZ ;  /* 0x0000001f03037819 */ /* 0x000fc800000006ff */
[----:B------:R-:W1:Y:S02]  /*10cf0*/  SYNCS.PHASECHK.TRANS64.TRYWAIT P1, [R18+URZ+0x33400], R3 ;  /* 0x03340003120075a7 */ /* 0x000e64000802017f */
[----:B-1----:R-:W-:Y:S05]  /*10d00*/  @!P1 BRA `(.L_x_548) ;  /* 0x0000017800f09947 */ /* 0x002fea0003800000 */
.L_x_766:
[----:B------:R-:W-:Y:S05]  /*10d10*/  BSYNC B1 ;  /* 0x0000000000017941 */ /* 0x000fea0003800000 */
.L_x_547:
[----:B------:R-:W-:Y:S05]  /*10d20*/  @P0 BRA `(.L_x_549) ;  /* 0x0000006000a00947 */ /* 0x000fea0003800000 */
[----:B------:R-:W2:Y:S01]  /*10d30*/  LDC R5, c[0x0][0x3d4] ;  /* 0x0000f500ff057b82 */ /* 0x000ea20000000800 */
[C---:B------:R-:W-:Y:S01]  /*10d40*/  VIADD R0, R16.reuse, 0x10 ;  /* 0x0000001010007836 */ /* 0x040fe20000000000 */
[----:B------:R-:W-:Y:S01]  /*10d50*/  BSSY B1, `(.L_x_550) ;  /* 0x0000085000017945 */ /* 0x000fe20003800000 */
[C---:B------:R-:W-:Y:S01]  /*10d60*/  VIADD R4, R16.reuse, 0x20 ;  /* 0x0000002010047836 */ /* 0x040fe20000000000 */
[----:B------:R-:W-:Y:S01]  /*10d70*/  LOP3.LUT P5, RZ, R235, 0x2, RZ, 0xc0, !PT ;  /* 0x00000002ebff7812 */ /* 0x000fe200078ac0ff */
[----:B------:R-:W-:Y:S02]  /*10d80*/  VIADD R6, R16, 0x30 ;  /* 0x0000003010067836 */ /* 0x000fe40000000000 */
[----:B-1----:R-:W-:Y:S01]  /*10d90*/  IMAD.IADD R3, R18, 0x1, R234 ;  /* 0x0000000112037824 */ /* 0x002fe200078e02ea */
[-C--:B--2---:R-:W-:Y:S02]  /*10da0*/  ISETP.GE.AND P6, PT, R16, R5.reuse, PT ;  /* 0x000000051000720c */ /* 0x084fe40003fc6270 */
[-C--:B------:R-:W-:Y:S01]  /*10db0*/  ISETP.GE.AND P0, PT, R0, R5.reuse, PT ;  /* 0x000000050000720c */ /* 0x080fe20003f06270 */
[----:B------:R-:W-:Y:S01]  /*10dc0*/  VIADD R0, R16, 0x40 ;  /* 0x0000004010007836 */ /* 0x000fe20000000000 */
[----:B------:R-:W-:-:S02]  /*10dd0*/  ISETP.GE.AND P1, PT, R4, R5, PT ;  /* 0x000000050400720c */ /* 0x000fc40003f26270 */
[----:B------:R-:W-:Y:S02]  /*10de0*/  IADD3 R4, R16, 0x50, RZ ;  /* 0x0000005010047810 */ /* 0x000fe40007ffe0ff */
[-C--:B------:R-:W-:Y:S01]  /*10df0*/  ISETP.GE.AND P3, PT, R0, R5.reuse, PT ;  /* 0x000000050000720c */ /* 0x080fe20003f66270 */
[----:B------:R-:W-:Y:S01]  /*10e00*/  VIADD R0, R3, 0x20 ;  /* 0x0000002003007836 */ /* 0x000fe20000000000 */
[-C--:B------:R-:W-:Y:S02]  /*10e10*/  ISETP.GE.AND P2, PT, R6, R5.reuse, PT ;  /* 0x000000050600720c */ /* 0x080fe40003f46270 */
[----:B------:R-:W-:Y:S01]  /*10e20*/  ISETP.GE.AND P4, PT, R4, R5, PT ;  /* 0x000000050400720c */ /* 0x000fe20003f86270 */
[----:B------:R-:W-:-:S12]  /*10e30*/  @P6 BRA `(.L_x_551) ;  /* 0x0000000400d86947 */ /* 0x000fd80003800000 */
[----:B------:R-:W1:Y:S01]  /*10e40*/  LDS.128 R4, [R3+0x1e200] ;  /* 0x01e2000003047984 */ /* 0x000e620000000c00 */
[----:B-----5:R-:W-:Y:S02]  /*10e50*/  SHF.R.U32.HI R13, RZ, 0x8, R45 ;  /* 0x00000008ff0d7819 */ /* 0x020fe4000001162d */
[----:B------:R-:W-:Y:S02]  /*10e60*/  SHF.R.U32.HI R11, RZ, 0x8, R44 ;  /* 0x00000008ff0b7819 */ /* 0x000fe4000001162c */
[----:B------:R-:W-:Y:S02]  /*10e70*/  LOP3.LUT R12, R45, 0xff, RZ, 0xc0, !PT ;  /* 0x000000ff2d0c7812 */ /* 0x000fe400078ec0ff */
[----:B------:R-:W-:Y:S02]  /*10e80*/  LOP3.LUT R13, R13, 0xff, RZ, 0xc0, !PT ;  /* 0x000000ff0d0d7812 */ /* 0x000fe400078ec0ff */
[----:B------:R-:W-:Y:S02]  /*10e90*/  SHF.R.U32.HI R25, RZ, 0x8, R47 ;  /* 0x00000008ff197819 */ /* 0x000fe4000001162f */
[----:B------:R-:W-:-:S02]  /*10ea0*/  LOP3.LUT R10, R44, 0xff, RZ, 0xc0, !PT ;  /* 0x000000ff2c0a7812 */ /* 0x000fc400078ec0ff */
[----:B------:R-:W-:Y:S02]  /*10eb0*/  LOP3.LUT R11, R11, 0xff, RZ, 0xc0, !PT ;  /* 0x000000ff0b0b7812 */ /* 0x000fe400078ec0ff */
[----:B------:R-:W-:Y:S02]  /*10ec0*/  PRMT R12, R13, 0x7604, R12 ;  /* 0x000076040d0c7816 */ /* 0x000fe4000000000c */
[----:B------:R-:W-:Y:S02]  /*10ed0*/  SHF.R.U32.HI R26, RZ, 0x10, R45 ;  /* 0x00000010ff1a7819 */ /* 0x000fe4000001162d */
[----:B------:R-:W-:Y:S02]  /*10ee0*/  SHF.R.U32.HI R13, RZ, 0x8, R46 ;  /* 0x00000008ff0d7819 */ /* 0x000fe4000001162e */
[----:B------:R-:W-:Y:S02]  /*10ef0*/  LOP3.LUT R14, R47, 0xff, RZ, 0xc0, !PT ;  /* 0x000000ff2f0e7812 */ /* 0x000fe400078ec0ff */
[----:B------:R-:W-:-:S02]  /*10f00*/  LOP3.LUT R25, R25, 0xff, RZ, 0xc0, !PT ;  /* 0x000000ff19197812 */ /* 0x000fc400078ec0ff */
[----:B------:R-:W-:Y:S02]  /*10f10*/  SHF.R.U32.HI R24, RZ, 0x10, R47 ;  /* 0x00000010ff187819 */ /* 0x000fe4000001162f */
[----:B------:R-:W-:Y:S02]  /*10f20*/  PRMT R11, R11, 0x7604, R10 ;  /* 0x000076040b0b7816 */ /* 0x000fe4000000000a */
[----:B------:R-:W-:Y:S02]  /*10f30*/  LOP3.LUT R10, R46, 0xff, RZ, 0xc0, !PT ;  /* 0x000000ff2e0a7812 */ /* 0x000fe400078ec0ff */
[----:B------:R-:W-:Y:S01]  /*10f40*/  LOP3.LUT R15, R13, 0xff, RZ, 0xc0, !PT ;  /* 0x000000ff0d0f7812 */ /* 0x000fe200078ec0ff */
[----:B------:R-:W-:Y:S01]  /*10f50*/  IMAD.U32 R13, R26, 0x10000, RZ ;  /* 0x000100001a0d7824 */ /* 0x000fe200078e00ff */
[----:B------:R-:W-:Y:S01]  /*10f60*/  PRMT R14, R25, 0x7604, R14 ;  /* 0x00007604190e7816 */ /* 0x000fe2000000000e */
[----:B------:R-:W-:Y:S01]  /*10f70*/  IMAD.U32 R25, R24, 0x10000, RZ ;  /* 0x0001000018197824 */ /* 0x000fe200078e00ff */
[----:B------:R-:W-:-:S02]  /*10f80*/  PRMT R15, R15, 0x7604, R10 ;  /* 0x000076040f0f7816 */ /* 0x000fc4000000000a */
[----:B------:R-:W-:Y:S02]  /*10f90*/  LOP3.LUT R11, R11, 0xff0000, R44, 0xf8, !PT ;  /* 0x00ff00000b0b7812 */ /* 0x000fe400078ef82c */
[----:B------:R-:W-:Y:S02]  /*10fa0*/  LOP3.LUT R13, R12, 0xff0000, R13, 0xf8, !PT ;  /* 0x00ff00000c0d7812 */ /* 0x000fe400078ef80d */
[----:B------:R-:W-:Y:S02]  /*10fb0*/  LOP3.LUT R27, R14, 0xff0000, R25, 0xf8, !PT ;  /* 0x00ff00000e1b7812 */ /* 0x000fe400078ef819 */
[----:B------:R-:W-:Y:S02]  /*10fc0*/  LOP3.LUT R25, R15, 0xff0000, R46, 0xf8, !PT ;  /* 0x00ff00000f197812 */ /* 0x000fe400078ef82e */
[----:B------:R-:W-:Y:S02]  /*10fd0*/  LOP3.LUT R15, R11, 0xff000000, R44, 0xf8, !PT ;  /* 0xff0000000b0f7812 */ /* 0x000fe400078ef82c */
[----:B------:R-:W-:-:S02]  /*10fe0*/  LOP3.LUT R27, R27, 0xff000000, R47, 0xf8, !PT ;  /* 0xff0000001b1b7812 */ /* 0x000fc400078ef82f */
[----:B------:R-:W-:Y:S02]  /*10ff0*/  LOP3.LUT R44, R13, 0xff000000, R45, 0xf8, !PT ;  /* 0xff0000000d2c7812 */ /* 0x000fe400078ef82d */
[----:B-1----:R-:W-:Y:S02]  /*11000*/  F2FP.F16.E4M3.UNPACK_B R10, R6.H1 ;  /* 0x00000006ff0a723e */ /* 0x002fe400030006ff */
[----:B------:R-:W-:Y:S02]  /*11010*/  F2FP.F16.E4M3.UNPACK_B R26, R27 ;  /* 0x0000001bff1a723e */ /* 0x000fe400020006ff */
[----:B------:R-:W-:Y:S01]  /*11020*/  F2FP.F16.E4M3.UNPACK_B R24, R44 ;  /* 0x0000002cff18723e */ /* 0x000fe200020006ff */
[--C-:B------:R-:W-:Y:S01]  /*11030*/  HADD2.F32 R13, -RZ, R10.reuse.H0_H0 ;  /* 0x2000000aff0d7230 */ /* 0x100fe20000004100 */
[----:B------:R-:W-:Y:S01]  /*11040*/  LOP3.LUT R46, R25, 0xff000000, R46, 0xf8, !PT ;  /* 0xff000000192e7812 */ /* 0x000fe200078ef82e */
[----:B------:R-:W-:Y:S01]  /*11050*/  HADD2.F32 R10, -RZ, R10.H1_H1 ;  /* 0x3000000aff0a7230 */ /* 0x000fe20000004100 */
[----:B------:R-:W-:Y:S01]  /*11060*/  F2FP.F16.E4M3.UNPACK_B R12, R6 ;  /* 0x00000006ff0c723e */ /* 0x000fe200020006ff */
[----:B------:R-:W-:Y:S01]  /*11070*/  HADD2.F32 R45, -RZ, R26.H1_H1 ;  /* 0x3000001aff2d7230 */ /* 0x000fe20000004100 */
[----:B------:R-:W-:Y:S01]  /*11080*/  F2FP.F16.E4M3.UNPACK_B R11, R5.H1 ;  /* 0x00000005ff0b723e */ /* 0x000fe200030006ff */
[----:B------:R-:W-:Y:S01]  /*11090*/  HADD2.F32 R25, -RZ, R24.H1_H1 ;  /* 0x30000018ff197230 */ /* 0x000fe20000004100 */
[----:B------:R-:W-:Y:S01]  /*110a0*/  F2FP.F16.E4M3.UNPACK_B R14, R7 ;  /* 0x00000007ff0e723e */ /* 0x000fe200020006ff */
[----:B------:R-:W-:-:S02]  /*110b0*/  HADD2.F32 R26, -RZ, R26.H0_H0 ;  /* 0x2000001aff1a7230 */ /* 0x000fc40000004100 */
[C---:B------:R-:W-:Y:S01]  /*110c0*/  FMUL.FTZ R48, R10.reuse, R45 ;  /* 0x0000002d0a307220 */ /* 0x040fe20000410000 */
[----:B------:R-:W-:Y:S02]  /*110d0*/  HADD2.F32 R24, -RZ, R24.H0_H0 ;  /* 0x20000018ff187230 */ /* 0x000fe40000004100 */
[----:B0-----:R-:W-:Y:S01]  /*110e0*/  FMUL.FTZ R52, R10, R25 ;  /* 0x000000190a347220 */ /* 0x001fe20000410000 */
[----:B------:R-:W-:Y:S01]  /*110f0*/  F2FP.F16.E4M3.UNPACK_B R10, R5 ;  /* 0x00000005ff0a723e */ /* 0x000fe200020006ff */
[--C-:B------:R-:W-:Y:S02]  /*11100*/  HADD2.F32 R5, -RZ, R12.reuse.H1_H1 ;  /* 0x3000000cff057230 */ /* 0x100fe40000004100 */
[C---:B------:R-:W-:Y:S01]  /*11110*/  FFMA.FTZ R49, R13.reuse, R25, -R48 ;  /* 0x000000190d317223 */ /* 0x040fe20000010830 */
[----:B------:R-:W-:Y:S01]  /*11120*/  FFMA.FTZ R52, R13, R45, R52 ;  /* 0x0000002d0d347223 */ /* 0x000fe20000010034 */
[----:B------:R-:W-:Y:S01]  /*11130*/  HADD2.F32 R12, -RZ, R12.H0_H0 ;  /* 0x2000000cff0c7230 */ /* 0x000fe20000004100 */
[----:B------:R-:W-:Y:S01]  /*11140*/  F2FP.F16.E4M3.UNPACK_B R27, R27.H1 ;  /* 0x0000001bff1b723e */ /* 0x000fe200030006ff */
[C---:B------:R-:W-:Y:S01]  /*11150*/  FMUL.FTZ R13, R5.reuse, R26 ;  /* 0x0000001a050d7220 */ /* 0x040fe20000410000 */
[----:B------:R-:W-:Y:S01]  /*11160*/  F2FP.F16.E4M3.UNPACK_B R44, R44.H1 ;  /* 0x0000002cff2c723e */ /* 0x000fe200030006ff */
[-C--:B------:R-:W-:Y:S01]  /*11170*/  FMUL.FTZ R47, R5, R24.reuse ;  /* 0x00000018052f7220 */ /* 0x080fe20000410000 */
[----:B------:R-:W-:Y:S01]  /*11180*/  F2FP.F16.E4M3.UNPACK_B R7, R7.H1 ;  /* 0x00000007ff07723e */ /* 0x000fe200030006ff */
[----:B------:R-:W-:Y:S01]  /*11190*/  FFMA.FTZ R45, R12, R24, -R13 ;  /* 0x000000180c2d7223 */ /* 0x000fe2000001080d */
[----:B------:R-:W-:-:S02]  /*111a0*/  HADD2.F32 R5, -RZ, R14.H1_H1 ;  /* 0x3000000eff057230 */ /* 0x000fc40000004100 */
[----:B------:R-:W-:Y:S01]  /*111b0*/  FFMA.FTZ R48, R12, R26, R47 ;  /* 0x0000001a0c307223 */ /* 0x000fe2000001002f */
[--C-:B------:R-:W-:Y:S01]  /*111c0*/  HADD2.F32 R25, -RZ, R27.reuse.H0_H0 ;  /* 0x2000001bff197230 */ /* 0x100fe20000004100 */
[-C--:B------:R-:W-:Y:S01]  /*111d0*/  F2FP.F16.E4M3.UNPACK_B R6, R4.reuse ;  /* 0x00000004ff06723e */ /* 0x080fe200020006ff */
[----:B------:R-:W-:Y:S01]  /*111e0*/  HADD2.F32 R13, -RZ, R44.H0_H0 ;  /* 0x2000002cff0d7230 */ /* 0x000fe20000004100 */
[----:B------:R-:W-:Y:S01]  /*111f0*/  F2FP.F16.E4M3.UNPACK_B R4, R4.H1 ;  /* 0x00000004ff04723e */ /* 0x000fe200030006ff */
[----:B------:R-:W-:Y:S02]  /*11200*/  HADD2.F32 R14, -RZ, R14.H0_H0 ;  /* 0x2000000eff0e7230 */ /* 0x000fe40000004100 */
[C---:B------:R-:W-:Y:S01]  /*11210*/  FMUL.FTZ R47, R5.reuse, R25 ;  /* 0x00000019052f7220 */ /* 0x040fe20000410000 */
[----:B------:R-:W-:Y:S02]  /*11220*/  HADD2.F32 R27, -RZ, R27.H1_H1 ;  /* 0x3000001bff1b7230 */ /* 0x000fe40000004100 */
[----:B------:R-:W-:Y:S01]  /*11230*/  FMUL.FTZ R51, R5, R13 ;  /* 0x0000000d05337220 */ /* 0x000fe20000410000 */
[----:B------:R-:W-:-:S02]  /*11240*/  HADD2.F32 R12, -RZ, R7.H1_H1 ;  /* 0x30000007ff0c7230 */ /* 0x000fc40000004100 */
[C---:B------:R-:W-:Y:S01]  /*11250*/  FFMA.FTZ R47, R14.reuse, R13, -R47 ;  /* 0x0000000d0e2f7223 */ /* 0x040fe2000001082f */
[----:B------:R-:W-:Y:S02]  /*11260*/  HADD2.F32 R44, -RZ, R44.H1_H1 ;  /* 0x3000002cff2c7230 */ /* 0x000fe40000004100 */
[----:B------:R-:W-:Y:S01]  /*11270*/  FFMA.FTZ R54, R14, R25, R51 ;  /* 0x000000190e367223 */ /* 0x000fe20000010033 */
[----:B------:R-:W-:Y:S02]  /*11280*/  HADD2.F32 R5, -RZ, R7.H0_H0 ;  /* 0x20000007ff057230 */ /* 0x000fe40000004100 */
[C---:B------:R-:W-:Y:S01]  /*11290*/  FMUL.FTZ R24, R12.reuse, R27 ;  /* 0x0000001b0c187220 */ /* 0x040fe20000410000 */
[----:B------:R-:W-:Y:S01]  /*112a0*/  F2FP.F16.E4M3.UNPACK_B R13, R46 ;  /* 0x0000002eff0d723e */ /* 0x000fe200020006ff */
[-C--:B------:R-:W-:Y:S01]  /*112b0*/  FMUL.FTZ R14, R12, R44.reuse ;  /* 0x0000002c0c0e7220 */ /* 0x080fe20000410000 */
[----:B------:R-:W-:Y:S01]  /*112c0*/  F2FP.F16.E4M3.UNPACK_B R12, R15 ;  /* 0x0000000fff0c723e */ /* 0x000fe200020006ff */
[----:B------:R-:W-:Y:S01]  /*112d0*/  FFMA.FTZ R44, R5, R44, -R24 ;  /* 0x0000002c052c7223 */ /* 0x000fe20000010818 */
[----:B------:R-:W-:-:S02]  /*112e0*/  HADD2.F32 R7, -RZ, R4.H1_H1 ;  /* 0x30000004ff077230 */ /* 0x000fc40000004100 */
[----:B------:R-:W-:Y:S01]  /*112f0*/  FFMA.FTZ R51, R5, R27, R14 ;  /* 0x0000001b05337223 */ /* 0x000fe2000001000e */
[--C-:B------:R-:W-:Y:S01]  /*11300*/  HADD2.F32 R24, -RZ, R13.reuse.H1_H1 ;  /* 0x3000000dff187230 */ /* 0x100fe20000004100 */
[----:B------:R-:W-:Y:S01]  /*11310*/  F2FP.F16.E4M3.UNPACK_B R15, R15.H1 ;  /* 0x0000000fff0f723e */ /* 0x000fe200030006ff */
[----:B------:R-:W-:Y:S01]  /*11320*/  HADD2.F32 R14, -RZ, R12.H1_H1 ;  /* 0x3000000cff0e7230 */ /* 0x000fe20000004100 */
[----:B------:R-:W-:Y:S01]  /*11330*/  F2FP.F16.E4M3.UNPACK_B R46, R46.H1 ;  /* 0x0000002eff2e723e */ /* 0x000fe200030006ff */
[----:B------:R-:W-:Y:S02]  /*11340*/  HADD2.F32 R5, -RZ, R4.H0_H0 ;  /* 0x20000004ff057230 */ /* 0x000fe40000004100 */
[----:B------:R-:W-:Y:S01]  /*11350*/  FMUL.FTZ R26, R7, R24 ;  /* 0x00000018071a7220 */ /* 0x000fe20000410000 */
[----:B------:R-:W-:Y:S02]  /*11360*/  HADD2.F32 R25, -RZ, R13.H0_H0 ;  /* 0x2000000dff197230 */ /* 0x000fe40000004100 */
[----:B------:R-:W-:-:S02]  /*11370*/  HADD2.F32 R4, -RZ, R6.H1_H1 ;  /* 0x30000006ff047230 */ /* 0x000fc40000004100 */
[-C--:B------:R-:W-:Y:S01]  /*11380*/  FFMA.FTZ R26, R5, R14.reuse, -R26 ;  /* 0x0000000e051a7223 */ /* 0x080fe2000001081a */
[----:B------:R-:W-:Y:S02]  /*11390*/  HADD2.F32 R13, -RZ, R12.H0_H0 ;  /* 0x2000000cff0d7230 */ /* 0x000fe40000004100 */
[----:B------:R-:W-:Y:S01]  /*113a0*/  FMUL.FTZ R12, R7, R14 ;  /* 0x0000000e070c7220 */ /* 0x000fe20000410000 */
[----:B------:R-:W-:Y:S02]  /*113b0*/  HADD2.F32 R6, -RZ, R6.H0_H0 ;  /* 0x20000006ff067230 */ /* 0x000fe40000004100 */
[C---:B------:R-:W-:Y:S01]  /*113c0*/  FMUL.FTZ R7, R4.reuse, R25 ;  /* 0x0000001904077220 */ /* 0x040fe20000410000 */
[-C--:B------:R-:W-:Y:S01]  /*113d0*/  FMUL.FTZ R4, R4, R13.reuse ;  /* 0x0000000d04047220 */ /* 0x080fe20000410000 */
[----:B------:R-:W-:Y:S02]  /*113e0*/  FFMA.FTZ R27, R5, R24, R12 ;  /* 0x00000018051b7223 */ /* 0x000fe4000001000c */
[----:B------:R-:W-:Y:S01]  /*113f0*/  FFMA.FTZ R13, R6, R13, -R7 ;  /* 0x0000000d060d7223 */ /* 0x000fe20000010807 */
[----:B------:R-:W-:-:S02]  /*11400*/  HADD2.F32 R5, -RZ, R11.H1_H1 ;  /* 0x3000000bff057230 */ /* 0x000fc40000004100 */
[----:B------:R-:W-:Y:S01]  /*11410*/  FFMA.FTZ R14, R6, R25, R4 ;  /* 0x00000019060e7223 */ /* 0x000fe20000010004 */
[--C-:B------:R-:W-:Y:S02]  /*11420*/  HADD2.F32 R6, -RZ, R15.reuse.H1_H1 ;  /* 0x3000000fff067230 */ /* 0x100fe40000004100 */
[--C-:B------:R-:W-:Y:S02]  /*11430*/  HADD2.F32 R12, -RZ, R46.reuse.H1_H1 ;  /* 0x3000002eff0c7230 */ /* 0x100fe40000004100 */
[----:B------:R-:W-:Y:S02]  /*11440*/  HADD2.F32 R7, -RZ, R46.H0_H0 ;  /* 0x2000002eff077230 */ /* 0x000fe40000004100 */
[C---:B------:R-:W-:Y:S01]  /*11450*/  FMUL.FTZ R25, R5.reuse, R6 ;  /* 0x0000000605197220 */ /* 0x040fe20000410000 */
[----:B------:R-:W-:Y:S02]  /*11460*/  HADD2.F32 R4, -RZ, R10.H1_H1 ;  /* 0x3000000aff047230 */ /* 0x000fe40000004100 */
[----:B------:R-:W-:Y:S01]  /*11470*/  FMUL.FTZ R24, R5, R12 ;  /* 0x0000000c05187220 */ /* 0x000fe20000410000 */
[----:B------:R-:W-:-:S02]  /*11480*/  HADD2.F32 R15, -RZ, R15.H0_H0 ;  /* 0x2000000fff0f7230 */ /* 0x000fc40000004100 */
[----:B------:R-:W-:Y:S02]  /*11490*/  HADD2.F32 R11, -RZ, R11.H0_H0 ;  /* 0x2000000bff0b7230 */ /* 0x000fe40000004100 */
[C---:B------:R-:W-:Y:S01]  /*114a0*/  FMUL.FTZ R5, R4.reuse, R7 ;  /* 0x0000000704057220 */ /* 0x040fe20000410000 */
[----:B------:R-:W-:Y:S02]  /*114b0*/  HADD2.F32 R10, -RZ, R10.H0_H0 ;  /* 0x2000000aff0a7230 */ /* 0x000fe40000004100 */
[-C--:B------:R-:W-:Y:S01]  /*114c0*/  FMUL.FTZ R4, R4, R15.reuse ;  /* 0x0000000f04047220 */ /* 0x080fe20000410000 */
[C---:B------:R-:W-:Y:S01]  /*114d0*/  FFMA.FTZ R24, R11.reuse, R6, -R24 ;  /* 0x000000060b187223 */ /* 0x040fe20000010818 */
[----:B------:R-:W-:Y:S01]  /*114e0*/  FFMA.FTZ R25, R11, R12, R25 ;  /* 0x0000000c0b197223 */ /* 0x000fe20000010019 */
[C---:B------:R-:W-:Y:S01]  /*114f0*/  FFMA.FTZ R5, R10.reuse, R15, -R5 ;  /* 0x0000000f0a057223 */ /* 0x040fe20000010805 */
[----:B------:R-:W-:Y:S01]  /*11500*/  FFMA.FTZ R10, R10, R7, R4 ;  /* 0x000000070a0a7223 */ /* 0x000fe20000010004 */
[----:B------:R-:W-:-:S02]  /*11510*/  F2FP.SATFINITE.E4M3.F32.PACK_AB_MERGE_C R6, R52, R49, RZ ;  /* 0x000000313406723e */ /* 0x000fc400048070ff */
[----:B------:R-:W-:Y:S02]  /*11520*/  F2FP.SATFINITE.E4M3.F32.PACK_AB_MERGE_C R7, R51, R44, RZ ;  /* 0x0000002c3307723e */ /* 0x000fe400048070ff */
[----:B------:R-:W-:Y:S02]  /*11530*/  F2FP.SATFINITE.E4M3.F32.PACK_AB_MERGE_C R4, R27, R26, RZ ;  /* 0x0000001a1b04723e */ /* 0x000fe400048070ff */
[----:B------:R-:W-:Y:S02]  /*11540*/  F2FP.SATFINITE.E4M3.F32.PACK_AB_MERGE_C R24, R25, R24, RZ ;  /* 0x000000181918723e */ /* 0x000fe400048070ff */
[----:B------:R-:W-:Y:S02]  /*11550*/  F2FP.SATFINITE.E4M3.F32.PACK_AB_MERGE_C R6, R48, R45, R6 ;  /* 0x0000002d3006723e */ /* 0x000fe40004807006 */
[----:B------:R-:W-:Y:S02]  /*11560*/  F2FP.SATFINITE.E4M3.F32.PACK_AB_MERGE_C R7, R54, R47, R7 ;  /* 0x0000002f3607723e */ /* 0x000fe40004807007 */
[----:B------:R-:W-:-:S02]  /*11570*/  F2FP.SATFINITE.E4M3.F32.PACK_AB_MERGE_C R4, R14, R13, R4 ;  /* 0x0000000d0e04723e */ /* 0x000fc40004807004 */
[----:B------:R-:W-:-:S05]  /*11580*/  F2FP.SATFINITE.E4M3.F32.PACK_AB_MERGE_C R5, R10, R5, R24 ;  /* 0x000000050a05723e */ /* 0x000fca0004807018 */
[----:B------:R1:W-:Y:S02]  /*11590*/  STS.128 [R3+0x1e200], R4 ;  /* 0x01e2000403007388 */ /* 0x0003e40000000c00 */
.L_x_551:
[----:B------:R-:W-:Y:S05]  /*115a0*/  BSYNC B1 ;  /* 0x0000000000017941 */ /* 0x000fea0003800000 */
.L_x_550:
[----:B------:R-:W-:Y:S01]  /*115b0*/  BSSY B1, `(.L_x_552) ;  /* 0x000007d000017945 */ /* 0x000fe20003800000 */
[----:B------:R-:W-:-:S03]  /*115c0*/  @P5 VIADD R0, R3, 0xffffffe0 ;  /* 0xffffffe003005836 */ /* 0x000fc60000000000 */
[----:B------:R-:W-:Y:S05]  /*115d0*/  @P0 BRA `(.L_x_553) ;  /* 0x0000000400e80947 */ /* 0x000fea0003800000 */
[----:B-1----:R-:W1:Y:S01]  /*115e0*/  LDS.128 R4, [R0+0x1e200] ;  /* 0x01e2000000047984 */ /* 0x002e620000000c00 */
[----:B-----5:R-:W-:Y:S02]  /*115f0*/  SHF.R.U32.HI R10, RZ, 0x8, R40 ;  /* 0x00000008ff0a7819 */ /* 0x020fe40000011628 */
[----:B------:R-:W-:Y:S02]  /*11600*/  SHF.R.U32.HI R12, RZ, 0x8, R41 ;  /* 0x00000008ff0c7819 */ /* 0x000fe40000011629 */
[----:B------:R-:W-:Y:S02]  /*11610*/  SHF.R.U32.HI R24, RZ, 0x8, R43 ;  /* 0x00000008ff187819 */ /* 0x000fe4000001162b */
[----:B------:R-:W-:Y:S02]  /*11620*/  SHF.R.U32.HI R14, RZ, 0x8, R42 ;  /* 0x00000008ff0e7819 */ /* 0x000fe4000001162a */
[----:B------:R-:W-:Y:S02]  /*11630*/  LOP3.LUT R11, R40, 0xff, RZ, 0xc0, !PT ;  /* 0x000000ff280b7812 */ /* 0x000fe400078ec0ff */
[----:B------:R-:W-:-:S02]  /*11640*/  LOP3.LUT R10, R10, 0xff, RZ, 0xc0, !PT ;  /* 0x000000ff0a0a7812 */ /* 0x000fc400078ec0ff */
[----:B------:R-:W-:Y:S02]  /*11650*/  LOP3.LUT R13, R41, 0xff, RZ, 0xc0, !PT ;  /* 0x000000ff290d7812 */ /* 0x000fe400078ec0ff */
[----:B------:R-:W-:Y:S02]  /*11660*/  LOP3.LUT R25, R43, 0xff, RZ, 0xc0, !PT ;  /* 0x000000ff2b197812 */ /* 0x000fe400078ec0ff */
[----:B------:R-:W-:Y:S02]  /*11670*/  LOP3.LUT R12, R12, 0xff, RZ, 0xc0, !PT ;  /* 0x000000ff0c0c7812 */ /* 0x000fe400078ec0ff */
[----:B------:R-:W-:Y:S02]  /*11680*/  LOP3.LUT R24, R24, 0xff, RZ, 0xc0, !PT ;  /* 0x000000ff18187812 */ /* 0x000fe400078ec0ff */
[----:B------:R-:W-:Y:S02]  /*11690*/  LOP3.LUT R15, R42, 0xff, RZ, 0xc0, !PT ;  /* 0x000000ff2a0f7812 */ /* 0x000fe400078ec0ff */
[----:B------:R-:W-:-:S02]  /*116a0*/  LOP3.LUT R14, R14, 0xff, RZ, 0xc0, !PT ;  /* 0x000000ff0e0e7812 */ /* 0x000fc400078ec0ff */
[----:B------:R-:W-:Y:S02]  /*116b0*/  PRMT R11, R10, 0x7604, R11 ;  /* 0x000076040a0b7816 */ /* 0x000fe4000000000b */
[----:B------:R-:W-:Y:S02]  /*116c0*/  PRMT R13, R12, 0x7604, R13 ;  /* 0x000076040c0d7816 */ /* 0x000fe4000000000d */
[----:B------:R-:W-:Y:S02]  /*116d0*/  PRMT R25, R24, 0x7604, R25 ;  /* 0x0000760418197816 */ /* 0x000fe40000000019 */
[----:B------:R-:W-:Y:S02]  /*116e0*/  SHF.R.U32.HI R10, RZ, 0x10, R40 ;  /* 0x00000010ff0a7819 */ /* 0x000fe40000011628 */
[----:B------:R-:W-:Y:S02]  /*116f0*/  SHF.R.U32.HI R12, RZ, 0x10, R41 ;  /* 0x00000010ff0c7819 */ /* 0x000fe40000011629 */
[----:B------:R-:W-:-:S02]  /*11700*/  SHF.R.U32.HI R24, RZ, 0x10, R43 ;  /* 0x00000010ff187819 */ /* 0x000fc4000001162b */
[----:B------:R-:W-:Y:S02]  /*11710*/  PRMT R15, R14, 0x7604, R15 ;  /* 0x000076040e0f7816 */ /* 0x000fe4000000000f */
[----:B------:R-:W-:Y:S02]  /*11720*/  SHF.R.U32.HI R14, RZ, 0x10, R42 ;  /* 0x00000010ff0e7819 */ /* 0x000fe4000001162a */
[----:B------:R-:W-:Y:S02]  /*11730*/  LOP3.LUT R10, R10, 0xff, RZ, 0xc0, !PT ;  /* 0x000000ff0a0a7812 */ /* 0x000fe400078ec0ff */
[----:B------:R-:W-:Y:S02]  /*11740*/  LOP3.LUT R12, R12, 0xff, RZ, 0xc0, !PT ;  /* 0x000000ff0c0c7812 */ /* 0x000fe400078ec0ff */
[----:B------:R-:W-:Y:S02]  /*11750*/  LOP3.LUT R24, R24, 0xff, RZ, 0xc0, !PT ;  /* 0x000000ff18187812 */ /* 0x000fe400078ec0ff */
[----:B------:R-:W-:-:S02]  /*11760*/  LOP3.LUT R14, R14, 0xff, RZ, 0xc0, !PT ;  /* 0x000000ff0e0e7812 */ /* 0x000fc400078ec0ff */
[----:B------:R-:W-:Y:S02]  /*11770*/  PRMT R11, R10, 0x7054, R11 ;  /* 0x000070540a0b7816 */ /* 0x000fe4000000000b */
[----:B------:R-:W-:Y:S02]  /*11780*/  PRMT R13, R12, 0x7054, R13 ;  /* 0x000070540c0d7816 */ /* 0x000fe4000000000d */
[----:B------:R-:W-:Y:S02]  /*11790*/  PRMT R27, R24, 0x7054, R25 ;  /* 0x00007054181b7816 */ /* 0x000fe40000000019 */
[----:B------:R-:W-:Y:S02]  /*117a0*/  PRMT R25, R14, 0x7054, R15 ;  /* 0x000070540e197816 */ /* 0x000fe4000000000f */
        /* <DEDUP_REMOVED lines=17> */
[----:B------:R-:W-:Y:S01]  /*118c0*/  FMUL.FTZ R46, R10, R25 ;  /* 0x000000190a2e7220 */ /* 0x000fe20000410000 */
        /* <DEDUP_REMOVED lines=75> */
.L_x_553:
[----:B------:R-:W-:Y:S05]  /*11d80*/  BSYNC B1 ;  /* 0x0000000000017941 */ /* 0x000fea0003800000 */
.L_x_552:
[----:B------:R-:W-:Y:S04]  /*11d90*/  BSSY B1, `(.L_x_554) ;  /* 0x0000078000017945 */ /* 0x000fe80003800000 */
[----:B------:R-:W-:Y:S05]  /*11da0*/  @P1 BRA `(.L_x_555) ;  /* 0x0000000400d81947 */ /* 0x000fea0003800000 */
[----:B-12---:R-:W1:Y:S01]  /*11db0*/  LDS.128 R4, [R3+0x20200] ;  /* 0x0202000003047984 */ /* 0x006e620000000c00 */
        /* <DEDUP_REMOVED lines=9> */
[----:B------:R-:W-:Y:S02]  /*11e50*/  LOP3.LUT R14, R39, 0xff, RZ, 0xc0, !PT ;  /* 0x000000ff270e7812 */ /* 0x000fe400078ec0ff */
[----:B------:R-:W-:Y:S02]  /*11e60*/  LOP3.LUT R25, R25, 0xff, RZ, 0xc0, !PT ;  /* 0x000000ff19197812 */ /* 0x000fe400078ec0ff */
[----:B------:R-:W-:-:S02]  /*11e70*/  SHF.R.U32.HI R24, RZ, 0x10, R39 ;  /* 0x00000010ff187819 */ /* 0x000fc40000011627 */
[----:B------:R-:W-:Y:S02]  /*11e80*/  SHF.R.U32.HI R26, RZ, 0x10, R37 ;  /* 0x00000010ff1a7819 */ /* 0x000fe40000011625 */
[----:B------:R-:W-:Y:S02]  /*11e90*/  PRMT R11, R11, 0x7604, R10 ;  /* 0x000076040b0b7816 */ /* 0x000fe4000000000a */
[----:B------:R-:W-:Y:S02]  /*11ea0*/  LOP3.LUT R10, R38, 0xff, RZ, 0xc0, !PT ;  /* 0x000000ff260a7812 */ /* 0x000fe400078ec0ff */
[----:B------:R-:W-:Y:S02]  /*11eb0*/  LOP3.LUT R15, R13, 0xff, RZ, 0xc0, !PT ;  /* 0x000000ff0d0f7812 */ /* 0x000fe400078ec0ff */
[----:B------:R-:W-:Y:S01]  /*11ec0*/  PRMT R14, R25, 0x7604, R14 ;  /* 0x00007604190e7816 */ /* 0x000fe2000000000e */
[----:B------:R-:W-:Y:S01]  /*11ed0*/  IMAD.U32 R25, R24, 0x10000, RZ ;  /* 0x0001000018197824 */ /* 0x000fe200078e00ff */
[----:B------:R-:W-:-:S02]  /*11ee0*/  SHF.L.U32 R13, R26, 0x10, RZ ;  /* 0x000000101a0d7819 */ /* 0x000fc400000006ff */
[----:B------:R-:W-:Y:S02]  /*11ef0*/  PRMT R15, R15, 0x7604, R10 ;  /* 0x000076040f0f7816 */ /* 0x000fe4000000000a */
[----:B------:R-:W-:Y:S02]  /*11f00*/  LOP3.LUT R11, R11, 0xff0000, R36, 0xf8, !PT ;  /* 0x00ff00000b0b7812 */ /* 0x000fe400078ef824 */
[----:B------:R-:W-:Y:S02]  /*11f10*/  LOP3.LUT R13, R12, 0xff0000, R13, 0xf8, !PT ;  /* 0x00ff00000c0d7812 */ /* 0x000fe400078ef80d */
[----:B------:R-:W-:Y:S02]  /*11f20*/  LOP3.LUT R27, R14, 0xff0000, R25, 0xf8, !PT ;  /* 0x00ff00000e1b7812 */ /* 0x000fe400078ef819 */
[----:B------:R-:W-:Y:S02]  /*11f30*/  LOP3.LUT R25, R15, 0xff0000, R38, 0xf8, !PT ;  /* 0x00ff00000f197812 */ /* 0x000fe400078ef826 */
[----:B------:R-:W-:-:S02]  /*11f40*/  LOP3.LUT R15, R11, 0xff000000, R36, 0xf8, !PT ;  /* 0xff0000000b0f7812 */ /* 0x000fc400078ef824 */
[----:B------:R-:W-:Y:S02]  /*11f50*/  LOP3.LUT R27, R27, 0xff000000, R39, 0xf8, !PT ;  /* 0xff0000001b1b7812 */ /* 0x000fe400078ef827 */
        /* <DEDUP_REMOVED lines=91> */
.L_x_555:
[----:B------:R-:W-:Y:S05]  /*12510*/  BSYNC B1 ;  /* 0x0000000000017941 */ /* 0x000fea0003800000 */
.L_x_554:
[----:B------:R-:W-:Y:S04]  /*12520*/  BSSY B1, `(.L_x_556) ;  /* 0x000007c000017945 */ /* 0x000fe80003800000 */
[----:B------:R-:W-:Y:S05]  /*12530*/  @P2 BRA `(.L_x_557) ;  /* 0x0000000400e82947 */ /* 0x000fea0003800000 */
[----:B-123--:R-:W1:Y:S01]  /*12540*/  LDS.128 R4, [R0+0x20200] ;  /* 0x0202000000047984 */ /* 0x00ee620000000c00 */
        /* <DEDUP_REMOVED lines=121> */
.L_x_557:
[----:B------:R-:W-:Y:S05]  /*12ce0*/  BSYNC B1 ;  /* 0x0000000000017941 */ /* 0x000fea0003800000 */
.L_x_556:
[----:B------:R-:W-:Y:S04]  /*12cf0*/  BSSY B1, `(.L_x_558) ;  /* 0x0000078000017945 */ /* 0x000fe80003800000 */
[----:B------:R-:W-:Y:S05]  /*12d00*/  @P3 BRA `(.L_x_559) ;  /* 0x0000000400d83947 */ /* 0x000fea0003800000 */
[----:B-1234-:R-:W1:Y:S01]  /*12d10*/  LDS.128 R4, [R3+0x22200] ;  /* 0x0222000003047984 */ /* 0x01ee620000000c00 */
        /* <DEDUP_REMOVED lines=117> */
.L_x_559:
[----:B------:R-:W-:Y:S05]  /*13470*/  BSYNC B1 ;  /* 0x0000000000017941 */ /* 0x000fea0003800000 */
.L_x_558:
[----:B------:R-:W-:Y:S05]  /*13480*/  @P4 BRA `(.L_x_549) ;  /* 0x0000003800c84947 */ /* 0x000fea0003800000 */
[----:B-1234-:R-:W1:Y:S01]  /*13490*/  LDS.128 R4, [R0+0x22200] ;  /* 0x0222000000047984 */ /* 0x01ee620000000c00 */
[----:B-----5:R-:W-:Y:S02]  /*134a0*/  SHF.R.U32.HI R11, RZ, 0x8, R9 ;  /* 0x00000008ff0b7819 */ /* 0x020fe40000011609 */
[----:B------:R-:W-:Y:S02]  /*134b0*/  SHF.R.U32.HI R24, RZ, 0x8, R21 ;  /* 0x00000008ff187819 */ /* 0x000fe40000011615 */
[----:B------:R-:W-:Y:S02]  /*134c0*/  SHF.R.U32.HI R13, RZ, 0x8, R20 ;  /* 0x00000008ff0d7819 */ /* 0x000fe40000011614 */
[----:B------:R-:W-:Y:S02]  /*134d0*/  LOP3.LUT R12, R9, 0xff, RZ, 0xc0, !PT ;  /* 0x000000ff090c7812 */ /* 0x000fe400078ec0ff */
[----:B------:R-:W-:Y:S02]  /*134e0*/  LOP3.LUT R25, R21, 0xff, RZ, 0xc0, !PT ;  /* 0x000000ff15197812 */ /* 0x000fe400078ec0ff */
[----:B------:R-:W-:-:S02]  /*134f0*/  LOP3.LUT R11, R11, 0xff, RZ, 0xc0, !PT ;  /* 0x000000ff0b0b7812 */ /* 0x000fc400078ec0ff */
[----:B------:R-:W-:Y:S02]  /*13500*/  LOP3.LUT R24, R24, 0xff, RZ, 0xc0, !PT ;  /* 0x000000ff18187812 */ /* 0x000fe400078ec0ff */
[----:B------:R-:W-:Y:S02]  /*13510*/  SHF.R.U32.HI R3, RZ, 0x8, R8 ;  /* 0x00000008ff037819 */ /* 0x000fe40000011608 */
[----:B------:R-:W-:Y:S02]  /*13520*/  LOP3.LUT R14, R13, 0xff, RZ, 0xc0, !PT ;  /* 0x000000ff0d0e7812 */ /* 0x000fe400078ec0ff */
[----:B------:R-:W-:Y:S02]  /*13530*/  PRMT R13, R11, 0x7604, R12 ;  /* 0x000076040b0d7816 */ /* 0x000fe4000000000c */
[----:B------:R-:W-:Y:S02]  /*13540*/  PRMT R25, R24, 0x7604, R25 ;  /* 0x0000760418197816 */ /* 0x000fe40000000019 */
[----:B------:R-:W-:-:S02]  /*13550*/  SHF.R.U32.HI R12, RZ, 0x10, R9 ;  /* 0x00000010ff0c7819 */ /* 0x000fc40000011609 */
[----:B------:R-:W-:Y:S02]  /*13560*/  SHF.R.U32.HI R24, RZ, 0x10, R21 ;  /* 0x00000010ff187819 */ /* 0x000fe40000011615 */
[----:B------:R-:W-:Y:S02]  /*13570*/  LOP3.LUT R10, R8, 0xff, RZ, 0xc0, !PT ;  /* 0x000000ff080a7812 */ /* 0x000fe400078ec0ff */
[----:B------:R-:W-:Y:S02]  /*13580*/  LOP3.LUT R3, R3, 0xff, RZ, 0xc0, !PT ;  /* 0x000000ff03037812 */ /* 0x000fe400078ec0ff */
[----:B------:R-:W-:Y:S02]  /*13590*/  LOP3.LUT R12, R12, 0xff, RZ, 0xc0, !PT ;  /* 0x000000ff0c0c7812 */ /* 0x000fe400078ec0ff */
[----:B------:R-:W-:Y:S02]  /*135a0*/  LOP3.LUT R24, R24, 0xff, RZ, 0xc0, !PT ;  /* 0x000000ff18187812 */ /* 0x000fe400078ec0ff */
[----:B------:R-:W-:-:S02]  /*135b0*/  LOP3.LUT R15, R20, 0xff, RZ, 0xc0, !PT ;  /* 0x000000ff140f7812 */ /* 0x000fc400078ec0ff */
[----:B------:R-:W-:Y:S02]  /*135c0*/  PRMT R10, R3, 0x7604, R10 ;  /* 0x00007604030a7816 */ /* 0x000fe4000000000a */
[----:B------:R-:W-:Y:S02]  /*135d0*/  SHF.R.U32.HI R3, RZ, 0x10, R8 ;  /* 0x00000010ff037819 */ /* 0x000fe40000011608 */
[----:B------:R-:W-:Y:S02]  /*135e0*/  SHF.R.U32.HI R11, RZ, 0x10, R20 ;  /* 0x00000010ff0b7819 */ /* 0x000fe40000011614 */
[----:B------:R-:W-:Y:S02]  /*135f0*/  PRMT R13, R12, 0x7054, R13 ;  /* 0x000070540c0d7816 */ /* 0x000fe4000000000d */
[----:B------:R-:W-:Y:S02]  /*13600*/  PRMT R25, R24, 0x7054, R25 ;  /* 0x0000705418197816 */ /* 0x000fe40000000019 */
[----:B------:R-:W-:-:S02]  /*13610*/  PRMT R15, R14, 0x7604, R15 ;  /* 0x000076040e0f7816 */ /* 0x000fc4000000000f */
[----:B------:R-:W-:Y:S02]  /*13620*/  LOP3.LUT R3, R3, 0xff, RZ, 0xc0, !PT ;  /* 0x000000ff03037812 */ /* 0x000fe400078ec0ff */
[----:B------:R-:W-:Y:S02]  /*13630*/  LOP3.LUT R14, R11, 0xff, RZ, 0xc0, !PT ;  /* 0x000000ff0b0e7812 */ /* 0x000fe400078ec0ff */
[----:B------:R-:W-:Y:S02]  /*13640*/  LOP3.LUT R25, R25, 0xff000000, R21, 0xf8, !PT ;  /* 0xff00000019197812 */ /* 0x000fe400078ef815 */
[----:B------:R-:W-:Y:S02]  /*13650*/  LOP3.LUT R13, R13, 0xff000000, R9, 0xf8, !PT ;  /* 0xff0000000d0d7812 */ /* 0x000fe400078ef809 */
[----:B------:R-:W-:Y:S02]  /*13660*/  PRMT R11, R3, 0x7054, R10 ;  /* 0x00007054030b7816 */ /* 0x000fe4000000000a */
[----:B------:R-:W-:-:S02]  /*13670*/  PRMT R15, R14, 0x7054, R15 ;  /* 0x000070540e0f7816 */ /* 0x000fc4000000000f */
[-C--:B-1----:R-:W-:Y:S02]  /*13680*/  F2FP.F16.E4M3.UNPACK_B R3, R6.reuse.H1 ;  /* 0x00000006ff03723e */ /* 0x082fe400030006ff */
[----:B------:R-:W-:Y:S02]  /*13690*/  F2FP.F16.E4M3.UNPACK_B R21, R25 ;  /* 0x00000019ff15723e */ /* 0x000fe400020006ff */
[----:B------:R-:W-:Y:S01]  /*136a0*/  F2FP.F16.E4M3.UNPACK_B R14, R13 ;  /* 0x0000000dff0e723e */ /* 0x000fe200020006ff */
[--C-:B------:R-:W-:Y:S01]  /*136b0*/  HADD2.F32 R9, -RZ, R3.reuse.H0_H0 ;  /* 0x20000003ff097230 */ /* 0x100fe20000004100 */
[----:B------:R-:W-:Y:S01]  /*136c0*/  LOP3.LUT R12, R11, 0xff000000, R8, 0xf8, !PT ;  /* 0xff0000000b0c7812 */ /* 0x000fe200078ef808 */
[----:B------:R-:W-:Y:S01]  /*136d0*/  HADD2.F32 R8, -RZ, R3.H1_H1 ;  /* 0x30000003ff087230 */ /* 0x000fe20000004100 */
[----:B------:R-:W-:Y:S01]  /*136e0*/  LOP3.LUT R20, R15, 0xff000000, R20, 0xf8, !PT ;  /* 0xff0000000f147812 */ /* 0x000fe200078ef814 */
[--C-:B------:R-:W-:Y:S01]  /*136f0*/  HADD2.F32 R24, -RZ, R21.reuse.H1_H1 ;  /* 0x30000015ff187230 */ /* 0x100fe20000004100 */
[----:B------:R-:W-:Y:S01]  /*13700*/  F2FP.F16.E4M3.UNPACK_B R6, R6 ;  /* 0x00000006ff06723e */ /* 0x000fe200020006ff */
[--C-:B------:R-:W-:Y:S01]  /*13710*/  HADD2.F32 R15, -RZ, R14.reuse.H1_H1 ;  /* 0x3000000eff0f7230 */ /* 0x100fe20000004100 */
[-C--:B------:R-:W-:Y:S01]  /*13720*/  F2FP.F16.E4M3.UNPACK_B R10, R7.reuse ;  /* 0x00000007ff0a723e */ /* 0x080fe200020006ff */
[----:B------:R-:W-:Y:S01]  /*13730*/  HADD2.F32 R21, -RZ, R21.H0_H0 ;  /* 0x20000015ff157230 */ /* 0x000fe20000004100 */
[----:B------:R-:W-:Y:S01]  /*13740*/  F2FP.F16.E4M3.UNPACK_B R11, R7.H1 ;  /* 0x00000007ff0b723e */ /* 0x000fe200030006ff */
[C---:B------:R-:W-:Y:S01]  /*13750*/  FMUL.FTZ R26, R8.reuse, R24 ;  /* 0x00000018081a7220 */ /* 0x040fe20000410000 */
[----:B------:R-:W-:Y:S01]  /*13760*/  FMUL.FTZ R29, R8, R15 ;  /* 0x0000000f081d7220 */ /* 0x000fe20000410000 */
[-C--:B------:R-:W-:Y:S01]  /*13770*/  F2FP.F16.E4M3.UNPACK_B R7, R5.reuse ;  /* 0x00000005ff07723e */ /* 0x080fe200020006ff */
[----:B------:R-:W-:Y:S01]  /*13780*/  HADD2.F32 R14, -RZ, R14.H0_H0 ;  /* 0x2000000eff0e7230 */ /* 0x000fe20000004100 */
[----:B------:R-:W-:Y:S01]  /*13790*/  F2FP.F16.E4M3.UNPACK_B R8, R5.H1 ;  /* 0x00000005ff08723e */ /* 0x000fe200030006ff */
[----:B------:R-:W-:-:S02]  /*137a0*/  HADD2.F32 R5, -RZ, R6.H1_H1 ;  /* 0x30000006ff057230 */ /* 0x000fc40000004100 */
[C---:B------:R-:W-:Y:S01]  /*137b0*/  FFMA.FTZ R27, R9.reuse, R15, -R26 ;  /* 0x0000000f091b7223 */ /* 0x040fe2000001081a */
[----:B------:R-:W-:Y:S01]  /*137c0*/  FFMA.FTZ R28, R9, R24, R29 ;  /* 0x00000018091c7223 */ /* 0x000fe2000001001d */
[----:B------:R-:W-:Y:S01]  /*137d0*/  HADD2.F32 R6, -RZ, R6.H0_H0 ;  /* 0x20000006ff067230 */ /* 0x000fe20000004100 */
[----:B------:R-:W-:Y:S01]  /*137e0*/  F2FP.F16.E4M3.UNPACK_B R25, R25.H1 ;  /* 0x00000019ff19723e */ /* 0x000fe200030006ff */
[C---:B------:R-:W-:Y:S01]  /*137f0*/  FMUL.FTZ R9, R5.reuse, R21 ;  /* 0x0000001505097220 */ /* 0x040fe20000410000 */
[----:B------:R-:W-:Y:S01]  /*13800*/  F2FP.F16.E4M3.UNPACK_B R13, R13.H1 ;  /* 0x0000000dff0d723e */ /* 0x000fe200030006ff */
[-C--:B------:R-:W-:Y:S01]  /*13810*/  FMUL.FTZ R24, R5, R14.reuse ;  /* 0x0000000e05187220 */ /* 0x080fe20000410000 */
[----:B------:R-:W-:Y:S02]  /*13820*/  HADD2.F32 R5, -RZ, R10.H1_H1 ;  /* 0x3000000aff057230 */ /* 0x000fe40000004100 */
[----:B------:R-:W-:Y:S01]  /*13830*/  FFMA.FTZ R26, R6, R14, -R9 ;  /* 0x0000000e061a7223 */ /* 0x000fe20000010809 */
[----:B------:R-:W-:-:S02]  /*13840*/  HADD2.F32 R15, -RZ, R25.H0_H0 ;  /* 0x20000019ff0f7230 */ /* 0x000fc40000004100 */
[----:B------:R-:W-:Y:S01]  /*13850*/  FFMA.FTZ R21, R6, R21, R24 ;  /* 0x0000001506157223 */ /* 0x000fe20000010018 */
[----:B------:R-:W-:Y:S01]  /*13860*/  HADD2.F32 R9, -RZ, R13.H0_H0 ;  /* 0x2000000dff097230 */ /* 0x000fe20000004100 */
[----:B------:R-:W-:Y:S01]  /*13870*/  F2FP.F16.E4M3.UNPACK_B R3, R4 ;  /* 0x00000004ff03723e */ /* 0x000fe200020006ff */
[----:B------:R-:W-:Y:S02]  /*13880*/  HADD2.F32 R10, -RZ, R10.H0_H0 ;  /* 0x2000000aff0a7230 */ /* 0x000fe40000004100 */
[C---:B------:R-:W-:Y:S01]  /*13890*/  FMUL.FTZ R29, R5.reuse, R15 ;  /* 0x0000000f051d7220 */ /* 0x040fe20000410000 */
[----:B------:R-:W-:Y:S02]  /*138a0*/  HADD2.F32 R25, -RZ, R25.H1_H1 ;  /* 0x30000019ff197230 */ /* 0x000fe40000004100 */
[-C--:B------:R-:W-:Y:S01]  /*138b0*/  FMUL.FTZ R5, R5, R9.reuse ;  /* 0x0000000905057220 */ /* 0x080fe20000410000 */
[----:B------:R-:W-:Y:S02]  /*138c0*/  HADD2.F32 R6, -RZ, R11.H1_H1 ;  /* 0x3000000bff067230 */ /* 0x000fe40000004100 */
[----:B------:R-:W-:Y:S01]  /*138d0*/  FFMA.FTZ R29, R10, R9, -R29 ;  /* 0x000000090a1d7223 */ /* 0x000fe2000001081d */
[----:B------:R-:W-:-:S02]  /*138e0*/  HADD2.F32 R13, -RZ, R13.H1_H1 ;  /* 0x3000000dff0d7230 */ /* 0x000fc40000004100 */
[----:B------:R-:W-:Y:S01]  /*138f0*/  FFMA.FTZ R30, R10, R15, R5 ;  /* 0x0000000f0a1e7223 */ /* 0x000fe20000010005 */
[----:B------:R-:W-:Y:S02]  /*13900*/  HADD2.F32 R11, -RZ, R11.H0_H0 ;  /* 0x2000000bff0b7230 */ /* 0x000fe40000004100 */
[C---:B------:R-:W-:Y:S01]  /*13910*/  FMUL.FTZ R14, R6.reuse, R25 ;  /* 0x00000019060e7220 */ /* 0x040fe20000410000 */
[----:B------:R-:W-:Y:S01]  /*13920*/  F2FP.F16.E4M3.UNPACK_B R5, R20 ;  /* 0x00000014ff05723e */ /* 0x000fe200020006ff */
[-C--:B------:R-:W-:Y:S01]  /*13930*/  FMUL.FTZ R10, R6, R13.reuse ;  /* 0x0000000d060a7220 */ /* 0x080fe20000410000 */
[----:B------:R-:W-:Y:S01]  /*13940*/  F2FP.F16.E4M3.UNPACK_B R4, R4.H1 ;  /* 0x00000004ff04723e */ /* 0x000fe200030006ff */
[C---:B------:R-:W-:Y:S01]  /*13950*/  FFMA.FTZ R31, R11.reuse, R13, -R14 ;  /* 0x0000000d0b1f7223 */ /* 0x040fe2000001080e */
[-C--:B------:R-:W-:Y:S01]  /*13960*/  F2FP.F16.E4M3.UNPACK_B R9, R12.reuse ;  /* 0x0000000cff09723e */ /* 0x080fe200020006ff */
[----:B------:R-:W-:Y:S01]  /*13970*/  FFMA.FTZ R32, R11, R25, R10 ;  /* 0x000000190b207223 */ /* 0x000fe2000001000a */
[--C-:B------:R-:W-:Y:S01]  /*13980*/  HADD2.F32 R13, -RZ, R5.reuse.H1_H1 ;  /* 0x30000005ff0d7230 */ /* 0x100fe20000004100 */
[----:B------:R-:W-:Y:S01]  /*13990*/  F2FP.F16.E4M3.UNPACK_B R12, R12.H1 ;  /* 0x0000000cff0c723e */ /* 0x000fe200030006ff */
[----:B------:R-:W-:Y:S01]  /*139a0*/  HADD2.F32 R11, -RZ, R5.H0_H0 ;  /* 0x20000005ff0b7230 */ /* 0x000fe20000004100 */
[----:B------:R-:W-:Y:S01]  /*139b0*/  F2FP.F16.E4M3.UNPACK_B R20, R20.H1 ;  /* 0x00000014ff14723e */ /* 0x000fe200030006ff */
[----:B------:R-:W-:Y:S01]  /*139c0*/  HADD2.F32 R6, -RZ, R4.H1_H1 ;  /* 0x30000004ff067230 */ /* 0x000fe20000004100 */
[----:B------:R-:W-:Y:S01]  /*139d0*/  F2FP.SATFINITE.E4M3.F32.PACK_AB_MERGE_C R27, R28, R27, RZ ;  /* 0x0000001b1c1b723e */ /* 0x000fe200048070ff */
[----:B------:R-:W-:-:S02]  /*139e0*/  HADD2.F32 R10, -RZ, R9.H1_H1 ;  /* 0x30000009ff0a7230 */ /* 0x000fc40000004100 */
[----:B------:R-:W-:Y:S02]  /*139f0*/  HADD2.F32 R5, -RZ, R4.H0_H0 ;  /* 0x20000004ff057230 */ /* 0x000fe40000004100 */
[C---:B------:R-:W-:Y:S01]  /*13a00*/  FMUL.FTZ R14, R6.reuse, R13 ;  /* 0x0000000d060e7220 */ /* 0x040fe20000410000 */
[----:B------:R-:W-:Y:S02]  /*13a10*/  HADD2.F32 R4, -RZ, R3.H1_H1 ;  /* 0x30000003ff047230 */ /* 0x000fe40000004100 */
[-C--:B------:R-:W-:Y:S01]  /*13a20*/  FMUL.FTZ R24, R6, R10.reuse ;  /* 0x0000000a06187220 */ /* 0x080fe20000410000 */
[----:B------:R-:W-:Y:S02]  /*13a30*/  HADD2.F32 R9, -RZ, R9.H0_H0 ;  /* 0x20000009ff097230 */ /* 0x000fe40000004100 */
[C---:B------:R-:W-:Y:S01]  /*13a40*/  FFMA.FTZ R14, R5.reuse, R10, -R14 ;  /* 0x0000000a050e7223 */ /* 0x040fe2000001080e */
[----:B------:R-:W-:Y:S02]  /*13a50*/  HADD2.F32 R3, -RZ, R3.H0_H0 ;  /* 0x20000003ff037230 */ /* 0x000fe40000004100 */
[C---:B------:R-:W-:Y:S01]  /*13a60*/  FMUL.FTZ R6, R4.reuse, R11 ;  /* 0x0000000b04067220 */ /* 0x040fe20000410000 */
[----:B------:R-:W-:Y:S01]  /*13a70*/  FFMA.FTZ R13, R5, R13, R24 ;  /* 0x0000000d050d7223 */ /* 0x000fe20000010018 */
[----:B------:R-:W-:Y:S01]  /*13a80*/  FMUL.FTZ R4, R4, R9 ;  /* 0x0000000904047220 */ /* 0x000fe20000410000 */
[----:B------:R-:W-:-:S02]  /*13a90*/  HADD2.F32 R5, -RZ, R12.H1_H1 ;  /* 0x3000000cff057230 */ /* 0x000fc40000004100 */
[C---:B------:R-:W-:Y:S01]  /*13aa0*/  FFMA.FTZ R10, R3.reuse, R9, -R6 ;  /* 0x00000009030a7223 */ /* 0x040fe20000010806 */
[----:B------:R-:W-:Y:S02]  /*13ab0*/  HADD2.F32 R9, -RZ, R20.H1_H1 ;  /* 0x30000014ff097230 */ /* 0x000fe40000004100 */
[----:B------:R-:W-:Y:S01]  /*13ac0*/  FFMA.FTZ R11, R3, R11, R4 ;  /* 0x0000000b030b7223 */ /* 0x000fe20000010004 */
[----:B------:R-:W-:Y:S02]  /*13ad0*/  HADD2.F32 R4, -RZ, R8.H1_H1 ;  /* 0x30000008ff047230 */ /* 0x000fe40000004100 */
[----:B------:R-:W-:Y:S02]  /*13ae0*/  HADD2.F32 R20, -RZ, R20.H0_H0 ;  /* 0x20000014ff147230 */ /* 0x000fe40000004100 */
[----:B------:R-:W-:Y:S02]  /*13af0*/  HADD2.F32 R3, -RZ, R7.H1_H1 ;  /* 0x30000007ff037230 */ /* 0x000fe40000004100 */
[----:B------:R-:W-:Y:S01]  /*13b00*/  FMUL.FTZ R15, R4, R9 ;  /* 0x00000009040f7220 */ /* 0x000fe20000410000 */
[----:B------:R-:W-:-:S02]  /*13b10*/  HADD2.F32 R12, -RZ, R12.H0_H0 ;  /* 0x2000000cff0c7230 */ /* 0x000fc40000004100 */
[-C--:B------:R-:W-:Y:S01]  /*13b20*/  FMUL.FTZ R6, R4, R5.reuse ;  /* 0x0000000504067220 */ /* 0x080fe20000410000 */
        /* <DEDUP_REMOVED lines=11> */
[----:B------:R-:W-:Y:S02]  /*13be0*/  F2FP.SATFINITE.E4M3.F32.PACK_AB_MERGE_C R6, R21, R26, R27 ;  /* 0x0000001a1506723e */ /* 0x000fe4000480701b */
[----:B------:R-:W-:Y:S02]  /*13bf0*/  F2FP.SATFINITE.E4M3.F32.PACK_AB_MERGE_C R7, R30, R29, R7 ;  /* 0x0000001d1e07723e */ /* 0x000fe40004807007 */
[----:B------:R-:W-:Y:S02]  /*13c00*/  F2FP.SATFINITE.E4M3.F32.PACK_AB_MERGE_C R4, R11, R10, R4 ;  /* 0x0000000a0b04723e */ /* 0x000fe40004807004 */
[----:B------:R-:W-:-:S05]  /*13c10*/  F2FP.SATFINITE.E4M3.F32.PACK_AB_MERGE_C R5, R20, R5, R15 ;  /* 0x000000051405723e */ /* 0x000fca000480700f */
[----:B------:R1:W-:Y:S01]  /*13c20*/  STS.128 [R0+0x22200], R4 ;  /* 0x0222000400007388 */ /* 0x0003e20000000c00 */
[----:B------:R-:W-:Y:S05]  /*13c30*/  BRA `(.L_x_549) ;  /* 0x0000003000dc7947 */ /* 0x000fea0003800000 */
.L_x_540:
        /* <DEDUP_REMOVED lines=16> */
[----:B------:R-:W-:Y:S02]  /*13d40*/  CS2R R36, SRZ ;  /* 0x0000000000247805 */ /* 0x000fe4000001ff00 */
[----:B------:R-:W-:Y:S02]  /*13d50*/  ISETP.GE.AND P1, PT, R22, UR4, PT ;  /* 0x0000000416007c0c */ /* 0x000fe4000bf26270 */
[----:B------:R-:W-:Y:S02]  /*13d60*/  CS2R R38, SRZ ;  /* 0x0000000000267805 */ /* 0x000fe4000001ff00 */
[----:B------:R-:W-:Y:S02]  /*13d70*/  ISETP.GE.AND P2, PT, R221, UR4, PT ;  /* 0x00000004dd007c0c */ /* 0x000fe4000bf46270 */
[----:B------:R-:W-:Y:S02]  /*13d80*/  CS2R R40, SRZ ;  /* 0x0000000000287805 */ /* 0x000fe4000001ff00 */
[----:B------:R-:W-:-:S02]  /*13d90*/  ISETP.GE.AND P3, PT, R222, UR4, PT ;  /* 0x00000004de007c0c */ /* 0x000fc4000bf66270 */
        /* <DEDUP_REMOVED lines=9> */
[----:B------:R0:W5:Y:S04]  /*13e30*/  @!P1 LDG.E.128 R36, desc[UR54][R56.64] ;  /* 0x0000003638249981 */ /* 0x000168000c1e1d00 */
[----:B------:R0:W5:Y:S04]  /*13e40*/  @!P2 LDG.E.128 R40, desc[UR54][R56.64+0x20] ;  /* 0x000020363828a981 */ /* 0x000168000c1e1d00 */
[----:B------:R0:W5:Y:S04]  /*13e50*/  @!P3 LDG.E.128 R44, desc[UR54][R56.64+0x40] ;  /* 0x00004036382cb981 */ /* 0x000168000c1e1d00 */
[----:B------:R0:W5:Y:S04]  /*13e60*/  @!P1 LDG.E.128 R4, desc[UR54][R58.64] ;  /* 0x000000363a049981 */ /* 0x000168000c1e1d00 */
[----:B------:R0:W5:Y:S04]  /*13e70*/  @!P2 LDG.E.128 R28, desc[UR54][R58.64+0x20] ;  /* 0x000020363a1ca981 */ /* 0x000168000c1e1d00 */
[----:B------:R0:W5:Y:S02]  /*13e80*/  @!P3 LDG.E.128 R32, desc[UR54][R58.64+0x40] ;  /* 0x000040363a20b981 */ /* 0x000164000c1e1d00 */
.L_x_561:
[----:B------:R-:W-:Y:S05]  /*13e90*/  BSYNC B1 ;  /* 0x0000000000017941 */ /* 0x000fea0003800000 */
.L_x_560:
[----:B------:R-:W-:-:S03]  /*13ea0*/  UMOV UR4, 0xffffffff ;  /* 0xffffffff00047882 */ /* 0x000fc60000000000 */
[----:B------:R-:W-:Y:S05]  /*13eb0*/  BRA.DIV UR4, `(.L_x_562) ;  /* 0x0000014a04987947 */ /* 0x000fea000b800000 */
.L_x_769:
[----:B------:R-:W-:-:S03]  /*13ec0*/  UMOV UR4, 0xffffffff ;  /* 0xffffffff00047882 */ /* 0x000fc60000000000 */
[----:B------:R-:W-:Y:S05]  /*13ed0*/  BRA.DIV UR4, `(.L_x_563) ;  /* 0x0000014a04b87947 */ /* 0x000fea000b800000 */
.L_x_772:
[----:B------:R-:W-:-:S03]  /*13ee0*/  UMOV UR4, 0xffffffff ;  /* 0xffffffff00047882 */ /* 0x000fc60000000000 */
[----:B------:R-:W-:Y:S05]  /*13ef0*/  BRA.DIV UR4, `(.L_x_564) ;  /* 0x0000014a04d87947 */ /* 0x000fea000b800000 */
.L_x_775:
[----:B------:R-:W-:-:S03]  /*13f00*/  UMOV UR4, 0xffffffff ;  /* 0xffffffff00047882 */ /* 0x000fc60000000000 */
[----:B------:R-:W-:Y:S05]  /*13f10*/  BRA.DIV UR4, `(.L_x_565) ;  /* 0x0000014a04f87947 */ /* 0x000fea000b800000 */
.L_x_778:
        /* <DEDUP_REMOVED lines=8> */
.L_x_779:
[----:B------:R-:W-:Y:S05]  /*13fa0*/  BSYNC B1 ;  /* 0x0000000000017941 */ /* 0x000fea0003800000 */
.L_x_566:
[----:B------:R-:W-:Y:S05]  /*13fb0*/  @P0 BRA `(.L_x_549) ;  /* 0x0000002c00fc0947 */ /* 0x000fea0003800000 */
[----:B-1----:R-:W1:Y:S01]  /*13fc0*/  LDC R3, c[0x0][0x3d4] ;  /* 0x0000f500ff037b82 */ /* 0x002e620000000800 */
[----:B------:R-:W-:Y:S01]  /*13fd0*/  BSSY B1, `(.L_x_568) ;  /* 0x0000101000017945 */ /* 0x000fe20003800000 */
[-C--:B-1----:R-:W-:Y:S02]  /*13fe0*/  ISETP.GE.AND P0, PT, R22, R3.reuse, PT ;  /* 0x000000031600720c */ /* 0x082fe40003f06270 */
[-C--:B------:R-:W-:Y:S02]  /*13ff0*/  ISETP.GE.AND P1, PT, R221, R3.reuse, PT ;  /* 0x00000003dd00720c */ /* 0x080fe40003f26270 */
[----:B------:R-:W-:-:S09]  /*14000*/  ISETP.GE.AND P2, PT, R222, R3, PT ;  /* 0x00000003de00720c */ /* 0x000fd20003f46270 */
[----:B------:R-:W-:Y:S05]  /*14010*/  @P0 BRA `(.L_x_569) ;  /* 0x0000000c00f00947 */ /* 0x000fea0003800000 */
[----:B------:R-:W2:Y:S01]  /*14020*/  LDL R70, [R1+0x30] ;  /* 0x0000300001467983 */ /* 0x000ea20000100800 */
[----:B------:R-:W1:Y:S01]  /*14030*/  S2R R8, SR_TID.X ;  /* 0x0000000000087919 */ /* 0x000e620000002100 */
[----:B-----5:R-:W-:Y:S02]  /*14040*/  SHF.R.U32.HI R0, RZ, 0x8, R36 ;  /* 0x00000008ff007819 */ /* 0x020fe40000011624 */
[----:B------:R-:W-:Y:S02]  /*14050*/  SHF.R.U32.HI R13, RZ, 0x8, R38 ;  /* 0x00000008ff0d7819 */ /* 0x000fe40000011626 */
[----:B------:R-:W-:Y:S02]  /*14060*/  LOP3.LUT R12, R38, 0xff, RZ, 0xc0, !PT ;  /* 0x000000ff260c7812 */ /* 0x000fe400078ec0ff */
[----:B------:R-:W-:Y:S01]  /*14070*/  LOP3.LUT R13, R13, 0xff, RZ, 0xc0, !PT ;  /* 0x000000ff0d0d7812 */ /* 0x000fe200078ec0ff */
[----:B-1----:R-:W-:-:S05]  /*14080*/  VIADD R9, R8, 0xffffff80 ;  /* 0xffffff8008097836 */ /* 0x002fca0000000000 */
[----:B------:R-:W-:-:S04]  /*14090*/  LEA.HI R14, R9, R9, RZ, 0x1 ;  /* 0x00000009090e7211 */ /* 0x000fc800078f08ff */
[----:B------:R-:W-:-:S04]  /*140a0*/  LOP3.LUT R14, R14, 0xfffffffe, RZ, 0xc0, !PT ;  /* 0xfffffffe0e0e7812 */ /* 0x000fc800078ec0ff */
[----:B------:R-:W-:Y:S02]  /*140b0*/  IADD3 R14, R9, -R14, RZ ;  /* 0x8000000e090e7210 */ /* 0x000fe40007ffe0ff */
[----:B------:R-:W-:Y:S02]  /*140c0*/  LOP3.LUT R8, R36, 0xff, RZ, 0xc0, !PT ;  /* 0x000000ff24087812 */ /* 0x000fe400078ec0ff */
[----:B------:R-:W-:Y:S02]  /*140d0*/  LOP3.LUT R9, R0, 0xff, RZ, 0xc0, !PT ;  /* 0x000000ff00097812 */ /* 0x000fe400078ec0ff */
[----:B------:R-:W-:Y:S02]  /*140e0*/  LEA.HI R0, R3, R14, RZ, 0x1c ;  /* 0x0000000e03007211 */ /* 0x000fe400078fe0ff */
[----:B------:R-:W-:Y:S02]  /*140f0*/  PRMT R21, R9, 0x7604, R8 ;  /* 0x0000760409157816 */ /* 0x000fe40000000008 */
[----:B------:R-:W-:-:S04]  /*14100*/  SHF.R.S32.HI R9, RZ, 0x1f, R0 ;  /* 0x0000001fff097819 */ /* 0x000fc80000011400 */
[----:B------:R-:W-:Y:S01]  /*14110*/  LEA.HI R8, R9, R0, RZ, 0x2 ;  /* 0x0000000009087211 */ /* 0x000fe200078f10ff */
[----:B------:R-:W-:Y:S01]  /*14120*/  IMAD.SHL.U32 R9, R0, 0x10, RZ ;  /* 0x0000001000097824 */ /* 0x000fe200078e00ff */
[----:B------:R-:W-:Y:S02]  /*14130*/  PRMT R27, R13, 0x7604, R12 ;  /* 0x000076040d1b7816 */ /* 0x000fe4000000000c */
[----:B------:R-:W-:Y:S01]  /*14140*/  SHF.R.U32.HI R13, RZ, 0x8, R39 ;  /* 0x00000008ff0d7819 */ /* 0x000fe20000011627 */
[----:B------:R-:W-:Y:S01]  /*14150*/  IMAD.SHL.U32 R8, R8, 0x800, RZ ;  /* 0x0000080008087824 */ /* 0x000fe200078e00ff */
[----:B------:R-:W-:Y:S02]  /*14160*/  LOP3.LUT R0, R224, 0x30, R9, 0xf8, !PT ;  /* 0x00000030e0007812 */ /* 0x000fe400078ef809 */
[----:B------:R-:W-:Y:S02]  /*14170*/  SHF.R.U32.HI R11, RZ, 0x8, R37 ;  /* 0x00000008ff0b7819 */ /* 0x000fe40000011625 */
[----:B------:R-:W-:-:S02]  /*14180*/  LOP3.LUT R9, R13, 0xff, RZ, 0xc0, !PT ;  /* 0x000000ff0d097812 */ /* 0x000fc400078ec0ff */
[----:B------:R-:W-:Y:S02]  /*14190*/  LOP3.LUT R0, R0, R225, RZ, 0x3c, !PT ;  /* 0x000000e100007212 */ /* 0x000fe400078e3cff */
[----:B------:R-:W-:Y:S02]  /*141a0*/  LOP3.LUT R13, R8, 0xffffe000, RZ, 0xc0, !PT ;  /* 0xffffe000080d7812 */ /* 0x000fe400078ec0ff */
[----:B------:R-:W-:Y:S02]  /*141b0*/  LOP3.LUT R10, R37, 0xff, RZ, 0xc0, !PT ;  /* 0x000000ff250a7812 */ /* 0x000fe400078ec0ff */
[----:B------:R-:W-:Y:S02]  /*141c0*/  LOP3.LUT R11, R11, 0xff, RZ, 0xc0, !PT ;  /* 0x000000ff0b0b7812 */ /* 0x000fe400078ec0ff */
[----:B------:R-:W-:Y:S02]  /*141d0*/  SHF.R.U32.HI R12, RZ, 0x8, R4 ;  /* 0x00000008ff0c7819 */ /* 0x000fe40000011604 */
[----:B------:R-:W-:-:S02]  /*141e0*/  IADD3 R13, R0, R226, R13 ;  /* 0x000000e2000d7210 */ /* 0x000fc40007ffe00d */
[----:B------:R-:W-:Y:S02]  /*141f0*/  PRMT R20, R11, 0x7604, R10 ;  /* 0x000076040b147816 */ /* 0x000fe4000000000a */
[----:B------:R-:W-:Y:S02]  /*14200*/  LOP3.LUT R10, R39, 0xff, RZ, 0xc0, !PT ;  /* 0x000000ff270a7812 */ /* 0x000fe400078ec0ff */
[----:B------:R-:W-:Y:S02]  /*14210*/  LOP3.LUT R11, R4, 0xff, RZ, 0xc0, !PT ;  /* 0x000000ff040b7812 */ /* 0x000fe400078ec0ff */
[----:B------:R-:W-:Y:S01]  /*14220*/  LOP3.LUT R12, R12, 0xff, RZ, 0xc0, !PT ;  /* 0x000000ff0c0c7812 */ /* 0x000fe200078ec0ff */
[----:B------:R-:W-:Y:S01]  /*14230*/  IMAD.IADD R0, R18, 0x1, R13 ;  /* 0x0000000112007824 */ /* 0x000fe200078e020d */
[----:B------:R-:W-:Y:S02]  /*14240*/  PRMT R24, R9, 0x7604, R10 ;  /* 0x0000760409187816 */ /* 0x000fe4000000000a */
[----:B------:R-:W-:-:S02]  /*14250*/  PRMT R51, R12, 0x7604, R11 ;  /* 0x000076040c337816 */ /* 0x000fc4000000000b */
[----:B------:R-:W1:Y:S01]  /*14260*/  LDS.128 R12, [R0+0x1e200] ;  /* 0x01e20000000c7984 */ /* 0x000e620000000c00 */
[----:B------:R-:W-:Y:S02]  /*14270*/  SHF.R.U32.HI R26, RZ, 0x8, R5 ;  /* 0x00000008ff1a7819 */ /* 0x000fe40000011605 */
[----:B------:R-:W-:Y:S02]  /*14280*/  SHF.R.U32.HI R49, RZ, 0x8, R6 ;  /* 0x00000008ff317819 */ /* 0x000fe40000011606 */
[----:B------:R-:W-:Y:S02]  /*14290*/  LOP3.LUT R25, R5, 0xff, RZ, 0xc0, !PT ;  /* 0x000000ff05197812 */ /* 0x000fe400078ec0ff */
[----:B------:R-:W-:Y:S02]  /*142a0*/  LOP3.LUT R26, R26, 0xff, RZ, 0xc0, !PT ;  /* 0x000000ff1a1a7812 */ /* 0x000fe400078ec0ff */
[----:B------:R-:W-:Y:S02]  /*142b0*/  LOP3.LUT R48, R6, 0xff, RZ, 0xc0, !PT ;  /* 0x000000ff06307812 */ /* 0x000fe400078ec0ff */
[----:B------:R-:W-:-:S02]  /*142c0*/  LOP3.LUT R49, R49, 0xff, RZ, 0xc0, !PT ;  /* 0x000000ff31317812 */ /* 0x000fc400078ec0ff */
[----:B------:R-:W-:Y:S02]  /*142d0*/  PRMT R26, R26, 0x7604, R25 ;  /* 0x000076041a1a7816 */ /* 0x000fe40000000019 */
[----:B------:R-:W-:Y:S02]  /*142e0*/  SHF.R.U32.HI R25, RZ, 0x10, R37 ;  /* 0x00000010ff197819 */ /* 0x000fe40000011625 */
[----:B------:R-:W-:Y:S02]  /*142f0*/  SHF.R.U32.HI R55, RZ, 0x10, R5 ;  /* 0x00000010ff377819 */ /* 0x000fe40000011605 */
[----:B0-----:R-:W-:Y:S02]  /*14300*/  PRMT R57, R49, 0x7604, R48 ;  /* 0x0000760431397816 */ /* 0x001fe40000000030 */
[----:B------:R-:W-:Y:S01]  /*14310*/  SHF.R.U32.HI R49, RZ, 0x10, R39 ;  /* 0x00000010ff317819 */ /* 0x000fe20000011627 */
[----:B------:R-:W-:Y:S01]  /*14320*/  IMAD.U32 R25, R25, 0x10000, RZ ;  /* 0x0001000019197824 */ /* 0x000fe200078e00ff */
[----:B------:R-:W-:-:S02]  /*14330*/  SHF.R.U32.HI R53, RZ, 0x8, R7 ;  /* 0x00000008ff357819 */ /* 0x000fc40000011607 */
[----:B------:R-:W-:Y:S02]  /*14340*/  SHF.L.U32 R55, R55, 0x10, RZ ;  /* 0x0000001037377819 */ /* 0x000fe400000006ff */
[----:B------:R-:W-:Y:S01]  /*14350*/  LOP3.LUT R21, R21, 0xff0000, R36, 0xf8, !PT ;  /* 0x00ff000015157812 */ /* 0x000fe200078ef824 */
[----:B------:R-:W-:Y:S01]  /*14360*/  IMAD.U32 R49, R49, 0x10000, RZ ;  /* 0x0001000031317824 */ /* 0x000fe200078e00ff */
[----:B------:R-:W-:Y:S02]  /*14370*/  LOP3.LUT R52, R7, 0xff, RZ, 0xc0, !PT ;  /* 0x000000ff07347812 */ /* 0x000fe400078ec0ff */
[----:B------:R-:W-:Y:S02]  /*14380*/  LOP3.LUT R53, R53, 0xff, RZ, 0xc0, !PT ;  /* 0x000000ff35357812 */ /* 0x000fe400078ec0ff */
[----:B------:R-:W-:Y:S02]  /*14390*/  SHF.R.U32.HI R59, RZ, 0x10, R7 ;  /* 0x00000010ff3b7819 */ /* 0x000fe40000011607 */
[----:B------:R-:W-:-:S02]  /*143a0*/  LOP3.LUT R55, R26, 0xff0000, R55, 0xf8, !PT ;  /* 0x00ff00001a377812 */ /* 0x000fc400078ef837 */
[----:B------:R-:W-:Y:S02]  /*143b0*/  LOP3.LUT R48, R21, 0xff000000, R36, 0xf8, !PT ;  /* 0xff00000015307812 */ /* 0x000fe400078ef824 */
[----:B------:R-:W-:Y:S02]  /*143c0*/  LOP3.LUT R25, R20, 0xff0000, R25, 0xf8, !PT ;  /* 0x00ff000014197812 */ /* 0x000fe400078ef819 */
[----:B------:R-:W-:Y:S02]  /*143d0*/  LOP3.LUT R21, R51, 0xff0000, R4, 0xf8, !PT ;  /* 0x00ff000033157812 */ /* 0x000fe400078ef804 */
[----:B------:R-:W-:Y:S01]  /*143e0*/  PRMT R52, R53, 0x7604, R52 ;  /* 0x0000760435347816 */ /* 0x000fe20000000034 */
[----:B------:R-:W-:Y:S01]  /*143f0*/  IMAD.U32 R59, R59, 0x10000, RZ ;  /* 0x000100003b3b7824 */ /* 0x000fe200078e00ff */
[----:B------:R-:W-:Y:S02]  /*14400*/  LOP3.LUT R53, R24, 0xff0000, R49, 0xf8, !PT ;  /* 0x00ff000018357812 */ /* 0x000fe400078ef831 */
[----:B------:R-:W-:-:S02]  /*14410*/  LOP3.LUT R27, R27, 0xff0000, R38, 0xf8, !PT ;  /* 0x00ff00001b1b7812 */ /* 0x000fc400078ef826 */
[----:B------:R-:W-:Y:S02]  /*14420*/  LOP3.LUT R55, R55, 0xff000000, R5, 0xf8, !PT ;  /* 0xff00000037377812 */ /* 0x000fe400078ef805 */
[----:B------:R-:W-:Y:S02]  /*14430*/  LOP3.LUT R49, R25, 0xff000000, R37, 0xf8, !PT ;  /* 0xff00000019317812 */ /* 0x000fe400078ef825 */
[----:B------:R-:W-:Y:S02]  /*14440*/  LOP3.LUT R54, R21, 0xff000000, R4, 0xf8, !PT ;  /* 0xff00000015367812 */ /* 0x000fe400078ef804 */
[----:B------:R-:W-:Y:S02]  /*14450*/  LOP3.LUT R57, R57, 0xff0000, R6, 0xf8, !PT ;  /* 0x00ff000039397812 */ /* 0x000fe400078ef806 */
[----:B------:R-:W-:Y:S02]  /*14460*/  LOP3.LUT R51, R27, 0xff000000, R38, 0xf8, !PT ;  /* 0xff0000001b337812 */ /* 0x000fe400078ef826 */
[----:B------:R-:W-:-:S02]  /*14470*/  F2FP.F16.E4M3.UNPACK_B R56, R55 ;  /* 0x00000037ff38723e */ /* 0x000fc400020006ff */
[----:B------:R-:W-:Y:S02]  /*14480*/  F2FP.F16.E4M3.UNPACK_B R38, R49 ;  /* 0x00000031ff26723e */ /* 0x000fe400020006ff */
[----:B------:R-:W-:Y:S02]  /*14490*/  LOP3.LUT R61, R52, 0xff0000, R59, 0xf8, !PT ;  /* 0x00ff0000343d7812 */ /* 0x000fe400078ef83b */
[----:B------:R-:W-:Y:S01]  /*144a0*/  LOP3.LUT R59, R57, 0xff000000, R6, 0xf8, !PT ;  /* 0xff000000393b7812 */ /* 0x000fe200078ef806 */
[----:B------:R-:W-:Y:S01]  /*144b0*/  HADD2.F32 R58, -RZ, R56.H0_H0 ;  /* 0x20000038ff3a7230 */ /* 0x000fe20000004100 */
[----:B------:R-:W-:Y:S01]  /*144c0*/  LOP3.LUT R61, R61, 0xff000000, R7, 0xf8, !PT ;  /* 0xff0000003d3d7812 */ /* 0x000fe200078ef807 */
[----:B------:R-:W-:Y:S01]  /*144d0*/  HADD2.F32 R52, -RZ, R38.H0_H0 ;  /* 0x20000026ff347230 */ /* 0x000fe20000004100 */
[-C--:B-1----:R-:W-:Y:S02]  /*144e0*/  F2FP.F16.E4M3.UNPACK_B R36, R15.reuse ;  /* 0x0000000fff24723e */ /* 0x082fe400020006ff */
[----:B------:R-:W-:-:S02]  /*144f0*/  F2FP.F16.E4M3.UNPACK_B R37, R15.H1 ;  /* 0x0000000fff25723e */ /* 0x000fc400030006ff */
[----:B------:R-:W-:Y:S02]  /*14500*/  F2FP.F16.E4M3.UNPACK_B R25, R13.H1 ;  /* 0x0000000dff19723e */ /* 0x000fe400030006ff */
[----:B------:R-:W-:Y:S02]  /*14510*/  F2FP.F16.E4M3.UNPACK_B R55, R55.H1 ;  /* 0x00000037ff37723e */ /* 0x000fe400030006ff */
[----:B------:R-:W-:Y:S01]  /*14520*/  F2FP.F16.E4M3.UNPACK_B R49, R49.H1 ;  /* 0x00000031ff31723e */ /* 0x000fe200030006ff */
[----:B------:R-:W-:Y:S01]  /*14530*/  HADD2.F32 R57, -RZ, R56.H1_H1 ;  /* 0x30000038ff397230 */ /* 0x000fe20000004100 */
[-C--:B------:R-:W-:Y:S02]  /*14540*/  F2FP.F16.E4M3.UNPACK_B R26, R14.reuse ;  /* 0x0000000eff1a723e */ /* 0x080fe400020006ff */
[----:B------:R-:W-:Y:S02]  /*14550*/  F2FP.F16.E4M3.UNPACK_B R27, R14.H1 ;  /* 0x0000000eff1b723e */ /* 0x000fe400030006ff */
[----:B------:R-:W-:Y:S01]  /*14560*/  LOP3.LUT R53, R53, 0xff000000, R39, 0xf8, !PT ;  /* 0xff00000035357812 */ /* 0x000fe200078ef827 */
[----:B------:R-:W-:-:S02]  /*14570*/  HADD2.F32 R39, -RZ, R38.H1_H1 ;  /* 0x30000026ff277230 */ /* 0x000fc40000004100 */
[----:B------:R-:W-:Y:S01]  /*14580*/  HADD2.F32 R38, -RZ, R49.H0_H0 ;  /* 0x20000031ff267230 */ /* 0x000fe20000004100 */
[----:B--2---:R-:W0:Y:S02]  /*14590*/  LDS.128 R8, [R70+0x1e200] ;  /* 0x01e2000046087984 */ /* 0x004e240000000c00 */
[-C--:B0-----:R-:W-:Y:S02]  /*145a0*/  F2FP.F16.E4M3.UNPACK_B R21, R11.reuse ;  /* 0x0000000bff15723e */ /* 0x081fe400020006ff */
[----:B------:R-:W-:Y:S02]  /*145b0*/  F2FP.F16.E4M3.UNPACK_B R24, R11.H1 ;  /* 0x0000000bff18723e */ /* 0x000fe400030006ff */
[-C--:B------:R-:W-:Y:S02]  /*145c0*/  F2FP.F16.E4M3.UNPACK_B R11, R10.reuse ;  /* 0x0000000aff0b723e */ /* 0x080fe400020006ff */
[----:B------:R-:W-:Y:S02]  /*145d0*/  F2FP.F16.E4M3.UNPACK_B R20, R10.H1 ;  /* 0x0000000aff14723e */ /* 0x000fe400030006ff */
[----:B------:R-:W-:-:S02]  /*145e0*/  F2FP.F16.E4M3.UNPACK_B R10, R13 ;  /* 0x0000000dff0a723e */ /* 0x000fc400020006ff */
[----:B------:R-:W-:-:S03]  /*145f0*/  F2FP.F16.E4M3.UNPACK_B R6, R9 ;  /* 0x00000009ff06723e */ /* 0x000fc600020006ff */
[----:B------:R-:W-:Y:S01]  /*14600*/  HADD2.F32 R5, -RZ, R10.H0_H0 ;  /* 0x2000000aff057230 */ /* 0x000fe20000004100 */
[----:B------:R-:W-:Y:S01]  /*14610*/  F2FP.F16.E4M3.UNPACK_B R7, R9.H1 ;  /* 0x00000009ff07723e */ /* 0x000fe200030006ff */
[----:B------:R-:W-:-:S03]  /*14620*/  HADD2.F32 R9, -RZ, R6.H0_H0 ;  /* 0x20000006ff097230 */ /* 0x000fc60000004100 */
[C---:B------:R-:W-:Y:S01]  /*14630*/  FMUL.FTZ R60, R5.reuse, R58 ;  /* 0x0000003a053c7220 */ /* 0x040fe20000410000 */
[-C--:B------:R-:W-:Y:S01]  /*14640*/  FMUL.FTZ R15, R5, R52.reuse ;  /* 0x00000034050f7220 */ /* 0x080fe20000410000 */
[----:B------:R-:W-:Y:S02]  /*14650*/  HADD2.F32 R14, -RZ, R10.H1_H1 ;  /* 0x3000000aff0e7230 */ /* 0x000fe40000004100 */
[C---:B------:R-:W-:Y:S01]  /*14660*/  FFMA.FTZ R5, R9.reuse, R52, -R60 ;  /* 0x0000003409057223 */ /* 0x040fe2000001083c */
[----:B------:R-:W-:Y:S01]  /*14670*/  FFMA.FTZ R9, R9, R58, R15 ;  /* 0x0000003a09097223 */ /* 0x000fe2000001000f */
[----:B------:R-:W-:Y:S02]  /*14680*/  HADD2.F32 R52, -RZ, R55.H0_H0 ;  /* 0x20000037ff347230 */ /* 0x000fe40000004100 */
[----:B------:R-:W-:Y:S02]  /*14690*/  HADD2.F32 R15, -RZ, R25.H0_H0 ;  /* 0x20000019ff0f7230 */ /* 0x000fe40000004100 */
[----:B------:R-:W-:Y:S01]  /*146a0*/  FMUL.FTZ R63, R14, R57 ;  /* 0x000000390e3f7220 */ /* 0x000fe20000410000 */
[----:B------:R-:W-:-:S02]  /*146b0*/  HADD2.F32 R6, -RZ, R6.H1_H1 ;  /* 0x30000006ff067230 */ /* 0x000fc40000004100 */
[----:B------:R-:W-:Y:S01]  /*146c0*/  FMUL.FTZ R14, R14, R39 ;  /* 0x000000270e0e7220 */ /* 0x000fe20000410000 */
[----:B------:R-:W-:Y:S02]  /*146d0*/  HADD2.F32 R10, -RZ, R7.H0_H0 ;  /* 0x20000007ff0a7230 */ /* 0x000fe40000004100 */
[C---:B------:R-:W-:Y:S01]  /*146e0*/  FMUL.FTZ R65, R15.reuse, R52 ;  /* 0x000000340f417220 */ /* 0x040fe20000410000 */
[-C--:B------:R-:W-:Y:S01]  /*146f0*/  FMUL.FTZ R15, R15, R38.reuse ;  /* 0x000000260f0f7220 */ /* 0x080fe20000410000 */
[----:B------:R-:W-:Y:S01]  /*14700*/  FFMA.FTZ R58, R6, R57, R14 ;  /* 0x00000039063a7223 */ /* 0x000fe2000001000e */
[----:B------:R-:W-:Y:S02]  /*14710*/  HADD2.F32 R14, -RZ, R49.H1_H1 ;  /* 0x30000031ff0e7230 */ /* 0x000fe40000004100 */
[C---:B------:R-:W-:Y:S01]  /*14720*/  FFMA.FTZ R65, R10.reuse, R38, -R65 ;  /* 0x000000260a417223 */ /* 0x040fe20000010841 */
[----:B------:R-:W-:Y:S01]  /*14730*/  FFMA.FTZ R52, R10, R52, R15 ;  /* 0x000000340a347223 */ /* 0x000fe2000001000f */
[----:B------:R-:W-:Y:S01]  /*14740*/  F2FP.F16.E4M3.UNPACK_B R49, R61 ;  /* 0x0000003dff31723e */ /* 0x000fe200020006ff */
[----:B------:R-:W-:Y:S01]  /*14750*/  HADD2.F32 R38, -RZ, R55.H1_H1 ;  /* 0x30000037ff267230 */ /* 0x000fe20000004100 */
[----:B------:R-:W-:Y:S01]  /*14760*/  F2FP.F16.E4M3.UNPACK_B R15, R53 ;  /* 0x00000035ff0f723e */ /* 0x000fe200020006ff */
[----:B------:R-:W-:-:S02]  /*14770*/  HADD2.F32 R25, -RZ, R25.H1_H1 ;  /* 0x30000019ff197230 */ /* 0x000fc40000004100 */
[----:B------:R-:W-:Y:S01]  /*14780*/  FFMA.FTZ R56, R6, R39, -R63 ;  /* 0x0000002706387223 */ /* 0x000fe2000001083f */
[----:B------:R-:W-:Y:S02]  /*14790*/  HADD2.F32 R55, -RZ, R49.H0_H0 ;  /* 0x20000031ff377230 */ /* 0x000fe40000004100 */
[----:B------:R-:W-:Y:S02]  /*147a0*/  HADD2.F32 R10, -RZ, R36.H0_H0 ;  /* 0x20000024ff0a7230 */ /* 0x000fe40000004100 */
[C---:B------:R-:W-:Y:S01]  /*147b0*/  FMUL.FTZ R60, R25.reuse, R38 ;  /* 0x00000026193c7220 */ /* 0x040fe20000410000 */
[----:B------:R-:W-:Y:S02]  /*147c0*/  HADD2.F32 R7, -RZ, R7.H1_H1 ;  /* 0x30000007ff077230 */ /* 0x000fe40000004100 */
[----:B------:R-:W-:Y:S01]  /*147d0*/  FMUL.FTZ R25, R25, R14 ;  /* 0x0000000e19197220 */ /* 0x000fe20000410000 */
[----:B------:R-:W-:Y:S01]  /*147e0*/  HADD2.F32 R39, -RZ, R15.H0_H0 ;  /* 0x2000000fff277230 */ /* 0x000fe20000004100 */
[----:B------:R-:W-:Y:S01]  /*147f0*/  F2FP.F16.E4M3.UNPACK_B R61, R61.H1 ;  /* 0x0000003dff3d723e */ /* 0x000fe200030006ff */
[----:B------:R-:W-:-:S02]  /*14800*/  HADD2.F32 R6, -RZ, R21.H0_H0 ;  /* 0x20000015ff067230 */ /* 0x000fc40000004100 */
[C---:B------:R-:W-:Y:S01]  /*14810*/  FMUL.FTZ R63, R10.reuse, R55 ;  /* 0x000000370a3f7220 */ /* 0x040fe20000410000 */
[C---:B------:R-:W-:Y:S01]  /*14820*/  FFMA.FTZ R60, R7.reuse, R14, -R60 ;  /* 0x0000000e073c7223 */ /* 0x040fe2000001083c */
[----:B------:R-:W-:Y:S01]  /*14830*/  FMUL.FTZ R10, R10, R39 ;  /* 0x000000270a0a7220 */ /* 0x000fe20000410000 */
[----:B------:R-:W-:Y:S01]  /*14840*/  FFMA.FTZ R57, R7, R38, R25 ;  /* 0x0000002607397223 */ /* 0x000fe20000010019 */
[----:B------:R-:W-:Y:S01]  /*14850*/  F2FP.F16.E4M3.UNPACK_B R53, R53.H1 ;  /* 0x00000035ff35723e */ /* 0x000fe200030006ff */
[----:B------:R-:W-:Y:S02]  /*14860*/  HADD2.F32 R14, -RZ, R61.H0_H0 ;  /* 0x2000003dff0e7230 */ /* 0x000fe40000004100 */
[----:B------:R-:W-:Y:S02]  /*14870*/  HADD2.F32 R7, -RZ, R37.H0_H0 ;  /* 0x20000025ff077230 */ /* 0x000fe40000004100 */
[C---:B------:R-:W-:Y:S01]  /*14880*/  FFMA.FTZ R63, R6.reuse, R39, -R63 ;  /* 0x00000027063f7223 */ /* 0x040fe2000001083f */
[----:B------:R-:W-:Y:S01]  /*14890*/  FFMA.FTZ R55, R6, R55, R10 ;  /* 0x0000003706377223 */ /* 0x000fe2000001000a */
[----:B------:R-:W-:-:S02]  /*148a0*/  HADD2.F32 R49, -RZ, R49.H1_H1 ;  /* 0x30000031ff317230 */ /* 0x000fc40000004100 */
[----:B------:R-:W-:Y:S02]  /*148b0*/  HADD2.F32 R36, -RZ, R36.H1_H1 ;  /* 0x30000024ff247230 */ /* 0x000fe40000004100 */
[----:B------:R-:W-:Y:S01]  /*148c0*/  FMUL.FTZ R25, R7, R14 ;  /* 0x0000000e07197220 */ /* 0x000fe20000410000 */
[----:B------:R-:W-:Y:S02]  /*148d0*/  HADD2.F32 R10, -RZ, R53.H0_H0 ;  /* 0x20000035ff0a7230 */ /* 0x000fe40000004100 */
[----:B------:R-:W-:Y:S01]  /*148e0*/  HADD2.F32 R6, -RZ, R24.H0_H0 ;  /* 0x20000018ff067230 */ /* 0x000fe20000004100 */
[----:B------:R-:W-:Y:S01]  /*148f0*/  F2FP.F16.E4M3.UNPACK_B R13, R12 ;  /* 0x0000000cff0d723e */ /* 0x000fe200020006ff */
[----:B------:R-:W-:Y:S02]  /*14900*/  HADD2.F32 R15, -RZ, R15.H1_H1 ;  /* 0x3000000fff0f7230 */ /* 0x000fe40000004100 */
[----:B------:R-:W-:Y:S01]  /*14910*/  FMUL.FTZ R38, R36, R49 ;  /* 0x0000003124267220 */ /* 0x000fe20000410000 */
[----:B------:R-:W-:-:S02]  /*14920*/  HADD2.F32 R21, -RZ, R21.H1_H1 ;  /* 0x30000015ff157230 */ /* 0x000fc40000004100 */
[-C--:B------:R-:W-:Y:S01]  /*14930*/  FMUL.FTZ R7, R7, R10.reuse ;  /* 0x0000000a07077220 */ /* 0x080fe20000410000 */
[----:B------:R-:W-:Y:S01]  /*14940*/  FFMA.FTZ R66, R6, R10, -R25 ;  /* 0x0000000a06427223 */ /* 0x000fe20000010819 */
[----:B------:R-:W-:Y:S02]  /*14950*/  F2FP.F16.E4M3.UNPACK_B R12, R12.H1 ;  /* 0x0000000cff0c723e */ /* 0x000fe400030006ff */
[----:B------:R-:W-:Y:S01]  /*14960*/  F2FP.F16.E4M3.UNPACK_B R10, R48.H1 ;  /* 0x00000030ff0a723e */ /* 0x000fe200030006ff */
[-C--:B------:R-:W-:Y:S01]  /*14970*/  FMUL.FTZ R36, R36, R15.reuse ;  /* 0x0000000f24247220 */ /* 0x080fe20000410000 */
[-C--:B------:R-:W-:Y:S01]  /*14980*/  F2FP.F16.E4M3.UNPACK_B R4, R8.reuse ;  /* 0x00000008ff04723e */ /* 0x080fe200020006ff */
[----:B------:R-:W-:Y:S01]  /*14990*/  FFMA.FTZ R62, R21, R15, -R38 ;  /* 0x0000000f153e7223 */ /* 0x000fe20000010826 */
[----:B------:R-:W-:Y:S01]  /*149a0*/  F2FP.F16.E4M3.UNPACK_B R8, R8.H1 ;  /* 0x00000008ff08723e */ /* 0x000fe200030006ff */
[----:B------:R-:W-:Y:S01]  /*149b0*/  FFMA.FTZ R67, R6, R14, R7 ;  /* 0x0000000e06437223 */ /* 0x000fe20000010007 */
[----:B------:R-:W-:Y:S01]  /*149c0*/  F2FP.F16.E4M3.UNPACK_B R15, R54.H1 ;  /* 0x00000036ff0f723e */ /* 0x000fe200030006ff */
[----:B------:R-:W-:-:S02]  /*149d0*/  HADD2.F32 R7, -RZ, R12.H0_H0 ;  /* 0x2000000cff077230 */ /* 0x000fc40000004100 */
[----:B------:R-:W-:Y:S02]  /*149e0*/  HADD2.F32 R14, -RZ, R10.H0_H0 ;  /* 0x2000000aff0e7230 */ /* 0x000fe40000004100 */
[----:B------:R-:W-:Y:S01]  /*149f0*/  FFMA.FTZ R64, R21, R49, R36 ;  /* 0x0000003115407223 */ /* 0x000fe20000010024 */
[----:B------:R-:W-:Y:S02]  /*14a00*/  HADD2.F32 R21, -RZ, R15.H0_H0 ;  /* 0x2000000fff157230 */ /* 0x000fe40000004100 */
[----:B------:R-:W-:Y:S02]  /*14a10*/  HADD2.F32 R6, -RZ, R8.H0_H0 ;  /* 0x20000008ff067230 */ /* 0x000fe40000004100 */
[C---:B------:R-:W-:Y:S01]  /*14a20*/  FMUL.FTZ R36, R7.reuse, R14 ;  /* 0x0000000e07247220 */ /* 0x040fe20000410000 */
[----:B------:R-:W-:Y:S02]  /*14a30*/  HADD2.F32 R61, -RZ, R61.H1_H1 ;  /* 0x3000003dff3d7230 */ /* 0x000fe40000004100 */
[----:B------:R-:W-:Y:S01]  /*14a40*/  FMUL.FTZ R25, R7, R21 ;  /* 0x0000001507197220 */ /* 0x000fe20000410000 */
[----:B------:R-:W-:-:S02]  /*14a50*/  HADD2.F32 R37, -RZ, R37.H1_H1 ;  /* 0x30000025ff257230 */ /* 0x000fc40000004100 */
[C---:B------:R-:W-:Y:S01]  /*14a60*/  FFMA.FTZ R36, R6.reuse, R21, R36 ;  /* 0x0000001506247223 */ /* 0x040fe20000010024 */
[----:B------:R-:W-:Y:S02]  /*14a70*/  HADD2.F32 R21, -RZ, R15.H1_H1 ;  /* 0x3000000fff157230 */ /* 0x000fe40000004100 */
[----:B------:R-:W-:Y:S01]  /*14a80*/  HADD2.F32 R12, -RZ, R12.H1_H1 ;  /* 0x3000000cff0c7230 */ /* 0x000fe20000004100 */
[----:B------:R-:W-:Y:S01]  /*14a90*/  F2FP.F16.E4M3.UNPACK_B R54, R54 ;  /* 0x00000036ff36723e */ /* 0x000fe200020006ff */
[----:B------:R-:W-:Y:S02]  /*14aa0*/  HADD2.F32 R15, -RZ, R10.H1_H1 ;  /* 0x3000000aff0f7230 */ /* 0x000fe40000004100 */
[----:B------:R-:W-:Y:S01]  /*14ab0*/  FFMA.FTZ R14, R6, R14, -R25 ;  /* 0x0000000e060e7223 */ /* 0x000fe20000010819 */
[----:B------:R-:W-:Y:S02]  /*14ac0*/  HADD2.F32 R53, -RZ, R53.H1_H1 ;  /* 0x30000035ff357230 */ /* 0x000fe40000004100 */
[----:B------:R-:W-:Y:S01]  /*14ad0*/  FMUL.FTZ R39, R37, R61 ;  /* 0x0000003d25277220 */ /* 0x000fe20000410000 */
[----:B------:R-:W-:-:S02]  /*14ae0*/  HADD2.F32 R24, -RZ, R24.H1_H1 ;  /* 0x30000018ff187230 */ /* 0x000fc40000004100 */
[C---:B------:R-:W-:Y:S01]  /*14af0*/  FMUL.FTZ R25, R12.reuse, R21 ;  /* 0x000000150c197220 */ /* 0x040fe20000410000 */
[----:B------:R-:W-:Y:S01]  /*14b00*/  HADD2.F32 R8, -RZ, R8.H1_H1 ;  /* 0x30000008ff087230 */ /* 0x000fe20000004100 */
[----:B------:R-:W-:Y:S01]  /*14b10*/  F2FP.F16.E4M3.UNPACK_B R48, R48 ;  /* 0x00000030ff30723e */ /* 0x000fe200020006ff */
[----:B------:R-:W-:Y:S01]  /*14b20*/  FMUL.FTZ R12, R12, R15 ;  /* 0x0000000f0c0c7220 */ /* 0x000fe20000410000 */
[----:B------:R-:W-:Y:S02]  /*14b30*/  HADD2.F32 R10, -RZ, R54.H0_H0 ;  /* 0x20000036ff0a7230 */ /* 0x000fe40000004100 */
[----:B------:R-:W-:Y:S02]  /*14b40*/  HADD2.F32 R7, -RZ, R13.H0_H0 ;  /* 0x2000000dff077230 */ /* 0x000fe40000004100 */
[-C--:B------:R-:W-:Y:S01]  /*14b50*/  FMUL.FTZ R38, R37, R53.reuse ;  /* 0x0000003525267220 */ /* 0x080fe20000410000 */
[----:B------:R-:W-:Y:S01]  /*14b60*/  FFMA.FTZ R69, R24, R53, -R39 ;  /* 0x0000003518457223 */ /* 0x000fe20000010827 */
[C---:B------:R-:W-:Y:S01]  /*14b70*/  FFMA.FTZ R37, R8.reuse, R15, -R25 ;  /* 0x0000000f08257223 */ /* 0x040fe20000010819 */
[----:B------:R-:W-:Y:S01]  /*14b80*/  FFMA.FTZ R39, R8, R21, R12 ;  /* 0x0000001508277223 */ /* 0x000fe2000001000c */
[----:B------:R-:W-:-:S02]  /*14b90*/  HADD2.F32 R8, -RZ, R48.H0_H0 ;  /* 0x20000030ff087230 */ /* 0x000fc40000004100 */
[C---:B------:R-:W-:Y:S01]  /*14ba0*/  FMUL.FTZ R15, R7.reuse, R10 ;  /* 0x0000000a070f7220 */ /* 0x040fe20000410000 */
[----:B------:R-:W-:Y:S02]  /*14bb0*/  HADD2.F32 R6, -RZ, R4.H0_H0 ;  /* 0x20000004ff067230 */ /* 0x000fe40000004100 */
[----:B------:R-:W-:Y:S02]  /*14bc0*/  HADD2.F32 R54, -RZ, R54.H1_H1 ;  /* 0x30000036ff367230 */ /* 0x000fe40000004100 */
[----:B------:R-:W-:Y:S02]  /*14bd0*/  HADD2.F32 R13, -RZ, R13.H1_H1 ;  /* 0x3000000dff0d7230 */ /* 0x000fe40000004100 */
[-C--:B------:R-:W-:Y:S01]  /*14be0*/  FMUL.FTZ R7, R7, R8.reuse ;  /* 0x0000000807077220 */ /* 0x080fe20000410000 */
[----:B------:R-:W-:Y:S01]  /*14bf0*/  FFMA.FTZ R12, R6, R8, -R15 ;  /* 0x00000008060c7223 */ /* 0x000fe2000001080f */
[----:B------:R-:W-:Y:S01]  /*14c00*/  HADD2.F32 R48, -RZ, R48.H1_H1 ;  /* 0x30000030ff307230 */ /* 0x000fe20000004100 */
[----:B------:R-:W-:Y:S01]  /*14c10*/  F2FP.F16.E4M3.UNPACK_B R8, R59.H1 ;  /* 0x0000003bff08723e */ /* 0x000fe200030006ff */
[----:B------:R-:W-:-:S02]  /*14c20*/  HADD2.F32 R4, -RZ, R4.H1_H1 ;  /* 0x30000004ff047230 */ /* 0x000fc40000004100 */
[C---:B------:R-:W-:Y:S01]  /*14c30*/  FMUL.FTZ R15, R13.reuse, R54 ;  /* 0x000000360d0f7220 */ /* 0x040fe20000410000 */
[----:B------:R-:W-:Y:S01]  /*14c40*/  FFMA.FTZ R10, R6, R10, R7 ;  /* 0x0000000a060a7223 */ /* 0x000fe20000010007 */
[----:B------:R-:W-:Y:S01]  /*14c50*/  F2FP.F16.E4M3.UNPACK_B R7, R51.H1 ;  /* 0x00000033ff07723e */ /* 0x000fe200030006ff */
[-C--:B------:R-:W-:Y:S01]  /*14c60*/  FMUL.FTZ R13, R13, R48.reuse ;  /* 0x000000300d0d7220 */ /* 0x080fe20000410000 */
[C---:B------:R-:W-:Y:S01]  /*14c70*/  FFMA.FTZ R21, R4.reuse, R48, -R15 ;  /* 0x0000003004157223 */ /* 0x040fe2000001080f */
[----:B------:R-:W-:Y:S02]  /*14c80*/  HADD2.F32 R15, -RZ, R8.H0_H0 ;  /* 0x20000008ff0f7230 */ /* 0x000fe40000004100 */
[----:B------:R-:W-:Y:S02]  /*14c90*/  HADD2.F32 R6, -RZ, R27.H0_H0 ;  /* 0x2000001bff067230 */ /* 0x000fe40000004100 */
[----:B------:R-:W-:Y:S01]  /*14ca0*/  FFMA.FTZ R25, R4, R54, R13 ;  /* 0x0000003604197223 */ /* 0x000fe2000001000d */
[----:B------:R-:W-:-:S02]  /*14cb0*/  HADD2.F32 R13, -RZ, R7.H0_H0 ;  /* 0x20000007ff0d7230 */ /* 0x000fc40000004100 */
[----:B------:R-:W-:Y:S02]  /*14cc0*/  HADD2.F32 R4, -RZ, R20.H0_H0 ;  /* 0x20000014ff047230 */ /* 0x000fe40000004100 */
[C---:B------:R-:W-:Y:S01]  /*14cd0*/  FMUL.FTZ R49, R6.reuse, R15 ;  /* 0x0000000f06317220 */ /* 0x040fe20000410000 */
[----:B------:R-:W-:Y:S02]  /*14ce0*/  HADD2.F32 R8, -RZ, R8.H1_H1 ;  /* 0x30000008ff087230 */ /* 0x000fe40000004100 */
[----:B------:R-:W-:Y:S02]  /*14cf0*/  HADD2.F32 R27, -RZ, R27.H1_H1 ;  /* 0x3000001bff1b7230 */ /* 0x000fe40000004100 */
[-C--:B------:R-:W-:Y:S01]  /*14d00*/  FMUL.FTZ R53, R6, R13.reuse ;  /* 0x0000000d06357220 */ /* 0x080fe20000410000 */
[----:B------:R-:W-:Y:S02]  /*14d10*/  HADD2.F32 R7, -RZ, R7.H1_H1 ;  /* 0x30000007ff077230 */ /* 0x000fe40000004100 */
[----:B------:R-:W-:Y:S01]  /*14d20*/  FFMA.FTZ R49, R4, R13, -R49 ;  /* 0x0000000d04317223 */ /* 0x000fe20000010831 */
[----:B------:R-:W-:-:S02]  /*14d30*/  HADD2.F32 R20, -RZ, R20.H1_H1 ;  /* 0x30000014ff147230 */ /* 0x000fc40000004100 */
[C---:B------:R-:W-:Y:S01]  /*14d40*/  FMUL.FTZ R13, R27.reuse, R8 ;  /* 0x000000081b0d7220 */ /* 0x040fe20000410000 */
[----:B------:R-:W-:Y:S02]  /*14d50*/  F2FP.F16.E4M3.UNPACK_B R59, R59 ;  /* 0x0000003bff3b723e */ /* 0x000fe400020006ff */
[----:B------:R-:W-:Y:S01]  /*14d60*/  F2FP.F16.E4M3.UNPACK_B R51, R51 ;  /* 0x00000033ff33723e */ /* 0x000fe200020006ff */
[----:B------:R-:W-:Y:S01]  /*14d70*/  FFMA.FTZ R68, R24, R61, R38 ;  /* 0x0000003d18447223 */ /* 0x000fe20000010026 */
[-C--:B------:R-:W-:Y:S01]  /*14d80*/  FFMA.FTZ R24, R20, R7.reuse, -R13 ;  /* 0x0000000714187223 */ /* 0x080fe2000001080d */
[----:B------:R-:W-:Y:S01]  /*14d90*/  FMUL.FTZ R27, R27, R7 ;  /* 0x000000071b1b7220 */ /* 0x000fe20000410000 */
[----:B------:R-:W-:Y:S02]  /*14da0*/  HADD2.F32 R13, -RZ, R59.H0_H0 ;  /* 0x2000003bff0d7230 */ /* 0x000fe40000004100 */
[----:B------:R-:W-:Y:S02]  /*14db0*/  HADD2.F32 R6, -RZ, R26.H0_H0 ;  /* 0x2000001aff067230 */ /* 0x000fe40000004100 */
[----:B------:R-:W-:-:S02]  /*14dc0*/  HADD2.F32 R7, -RZ, R51.H0_H0 ;  /* 0x20000033ff077230 */ /* 0x000fc40000004100 */
[----:B------:R-:W-:Y:S02]  /*14dd0*/  HADD2.F32 R59, -RZ, R59.H1_H1 ;  /* 0x3000003bff3b7230 */ /* 0x000fe40000004100 */
[----:B------:R-:W-:Y:S02]  /*14de0*/  HADD2.F32 R26, -RZ, R26.H1_H1 ;  /* 0x3000001aff1a7230 */ /* 0x000fe40000004100 */
[----:B------:R-:W-:Y:S01]  /*14df0*/  FFMA.FTZ R53, R4, R15, R53 ;  /* 0x0000000f04357223 */ /* 0x000fe20000010035 */
[----:B------:R-:W-:Y:S02]  /*14e00*/  HADD2.F32 R51, -RZ, R51.H1_H1 ;  /* 0x30000033ff337230 */ /* 0x000fe40000004100 */
[----:B------:R-:W-:Y:S01]  /*14e10*/  FFMA.FTZ R38, R20, R8, R27 ;  /* 0x0000000814267223 */ /* 0x000fe2000001001b */
[--C-:B------:R-:W-:Y:S02]  /*14e20*/  HADD2.F32 R4, -RZ, R11.reuse.H0_H0 ;  /* 0x2000000bff047230 */ /* 0x100fe40000004100 */
[----:B------:R-:W-:Y:S01]  /*14e30*/  FMUL.FTZ R15, R6, R13 ;  /* 0x0000000d060f7220 */ /* 0x000fe20000410000 */
[----:B------:R-:W-:-:S02]  /*14e40*/  HADD2.F32 R11, -RZ, R11.H1_H1 ;  /* 0x3000000bff0b7230 */ /* 0x000fc40000004100 */
[----:B------:R-:W-:Y:S01]  /*14e50*/  FMUL.FTZ R8, R6, R7 ;  /* 0x0000000706087220 */ /* 0x000fe20000410000 */
[C---:B------:R-:W-:Y:S01]  /*14e60*/  FMUL.FTZ R20, R26.reuse, R59 ;  /* 0x0000003b1a147220 */ /* 0x040fe20000410000 */
[----:B------:R-:W-:Y:S01]  /*14e70*/  FMUL.FTZ R26, R26, R51 ;  /* 0x000000331a1a7220 */ /* 0x000fe20000410000 */
[C---:B------:R-:W-:Y:S01]  /*14e80*/  FFMA.FTZ R6, R4.reuse, R7, -R15 ;  /* 0x0000000704067223 */ /* 0x040fe2000001080f */
[----:B------:R-:W-:Y:S01]  /*14e90*/  FFMA.FTZ R13, R4, R13, R8 ;  /* 0x0000000d040d7223 */ /* 0x000fe20000010008 */
[C---:B------:R-:W-:Y:S01]  /*14ea0*/  FFMA.FTZ R51, R11.reuse, R51, -R20 ;  /* 0x000000330b337223 */ /* 0x040fe20000010814 */
[----:B------:R-:W-:Y:S01]  /*14eb0*/  FFMA.FTZ R26, R11, R59, R26 ;  /* 0x0000003b0b1a7223 */ /* 0x000fe2000001001a */
[----:B------:R-:W-:Y:S02]  /*14ec0*/  F2FP.SATFINITE.E4M3.F32.PACK_AB_MERGE_C R60, R60, R65, RZ ;  /* 0x000000413c3c723e */ /* 0x000fe400048070ff */
[----:B------:R-:W-:Y:S02]  /*14ed0*/  F2FP.SATFINITE.E4M3.F32.PACK_AB_MERGE_C R7, R69, R66, RZ ;  /* 0x000000424507723e */ /* 0x000fe400048070ff */
[----:B------:R-:W-:-:S02]  /*14ee0*/  F2FP.SATFINITE.E4M3.F32.PACK_AB_MERGE_C R4, R37, R14, RZ ;  /* 0x0000000e2504723e */ /* 0x000fc400048070ff */
[----:B------:R-:W-:Y:S02]  /*14ef0*/  F2FP.SATFINITE.E4M3.F32.PACK_AB_MERGE_C R8, R39, R36, RZ ;  /* 0x000000242708723e */ /* 0x000fe400048070ff */
[----:B------:R-:W-:Y:S02]  /*14f00*/  F2FP.SATFINITE.E4M3.F32.PACK_AB_MERGE_C R24, R24, R49, RZ ;  /* 0x000000311818723e */ /* 0x000fe400048070ff */
[----:B------:R-:W-:Y:S02]  /*14f10*/  F2FP.SATFINITE.E4M3.F32.PACK_AB_MERGE_C R52, R57, R52, RZ ;  /* 0x000000343934723e */ /* 0x000fe400048070ff */
[----:B------:R-:W-:Y:S02]  /*14f20*/  F2FP.SATFINITE.E4M3.F32.PACK_AB_MERGE_C R11, R68, R67, RZ ;  /* 0x00000043440b723e */ /* 0x000fe400048070ff */
[----:B------:R-:W-:Y:S02]  /*14f30*/  F2FP.SATFINITE.E4M3.F32.PACK_AB_MERGE_C R38, R38, R53, RZ ;  /* 0x000000352626723e */ /* 0x000fe400048070ff */
[----:B------:R-:W-:-:S02]  /*14f40*/  F2FP.SATFINITE.E4M3.F32.PACK_AB_MERGE_C R5, R56, R5, R60 ;  /* 0x000000053805723e */ /* 0x000fc4000480703c */
[----:B------:R-:W-:Y:S02]  /*14f50*/  F2FP.SATFINITE.E4M3.F32.PACK_AB_MERGE_C R7, R62, R63, R7 ;  /* 0x0000003f3e07723e */ /* 0x000fe40004807007 */
[----:B------:R-:W-:Y:S02]  /*14f60*/  F2FP.SATFINITE.E4M3.F32.PACK_AB_MERGE_C R4, R21, R12, R4 ;  /* 0x0000000c1504723e */ /* 0x000fe40004807004 */
[----:B------:R-:W-:Y:S02]  /*14f70*/  F2FP.SATFINITE.E4M3.F32.PACK_AB_MERGE_C R8, R25, R10, R8 ;  /* 0x0000000a1908723e */ /* 0x000fe40004807008 */
[----:B------:R-:W-:Y:S02]  /*14f80*/  F2FP.SATFINITE.E4M3.F32.PACK_AB_MERGE_C R6, R51, R6, R24 ;  /* 0x000000063306723e */ /* 0x000fe40004807018 */
[----:B------:R-:W-:Y:S02]  /*14f90*/  F2FP.SATFINITE.E4M3.F32.PACK_AB_MERGE_C R9, R58, R9, R52 ;  /* 0x000000093a09723e */ /* 0x000fe40004807034 */
[----:B------:R-:W-:-:S02]  /*14fa0*/  F2FP.SATFINITE.E4M3.F32.PACK_AB_MERGE_C R11, R64, R55, R11 ;  /* 0x00000037400b723e */ /* 0x000fc4000480700b */
[----:B------:R-:W-:Y:S01]  /*14fb0*/  F2FP.SATFINITE.E4M3.F32.PACK_AB_MERGE_C R10, R26, R13, R38 ;  /* 0x0000000d1a0a723e */ /* 0x000fe20004807026 */
[----:B------:R1:W-:Y:S04]  /*14fc0*/  STS.128 [R70+0x1e200], R4 ;  /* 0x01e2000446007388 */ /* 0x0003e80000000c00 */
[----:B------:R1:W-:Y:S02]  /*14fd0*/  STS.128 [R0+0x1e200], R8 ;  /* 0x01e2000800007388 */ /* 0x0003e40000000c00 */
.L_x_569:
[----:B------:R-:W-:Y:S05]  /*14fe0*/  BSYNC B1 ;  /* 0x0000000000017941 */ /* 0x000fea0003800000 */
.L_x_568:
[----:B------:R-:W-:Y:S04]  /*14ff0*/  BSSY B1, `(.L_x_570) ;  /* 0x0000102000017945 */ /* 0x000fe80003800000 */
[----:B------:R-:W-:Y:S05]  /*15000*/  @P1 BRA `(.L_x_571) ;  /* 0x0000001000001947 */ /* 0x000fea0003800000 */
[----:B-1----:R-:W2:Y:S04]  /*15010*/  LDL R8, [R1+0x3c] ;  /* 0x00003c0001087983 */ /* 0x002ea80000100800 */
[----:B------:R-:W3:Y:S01]  /*15020*/  LDL R60, [R1+0x2c] ;  /* 0x00002c00013c7983 */ /* 0x000ee20000100800 */
[----:B-----5:R-:W-:Y:S02]  /*15030*/  SHF.R.U32.HI R0, RZ, 0x8, R40 ;  /* 0x00000008ff007819 */ /* 0x020fe40000011628 */
[----:B------:R-:W-:Y:S02]  /*15040*/  LOP3.LUT R5, R40, 0xff, RZ, 0xc0, !PT ;  /* 0x000000ff28057812 */ /* 0x000fe400078ec0ff */
[----:B------:R-:W-:Y:S02]  /*15050*/  LOP3.LUT R4, R0, 0xff, RZ, 0xc0, !PT ;  /* 0x000000ff00047812 */ /* 0x000fe400078ec0ff */
[----:B------:R-:W-:-:S02]  /*15060*/  LOP3.LUT R9, R43, 0xff, RZ, 0xc0, !PT ;  /* 0x000000ff2b097812 */ /* 0x000fc400078ec0ff */
[----:B------:R-:W-:Y:S02]  /*15070*/  PRMT R13, R4, 0x7604, R5 ;  /* 0x00007604040d7816 */ /* 0x000fe40000000005 */
[----:B------:R-:W-:Y:S02]  /*15080*/  SHF.R.U32.HI R10, RZ, 0x8, R28 ;  /* 0x00000008ff0a7819 */ /* 0x000fe4000001161c */
[----:B------:R-:W-:Y:S02]  /*15090*/  SHF.R.U32.HI R6, RZ, 0x8, R41 ;  /* 0x00000008ff067819 */ /* 0x000fe40000011629 */
[----:B------:R-:W-:Y:S02]  /*150a0*/  LOP3.LUT R11, R28, 0xff, RZ, 0xc0, !PT ;  /* 0x000000ff1c0b7812 */ /* 0x000fe400078ec0ff */
[----:B------:R-:W-:Y:S02]  /*150b0*/  LOP3.LUT R10, R10, 0xff, RZ, 0xc0, !PT ;  /* 0x000000ff0a0a7812 */ /* 0x000fe400078ec0ff */
[----:B------:R-:W-:-:S02]  /*150c0*/  LOP3.LUT R7, R41, 0xff, RZ, 0xc0, !PT ;  /* 0x000000ff29077812 */ /* 0x000fc400078ec0ff */
[----:B------:R-:W-:Y:S02]  /*150d0*/  LOP3.LUT R6, R6, 0xff, RZ, 0xc0, !PT ;  /* 0x000000ff06067812 */ /* 0x000fe400078ec0ff */
[----:B------:R-:W-:Y:S02]  /*150e0*/  PRMT R27, R10, 0x7604, R11 ;  /* 0x000076040a1b7816 */ /* 0x000fe4000000000b */
[----:B------:R-:W-:Y:S02]  /*150f0*/  LOP3.LUT R11, R29, 0xff, RZ, 0xc0, !PT ;  /* 0x000000ff1d0b7812 */ /* 0x000fe400078ec0ff */
[----:B------:R-:W-:Y:S02]  /*15100*/  SHF.R.U32.HI R10, RZ, 0x8, R31 ;  /* 0x00000008ff0a7819 */ /* 0x000fe4000001161f */
[----:B------:R-:W-:Y:S02]  /*15110*/  PRMT R15, R6, 0x7604, R7 ;  /* 0x00007604060f7816 */ /* 0x000fe40000000007 */
[----:B------:R-:W-:-:S02]  /*15120*/  SHF.R.U32.HI R6, RZ, 0x8, R42 ;  /* 0x00000008ff067819 */ /* 0x000fc4000001162a */
[----:B------:R-:W-:Y:S02]  /*15130*/  LOP3.LUT R10, R10, 0xff, RZ, 0xc0, !PT ;  /* 0x000000ff0a0a7812 */ /* 0x000fe400078ec0ff */
[----:B------:R-:W-:Y:S02]  /*15140*/  LOP3.LUT R39, R30, 0xff, RZ, 0xc0, !PT ;  /* 0x000000ff1e277812 */ /* 0x000fe400078ec0ff */
[----:B------:R-:W-:Y:S02]  /*15150*/  LOP3.LUT R51, R31, 0xff, RZ, 0xc0, !PT ;  /* 0x000000ff1f337812 */ /* 0x000fe400078ec0ff */
[----:B------:R-:W-:Y:S02]  /*15160*/  LOP3.LUT R7, R42, 0xff, RZ, 0xc0, !PT ;  /* 0x000000ff2a077812 */ /* 0x000fe400078ec0ff */
[----:B------:R-:W-:Y:S02]  /*15170*/  LOP3.LUT R6, R6, 0xff, RZ, 0xc0, !PT ;  /* 0x000000ff06067812 */ /* 0x000fe400078ec0ff */
[----:B------:R-:W-:-:S02]  /*15180*/  PRMT R51, R10, 0x7604, R51 ;  /* 0x000076040a337816 */ /* 0x000fc40000000033 */
[----:B------:R-:W-:Y:S02]  /*15190*/  PRMT R21, R6, 0x7604, R7 ;  /* 0x0000760406157816 */ /* 0x000fe40000000007 */
[----:B------:R-:W-:Y:S02]  /*151a0*/  SHF.R.U32.HI R14, RZ, 0x10, R41 ;  /* 0x00000010ff0e7819 */ /* 0x000fe40000011629 */
[----:B------:R-:W-:Y:S02]  /*151b0*/  SHF.R.U32.HI R12, RZ, 0x10, R40 ;  /* 0x00000010ff0c7819 */ /* 0x000fe40000011628 */
[----:B------:R-:W-:Y:S02]  /*151c0*/  SHF.R.U32.HI R20, RZ, 0x10, R42 ;  /* 0x00000010ff147819 */ /* 0x000fe4000001162a */
[----:B------:R-:W-:Y:S02]  /*151d0*/  LOP3.LUT R14, R14, 0xff, RZ, 0xc0, !PT ;  /* 0x000000ff0e0e7812 */ /* 0x000fe400078ec0ff */
[----:B------:R-:W-:-:S02]  /*151e0*/  LOP3.LUT R12, R12, 0xff, RZ, 0xc0, !PT ;  /* 0x000000ff0c0c7812 */ /* 0x000fc400078ec0ff */
[----:B------:R-:W-:Y:S02]  /*151f0*/  LOP3.LUT R20, R20, 0xff, RZ, 0xc0, !PT ;  /* 0x000000ff14147812 */ /* 0x000fe400078ec0ff */
[----:B------:R-:W-:Y:S02]  /*15200*/  SHF.R.U32.HI R24, RZ, 0x10, R43 ;  /* 0x00000010ff187819 */ /* 0x000fe4000001162b */
[----:B------:R-:W-:Y:S02]  /*15210*/  PRMT R15, R14, 0x7054, R15 ;  /* 0x000070540e0f7816 */ /* 0x000fe4000000000f */
[----:B------:R-:W-:Y:S02]  /*15220*/  SHF.R.U32.HI R14, RZ, 0x10, R29 ;  /* 0x00000010ff0e7819 */ /* 0x000fe4000001161d */
[----:B------:R-:W-:Y:S02]  /*15230*/  PRMT R13, R12, 0x7054, R13 ;  /* 0x000070540c0d7816 */ /* 0x000fe4000000000d */
[----:B------:R-:W-:-:S02]  /*15240*/  PRMT R21, R20, 0x7054, R21 ;  /* 0x0000705414157816 */ /* 0x000fc40000000015 */
[----:B------:R-:W-:Y:S02]  /*15250*/  SHF.R.U32.HI R12, RZ, 0x10, R28 ;  /* 0x00000010ff0c7819 */ /* 0x000fe4000001161c */
[----:B------:R-:W-:Y:S02]  /*15260*/  LOP3.LUT R24, R24, 0xff, RZ, 0xc0, !PT ;  /* 0x000000ff18187812 */ /* 0x000fe400078ec0ff */
[----:B------:R-:W-:Y:S02]  /*15270*/  SHF.R.U32.HI R20, RZ, 0x10, R30 ;  /* 0x00000010ff147819 */ /* 0x000fe4000001161e */
[----:B------:R-:W-:Y:S02]  /*15280*/  LOP3.LUT R14, R14, 0xff, RZ, 0xc0, !PT ;  /* 0x000000ff0e0e7812 */ /* 0x000fe400078ec0ff */
[----:B------:R-:W-:Y:S02]  /*15290*/  LOP3.LUT R12, R12, 0xff, RZ, 0xc0, !PT ;  /* 0x000000ff0c0c7812 */ /* 0x000fe400078ec0ff */
[----:B------:R-:W-:-:S02]  /*152a0*/  LOP3.LUT R20, R20, 0xff, RZ, 0xc0, !PT ;  /* 0x000000ff14147812 */ /* 0x000fc400078ec0ff */
[----:B------:R-:W-:Y:S02]  /*152b0*/  PRMT R27, R12, 0x7054, R27 ;  /* 0x000070540c1b7816 */ /* 0x000fe4000000001b */
[----:B------:R-:W-:Y:S02]  /*152c0*/  LOP3.LUT R36, R13, 0xff000000, R40, 0xf8, !PT ;  /* 0xff0000000d247812 */ /* 0x000fe400078ef828 */
[----:B------:R-:W-:Y:S02]  /*152d0*/  LOP3.LUT R40, R15, 0xff000000, R41, 0xf8, !PT ;  /* 0xff0000000f287812 */ /* 0x000fe400078ef829 */
[----:B------:R-:W-:Y:S02]  /*152e0*/  LOP3.LUT R38, R27, 0xff000000, R28, 0xf8, !PT ;  /* 0xff0000001b267812 */ /* 0x000fe400078ef81c */
[-C--:B------:R-:W-:Y:S02]  /*152f0*/  F2FP.F16.E4M3.UNPACK_B R28, R40.reuse ;  /* 0x00000028ff1c723e */ /* 0x080fe400020006ff */
[----:B------:R-:W-:-:S02]  /*15300*/  F2FP.F16.E4M3.UNPACK_B R40, R40.H1 ;  /* 0x00000028ff28723e */ /* 0x000fc400030006ff */
[----:B--2---:R-:W-:Y:S02]  /*15310*/  LEA.HI R0, R3, R8, RZ, 0x1c ;  /* 0x0000000803007211 */ /* 0x004fe400078fe0ff */
[----:B------:R-:W-:Y:S02]  /*15320*/  SHF.R.U32.HI R8, RZ, 0x8, R43 ;  /* 0x00000008ff087819 */ /* 0x000fe4000001162b */
[----:B------:R-:W-:Y:S02]  /*15330*/  SHF.R.S32.HI R5, RZ, 0x1f, R0 ;  /* 0x0000001fff057819 */ /* 0x000fe40000011400 */
[----:B------:R-:W-:Y:S02]  /*15340*/  LOP3.LUT R8, R8, 0xff, RZ, 0xc0, !PT ;  /* 0x000000ff08087812 */ /* 0x000fe400078ec0ff */
[----:B------:R-:W-:Y:S01]  /*15350*/  LEA.HI R4, R5, R0, RZ, 0x2 ;  /* 0x0000000005047211 */ /* 0x000fe200078f10ff */
[----:B------:R-:W-:Y:S01]  /*15360*/  IMAD.SHL.U32 R5, R0, 0x10, RZ ;  /* 0x0000001000057824 */ /* 0x000fe200078e00ff */
[----:B------:R-:W-:-:S02]  /*15370*/  PRMT R25, R8, 0x7604, R9 ;  /* 0x0000760408197816 */ /* 0x000fc40000000009 */
[----:B------:R-:W-:Y:S01]  /*15380*/  SHF.R.U32.HI R8, RZ, 0x8, R30 ;  /* 0x00000008ff087819 */ /* 0x000fe2000001161e */
[----:B------:R-:W-:Y:S01]  /*15390*/  IMAD.SHL.U32 R4, R4, 0x800, RZ ;  /* 0x0000080004047824 */ /* 0x000fe200078e00ff */
[----:B------:R-:W-:Y:S02]  /*153a0*/  LOP3.LUT R0, R224, 0x30, R5, 0xf8, !PT ;  /* 0x00000030e0007812 */ /* 0x000fe400078ef805 */
[----:B------:R-:W-:Y:S02]  /*153b0*/  LOP3.LUT R8, R8, 0xff, RZ, 0xc0, !PT ;  /* 0x000000ff08087812 */ /* 0x000fe400078ec0ff */
[----:B------:R-:W-:Y:S02]  /*153c0*/  LOP3.LUT R0, R0, R225, RZ, 0x3c, !PT ;  /* 0x000000e100007212 */ /* 0x000fe400078e3cff */
[----:B------:R-:W-:Y:S02]  /*153d0*/  LOP3.LUT R5, R4, 0xffffe000, RZ, 0xc0, !PT ;  /* 0xffffe00004057812 */ /* 0x000fe400078ec0ff */
[----:B------:R-:W-:-:S02]  /*153e0*/  PRMT R49, R8, 0x7604, R39 ;  /* 0x0000760408317816 */ /* 0x000fc40000000027 */
[----:B------:R-:W-:Y:S02]  /*153f0*/  IADD3 R9, R0, R226, R5 ;  /* 0x000000e200097210 */ /* 0x000fe40007ffe005 */
[----:B------:R-:W-:Y:S01]  /*15400*/  SHF.R.U32.HI R0, RZ, 0x8, R29 ;  /* 0x00000008ff007819 */ /* 0x000fe2000001161d */
[----:B---3--:R-:W1:Y:S01]  /*15410*/  LDS.128 R4, [R60+0x1e200] ;  /* 0x01e200003c047984 */ /* 0x008e620000000c00 */
[----:B------:R-:W-:Y:S02]  /*15420*/  PRMT R25, R24, 0x7054, R25 ;  /* 0x0000705418197816 */ /* 0x000fe40000000019 */
[----:B------:R-:W-:Y:S02]  /*15430*/  LOP3.LUT R0, R0, 0xff, RZ, 0xc0, !PT ;  /* 0x000000ff00007812 */ /* 0x000fe400078ec0ff */
[----:B------:R-:W-:Y:S02]  /*15440*/  SHF.R.U32.HI R24, RZ, 0x10, R31 ;  /* 0x00000010ff187819 */ /* 0x000fe4000001161f */
[----:B------:R-:W-:Y:S01]  /*15450*/  PRMT R37, R0, 0x7604, R11 ;  /* 0x0000760400257816 */ /* 0x000fe2000000000b */
[----:B------:R-:W-:Y:S01]  /*15460*/  IMAD.IADD R0, R18, 0x1, R9 ;  /* 0x0000000112007824 */ /* 0x000fe200078e0209 */
[----:B------:R-:W-:-:S02]  /*15470*/  PRMT R49, R20, 0x7054, R49 ;  /* 0x0000705414317816 */ /* 0x000fc40000000031 */
[----:B------:R-:W-:Y:S02]  /*15480*/  PRMT R39, R14, 0x7054, R37 ;  /* 0x000070540e277816 */ /* 0x000fe40000000025 */
[----:B------:R-:W2:Y:S01]  /*15490*/  LDS.128 R8, [R0+0x1e200] ;  /* 0x01e2000000087984 */ /* 0x000ea20000000c00 */
[----:B------:R-:W-:Y:S02]  /*154a0*/  LOP3.LUT R24, R24, 0xff, RZ, 0xc0, !PT ;  /* 0x000000ff18187812 */ /* 0x000fe400078ec0ff */
[----:B------:R-:W-:Y:S01]  /*154b0*/  LOP3.LUT R39, R39, 0xff000000, R29, 0xf8, !PT ;  /* 0xff00000027277812 */ /* 0x000fe200078ef81d */
[--C-:B------:R-:W-:Y:S01]  /*154c0*/  HADD2.F32 R29, -RZ, R28.reuse.H0_H0 ;  /* 0x2000001cff1d7230 */ /* 0x100fe20000004100 */
[----:B------:R-:W-:Y:S01]  /*154d0*/  LOP3.LUT R37, R21, 0xff000000, R42, 0xf8, !PT ;  /* 0xff00000015257812 */ /* 0x000fe200078ef82a */
[----:B------:R-:W-:Y:S01]  /*154e0*/  HADD2.F32 R28, -RZ, R28.H1_H1 ;  /* 0x3000001cff1c7230 */ /* 0x000fe20000004100 */
[----:B------:R-:W-:Y:S02]  /*154f0*/  LOP3.LUT R49, R49, 0xff000000, R30, 0xf8, !PT ;  /* 0xff00000031317812 */ /* 0x000fe400078ef81e */
[----:B------:R-:W-:-:S02]  /*15500*/  PRMT R51, R24, 0x7054, R51 ;  /* 0x0000705418337816 */ /* 0x000fc40000000033 */
[-C--:B------:R-:W-:Y:S02]  /*15510*/  F2FP.F16.E4M3.UNPACK_B R30, R39.reuse ;  /* 0x00000027ff1e723e */ /* 0x080fe400020006ff */
[----:B------:R-:W-:Y:S02]  /*15520*/  LOP3.LUT R42, R25, 0xff000000, R43, 0xf8, !PT ;  /* 0xff000000192a7812 */ /* 0x000fe400078ef82b */
[----:B------:R-:W-:Y:S01]  /*15530*/  LOP3.LUT R51, R51, 0xff000000, R31, 0xf8, !PT ;  /* 0xff00000033337812 */ /* 0x000fe200078ef81f */
[--C-:B------:R-:W-:Y:S01]  /*15540*/  HADD2.F32 R31, -RZ, R30.reuse.H0_H0 ;  /* 0x2000001eff1f7230 */ /* 0x100fe20000004100 */
[----:B------:R-:W-:Y:S01]  /*15550*/  F2FP.F16.E4M3.UNPACK_B R39, R39.H1 ;  /* 0x00000027ff27723e */ /* 0x000fe200030006ff */
[----:B------:R-:W-:Y:S01]  /*15560*/  HADD2.F32 R30, -RZ, R30.H1_H1 ;  /* 0x3000001eff1e7230 */ /* 0x000fe20000004100 */
[----:B-1----:R-:W-:Y:S02]  /*15570*/  F2FP.F16.E4M3.UNPACK_B R12, R5 ;  /* 0x00000005ff0c723e */ /* 0x002fe400020006ff */
[----:B------:R-:W-:-:S02]  /*15580*/  F2FP.F16.E4M3.UNPACK_B R15, R7 ;  /* 0x00000007ff0f723e */ /* 0x000fc400020006ff */
[----:B------:R-:W-:Y:S02]  /*15590*/  F2FP.F16.E4M3.UNPACK_B R20, R7.H1 ;  /* 0x00000007ff14723e */ /* 0x000fe400030006ff */
[-C--:B------:R-:W-:Y:S02]  /*155a0*/  F2FP.F16.E4M3.UNPACK_B R7, R6.reuse ;  /* 0x00000006ff07723e */ /* 0x080fe400020006ff */
[----:B------:R-:W-:Y:S01]  /*155b0*/  F2FP.F16.E4M3.UNPACK_B R14, R6.H1 ;  /* 0x00000006ff0e723e */ /* 0x000fe200030006ff */
[--C-:B------:R-:W-:Y:S01]  /*155c0*/  HADD2.F32 R6, -RZ, R12.reuse.H0_H0 ;  /* 0x2000000cff067230 */ /* 0x100fe20000004100 */
[----:B------:R-:W-:Y:S01]  /*155d0*/  F2FP.F16.E4M3.UNPACK_B R13, R5.H1 ;  /* 0x00000005ff0d723e */ /* 0x000fe200030006ff */
[----:B------:R-:W-:Y:S01]  /*155e0*/  HADD2.F32 R12, -RZ, R12.H1_H1 ;  /* 0x3000000cff0c7230 */ /* 0x000fe20000004100 */
[----:B------:R-:W-:Y:S02]  /*155f0*/  F2FP.F16.E4M3.UNPACK_B R5, R4 ;  /* 0x00000004ff05723e */ /* 0x000fe400020006ff */
[----:B--2---:R-:W-:-:S02]  /*15600*/  F2FP.F16.E4M3.UNPACK_B R21, R9 ;  /* 0x00000009ff15723e */ /* 0x004fc400020006ff */
[----:B------:R-:W-:Y:S02]  /*15610*/  F2FP.F16.E4M3.UNPACK_B R24, R9.H1 ;  /* 0x00000009ff18723e */ /* 0x000fe400030006ff */
[-C--:B------:R-:W-:Y:S01]  /*15620*/  F2FP.F16.E4M3.UNPACK_B R26, R11.reuse ;  /* 0x0000000bff1a723e */ /* 0x080fe200020006ff */
[--C-:B------:R-:W-:Y:S01]  /*15630*/  HADD2.F32 R25, -RZ, R21.reuse.H0_H0 ;  /* 0x20000015ff197230 */ /* 0x100fe20000004100 */
[----:B------:R-:W-:Y:S01]  /*15640*/  F2FP.F16.E4M3.UNPACK_B R27, R11.H1 ;  /* 0x0000000bff1b723e */ /* 0x000fe200030006ff */
[----:B------:R-:W-:Y:S01]  /*15650*/  HADD2.F32 R21, -RZ, R21.H1_H1 ;  /* 0x30000015ff157230 */ /* 0x000fe20000004100 */
[-C--:B------:R-:W-:Y:S02]  /*15660*/  F2FP.F16.E4M3.UNPACK_B R11, R10.reuse ;  /* 0x0000000aff0b723e */ /* 0x080fe400020006ff */
[C---:B------:R-:W-:Y:S01]  /*15670*/  FMUL.FTZ R48, R25.reuse, R29 ;  /* 0x0000001d19307220 */ /* 0x040fe20000410000 */
[----:B------:R-:W-:Y:S01]  /*15680*/  FMUL.FTZ R41, R25, R31 ;  /* 0x0000001f19297220 */ /* 0x000fe20000410000 */
[----:B------:R-:W-:Y:S01]  /*15690*/  F2FP.F16.E4M3.UNPACK_B R25, R10.H1 ;  /* 0x0000000aff19723e */ /* 0x000fe200030006ff */
[----:B------:R-:W-:-:S02]  /*156a0*/  HADD2.F32 R10, -RZ, R24.H0_H0 ;  /* 0x20000018ff0a7230 */ /* 0x000fc40000004100 */
[C---:B------:R-:W-:Y:S01]  /*156b0*/  FFMA.FTZ R48, R6.reuse, R31, R48 ;  /* 0x0000001f06307223 */ /* 0x040fe20000010030 */
[----:B------:R-:W-:Y:S01]  /*156c0*/  FFMA.FTZ R41, R6, R29, -R41 ;  /* 0x0000001d06297223 */ /* 0x000fe20000010829 */
[----:B------:R-:W-:Y:S02]  /*156d0*/  HADD2.F32 R31, -RZ, R39.H0_H0 ;  /* 0x20000027ff1f7230 */ /* 0x000fe40000004100 */
[C---:B------:R-:W-:Y:S01]  /*156e0*/  FMUL.FTZ R43, R21.reuse, R30 ;  /* 0x0000001e152b7220 */ /* 0x040fe20000410000 */
[----:B------:R-:W-:Y:S02]  /*156f0*/  HADD2.F32 R29, -RZ, R40.H0_H0 ;  /* 0x20000028ff1d7230 */ /* 0x000fe40000004100 */
[-C--:B------:R-:W-:Y:S01]  /*15700*/  FMUL.FTZ R21, R21, R28.reuse ;  /* 0x0000001c15157220 */ /* 0x080fe20000410000 */
[----:B------:R-:W-:Y:S02]  /*15710*/  HADD2.F32 R6, -RZ, R13.H0_H0 ;  /* 0x2000000dff067230 */ /* 0x000fe40000004100 */
[----:B------:R-:W-:Y:S01]  /*15720*/  FMUL.FTZ R53, R10, R31 ;  /* 0x0000001f0a357220 */ /* 0x000fe20000410000 */
[----:B------:R-:W-:Y:S01]  /*15730*/  FFMA.FTZ R52, R12, R28, -R43 ;  /* 0x0000001c0c347223 */ /* 0x000fe2000001082b */
[----:B------:R-:W-:Y:S01]  /*15740*/  FMUL.FTZ R10, R10, R29 ;  /* 0x0000001d0a0a7220 */ /* 0x000fe20000410000 */
[----:B------:R-:W-:Y:S01]  /*15750*/  FFMA.FTZ R43, R12, R30, R21 ;  /* 0x0000001e0c2b7223 */ /* 0x000fe20000010015 */
[----:B------:R-:W-:Y:S01]  /*15760*/  F2FP.F16.E4M3.UNPACK_B R28, R51 ;  /* 0x00000033ff1c723e */ /* 0x000fe200020006ff */
[C---:B------:R-:W-:Y:S01]  /*15770*/  FFMA.FTZ R53, R6.reuse, R29, -R53 ;  /* 0x0000001d06357223 */ /* 0x040fe20000010835 */
[-C--:B------:R-:W-:Y:S01]  /*15780*/  F2FP.F16.E4M3.UNPACK_B R12, R42.reuse ;  /* 0x0000002aff0c723e */ /* 0x080fe200020006ff */
[----:B------:R-:W-:Y:S01]  /*15790*/  FFMA.FTZ R30, R6, R31, R10 ;  /* 0x0000001f061e7223 */ /* 0x000fe2000001000a */
[----:B------:R-:W-:Y:S01]  /*157a0*/  HADD2.F32 R39, -RZ, R39.H1_H1 ;  /* 0x30000027ff277230 */ /* 0x000fe20000004100 */
[----:B------:R-:W-:Y:S01]  /*157b0*/  F2FP.F16.E4M3.UNPACK_B R51, R51.H1 ;  /* 0x00000033ff33723e */ /* 0x000fe200030006ff */
[----:B------:R-:W-:Y:S01]  /*157c0*/  HADD2.F32 R24, -RZ, R24.H1_H1 ;  /* 0x30000018ff187230 */ /* 0x000fe20000004100 */
[----:B------:R-:W-:Y:S01]  /*157d0*/  F2FP.F16.E4M3.UNPACK_B R42, R42.H1 ;  /* 0x0000002aff2a723e */ /* 0x000fe200030006ff */
[----:B------:R-:W-:Y:S01]  /*157e0*/  HADD2.F32 R29, -RZ, R28.H0_H0 ;  /* 0x2000001cff1d7230 */ /* 0x000fe20000004100 */
[----:B------:R-:W-:Y:S01]  /*157f0*/  F2FP.F16.E4M3.UNPACK_B R9, R8 ;  /* 0x00000008ff09723e */ /* 0x000fe200020006ff */
[----:B------:R-:W-:-:S02]  /*15800*/  HADD2.F32 R10, -RZ, R26.H0_H0 ;  /* 0x2000001aff0a7230 */ /* 0x000fc40000004100 */
[----:B------:R-:W-:Y:S01]  /*15810*/  FMUL.FTZ R54, R24, R39 ;  /* 0x0000002718367220 */ /* 0x000fe20000410000 */
[----:B------:R-:W-:Y:S01]  /*15820*/  HADD2.F32 R21, -RZ, R12.H0_H0 ;  /* 0x2000000cff157230 */ /* 0x000fe20000004100 */
[----:B------:R-:W-:Y:S01]  /*15830*/  F2FP.F16.E4M3.UNPACK_B R8, R8.H1 ;  /* 0x00000008ff08723e */ /* 0x000fe200030006ff */
[----:B------:R-:W-:Y:S02]  /*15840*/  HADD2.F32 R40, -RZ, R40.H1_H1 ;  /* 0x30000028ff287230 */ /* 0x000fe40000004100 */
[C---:B------:R-:W-:Y:S01]  /*15850*/  FMUL.FTZ R31, R10.reuse, R29 ;  /* 0x0000001d0a1f7220 */ /* 0x040fe20000410000 */
[----:B------:R-:W-:Y:S02]  /*15860*/  HADD2.F32 R13, -RZ, R13.H1_H1 ;  /* 0x3000000dff0d7230 */ /* 0x000fe40000004100 */
[----:B------:R-:W-:Y:S01]  /*15870*/  FMUL.FTZ R10, R10, R21 ;  /* 0x000000150a0a7220 */ /* 0x000fe20000410000 */
[----:B------:R-:W-:Y:S02]  /*15880*/  HADD2.F32 R6, -RZ, R15.H0_H0 ;  /* 0x2000000fff067230 */ /* 0x000fe40000004100 */
[----:B------:R-:W-:Y:S01]  /*15890*/  FMUL.FTZ R24, R24, R40 ;  /* 0x0000002818187220 */ /* 0x000fe20000410000 */
[----:B------:R-:W-:-:S02]  /*158a0*/  HADD2.F32 R12, -RZ, R12.H1_H1 ;  /* 0x3000000cff0c7230 */ /* 0x000fc40000004100 */
[C---:B------:R-:W-:Y:S01]  /*158b0*/  FFMA.FTZ R54, R13.reuse, R40, -R54 ;  /* 0x000000280d367223 */ /* 0x040fe20000010836 */
[----:B------:R-:W-:Y:S02]  /*158c0*/  HADD2.F32 R28, -RZ, R28.H1_H1 ;  /* 0x3000001cff1c7230 */ /* 0x000fe40000004100 */
[C---:B------:R-:W-:Y:S01]  /*158d0*/  FFMA.FTZ R40, R6.reuse, R21, -R31 ;  /* 0x0000001506287223 */ /* 0x040fe2000001081f */
[----:B------:R-:W-:Y:S02]  /*158e0*/  HADD2.F32 R26, -RZ, R26.H1_H1 ;  /* 0x3000001aff1a7230 */ /* 0x000fe40000004100 */
[----:B------:R-:W-:Y:S01]  /*158f0*/  FFMA.FTZ R55, R6, R29, R10 ;  /* 0x0000001d06377223 */ /* 0x000fe2000001000a */
[----:B------:R-:W-:Y:S01]  /*15900*/  FFMA.FTZ R39, R13, R39, R24 ;  /* 0x000000270d277223 */ /* 0x000fe20000010018 */
[----:B------:R-:W-:Y:S01]  /*15910*/  HADD2.F32 R15, -RZ, R15.H1_H1 ;  /* 0x3000000fff0f7230 */ /* 0x000fe20000004100 */
[----:B------:R-:W-:Y:S01]  /*15920*/  F2FP.F16.E4M3.UNPACK_B R4, R4.H1 ;  /* 0x00000004ff04723e */ /* 0x000fe200030006ff */
[----:B------:R-:W-:-:S02]  /*15930*/  HADD2.F32 R21, -RZ, R51.H0_H0 ;  /* 0x20000033ff157230 */ /* 0x000fc40000004100 */
[C---:B------:R-:W-:Y:S01]  /*15940*/  FMUL.FTZ R24, R26.reuse, R28 ;  /* 0x0000001c1a187220 */ /* 0x040fe20000410000 */
[----:B------:R-:W-:Y:S02]  /*15950*/  HADD2.F32 R10, -RZ, R27.H0_H0 ;  /* 0x2000001bff0a7230 */ /* 0x000fe40000004100 */
[-C--:B------:R-:W-:Y:S01]  /*15960*/  FMUL.FTZ R29, R26, R12.reuse ;  /* 0x0000000c1a1d7220 */ /* 0x080fe20000410000 */
[----:B------:R-:W-:Y:S02]  /*15970*/  HADD2.F32 R13, -RZ, R42.H0_H0 ;  /* 0x2000002aff0d7230 */ /* 0x000fe40000004100 */
[C---:B0-----:R-:W-:Y:S01]  /*15980*/  FFMA.FTZ R57, R15.reuse, R12, -R24 ;  /* 0x0000000c0f397223 */ /* 0x041fe20000010818 */
[----:B------:R-:W-:Y:S02]  /*15990*/  HADD2.F32 R6, -RZ, R20.H0_H0 ;  /* 0x20000014ff067230 */ /* 0x000fe40000004100 */
[C---:B------:R-:W-:Y:S01]  /*159a0*/  FMUL.FTZ R31, R10.reuse, R21 ;  /* 0x000000150a1f7220 */ /* 0x040fe20000410000 */
[----:B------:R-:W-:Y:S01]  /*159b0*/  FFMA.FTZ R56, R15, R28, R29 ;  /* 0x0000001c0f387223 */ /* 0x000fe2000001001d */
[----:B------:R-:W-:Y:S01]  /*159c0*/  FMUL.FTZ R10, R10, R13 ;  /* 0x0000000d0a0a7220 */ /* 0x000fe20000410000 */
[----:B------:R-:W-:Y:S01]  /*159d0*/  F2FP.F16.E4M3.UNPACK_B R15, R38.H1 ;  /* 0x00000026ff0f723e */ /* 0x000fe200030006ff */
[----:B------:R-:W-:Y:S01]  /*159e0*/  HADD2.F32 R42, -RZ, R42.H1_H1 ;  /* 0x3000002aff2a7230 */ /* 0x000fe20000004100 */
[----:B------:R-:W-:Y:S01]  /*159f0*/  F2FP.F16.E4M3.UNPACK_B R12, R36.H1 ;  /* 0x00000024ff0c723e */ /* 0x000fe200030006ff */
[----:B------:R-:W-:Y:S01]  /*15a00*/  FFMA.FTZ R59, R6, R21, R10 ;  /* 0x00000015063b7223 */ /* 0x000fe2000001000a */
[----:B------:R-:W-:-:S02]  /*15a10*/  HADD2.F32 R51, -RZ, R51.H1_H1 ;  /* 0x30000033ff337230 */ /* 0x000fc40000004100 */
[----:B------:R-:W-:Y:S01]  /*15a20*/  FFMA.FTZ R58, R6, R13, -R31 ;  /* 0x0000000d063a7223 */ /* 0x000fe2000001081f */
[----:B------:R-:W-:Y:S01]  /*15a30*/  HADD2.F32 R27, -RZ, R27.H1_H1 ;  /* 0x3000001bff1b7230 */ /* 0x000fe20000004100 */
[----:B------:R-:W-:Y:S01]  /*15a40*/  F2FP.F16.E4M3.UNPACK_B R38, R38 ;  /* 0x00000026ff26723e */ /* 0x000fe200020006ff */
[----:B------:R-:W-:Y:S01]  /*15a50*/  HADD2.F32 R21, -RZ, R15.H0_H0 ;  /* 0x2000000fff157230 */ /* 0x000fe20000004100 */
[----:B------:R-:W-:Y:S01]  /*15a60*/  F2FP.F16.E4M3.UNPACK_B R36, R36 ;  /* 0x00000024ff24723e */ /* 0x000fe200020006ff */
[----:B------:R-:W-:Y:S02]  /*15a70*/  HADD2.F32 R10, -RZ, R8.H0_H0 ;  /* 0x20000008ff0a7230 */ /* 0x000fe40000004100 */
[C---:B------:R-:W-:Y:S01]  /*15a80*/  FMUL.FTZ R29, R27.reuse, R51 ;  /* 0x000000331b1d7220 */ /* 0x040fe20000410000 */
[----:B------:R-:W-:Y:S02]  /*15a90*/  HADD2.F32 R13, -RZ, R12.H0_H0 ;  /* 0x2000000cff0d7230 */ /* 0x000fe40000004100 */
[----:B------:R-:W-:Y:S01]  /*15aa0*/  FMUL.FTZ R24, R27, R42 ;  /* 0x0000002a1b187220 */ /* 0x000fe20000410000 */
[----:B------:R-:W-:-:S02]  /*15ab0*/  HADD2.F32 R20, -RZ, R20.H1_H1 ;  /* 0x30000014ff147230 */ /* 0x000fc40000004100 */
[C---:B------:R-:W-:Y:S01]  /*15ac0*/  FMUL.FTZ R27, R10.reuse, R21 ;  /* 0x000000150a1b7220 */ /* 0x040fe20000410000 */
[----:B------:R-:W-:Y:S02]  /*15ad0*/  HADD2.F32 R6, -RZ, R4.H0_H0 ;  /* 0x20000004ff067230 */ /* 0x000fe40000004100 */
[----:B------:R-:W-:Y:S01]  /*15ae0*/  FMUL.FTZ R10, R10, R13 ;  /* 0x0000000d0a0a7220 */ /* 0x000fe20000410000 */
[----:B------:R-:W-:Y:S02]  /*15af0*/  HADD2.F32 R8, -RZ, R8.H1_H1 ;  /* 0x30000008ff087230 */ /* 0x000fe40000004100 */
[C---:B------:R-:W-:Y:S01]  /*15b00*/  FFMA.FTZ R61, R20.reuse, R42, -R29 ;  /* 0x0000002a143d7223 */ /* 0x040fe2000001081d */
[----:B------:R-:W-:Y:S01]  /*15b10*/  FFMA.FTZ R42, R20, R51, R24 ;  /* 0x00000033142a7223 */ /* 0x000fe20000010018 */
[C---:B------:R-:W-:Y:S01]  /*15b20*/  FFMA.FTZ R24, R6.reuse, R21, R10 ;  /* 0x0000001506187223 */ /* 0x040fe2000001000a */
[----:B------:R-:W-:Y:S02]  /*15b30*/  HADD2.F32 R21, -RZ, R15.H1_H1 ;  /* 0x3000000fff157230 */ /* 0x000fe40000004100 */
[----:B------:R-:W-:Y:S01]  /*15b40*/  FFMA.FTZ R20, R6, R13, -R27 ;  /* 0x0000000d06147223 */ /* 0x000fe2000001081b */
[----:B------:R-:W-:Y:S01]  /*15b50*/  HADD2.F32 R13, -RZ, R12.H1_H1 ;  /* 0x3000000cff0d7230 */ /* 0x000fe20000004100 */
[----:B------:R-:W-:Y:S01]  /*15b60*/  F2FP.F16.E4M3.UNPACK_B R10, R49.H1 ;  /* 0x00000031ff0a723e */ /* 0x000fe200030006ff */
[----:B------:R-:W-:-:S02]  /*15b70*/  HADD2.F32 R4, -RZ, R4.H1_H1 ;  /* 0x30000004ff047230 */ /* 0x000fc40000004100 */
[C---:B------:R-:W-:Y:S01]  /*15b80*/  FMUL.FTZ R27, R8.reuse, R21 ;  /* 0x00000015081b7220 */ /* 0x040fe20000410000 */
[----:B------:R-:W-:Y:S02]  /*15b90*/  HADD2.F32 R15, -RZ, R38.H0_H0 ;  /* 0x20000026ff0f7230 */ /* 0x000fe40000004100 */
[-C--:B------:R-:W-:Y:S01]  /*15ba0*/  FMUL.FTZ R8, R8, R13.reuse ;  /* 0x0000000d08087220 */ /* 0x080fe20000410000 */
[----:B------:R-:W-:Y:S02]  /*15bb0*/  HADD2.F32 R6, -RZ, R9.H0_H0 ;  /* 0x20000009ff067230 */ /* 0x000fe40000004100 */
[C---:B------:R-:W-:Y:S01]  /*15bc0*/  FFMA.FTZ R29, R4.reuse, R13, -R27 ;  /* 0x0000000d041d7223 */ /* 0x040fe2000001081b */
[----:B------:R-:W-:Y:S02]  /*15bd0*/  HADD2.F32 R13, -RZ, R36.H0_H0 ;  /* 0x20000024ff0d7230 */ /* 0x000fe40000004100 */
[----:B------:R-:W-:Y:S01]  /*15be0*/  FFMA.FTZ R31, R4, R21, R8 ;  /* 0x00000015041f7223 */ /* 0x000fe20000010008 */
[----:B------:R-:W-:-:S02]  /*15bf0*/  HADD2.F32 R38, -RZ, R38.H1_H1 ;  /* 0x30000026ff267230 */ /* 0x000fc40000004100 */
[C---:B------:R-:W-:Y:S01]  /*15c00*/  FMUL.FTZ R21, R6.reuse, R15 ;  /* 0x0000000f06157220 */ /* 0x040fe20000410000 */
[----:B------:R-:W-:Y:S02]  /*15c10*/  HADD2.F32 R9, -RZ, R9.H1_H1 ;  /* 0x30000009ff097230 */ /* 0x000fe40000004100 */
[----:B------:R-:W-:Y:S01]  /*15c20*/  FMUL.FTZ R27, R6, R13 ;  /* 0x0000000d061b7220 */ /* 0x000fe20000410000 */
[--C-:B------:R-:W-:Y:S01]  /*15c30*/  HADD2.F32 R4, -RZ, R5.reuse.H0_H0 ;  /* 0x20000005ff047230 */ /* 0x100fe20000004100 */
[----:B------:R-:W-:Y:S01]  /*15c40*/  F2FP.F16.E4M3.UNPACK_B R49, R49 ;  /* 0x00000031ff31723e */ /* 0x000fe200020006ff */
[----:B------:R-:W-:Y:S02]  /*15c50*/  HADD2.F32 R36, -RZ, R36.H1_H1 ;  /* 0x30000024ff247230 */ /* 0x000fe40000004100 */
[C---:B------:R-:W-:Y:S01]  /*15c60*/  FMUL.FTZ R6, R9.reuse, R38 ;  /* 0x0000002609067220 */ /* 0x040fe20000410000 */
[----:B------:R-:W-:Y:S02]  /*15c70*/  HADD2.F32 R5, -RZ, R5.H1_H1 ;  /* 0x30000005ff057230 */ /* 0x000fe40000004100 */
[C---:B------:R-:W-:Y:S01]  /*15c80*/  FFMA.FTZ R21, R4.reuse, R13, -R21 ;  /* 0x0000000d04157223 */ /* 0x040fe20000010815 */
[----:B------:R-:W-:Y:S01]  /*15c90*/  FFMA.FTZ R27, R4, R15, R27 ;  /* 0x0000000f041b7223 */ /* 0x000fe2000001001b */
[-C--:B------:R-:W-:Y:S01]  /*15ca0*/  F2FP.F16.E4M3.UNPACK_B R4, R37.reuse.H1 ;  /* 0x00000025ff04723e */ /* 0x080fe200030006ff */
[-C--:B------:R-:W-:Y:S01]  /*15cb0*/  FMUL.FTZ R13, R9, R36.reuse ;  /* 0x00000024090d7220 */ /* 0x080fe20000410000 */
[----:B------:R-:W-:Y:S01]  /*15cc0*/  FFMA.FTZ R36, R5, R36, -R6 ;  /* 0x0000002405247223 */ /* 0x000fe20000010806 */
[----:B------:R-:W-:Y:S01]  /*15cd0*/  HADD2.F32 R9, -RZ, R10.H0_H0 ;  /* 0x2000000aff097230 */ /* 0x000fe20000004100 */
[----:B------:R-:W-:Y:S01]  /*15ce0*/  F2FP.F16.E4M3.UNPACK_B R37, R37 ;  /* 0x00000025ff25723e */ /* 0x000fe200020006ff */
[----:B------:R-:W-:-:S02]  /*15cf0*/  HADD2.F32 R6, -RZ, R25.H0_H0 ;  /* 0x20000019ff067230 */ /* 0x000fc40000004100 */
[----:B------:R-:W-:Y:S01]  /*15d00*/  FFMA.FTZ R38, R5, R38, R13 ;  /* 0x0000002605267223 */ /* 0x000fe2000001000d */
[--C-:B------:R-:W-:Y:S02]  /*15d10*/  HADD2.F32 R5, -RZ, R4.reuse.H0_H0 ;  /* 0x20000004ff057230 */ /* 0x100fe40000004100 */
[----:B------:R-:W-:Y:S02]  /*15d20*/  HADD2.F32 R8, -RZ, R4.H1_H1 ;  /* 0x30000004ff087230 */ /* 0x000fe40000004100 */
[C---:B------:R-:W-:Y:S01]  /*15d30*/  FMUL.FTZ R13, R6.reuse, R9 ;  /* 0x00000009060d7220 */ /* 0x040fe20000410000 */
[----:B------:R-:W-:Y:S02]  /*15d40*/  HADD2.F32 R4, -RZ, R14.H0_H0 ;  /* 0x2000000eff047230 */ /* 0x000fe40000004100 */
[----:B------:R-:W-:Y:S01]  /*15d50*/  FMUL.FTZ R15, R6, R5 ;  /* 0x00000005060f7220 */ /* 0x000fe20000410000 */
[----:B------:R-:W-:Y:S02]  /*15d60*/  HADD2.F32 R10, -RZ, R10.H1_H1 ;  /* 0x3000000aff0a7230 */ /* 0x000fe40000004100 */
[----:B------:R-:W-:-:S02]  /*15d70*/  HADD2.F32 R25, -RZ, R25.H1_H1 ;  /* 0x30000019ff197230 */ /* 0x000fc40000004100 */
[C---:B------:R-:W-:Y:S01]  /*15d80*/  FFMA.FTZ R26, R4.reuse, R5, -R13 ;  /* 0x00000005041a7223 */ /* 0x040fe2000001080d */
[----:B------:R-:W-:Y:S02]  /*15d90*/  HADD2.F32 R14, -RZ, R14.H1_H1 ;  /* 0x3000000eff0e7230 */ /* 0x000fe40000004100 */
[----:B------:R-:W-:Y:S02]  /*15da0*/  HADD2.F32 R6, -RZ, R37.H0_H0 ;  /* 0x20000025ff067230 */ /* 0x000fe40000004100 */
[C---:B------:R-:W-:Y:S01]  /*15db0*/  FMUL.FTZ R5, R25.reuse, R10 ;  /* 0x0000000a19057220 */ /* 0x040fe20000410000 */
[-C--:B------:R-:W-:Y:S01]  /*15dc0*/  FMUL.FTZ R13, R25, R8.reuse ;  /* 0x00000008190d7220 */ /* 0x080fe20000410000 */
[----:B------:R-:W-:Y:S01]  /*15dd0*/  FFMA.FTZ R25, R4, R9, R15 ;  /* 0x0000000904197223 */ /* 0x000fe2000001000f */
[----:B------:R-:W-:Y:S02]  /*15de0*/  HADD2.F32 R9, -RZ, R49.H0_H0 ;  /* 0x20000031ff097230 */ /* 0x000fe40000004100 */
[C---:B------:R-:W-:Y:S01]  /*15df0*/  FFMA.FTZ R51, R14.reuse, R8, -R5 ;  /* 0x000000080e337223 */ /* 0x040fe20000010805 */
[----:B------:R-:W-:Y:S01]  /*15e00*/  FFMA.FTZ R28, R14, R10, R13 ;  /* 0x0000000a0e1c7223 */ /* 0x000fe2000001000d */
[----:B------:R-:W-:-:S02]  /*15e10*/  HADD2.F32 R5, -RZ, R11.H0_H0 ;  /* 0x2000000bff057230 */ /* 0x000fc40000004100 */
[----:B------:R-:W-:Y:S01]  /*15e20*/  HADD2.F32 R10, -RZ, R49.H1_H1 ;  /* 0x30000031ff0a7230 */ /* 0x000fe20000004100 */
[----:B------:R-:W-:Y:S01]  /*15e30*/  F2FP.SATFINITE.E4M3.F32.PACK_AB_MERGE_C R26, R51, R26, RZ ;  /* 0x0000001a331a723e */ /* 0x000fe200048070ff */
[----:B------:R-:W-:Y:S02]  /*15e40*/  HADD2.F32 R11, -RZ, R11.H1_H1 ;  /* 0x3000000bff0b7230 */ /* 0x000fe40000004100 */
[C---:B------:R-:W-:Y:S01]  /*15e50*/  FMUL.FTZ R13, R5.reuse, R9 ;  /* 0x00000009050d7220 */ /* 0x040fe20000410000 */
[----:B------:R-:W-:Y:S02]  /*15e60*/  HADD2.F32 R8, -RZ, R37.H1_H1 ;  /* 0x30000025ff087230 */ /* 0x000fe40000004100 */
[----:B------:R-:W-:Y:S01]  /*15e70*/  FMUL.FTZ R12, R5, R6 ;  /* 0x00000006050c7220 */ /* 0x000fe20000410000 */
[--C-:B------:R-:W-:Y:S02]  /*15e80*/  HADD2.F32 R4, -RZ, R7.reuse.H0_H0 ;  /* 0x20000007ff047230 */ /* 0x100fe40000004100 */
[----:B------:R-:W-:Y:S01]  /*15e90*/  FMUL.FTZ R14, R11, R10 ;  /* 0x0000000a0b0e7220 */ /* 0x000fe20000410000 */
[----:B------:R-:W-:-:S02]  /*15ea0*/  HADD2.F32 R7, -RZ, R7.H1_H1 ;  /* 0x30000007ff077230 */ /* 0x000fc40000004100 */
[----:B------:R-:W-:Y:S01]  /*15eb0*/  FMUL.FTZ R11, R11, R8 ;  /* 0x000000080b0b7220 */ /* 0x000fe20000410000 */
[----:B------:R-:W-:Y:S01]  /*15ec0*/  F2FP.SATFINITE.E4M3.F32.PACK_AB_MERGE_C R5, R54, R53, RZ ;  /* 0x000000353605723e */ /* 0x000fe200048070ff */
        /* <DEDUP_REMOVED lines=10> */
[----:B------:R-:W-:Y:S02]  /*15f70*/  F2FP.SATFINITE.E4M3.F32.PACK_AB_MERGE_C R5, R52, R41, R5 ;  /* 0x000000293405723e */ /* 0x000fe40004807005 */
[----:B------:R-:W-:Y:S02]  /*15f80*/  F2FP.SATFINITE.E4M3.F32.PACK_AB_MERGE_C R7, R57, R40, R7 ;  /* 0x000000283907723e */ /* 0x000fe40004807007 */
[----:B------:R-:W-:-:S02]  /*15f90*/  F2FP.SATFINITE.E4M3.F32.PACK_AB_MERGE_C R4, R36, R21, R4 ;  /* 0x000000152404723e */ /* 0x000fc40004807004 */
[----:B------:R-:W-:Y:S02]  /*15fa0*/  F2FP.SATFINITE.E4M3.F32.PACK_AB_MERGE_C R6, R13, R6, R26 ;  /* 0x000000060d06723e */ /* 0x000fe4000480701a */
[----:B------:R-:W-:Y:S02]  /*15fb0*/  F2FP.SATFINITE.E4M3.F32.PACK_AB_MERGE_C R9, R43, R48, R9 ;  /* 0x000000302b09723e */ /* 0x000fe40004807009 */
[----:B------:R-:W-:Y:S01]  /*15fc0*/  F2FP.SATFINITE.E4M3.F32.PACK_AB_MERGE_C R11, R56, R55, R11 ;  /* 0x00000037380b723e */ /* 0x000fe2000480700b */
[----:B------:R2:W-:Y:S01]  /*15fd0*/  STS.128 [R60+0x1e200], R4 ;  /* 0x01e200043c007388 */ /* 0x0005e20000000c00 */
[----:B------:R-:W-:Y:S02]  /*15fe0*/  F2FP.SATFINITE.E4M3.F32.PACK_AB_MERGE_C R8, R38, R27, R8 ;  /* 0x0000001b2608723e */ /* 0x000fe40004807008 */
[----:B------:R-:W-:-:S05]  /*15ff0*/  F2FP.SATFINITE.E4M3.F32.PACK_AB_MERGE_C R10, R15, R12, R10 ;  /* 0x0000000c0f0a723e */ /* 0x000fca000480700a */
[----:B------:R2:W-:Y:S02]  /*16000*/  STS.128 [R0+0x1e200], R8 ;  /* 0x01e2000800007388 */ /* 0x0005e40000000c00 */
.L_x_571:
[----:B------:R-:W-:Y:S05]  /*16010*/  BSYNC B1 ;  /* 0x0000000000017941 */ /* 0x000fea0003800000 */
.L_x_570:
[----:B------:R-:W-:Y:S05]  /*16020*/  @P2 BRA `(.L_x_549) ;  /* 0x0000000c00e02947 */ /* 0x000fea0003800000 */
[----:B-12---:R-:W2:Y:S04]  /*16030*/  LDL R0, [R1+0x38] ;  /* 0x0000380001007983 */ /* 0x006ea80000100800 */
[----:B------:R-:W3:Y:S01]  /*16040*/  LDL R49, [R1+0x28] ;  /* 0x0000280001317983 */ /* 0x000ee20000100800 */
[----:B-----5:R-:W-:Y:S02]  /*16050*/  SHF.R.U32.HI R4, RZ, 0x8, R44 ;  /* 0x00000008ff047819 */ /* 0x020fe4000001162c */
[----:B------:R-:W-:Y:S02]  /*16060*/  SHF.R.U32.HI R8, RZ, 0x8, R46 ;  /* 0x00000008ff087819 */ /* 0x000fe4000001162e */
[----:B------:R-:W-:Y:S02]  /*16070*/  LOP3.LUT R5, R4, 0xff, RZ, 0xc0, !PT ;  /* 0x000000ff04057812 */ /* 0x000fe400078ec0ff */
[----:B------:R-:W-:-:S02]  /*16080*/  LOP3.LUT R4, R46, 0xff, RZ, 0xc0, !PT ;  /* 0x000000ff2e047812 */ /* 0x000fc400078ec0ff */
[----:B------:R-:W-:Y:S02]  /*16090*/  LOP3.LUT R9, R8, 0xff, RZ, 0xc0, !PT ;  /* 0x000000ff08097812 */ /* 0x000fe400078ec0ff */
[----:B------:R-:W-:Y:S02]  /*160a0*/  SHF.R.U32.HI R7, RZ, 0x8, R45 ;  /* 0x00000008ff077819 */ /* 0x000fe4000001162d */
[----:B------:R-:W-:Y:S02]  /*160b0*/  PRMT R15, R9, 0x7604, R4 ;  /* 0x00007604090f7816 */ /* 0x000fe40000000004 */
[----:B------:R-:W-:Y:S02]  /*160c0*/  LOP3.LUT R6, R45, 0xff, RZ, 0xc0, !PT ;  /* 0x000000ff2d067812 */ /* 0x000fe400078ec0ff */
[----:B------:R-:W-:Y:S02]  /*160d0*/  LOP3.LUT R7, R7, 0xff, RZ, 0xc0, !PT ;  /* 0x000000ff07077812 */ /* 0x000fe400078ec0ff */
[----:B------:R-:W-:-:S02]  /*160e0*/  SHF.R.U32.HI R8, RZ, 0x8, R32 ;  /* 0x00000008ff087819 */ /* 0x000fc40000011620 */
[----:B------:R-:W-:Y:S02]  /*160f0*/  PRMT R12, R7, 0x7604, R6 ;  /* 0x00007604070c7816 */ /* 0x000fe40000000006 */
[----:B------:R-:W-:Y:S02]  /*16100*/  LOP3.LUT R7, R32, 0xff, RZ, 0xc0, !PT ;  /* 0x000000ff20077812 */ /* 0x000fe400078ec0ff */
[----:B------:R-:W-:Y:S02]  /*16110*/  LOP3.LUT R8, R8, 0xff, RZ, 0xc0, !PT ;  /* 0x000000ff08087812 */ /* 0x000fe400078ec0ff */
[----:B------:R-:W-:Y:S02]  /*16120*/  SHF.R.U32.HI R6, RZ, 0x8, R47 ;  /* 0x00000008ff067819 */ /* 0x000fe4000001162f */
[----:B------:R-:W-:Y:S02]  /*16130*/  PRMT R25, R8, 0x7604, R7 ;  /* 0x0000760408197816 */ /* 0x000fe40000000007 */
[----:B------:R-:W-:-:S02]  /*16140*/  SHF.R.U32.HI R8, RZ, 0x8, R33 ;  /* 0x00000008ff087819 */ /* 0x000fc40000011621 */
[----:B------:R-:W-:Y:S02]  /*16150*/  LOP3.LUT R6, R6, 0xff, RZ, 0xc0, !PT ;  /* 0x000000ff06067812 */ /* 0x000fe400078ec0ff */
[----:B------:R-:W-:Y:S02]  /*16160*/  SHF.R.U32.HI R27, RZ, 0x8, R35 ;  /* 0x00000008ff1b7819 */ /* 0x000fe40000011623 */
[----:B------:R-:W-:Y:S02]  /*16170*/  LOP3.LUT R20, R33, 0xff, RZ, 0xc0, !PT ;  /* 0x000000ff21147812 */ /* 0x000fe400078ec0ff */
[----:B------:R-:W-:Y:S02]  /*16180*/  LOP3.LUT R26, R35, 0xff, RZ, 0xc0, !PT ;  /* 0x000000ff231a7812 */ /* 0x000fe400078ec0ff */
[----:B------:R-:W-:Y:S02]  /*16190*/  LOP3.LUT R27, R27, 0xff, RZ, 0xc0, !PT ;  /* 0x000000ff1b1b7812 */ /* 0x000fe400078ec0ff */
[----:B------:R-:W-:-:S02]  /*161a0*/  SHF.R.U32.HI R24, RZ, 0x8, R34 ;  /* 0x00000008ff187819 */ /* 0x000fc40000011622 */
[----:B------:R-:W-:Y:S02]  /*161b0*/  PRMT R26, R27, 0x7604, R26 ;  /* 0x000076041b1a7816 */ /* 0x000fe4000000001a */
[----:B------:R-:W-:Y:S02]  /*161c0*/  SHF.R.U32.HI R27, RZ, 0x10, R33 ;  /* 0x00000010ff1b7819 */ /* 0x000fe40000011621 */
[----:B------:R-:W-:Y:S02]  /*161d0*/  LOP3.LUT R21, R34, 0xff, RZ, 0xc0, !PT ;  /* 0x000000ff22157812 */ /* 0x000fe400078ec0ff */
[----:B------:R-:W-:Y:S01]  /*161e0*/  LOP3.LUT R24, R24, 0xff, RZ, 0xc0, !PT ;  /* 0x000000ff18187812 */ /* 0x000fe200078ec0ff */
[----:B------:R-:W-:Y:S01]  /*161f0*/  IMAD.U32 R27, R27, 0x10000, RZ ;  /* 0x000100001b1b7824 */ /* 0x000fe200078e00ff */
[----:B------:R-:W-:Y:S02]  /*16200*/  SHF.R.U32.HI R37, RZ, 0x10, R35 ;  /* 0x00000010ff257819 */ /* 0x000fe40000011623 */
[----:B------:R-:W-:-:S02]  /*16210*/  PRMT R31, R24, 0x7604, R21 ;  /* 0x00007604181f7816 */ /* 0x000fc40000000015 */
[----:B------:R-:W-:Y:S01]  /*16220*/  SHF.R.U32.HI R21, RZ, 0x10, R47 ;  /* 0x00000010ff157819 */ /* 0x000fe2000001162f */
[----:B------:R-:W-:Y:S01]  /*16230*/  IMAD.U32 R37, R37, 0x10000, RZ ;  /* 0x0001000025257824 */ /* 0x000fe200078e00ff */
[----:B------:R-:W-:Y:S02]  /*16240*/  LOP3.LUT R31, R31, 0xff0000, R34, 0xf8, !PT ;  /* 0x00ff00001f1f7812 */ /* 0x000fe400078ef822 */
[----:B------:R-:W-:Y:S01]  /*16250*/  LOP3.LUT R15, R15, 0xff0000, R46, 0xf8, !PT ;  /* 0x00ff00000f0f7812 */ /* 0x000fe200078ef82e */
[----:B------:R-:W-:Y:S01]  /*16260*/  IMAD.U32 R21, R21, 0x10000, RZ ;  /* 0x0001000015157824 */ /* 0x000fe200078e00ff */
[----:B------:R-:W-:Y:S02]  /*16270*/  LOP3.LUT R34, R31, 0xff000000, R34, 0xf8, !PT ;  /* 0xff0000001f227812 */ /* 0x000fe400078ef822 */
[----:B------:R-:W-:Y:S02]  /*16280*/  LOP3.LUT R37, R26, 0xff0000, R37, 0xf8, !PT ;  /* 0x00ff00001a257812 */ /* 0x000fe400078ef825 */
[----:B------:R-:W-:-:S02]  /*16290*/  LOP3.LUT R30, R15, 0xff000000, R46, 0xf8, !PT ;  /* 0xff0000000f1e7812 */ /* 0x000fc400078ef82e */
[----:B------:R-:W-:Y:S02]  /*162a0*/  LOP3.LUT R36, R37, 0xff000000, R35, 0xf8, !PT ;  /* 0xff00000025247812 */ /* 0x000fe400078ef823 */
[----:B------:R-:W-:-:S04]  /*162b0*/  LOP3.LUT R25, R25, 0xff0000, R32, 0xf8, !PT ;  /* 0x00ff000019197812 */ /* 0x000fc800078ef820 */
[----:B------:R-:W-:Y:S02]  /*162c0*/  LOP3.LUT R32, R25, 0xff000000, R32, 0xf8, !PT ;  /* 0xff00000019207812 */ /* 0x000fe400078ef820 */
[----:B--2---:R-:W-:Y:S02]  /*162d0*/  LEA.HI R3, R3, R0, RZ, 0x1c ;  /* 0x0000000003037211 */ /* 0x004fe400078fe0ff */
[----:B------:R-:W-:-:S04]  /*162e0*/  LOP3.LUT R0, R44, 0xff, RZ, 0xc0, !PT ;  /* 0x000000ff2c007812 */ /* 0x000fc800078ec0ff */
[----:B------:R-:W-:Y:S02]  /*162f0*/  PRMT R13, R5, 0x7604, R0 ;  /* 0x00007604050d7816 */ /* 0x000fe40000000000 */
[----:B------:R-:W-:Y:S02]  /*16300*/  SHF.R.S32.HI R0, RZ, 0x1f, R3 ;  /* 0x0000001fff007819 */ /* 0x000fe40000011403 */
[----:B------:R-:W-:Y:S02]  /*16310*/  LOP3.LUT R5, R47, 0xff, RZ, 0xc0, !PT ;  /* 0x000000ff2f057812 */ /* 0x000fe400078ec0ff */
[----:B------:R-:W-:Y:S01]  /*16320*/  LEA.HI R4, R0, R3, RZ, 0x2 ;  /* 0x0000000300047211 */ /* 0x000fe200078f10ff */
[----:B------:R-:W-:Y:S01]  /*16330*/  IMAD.SHL.U32 R3, R3, 0x10, RZ ;  /* 0x0000001003037824 */ /* 0x000fe200078e00ff */
[----:B------:R-:W-:Y:S02]  /*16340*/  PRMT R14, R6, 0x7604, R5 ;  /* 0x00007604060e7816 */ /* 0x000fe40000000005 */
[----:B------:R-:W-:-:S02]  /*16350*/  SHF.L.U32 R4, R4, 0xb, RZ ;  /* 0x0000000b04047819 */ /* 0x000fc400000006ff */
[----:B------:R-:W-:Y:S02]  /*16360*/  LOP3.LUT R0, R224, 0x30, R3, 0xf8, !PT ;  /* 0x00000030e0007812 */ /* 0x000fe400078ef803 */
[----:B------:R-:W-:Y:S02]  /*16370*/  LOP3.LUT R3, R4, 0xffffe000, RZ, 0xc0, !PT ;  /* 0xffffe00004037812 */ /* 0x000fe400078ec0ff */
[----:B------:R-:W-:Y:S01]  /*16380*/  LOP3.LUT R0, R0, R225, RZ, 0x3c, !PT ;  /* 0x000000e100007212 */ /* 0x000fe200078e3cff */
[----:B---3--:R-:W1:Y:S01]  /*16390*/  LDS.128 R4, [R49+0x1e200] ;  /* 0x01e2000031047984 */ /* 0x008e620000000c00 */
[----:B------:R-:W-:Y:S02]  /*163a0*/  LOP3.LUT R13, R13, 0xff0000, R44, 0xf8, !PT ;  /* 0x00ff00000d0d7812 */ /* 0x000fe400078ef82c */
[----:B------:R-:W-:Y:S02]  /*163b0*/  IADD3 R3, R0, R226, R3 ;  /* 0x000000e200037210 */ /* 0x000fe40007ffe003 */
[----:B------:R-:W-:-:S03]  /*163c0*/  LOP3.LUT R21, R14, 0xff0000, R21, 0xf8, !PT ;  /* 0x00ff00000e157812 */ /* 0x000fc600078ef815 */
[----:B------:R-:W-:Y:S01]  /*163d0*/  IMAD.IADD R0, R18, 0x1, R3 ;  /* 0x0000000112007824 */ /* 0x000fe200078e0203 */
[----:B------:R-:W-:Y:S02]  /*163e0*/  LOP3.LUT R3, R8, 0xff, RZ, 0xc0, !PT ;  /* 0x000000ff08037812 */ /* 0x000fe400078ec0ff */
[----:B------:R-:W-:Y:S02]  /*163f0*/  LOP3.LUT R46, R21, 0xff000000, R47, 0xf8, !PT ;  /* 0xff000000152e7812 */ /* 0x000fe400078ef82f */
[----:B------:R-:W2:Y:S01]  /*16400*/  LDS.128 R8, [R0+0x1e200] ;  /* 0x01e2000000087984 */ /* 0x000ea20000000c00 */
[----:B------:R-:W-:Y:S02]  /*16410*/  PRMT R20, R3, 0x7604, R20 ;  /* 0x0000760403147816 */ /* 0x000fe40000000014 */
[----:B------:R-:W-:Y:S02]  /*16420*/  SHF.R.U32.HI R3, RZ, 0x10, R45 ;  /* 0x00000010ff037819 */ /* 0x000fe4000001162d */
[----:B------:R-:W-:-:S02]  /*16430*/  LOP3.LUT R29, R20, 0xff0000, R27, 0xf8, !PT ;  /* 0x00ff0000141d7812 */ /* 0x000fc400078ef81b */
[----:B------:R-:W-:Y:S01]  /*16440*/  LOP3.LUT R27, R13, 0xff000000, R44, 0xf8, !PT ;  /* 0xff0000000d1b7812 */ /* 0x000fe200078ef82c */
[----:B------:R-:W-:Y:S01]  /*16450*/  IMAD.U32 R3, R3, 0x10000, RZ ;  /* 0x0001000003037824 */ /* 0x000fe200078e00ff */
[----:B------:R-:W-:-:S04]  /*16460*/  LOP3.LUT R33, R29, 0xff000000, R33, 0xf8, !PT ;  /* 0xff0000001d217812 */ /* 0x000fc800078ef821 */
[----:B------:R-:W-:Y:S02]  /*16470*/  LOP3.LUT R3, R12, 0xff0000, R3, 0xf8, !PT ;  /* 0x00ff00000c037812 */ /* 0x000fe400078ef803 */
[-C--:B------:R-:W-:Y:S02]  /*16480*/  F2FP.F16.E4M3.UNPACK_B R31, R33.reuse ;  /* 0x00000021ff1f723e */ /* 0x080fe400020006ff */
[----:B------:R-:W-:Y:S02]  /*16490*/  LOP3.LUT R44, R3, 0xff000000, R45, 0xf8, !PT ;  /* 0xff000000032c7812 */ /* 0x000fe400078ef82d */
[----:B------:R-:W-:Y:S01]  /*164a0*/  F2FP.F16.E4M3.UNPACK_B R33, R33.H1 ;  /* 0x00000021ff21723e */ /* 0x000fe200030006ff */
[----:B------:R-:W-:Y:S01]  /*164b0*/  HADD2.F32 R35, -RZ, R31.H0_H0 ;  /* 0x2000001fff237230 */ /* 0x000fe20000004100 */
[-C--:B------:R-:W-:Y:S02]  /*164c0*/  F2FP.F16.E4M3.UNPACK_B R28, R44.reuse ;  /* 0x0000002cff1c723e */ /* 0x080fe400020006ff */
[----:B------:R-:W-:-:S03]  /*164d0*/  F2FP.F16.E4M3.UNPACK_B R44, R44.H1 ;  /* 0x0000002cff2c723e */ /* 0x000fc600030006ff */
[----:B------:R-:W-:Y:S01]  /*164e0*/  HADD2.F32 R29, -RZ, R28.H0_H0 ;  /* 0x2000001cff1d7230 */ /* 0x000fe20000004100 */
[----:B-1----:R-:W-:Y:S02]  /*164f0*/  F2FP.F16.E4M3.UNPACK_B R12, R5 ;  /* 0x00000005ff0c723e */ /* 0x002fe400020006ff */
[-C--:B------:R-:W-:Y:S02]  /*16500*/  F2FP.F16.E4M3.UNPACK_B R14, R7.reuse ;  /* 0x00000007ff0e723e */ /* 0x080fe400020006ff */
[----:B------:R-:W-:Y:S02]  /*16510*/  F2FP.F16.E4M3.UNPACK_B R15, R7.H1 ;  /* 0x00000007ff0f723e */ /* 0x000fe400030006ff */
[-C--:B------:R-:W-:Y:S02]  /*16520*/  F2FP.F16.E4M3.UNPACK_B R7, R6.reuse ;  /* 0x00000006ff07723e */ /* 0x080fe400020006ff */
[----:B------:R-:W-:Y:S01]  /*16530*/  F2FP.F16.E4M3.UNPACK_B R13, R6.H1 ;  /* 0x00000006ff0d723e */ /* 0x000fe200030006ff */
[--C-:B------:R-:W-:Y:S01]  /*16540*/  HADD2.F32 R6, -RZ, R12.reuse.H0_H0 ;  /* 0x2000000cff067230 */ /* 0x100fe20000004100 */
[----:B------:R-:W-:Y:S01]  /*16550*/  F2FP.F16.E4M3.UNPACK_B R5, R5.H1 ;  /* 0x00000005ff05723e */ /* 0x000fe200030006ff */
[----:B------:R-:W-:Y:S01]  /*16560*/  HADD2.F32 R12, -RZ, R12.H1_H1 ;  /* 0x3000000cff0c7230 */ /* 0x000fe20000004100 */
[----:B------:R-:W-:-:S02]  /*16570*/  F2FP.F16.E4M3.UNPACK_B R3, R4 ;  /* 0x00000004ff03723e */ /* 0x000fc400020006ff */
[-C--:B--2---:R-:W-:Y:S02]  /*16580*/  F2FP.F16.E4M3.UNPACK_B R20, R9.reuse ;  /* 0x00000009ff14723e */ /* 0x084fe400020006ff */
        /* <DEDUP_REMOVED lines=12> */
[----:B------:R-:W-:Y:S01]  /*16650*/  HADD2.F32 R35, -RZ, R31.H1_H1 ;  /* 0x3000001fff237230 */ /* 0x000fe20000004100 */
[----:B------:R-:W-:Y:S01]  /*16660*/  F2FP.F16.E4M3.UNPACK_B R9, R8 ;  /* 0x00000008ff09723e */ /* 0x000fe200020006ff */
[----:B------:R-:W-:Y:S01]  /*16670*/  HADD2.F32 R29, -RZ, R28.H1_H1 ;  /* 0x3000001cff1d7230 */ /* 0x000fe20000004100 */
[----:B------:R-:W-:Y:S01]  /*16680*/  F2FP.F16.E4M3.UNPACK_B R28, R36 ;  /* 0x00000024ff1c723e */ /* 0x000fe200020006ff */
[----:B------:R-:W-:Y:S02]  /*16690*/  HADD2.F32 R37, -RZ, R33.H0_H0 ;  /* 0x20000021ff257230 */ /* 0x000fe40000004100 */
[C---:B------:R-:W-:Y:S01]  /*166a0*/  FMUL.FTZ R39, R20.reuse, R35 ;  /* 0x0000002314277220 */ /* 0x040fe20000410000 */
[----:B------:R-:W-:Y:S02]  /*166b0*/  HADD2.F32 R31, -RZ, R44.H0_H0 ;  /* 0x2000002cff1f7230 */ /* 0x000fe40000004100 */
[----:B------:R-:W-:Y:S01]  /*166c0*/  FMUL.FTZ R20, R20, R29 ;  /* 0x0000001d14147220 */ /* 0x000fe20000410000 */
[----:B------:R-:W-:-:S02]  /*166d0*/  HADD2.F32 R6, -RZ, R5.H0_H0 ;  /* 0x20000005ff067230 */ /* 0x000fc40000004100 */
[----:B------:R-:W-:Y:S01]  /*166e0*/  FMUL.FTZ R41, R10, R37 ;  /* 0x000000250a297220 */ /* 0x000fe20000410000 */
[----:B------:R-:W-:Y:S01]  /*166f0*/  FFMA.FTZ R39, R12, R29, -R39 ;  /* 0x0000001d0c277223 */ /* 0x000fe20000010827 */
[----:B------:R-:W-:Y:S01]  /*16700*/  FMUL.FTZ R10, R10, R31 ;  /* 0x0000001f0a0a7220 */ /* 0x000fe20000410000 */
[----:B------:R-:W-:Y:S01]  /*16710*/  FFMA.FTZ R35, R12, R35, R20 ;  /* 0x000000230c237223 */ /* 0x000fe20000010014 */
[----:B------:R-:W-:Y:S01]  /*16720*/  F2FP.F16.E4M3.UNPACK_B R12, R46 ;  /* 0x0000002eff0c723e */ /* 0x000fe200020006ff */
[C---:B------:R-:W-:Y:S01]  /*16730*/  FFMA.FTZ R41, R6.reuse, R31, -R41 ;  /* 0x0000001f06297223 */ /* 0x040fe20000010829 */
[----:B------:R-:W-:Y:S01]  /*16740*/  FFMA.FTZ R37, R6, R37, R10 ;  /* 0x0000002506257223 */ /* 0x000fe2000001000a */
[----:B------:R-:W-:Y:S01]  /*16750*/  HADD2.F32 R20, -RZ, R33.H1_H1 ;  /* 0x30000021ff147230 */ /* 0x000fe20000004100 */
[----:B------:R-:W-:Y:S01]  /*16760*/  F2FP.F16.E4M3.UNPACK_B R36, R36.H1 ;  /* 0x00000024ff24723e */ /* 0x000fe200030006ff */
[----:B------:R-:W-:Y:S01]  /*16770*/  HADD2.F32 R21, -RZ, R21.H1_H1 ;  /* 0x30000015ff157230 */ /* 0x000fe20000004100 */
[----:B------:R-:W-:Y:S01]  /*16780*/  F2FP.F16.E4M3.UNPACK_B R46, R46.H1 ;  /* 0x0000002eff2e723e */ /* 0x000fe200030006ff */
[----:B------:R-:W-:Y:S01]  /*16790*/  HADD2.F32 R31, -RZ, R28.H0_H0 ;  /* 0x2000001cff1f7230 */ /* 0x000fe20000004100 */
[----:B------:R-:W-:Y:S01]  /*167a0*/  F2FP.F16.E4M3.UNPACK_B R8, R8.H1 ;  /* 0x00000008ff08723e */ /* 0x000fe200030006ff */
[----:B------:R-:W-:-:S02]  /*167b0*/  HADD2.F32 R10, -RZ, R25.H0_H0 ;  /* 0x20000019ff0a7230 */ /* 0x000fc40000004100 */
[C---:B------:R-:W-:Y:S01]  /*167c0*/  FMUL.FTZ R42, R21.reuse, R20 ;  /* 0x00000014152a7220 */ /* 0x040fe20000410000 */
[----:B------:R-:W-:Y:S01]  /*167d0*/  HADD2.F32 R44, -RZ, R44.H1_H1 ;  /* 0x3000002cff2c7230 */ /* 0x000fe20000004100 */
[----:B------:R-:W-:Y:S01]  /*167e0*/  F2FP.F16.E4M3.UNPACK_B R4, R4.H1 ;  /* 0x00000004ff04723e */ /* 0x000fe200030006ff */
[----:B------:R-:W-:Y:S02]  /*167f0*/  HADD2.F32 R29, -RZ, R12.H0_H0 ;  /* 0x2000000cff1d7230 */ /* 0x000fe40000004100 */
[C---:B------:R-:W-:Y:S01]  /*16800*/  FMUL.FTZ R33, R10.reuse, R31 ;  /* 0x0000001f0a217220 */ /* 0x040fe20000410000 */
[----:B------:R-:W-:Y:S02]  /*16810*/  HADD2.F32 R5, -RZ, R5.H1_H1 ;  /* 0x30000005ff057230 */ /* 0x000fe40000004100 */
[----:B------:R-:W-:Y:S01]  /*16820*/  FMUL.FTZ R21, R21, R44 ;  /* 0x0000002c15157220 */ /* 0x000fe20000410000 */
[----:B------:R-:W-:Y:S02]  /*16830*/  HADD2.F32 R6, -RZ, R14.H0_H0 ;  /* 0x2000000eff067230 */ /* 0x000fe40000004100 */
[----:B------:R-:W-:Y:S01]  /*16840*/  FMUL.FTZ R10, R10, R29 ;  /* 0x0000001d0a0a7220 */ /* 0x000fe20000410000 */
[----:B------:R-:W-:-:S02]  /*16850*/  HADD2.F32 R28, -RZ, R28.H1_H1 ;  /* 0x3000001cff1c7230 */ /* 0x000fc40000004100 */
[C---:B------:R-:W-:Y:S01]  /*16860*/  FFMA.FTZ R42, R5.reuse, R44, -R42 ;  /* 0x0000002c052a7223 */ /* 0x040fe2000001082a */
[----:B------:R-:W-:Y:S01]  /*16870*/  FFMA.FTZ R44, R5, R20, R21 ;  /* 0x00000014052c7223 */ /* 0x000fe20000010015 */
[C---:B------:R-:W-:Y:S01]  /*16880*/  FFMA.FTZ R33, R6.reuse, R29, -R33 ;  /* 0x0000001d06217223 */ /* 0x040fe20000010821 */
[----:B------:R-:W-:Y:S01]  /*16890*/  FFMA.FTZ R43, R6, R31, R10 ;  /* 0x0000001f062b7223 */ /* 0x000fe2000001000a */
[----:B------:R-:W-:Y:S02]  /*168a0*/  HADD2.F32 R20, -RZ, R36.H0_H0 ;  /* 0x20000024ff147230 */ /* 0x000fe40000004100 */
[----:B------:R-:W-:Y:S02]  /*168b0*/  HADD2.F32 R6, -RZ, R26.H0_H0 ;  /* 0x2000001aff067230 */ /* 0x000fe40000004100 */
[----:B------:R-:W-:Y:S02]  /*168c0*/  HADD2.F32 R25, -RZ, R25.H1_H1 ;  /* 0x30000019ff197230 */ /* 0x000fe40000004100 */
[----:B------:R-:W-:-:S02]  /*168d0*/  HADD2.F32 R12, -RZ, R12.H1_H1 ;  /* 0x3000000cff0c7230 */ /* 0x000fc40000004100 */
[C---:B------:R-:W-:Y:S01]  /*168e0*/  FMUL.FTZ R54, R6.reuse, R20 ;  /* 0x0000001406367220 */ /* 0x040fe20000410000 */
[----:B------:R-:W-:Y:S02]  /*168f0*/  HADD2.F32 R10, -RZ, R46.H0_H0 ;  /* 0x2000002eff0a7230 */ /* 0x000fe40000004100 */
[C---:B------:R-:W-:Y:S01]  /*16900*/  FMUL.FTZ R21, R25.reuse, R28 ;  /* 0x0000001c19157220 */ /* 0x040fe20000410000 */
[----:B------:R-:W-:Y:S02]  /*16910*/  HADD2.F32 R5, -RZ, R15.H0_H0 ;  /* 0x2000000fff057230 */ /* 0x000fe40000004100 */
[----:B------:R-:W-:Y:S01]  /*16920*/  FMUL.FTZ R25, R25, R12 ;  /* 0x0000000c19197220 */ /* 0x000fe20000410000 */
[----:B------:R-:W-:Y:S02]  /*16930*/  HADD2.F32 R14, -RZ, R14.H1_H1 ;  /* 0x3000000eff0e7230 */ /* 0x000fe40000004100 */
[----:B------:R-:W-:Y:S01]  /*16940*/  FMUL.FTZ R29, R6, R10 ;  /* 0x0000000a061d7220 */ /* 0x000fe20000410000 */
[----:B------:R-:W-:-:S02]  /*16950*/  HADD2.F32 R46, -RZ, R46.H1_H1 ;  /* 0x3000002eff2e7230 */ /* 0x000fc40000004100 */
[C---:B------:R-:W-:Y:S01]  /*16960*/  FFMA.FTZ R54, R5.reuse, R10, -R54 ;  /* 0x0000000a05367223 */ /* 0x040fe20000010836 */
[-C--:B------:R-:W-:Y:S01]  /*16970*/  F2FP.F16.E4M3.UNPACK_B R10, R27.reuse.H1 ;  /* 0x0000001bff0a723e */ /* 0x080fe200030006ff */
[C---:B------:R-:W-:Y:S01]  /*16980*/  FFMA.FTZ R48, R14.reuse, R12, -R21 ;  /* 0x0000000c0e307223 */ /* 0x040fe20000010815 */
[----:B------:R-:W-:Y:S01]  /*16990*/  FFMA.FTZ R52, R14, R28, R25 ;  /* 0x0000001c0e347223 */ /* 0x000fe20000010019 */
[----:B------:R-:W-:Y:S01]  /*169a0*/  F2FP.F16.E4M3.UNPACK_B R14, R32.H1 ;  /* 0x00000020ff0e723e */ /* 0x000fe200030006ff */
[----:B------:R-:W-:Y:S02]  /*169b0*/  HADD2.F32 R36, -RZ, R36.H1_H1 ;  /* 0x30000024ff247230 */ /* 0x000fe40000004100 */
[----:B------:R-:W-:Y:S01]  /*169c0*/  FFMA.FTZ R45, R5, R20, R29 ;  /* 0x00000014052d7223 */ /* 0x000fe2000001001d */
[----:B------:R-:W-:Y:S01]  /*169d0*/  HADD2.F32 R26, -RZ, R26.H1_H1 ;  /* 0x3000001aff1a7230 */ /* 0x000fe20000004100 */
[----:B------:R-:W-:Y:S01]  /*169e0*/  F2FP.F16.E4M3.UNPACK_B R32, R32 ;  /* 0x00000020ff20723e */ /* 0x000fe200020006ff */
[----:B------:R-:W-:Y:S01]  /*169f0*/  HADD2.F32 R6, -RZ, R8.H0_H0 ;  /* 0x20000008ff067230 */ /* 0x000fe20000004100 */
[----:B------:R-:W-:Y:S01]  /*16a00*/  F2FP.F16.E4M3.UNPACK_B R27, R27 ;  /* 0x0000001bff1b723e */ /* 0x000fe200020006ff */
[----:B------:R-:W-:-:S02]  /*16a10*/  HADD2.F32 R12, -RZ, R10.H0_H0 ;  /* 0x2000000aff0c7230 */ /* 0x000fc40000004100 */
[C---:B------:R-:W-:Y:S01]  /*16a20*/  FMUL.FTZ R28, R26.reuse, R36 ;  /* 0x000000241a1c7220 */ /* 0x040fe20000410000 */
[----:B------:R-:W-:Y:S02]  /*16a30*/  HADD2.F32 R20, -RZ, R14.H0_H0 ;  /* 0x2000000eff147230 */ /* 0x000fe40000004100 */
[----:B------:R-:W-:Y:S01]  /*16a40*/  FMUL.FTZ R25, R26, R46 ;  /* 0x0000002e1a197220 */ /* 0x000fe20000410000 */
[----:B------:R-:W-:Y:S02]  /*16a50*/  HADD2.F32 R15, -RZ, R15.H1_H1 ;  /* 0x3000000fff0f7230 */ /* 0x000fe40000004100 */
[C---:B------:R-:W-:Y:S01]  /*16a60*/  FMUL.FTZ R21, R6.reuse, R12 ;  /* 0x0000000c06157220 */ /* 0x040fe20000410000 */
[----:B------:R-:W-:Y:S02]  /*16a70*/  HADD2.F32 R5, -RZ, R4.H0_H0 ;  /* 0x20000004ff057230 */ /* 0x000fe40000004100 */
[----:B------:R-:W-:Y:S01]  /*16a80*/  FMUL.FTZ R26, R6, R20 ;  /* 0x00000014061a7220 */ /* 0x000fe20000410000 */
[----:B------:R-:W-:-:S02]  /*16a90*/  HADD2.F32 R8, -RZ, R8.H1_H1 ;  /* 0x30000008ff087230 */ /* 0x000fc40000004100 */
[C---:B------:R-:W-:Y:S01]  /*16aa0*/  FFMA.FTZ R47, R15.reuse, R46, -R28 ;  /* 0x0000002e0f2f7223 */ /* 0x040fe2000001081c */
[----:B------:R-:W-:Y:S01]  /*16ab0*/  FFMA.FTZ R36, R15, R36, R25 ;  /* 0x000000240f247223 */ /* 0x000fe20000010019 */
[C---:B------:R-:W-:Y:S01]  /*16ac0*/  FFMA.FTZ R20, R5.reuse, R20, R21 ;  /* 0x0000001405147223 */ /* 0x040fe20000010015 */
[----:B------:R-:W-:Y:S02]  /*16ad0*/  HADD2.F32 R21, -RZ, R14.H1_H1 ;  /* 0x3000000eff157230 */ /* 0x000fe40000004100 */
[----:B------:R-:W-:Y:S01]  /*16ae0*/  FFMA.FTZ R26, R5, R12, -R26 ;  /* 0x0000000c051a7223 */ /* 0x000fe2000001081a */
[----:B------:R-:W-:Y:S01]  /*16af0*/  HADD2.F32 R15, -RZ, R10.H1_H1 ;  /* 0x3000000aff0f7230 */ /* 0x000fe20000004100 */
[----:B------:R-:W-:Y:S01]  /*16b00*/  F2FP.F16.E4M3.UNPACK_B R10, R34.H1 ;  /* 0x00000022ff0a723e */ /* 0x000fe200030006ff */
[----:B------:R-:W-:Y:S02]  /*16b10*/  HADD2.F32 R4, -RZ, R4.H1_H1 ;  /* 0x30000004ff047230 */ /* 0x000fe40000004100 */
[----:B------:R-:W-:Y:S01]  /*16b20*/  FMUL.FTZ R25, R8, R21 ;  /* 0x0000001508197220 */ /* 0x000fe20000410000 */
[----:B------:R-:W-:-:S02]  /*16b30*/  HADD2.F32 R5, -RZ, R9.H0_H0 ;  /* 0x20000009ff057230 */ /* 0x000fc40000004100 */
[-C--:B------:R-:W-:Y:S01]  /*16b40*/  FMUL.FTZ R6, R8, R15.reuse ;  /* 0x0000000f08067220 */ /* 0x080fe20000410000 */
[--C-:B------:R-:W-:Y:S02]  /*16b50*/  HADD2.F32 R8, -RZ, R32.reuse.H0_H0 ;  /* 0x20000020ff087230 */ /* 0x100fe40000004100 */
[C---:B------:R-:W-:Y:S01]  /*16b60*/  FFMA.FTZ R25, R4.reuse, R15, -R25 ;  /* 0x0000000f04197223 */ /* 0x040fe20000010819 */
[----:B------:R-:W-:Y:S02]  /*16b70*/  HADD2.F32 R32, -RZ, R32.H1_H1 ;  /* 0x30000020ff207230 */ /* 0x000fe40000004100 */
[----:B------:R-:W-:Y:S01]  /*16b80*/  FFMA.FTZ R29, R4, R21, R6 ;  /* 0x00000015041d7223 */ /* 0x000fe20000010006 */
[----:B------:R-:W-:Y:S02]  /*16b90*/  HADD2.F32 R6, -RZ, R27.H0_H0 ;  /* 0x2000001bff067230 */ /* 0x000fe40000004100 */
[----:B------:R-:W-:Y:S01]  /*16ba0*/  FMUL.FTZ R15, R5, R8 ;  /* 0x00000008050f7220 */ /* 0x000fe20000410000 */
[----:B------:R-:W-:Y:S01]  /*16bb0*/  HADD2.F32 R4, -RZ, R3.H0_H0 ;  /* 0x20000003ff047230 */ /* 0x000fe20000004100 */
[----:B------:R-:W-:Y:S01]  /*16bc0*/  F2FP.F16.E4M3.UNPACK_B R34, R34 ;  /* 0x00000022ff22723e */ /* 0x000fe200020006ff */
[----:B------:R-:W-:-:S02]  /*16bd0*/  HADD2.F32 R9, -RZ, R9.H1_H1 ;  /* 0x30000009ff097230 */ /* 0x000fc40000004100 */
[-C--:B------:R-:W-:Y:S01]  /*16be0*/  FMUL.FTZ R5, R5, R6.reuse ;  /* 0x0000000605057220 */ /* 0x080fe20000410000 */
[----:B------:R-:W-:Y:S02]  /*16bf0*/  HADD2.F32 R3, -RZ, R3.H1_H1 ;  /* 0x30000003ff037230 */ /* 0x000fe40000004100 */
[C---:B------:R-:W-:Y:S01]  /*16c00*/  FFMA.FTZ R15, R4.reuse, R6, -R15 ;  /* 0x00000006040f7223 */ /* 0x040fe2000001080f */
[----:B------:R-:W-:Y:S02]  /*16c10*/  HADD2.F32 R6, -RZ, R27.H1_H1 ;  /* 0x3000001bff067230 */ /* 0x000fe40000004100 */
[C---:B------:R-:W-:Y:S01]  /*16c20*/  FMUL.FTZ R14, R9.reuse, R32 ;  /* 0x00000020090e7220 */ /* 0x040fe20000410000 */
[----:B------:R-:W-:Y:S01]  /*16c30*/  FFMA.FTZ R12, R4, R8, R5 ;  /* 0x00000008040c7223 */ /* 0x000fe20000010005 */
[----:B------:R-:W-:Y:S01]  /*16c40*/  F2FP.F16.E4M3.UNPACK_B R5, R30.H1 ;  /* 0x0000001eff05723e */ /* 0x000fe200030006ff */
[----:B------:R-:W-:Y:S02]  /*16c50*/  HADD2.F32 R8, -RZ, R10.H0_H0 ;  /* 0x2000000aff087230 */ /* 0x000fe40000004100 */
[----:B------:R-:W-:Y:S01]  /*16c60*/  FMUL.FTZ R9, R9, R6 ;  /* 0x0000000609097220 */ /* 0x000fe20000410000 */
[----:B------:R-:W-:-:S02]  /*16c70*/  HADD2.F32 R4, -RZ, R24.H0_H0 ;  /* 0x20000018ff047230 */ /* 0x000fc40000004100 */
[C---:B------:R-:W-:Y:S01]  /*16c80*/  FFMA.FTZ R14, R3.reuse, R6, -R14 ;  /* 0x00000006030e7223 */ /* 0x040fe2000001080e */
[----:B------:R-:W-:Y:S02]  /*16c90*/  HADD2.F32 R6, -RZ, R5.H0_H0 ;  /* 0x20000005ff067230 */ /* 0x000fe40000004100 */
[----:B------:R-:W-:Y:S01]  /*16ca0*/  FFMA.FTZ R21, R3, R32, R9 ;  /* 0x0000002003157223 */ /* 0x000fe20000010009 */
[----:B------:R-:W-:Y:S02]  /*16cb0*/  HADD2.F32 R3, -RZ, R13.H0_H0 ;  /* 0x2000000dff037230 */ /* 0x000fe40000004100 */
[C---:B------:R-:W-:Y:S01]  /*16cc0*/  FMUL.FTZ R28, R4.reuse, R8 ;  /* 0x00000008041c7220 */ /* 0x040fe20000410000 */
[----:B------:R-:W-:Y:S02]  /*16cd0*/  HADD2.F32 R10, -RZ, R10.H1_H1 ;  /* 0x3000000aff0a7230 */ /* 0x000fe40000004100 */
[----:B------:R-:W-:Y:S01]  /*16ce0*/  FMUL.FTZ R4, R4, R6 ;  /* 0x0000000604047220 */ /* 0x000fe20000410000 */
[----:B------:R-:W-:-:S02]  /*16cf0*/  HADD2.F32 R24, -RZ, R24.H1_H1 ;  /* 0x30000018ff187230 */ /* 0x000fc40000004100 */
[C---:B------:R-:W-:Y:S01]  /*16d00*/  FFMA.FTZ R28, R3.reuse, R6, -R28 ;  /* 0x00000006031c7223 */ /* 0x040fe2000001081c */
[----:B------:R-:W-:Y:S01]  /*16d10*/  HADD2.F32 R5, -RZ, R5.H1_H1 ;  /* 0x30000005ff057230 */ /* 0x000fe20000004100 */
[----:B------:R-:W-:Y:S01]  /*16d20*/  F2FP.F16.E4M3.UNPACK_B R30, R30 ;  /* 0x0000001eff1e723e */ /* 0x000fe200020006ff */
[----:B------:R-:W-:Y:S02]  /*16d30*/  HADD2.F32 R13, -RZ, R13.H1_H1 ;  /* 0x3000000dff0d7230 */ /* 0x000fe40000004100 */
[C---:B------:R-:W-:Y:S01]  /*16d40*/  FMUL.FTZ R6, R24.reuse, R10 ;  /* 0x0000000a18067220 */ /* 0x040fe20000410000 */
[-C--:B------:R-:W-:Y:S01]  /*16d50*/  FMUL.FTZ R9, R24, R5.reuse ;  /* 0x0000000518097220 */ /* 0x080fe20000410000 */
[----:B------:R-:W-:Y:S02]  /*16d60*/  FFMA.FTZ R24, R3, R8, R4 ;  /* 0x0000000803187223 */ /* 0x000fe40000010004 */
[----:B------:R-:W-:Y:S01]  /*16d70*/  FFMA.FTZ R27, R13, R5, -R6 ;  /* 0x000000050d1b7223 */ /* 0x000fe20000010806 */
[----:B------:R-:W-:-:S02]  /*16d80*/  HADD2.F32 R5, -RZ, R30.H0_H0 ;  /* 0x2000001eff057230 */ /* 0x000fc40000004100 */
[----:B------:R-:W-:Y:S01]  /*16d90*/  FFMA.FTZ R31, R13, R10, R9 ;  /* 0x0000000a0d1f7223 */ /* 0x000fe20000010009 */
[--C-:B------:R-:W-:Y:S02]  /*16da0*/  HADD2.F32 R6, -RZ, R34.reuse.H0_H0 ;  /* 0x20000022ff067230 */ /* 0x100fe40000004100 */
[--C-:B------:R-:W-:Y:S02]  /*16db0*/  HADD2.F32 R4, -RZ, R11.reuse.H0_H0 ;  /* 0x2000000bff047230 */ /* 0x100fe40000004100 */
[----:B------:R-:W-:Y:S01]  /*16dc0*/  HADD2.F32 R34, -RZ, R34.H1_H1 ;  /* 0x30000022ff227230 */ /* 0x000fe20000004100 */
[----:B------:R-:W-:Y:S01]  /*16dd0*/  F2FP.SATFINITE.E4M3.F32.PACK_AB_MERGE_C R24, R31, R24, RZ ;  /* 0x000000181f18723e */ /* 0x000fe200048070ff */
[----:B------:R-:W-:Y:S02]  /*16de0*/  HADD2.F32 R11, -RZ, R11.H1_H1 ;  /* 0x3000000bff0b7230 */ /* 0x000fe40000004100 */
[----:B------:R-:W-:Y:S01]  /*16df0*/  FMUL.FTZ R8, R4, R6 ;  /* 0x0000000604087220 */ /* 0x000fe20000410000 */
[----:B------:R-:W-:-:S02]  /*16e00*/  HADD2.F32 R30, -RZ, R30.H1_H1 ;  /* 0x3000001eff1e7230 */ /* 0x000fc40000004100 */
[-C--:B------:R-:W-:Y:S01]  /*16e10*/  FMUL.FTZ R9, R4, R5.reuse ;  /* 0x0000000504097220 */ /* 0x080fe20000410000 */
[--C-:B------:R-:W-:Y:S02]  /*16e20*/  HADD2.F32 R3, -RZ, R7.reuse.H0_H0 ;  /* 0x20000007ff037230 */ /* 0x100fe40000004100 */
[C---:B------:R-:W-:Y:S01]  /*16e30*/  FMUL.FTZ R4, R11.reuse, R34 ;  /* 0x000000220b047220 */ /* 0x040fe20000410000 */
[----:B------:R-:W-:Y:S02]  /*16e40*/  HADD2.F32 R7, -RZ, R7.H1_H1 ;  /* 0x30000007ff077230 */ /* 0x000fe40000004100 */
[----:B------:R-:W-:Y:S01]  /*16e50*/  FMUL.FTZ R11, R11, R30 ;  /* 0x0000001e0b0b7220 */ /* 0x000fe20000410000 */
        /* <DEDUP_REMOVED lines=8> */
[----:B------:R-:W-:Y:S02]  /*16ee0*/  F2FP.SATFINITE.E4M3.F32.PACK_AB_MERGE_C R9, R44, R37, RZ ;  /* 0x000000252c09723e */ /* 0x000fe400048070ff */
[----:B------:R-:W-:Y:S02]  /*16ef0*/  F2FP.SATFINITE.E4M3.F32.PACK_AB_MERGE_C R11, R36, R45, RZ ;  /* 0x0000002d240b723e */ /* 0x000fe400048070ff */
[----:B------:R-:W-:-:S02]  /*16f00*/  F2FP.SATFINITE.E4M3.F32.PACK_AB_MERGE_C R8, R29, R20, RZ ;  /* 0x000000141d08723e */ /* 0x000fc400048070ff */
[----:B------:R-:W-:Y:S02]  /*16f10*/  F2FP.SATFINITE.E4M3.F32.PACK_AB_MERGE_C R5, R39, R38, R5 ;  /* 0x000000262705723e */ /* 0x000fe40004807005 */
[----:B------:R-:W-:Y:S02]  /*16f20*/  F2FP.SATFINITE.E4M3.F32.PACK_AB_MERGE_C R7, R48, R33, R7 ;  /* 0x000000213007723e */ /* 0x000fe40004807007 */
[----:B------:R-:W-:Y:S02]  /*16f30*/  F2FP.SATFINITE.E4M3.F32.PACK_AB_MERGE_C R4, R14, R15, R4 ;  /* 0x0000000f0e04723e */ /* 0x000fe40004807004 */
[----:B------:R-:W-:Y:S02]  /*16f40*/  F2FP.SATFINITE.E4M3.F32.PACK_AB_MERGE_C R6, R13, R10, R6 ;  /* 0x0000000a0d06723e */ /* 0x000fe40004807006 */
[----:B------:R-:W-:Y:S02]  /*16f50*/  F2FP.SATFINITE.E4M3.F32.PACK_AB_MERGE_C R9, R35, R40, R9 ;  /* 0x000000282309723e */ /* 0x000fe40004807009 */
[----:B------:R-:W-:Y:S01]  /*16f60*/  F2FP.SATFINITE.E4M3.F32.PACK_AB_MERGE_C R11, R52, R43, R11 ;  /* 0x0000002b340b723e */ /* 0x000fe2000480700b */
[----:B------:R3:W-:Y:S01]  /*16f70*/  STS.128 [R49+0x1e200], R4 ;  /* 0x01e2000431007388 */ /* 0x0007e20000000c00 */
[----:B------:R-:W-:-:S02]  /*16f80*/  F2FP.SATFINITE.E4M3.F32.PACK_AB_MERGE_C R8, R21, R12, R8 ;  /* 0x0000000c1508723e */ /* 0x000fc40004807008 */
[----:B------:R-:W-:-:S05]  /*16f90*/  F2FP.SATFINITE.E4M3.F32.PACK_AB_MERGE_C R10, R34, R3, R24 ;  /* 0x00000003220a723e */ /* 0x000fca0004807018 */
[----:B------:R3:W-:Y:S02]  /*16fa0*/  STS.128 [R0+0x1e200], R8 ;  /* 0x01e2000800007388 */ /* 0x0007e40000000c00 */
.L_x_549:
[----:B------:R-:W-:Y:S05]  /*16fb0*/  BSYNC B0 ;  /* 0x0000000000007941 */ /* 0x000fea0003800000 */
.L_x_539:
[----:B------:R-:W-:Y:S01]  /*16fc0*/  @!PT LDS RZ, [RZ] ;  /* 0x00000000fffff984 */ /* 0x000fe20000000800 */
[----:B------:R-:W-:Y:S01]  /*16fd0*/  @!PT LDS RZ, [RZ] ;  /* 0x00000000fffff984 */ /* 0x000fe20000000800 */
[----:B------:R-:W-:Y:S01]  /*16fe0*/  @!PT LDS RZ, [RZ] ;  /* 0x00000000fffff984 */ /* 0x000fe20000000800 */
[----:B------:R-:W-:Y:S01]  /*16ff0*/  @!PT LDS RZ, [RZ] ;  /* 0x00000000fffff984 */ /* 0x000fe20000000800 */
[----:B------:R0:W-:Y:S06]  /*17000*/  MEMBAR.ALL.CTA ;  /* 0x0000000000007992 */ /* 0x0001ec0000008000 */
[----:B0-----:R-:W0:Y:S01]  /*17010*/  FENCE.VIEW.ASYNC.S ;  /* 0x00000000000073c6 */ /* 0x001e220000000000 */
[----:B------:R-:W-:Y:S05]  /*17020*/  WARPSYNC.ALL ;  /* 0x0000000000007948 */ /* 0x000fea0003800000 */
[----:B0-----:R-:W-:Y:S06]  /*17030*/  BAR.SYNC.DEFER_BLOCKING 0xd, 0x100 ;  /* 0x0344000000007b1d */ /* 0x001fec0000010000 */
.L_x_537:
[----:B-1234-:R-:W-:-:S04]  /*17040*/  MOV R0, UR53 ;  /* 0x0000003500007c02 */ /* 0x01efc80008000f00 */
[----:B------:R-:W-:-:S13]  /*17050*/  ISETP.NE.AND P0, PT, R0, 0x3, PT ;  /* 0x000000030000780c */ /* 0x000fda0003f05270 */
[----:B------:R-:W-:Y:S05]  /*17060*/  @!P0 BRA `(.L_x_572) ;  /* 0x0000000000048947 */ /* 0x000fea0003800000 */
[----:B------:R-:W-:Y:S01]  /*17070*/  BPT.TRAP 0x1 ;  /* 0x000000040000795c */ /* 0x000fe20000300000 */
.L_x_572:
[----:B------:R-:W-:Y:S01]  /*17080*/  IMAD R0, R148, 0x8, R18 ;  /* 0x0000000894007824 */ /* 0x000fe200078e0212 */
[----:B0-----:R-:W-:-:S04]  /*17090*/  SHF.L.U32 R3, R227, 0x1f, RZ ;  /* 0x0000001fe3037819 */ /* 0x001fc800000006ff */
[----:B------:R0:W1:Y:S01]  /*170a0*/  SYNCS.PHASECHK.TRANS64.TRYWAIT P2, [R0+URZ+0x33430], R3 ;  /* 0x03343003000075a7 */ /* 0x000062000804017f */
[----:B------:R-:W-:Y:S05]  /*170b0*/  @!P0 BRA `(.L_x_573) ;  /* 0x0000000000048947 */ /* 0x000fea0003800000 */
[----:B------:R-:W-:Y:S01]  /*170c0*/  BPT.TRAP 0x1 ;  /* 0x000000040000795c */ /* 0x000fe20000300000 */
.L_x_573:
[----:B-----5:R-:W2:Y:S01]  /*170d0*/  S2R R4, SR_TID.X ;  /* 0x0000000000047919 */ /* 0x020ea20000002100 */
[----:B------:R-:W-:Y:S01]  /*170e0*/  IMAD.MOV.U32 R119, RZ, RZ, RZ ;  /* 0x000000ffff777224 */ /* 0x000fe200078e00ff */
[----:B--2---:R-:W-:-:S04]  /*170f0*/  LOP3.LUT R4, R4, 0x7f, RZ, 0xc0, !PT ;  /* 0x0000007f04047812 */ /* 0x004fc800078ec0ff */
[----:B------:R-:W-:Y:S01]  /*17100*/  ISETP.NE.AND P1, PT, R4, RZ, PT ;  /* 0x000000ff0400720c */ /* 0x000fe20003f25270 */
[----:B-1----:R-:W-:-:S12]  /*17110*/  @P2 BRA `(.L_x_574) ;  /* 0x0000000000082947 */ /* 0x002fd80003800000 */
[----:B------:R-:W1:Y:S02]  /*17120*/  SYNCS.PHASECHK.TRANS64.TRYWAIT P2, [R0+URZ+0x33430], R3 ;  /* 0x03343003000075a7 */ /* 0x000e64000804017f */
[----:B-1----:R-:W-:Y:S05]  /*17130*/  @!P2 BRA `(.L_x_575) ;  /* 0x0000011800aca947 */ /* 0x002fea0003800000 */
.L_x_574:
[----:B------:R-:W-:Y:S05]  /*17140*/  WARPSYNC.ALL ;  /* 0x0000000000007948 */ /* 0x000fea0003800000 */
[----:B01----:R-:W-:Y:S01]  /*17150*/  VIADD R3, R18, 0x24200 ;  /* 0x0002420012037836 */ /* 0x003fe20000000000 */
[----:B------:R-:W2:Y:S01]  /*17160*/  LDL R12, [R1+0x40] ;  /* 0x00004000010c7983 */ /* 0x000ea20000100800 */
[----:B------:R-:W-:Y:S01]  /*17170*/  R2UR UR28, R50 ;  /* 0x00000000321c72ca */ /* 0x000fe200000e0000 */
[----:B------:R-:W-:Y:S01]  /*17180*/  IMAD.MOV.U32 R7, RZ, RZ, -0x7fffffe0 ;  /* 0x80000020ff077424 */ /* 0x000fe200078e00ff */
[----:B------:R-:W-:Y:S01]  /*17190*/  WARPGROUP.ARRIVE ;  /* 0x00000000000079c5 */ /* 0x000fe20000000000 */
[----:B------:R-:W-:Y:S01]  /*171a0*/  SHF.R.U32.HI R3, RZ, 0x4, R3 ;  /* 0x00000004ff037819 */ /* 0x000fe20000011603 */
[----:B------:R-:W-:Y:S01]  /*171b0*/  UMOV UR29, 0x80000020 ;  /* 0x80000020001d7882 */ /* 0x000fe20000000000 */
[----:B------:R-:W-:Y:S01]  /*171c0*/  MOV R5, 0x80000020 ;  /* 0x8000002000057802 */ /* 0x000fe20000000f00 */
[----:B------:R-:W-:Y:S01]  /*171d0*/  UMOV UR9, UR29 ;  /* 0x0000001d00097c82 */ /* 0x000fe20008000000 */
[----:B------:R-:W-:Y:S01]  /*171e0*/  LOP3.LUT R3, R3, 0x3fff, RZ, 0xc0, !PT ;  /* 0x00003fff03037812 */ /* 0x000fe200078ec0ff */
[----:B------:R-:W-:Y:S01]  /*171f0*/  UMOV UR5, UR29 ;  /* 0x0000001d00057c82 */ /* 0x000fe20008000000 */
[----:B------:R-:W-:Y:S01]  /*17200*/  R2UR UR31, R7 ;  /* 0x00000000071f72ca */ /* 0x000fe200000e0000 */
[----:B------:R-:W-:Y:S01]  /*17210*/  UMOV UR13, UR29 ;  /* 0x0000001d000d7c82 */ /* 0x000fe20008000000 */
[----:B------:R-:W-:Y:S01]  /*17220*/  LOP3.LUT R14, R3, 0x10000, RZ, 0xfc, !PT ;  /* 0x00010000030e7812 */ /* 0x000fe200078efcff */
[----:B------:R-:W-:Y:S01]  /*17230*/  IMAD.MOV.U32 R11, RZ, RZ, -0x7fffffe0 ;  /* 0x80000020ff0b7424 */ /* 0x000fe200078e00ff */
[----:B------:R-:W-:Y:S01]  /*17240*/  ULOP3.LUT UR28, UR28, 0x10000, URZ, 0xfc, !UPT ;  /* 0x000100001c1c7892 */ /* 0x000fe2000f8efc3f */
[----:B------:R-:W-:Y:S01]  /*17250*/  R2UR UR11, R5 ;  /* 0x00000000050b72ca */ /* 0x000fe200000e0000 */
[----:B------:R-:W-:Y:S01]  /*17260*/  IMAD.MOV.U32 R5, RZ, RZ, -0x7fffffe0 ;  /* 0x80000020ff057424 */ /* 0x000fe200078e00ff */
[----:B------:R-:W-:Y:S01]  /*17270*/  MOV R9, 0x80000020 ;  /* 0x8000002000097802 */ /* 0x000fe20000000f00 */
[----:B------:R-:W-:Y:S01]  /*17280*/  IMAD R6, R148, 0x780, R14 ;  /* 0x0000078094067824 */ /* 0x000fe200078e020e */
[----:B------:R-:W-:Y:S01]  /*17290*/  R2UR UR51, R11 ;  /* 0x000000000b3372ca */ /* 0x000fe200000e0000 */
[----:B------:R-:W-:Y:S01]  /*172a0*/  UIADD3 UR48, UR28, 0x2, URZ ;  /* 0x000000021c307890 */ /* 0x000fe2000fffe03f */
[----:B------:R-:W-:Y:S01]  /*172b0*/  R2UR UR7, R5 ;  /* 0x00000000050772ca */ /* 0x000fe200000e0000 */
[C---:B------:R-:W-:Y:S01]  /*172c0*/  VIADD R4, R6.reuse, 0x80 ;  /* 0x0000008006047836 */ /* 0x040fe20000000000 */
[C---:B------:R-:W-:Y:S01]  /*172d0*/  R2UR UR30, R6.reuse ;  /* 0x00000000061e72ca */ /* 0x040fe200000e0000 */
[----:B------:R-:W-:Y:S01]  /*172e0*/  UMOV UR8, UR28 ;  /* 0x0000001c00087c82 */ /* 0x000fe20008000000 */
[----:B------:R-:W-:Y:S01]  /*172f0*/  UMOV UR4, UR28 ;  /* 0x0000001c00047c82 */ /* 0x000fe20008000000 */
[----:B------:R-:W-:Y:S01]  /*17300*/  VIADD R8, R6, 0x180 ;  /* 0x0000018006087836 */ /* 0x000fe20000000000 */
[----:B------:R-:W-:Y:S01]  /*17310*/  R2UR UR10, R4 ;  /* 0x00000000040a72ca */ /* 0x000fe200000e0000 */
[C---:B------:R-:W-:Y:S01]  /*17320*/  VIADD R4, R6.reuse, 0x100 ;  /* 0x0000010006047836 */ /* 0x040fe20000000000 */
[----:B------:R-:W-:Y:S01]  /*17330*/  UMOV UR12, UR28 ;  /* 0x0000001c000c7c82 */ /* 0x000fe20008000000 */
[----:B------:R-:W-:Y:S01]  /*17340*/  IMAD.MOV.U32 R5, RZ, RZ, -0x7fffffe0 ;  /* 0x80000020ff057424 */ /* 0x000fe200078e00ff */
[----:B------:R-:W-:Y:S01]  /*17350*/  UMOV UR49, 0x80000020 ;  /* 0x8000002000317882 */ /* 0x000fe20000000000 */
[----:B------:R-:W-:Y:S01]  /*17360*/  VIADD R10, R6, 0x2 ;  /* 0x00000002060a7836 */ /* 0x000fe20000000000 */
[----:B------:R-:W-:Y:S01]  /*17370*/  R2UR UR6, R4 ;  /* 0x00000000040672ca */ /* 0x000fe200000e0000 */
[----:B------:R-:W-:Y:S01]  /*17380*/  VIADD R4, R6, 0x200 ;  /* 0x0000020006047836 */ /* 0x000fe20000000000 */
[----:B------:R-:W-:Y:S01]  /*17390*/  R2UR UR15, R5 ;  /* 0x00000000050f72ca */ /* 0x000fe200000e0000 */
[----:B------:R-:W-:Y:S01]  /*173a0*/  QGMMA.64x32x32.F32.E4M3.E4M3 R88, gdesc[UR28], RZ, !UPT, gsb0 ;  /* 0x006000001c5879f3 */ /* 0x000fe2000c0008ff */
[----:B------:R-:W-:Y:S01]  /*173b0*/  R2UR UR50, R10 ;  /* 0x000000000a3272ca */ /* 0x000fe200000e0000 */
[----:B------:R-:W-:Y:S01]  /*173c0*/  IMAD.MOV.U32 R5, RZ, RZ, -0x7fffffe0 ;  /* 0x80000020ff057424 */ /* 0x000fe200078e00ff */
[----:B------:R-:W-:Y:S01]  /*173d0*/  R2UR UR14, R4 ;  /* 0x00000000040e72ca */ /* 0x000fe200000e0000 */
[C---:B------:R-:W-:Y:S01]  /*173e0*/  VIADD R4, R6.reuse, 0x82 ;  /* 0x0000008206047836 */ /* 0x040fe20000000000 */
[----:B------:R-:W-:Y:S01]  /*173f0*/  MOV R11, 0x80000020 ;  /* 0x80000020000b7802 */ /* 0x000fe20000000f00 */
[C---:B------:R-:W-:Y:S01]  /*17400*/  VIADD R10, R6.reuse, 0x280 ;  /* 0x00000280060a7836 */ /* 0x040fe20000000000 */
[----:B------:R-:W-:Y:S01]  /*17410*/  IADD3 R20, R6, 0x682, RZ ;  /* 0x0000068206147810 */ /* 0x000fe20007ffe0ff */
[----:B------:R-:W-:Y:S01]  /*17420*/  IMAD.MOV.U32 R21, RZ, RZ, -0x7fffffe0 ;  /* 0x80000020ff157424 */ /* 0x000fe200078e00ff */
[----:B------:R-:W-:Y:S01]  /*17430*/  P2R R106, PR, RZ, 0x2 ;  /* 0x00000002ff6a7803 */ /* 0x000fe20000000000 */
[----:B------:R-:W-:Y:S01]  /*17440*/  IMAD.MOV.U32 R13, RZ, RZ, -0x7fffffe0 ;  /* 0x80000020ff0d7424 */ /* 0x000fe200078e00ff */
[----:B------:R-:W-:Y:S01]  /*17450*/  P2R R104, PR, RZ, 0x1 ;  /* 0x00000001ff687803 */ /* 0x000fe20000000000 */
[----:B------:R-:W-:-:S02]  /*17460*/  IMAD.MOV.U32 R118, RZ, RZ, R119 ;  /* 0x000000ffff767224 */ /* 0x000fc400078e0077 */
[--C-:B------:R-:W-:Y:S02]  /*17470*/  IMAD.MOV.U32 R116, RZ, RZ, R119.reuse ;  /* 0x000000ffff747224 */ /* 0x100fe400078e0077 */
[--C-:B------:R-:W-:Y:S02]  /*17480*/  IMAD.MOV.U32 R114, RZ, RZ, R119.reuse ;  /* 0x000000ffff727224 */ /* 0x100fe400078e0077 */
[--C-:B------:R-:W-:Y:S02]  /*17490*/  IMAD.MOV.U32 R112, RZ, RZ, R119.reuse ;  /* 0x000000ffff707224 */ /* 0x100fe400078e0077 */
[--C-:B------:R-:W-:Y:S02]  /*174a0*/  IMAD.MOV.U32 R110, RZ, RZ, R119.reuse ;  /* 0x000000ffff6e7224 */ /* 0x100fe400078e0077 */
[----:B------:R-:W-:Y:S01]  /*174b0*/  IMAD.MOV.U32 R108, RZ, RZ, R119 ;  /* 0x000000ffff6c7224 */ /* 0x000fe200078e0077 */
[----:B------:R-:W-:Y:S02]  /*174c0*/  WARPGROUP.DEPBAR.LE gsb0, 0x0 ;  /* 0x00008000000079c5 */ /* 0x000fe40000010000 */
[----:B------:R-:W-:-:S06]  /*174d0*/  WARPGROUP.ARRIVE ;  /* 0x00000000000079c5 */ /* 0x000fcc0000000000 */
[----:B------:R-:W-:Y:S01]  /*174e0*/  QGMMA.64x32x32.F32.E4M3.E4M3 R72, gdesc[UR8], RZ, !UPT, gsb0 ;  /* 0x00600000084879f3 */ /* 0x000fe2000c0008ff */
[----:B------:R-:W-:Y:S01]  /*174f0*/  R2UR UR10, R8 ;  /* 0x00000000080a72ca */ /* 0x000fe200000e0000 */
[----:B------:R-:W-:Y:S01]  /*17500*/  UMOV UR8, UR28 ;  /* 0x0000001c00087c82 */ /* 0x000fe20008000000 */
[----:B------:R-:W-:Y:S01]  /*17510*/  R2UR UR11, R9 ;  /* 0x00000000090b72ca */ /* 0x000fe200000e0000 */
[----:B------:R-:W-:Y:S01]  /*17520*/  UMOV UR9, UR29 ;  /* 0x0000001d00097c82 */ /* 0x000fe20008000000 */
[----:B------:R-:W-:Y:S01]  /*17530*/  IMAD.MOV.U32 R9, RZ, RZ, -0x7fffffe0 ;  /* 0x80000020ff097424 */ /* 0x000fe200078e00ff */
[----:B------:R-:W-:Y:S01]  /*17540*/  IADD3 R8, R6, 0x182, RZ ;  /* 0x0000018206087810 */ /* 0x000fe20007ffe0ff */
[----:B------:R-:W-:Y:S02]  /*17550*/  WARPGROUP.DEPBAR.LE gsb0, 0x0 ;  /* 0x00008000000079c5 */ /* 0x000fe40000010000 */
[----:B------:R-:W-:-:S06]  /*17560*/  WARPGROUP.ARRIVE ;  /* 0x00000000000079c5 */ /* 0x000fcc0000000000 */
[----:B------:R-:W-:Y:S01]  /*17570*/  QGMMA.64x32x32.F32.E4M3.E4M3 R56, gdesc[UR4], RZ, !UPT, gsb0 ;  /* 0x00600000043879f3 */ /* 0x000fe2000c0008ff */
[----:B------:R-:W-:Y:S01]  /*17580*/  R2UR UR6, R4 ;  /* 0x00000000040672ca */ /* 0x000fe200000e0000 */
[----:B------:R-:W-:Y:S01]  /*17590*/  UMOV UR4, UR48 ;  /* 0x0000003000047c82 */ /* 0x000fe20008000000 */
[----:B------:R-:W-:Y:S01]  /*175a0*/  R2UR UR7, R5 ;  /* 0x00000000050772ca */ /* 0x000fe200000e0000 */
[----:B------:R-:W-:Y:S01]  /*175b0*/  UMOV UR5, UR49 ;  /* 0x0000003100057c82 */ /* 0x000fe20008000000 */
[----:B------:R-:W-:Y:S02]  /*175c0*/  VIADD R4, R6, 0x102 ;  /* 0x0000010206047836 */ /* 0x000fe40000000000 */
[----:B------:R-:W-:Y:S01]  /*175d0*/  IMAD.MOV.U32 R5, RZ, RZ, -0x7fffffe0 ;  /* 0x80000020ff057424 */ /* 0x000fe200078e00ff */
        /* <DEDUP_REMOVED lines=12> */
[----:B------:R-:W-:Y:S01]  /*176a0*/  UMOV UR12, UR48 ;  /* 0x00000030000c7c82 */ /* 0x000fe20008000000 */
[----:B------:R-:W-:Y:S01]  /*176b0*/  UMOV UR13, UR49 ;  /* 0x00000031000d7c82 */ /* 0x000fe20008000000 */
[----:B------:R-:W-:Y:S02]  /*176c0*/  WARPGROUP.DEPBAR.LE gsb0, 0x0 ;  /* 0x00008000000079c5 */ /* 0x000fe40000010000 */
[----:B------:R-:W-:-:S06]  /*176d0*/  WARPGROUP.ARRIVE ;  /* 0x00000000000079c5 */ /* 0x000fcc0000000000 */
[----:B------:R-:W-:Y:S01]  /*176e0*/  QGMMA.64x32x32.F32.E4M3.E4M3 R88, gdesc[UR48], R88, gsb0 ;  /* 0x00600000305879f3 */ /* 0x000fe20008000858 */
[----:B------:R-:W-:Y:S01]  /*176f0*/  R2UR UR50, R4 ;  /* 0x00000000043272ca */ /* 0x000fe200000e0000 */
[----:B------:R-:W-:Y:S01]  /*17700*/  VIADD R4, R6, 0x202 ;  /* 0x0000020206047836 */ /* 0x000fe20000000000 */
[----:B------:R-:W-:Y:S01]  /*17710*/  R2UR UR51, R5 ;  /* 0x00000000053372ca */ /* 0x000fe200000e0000 */
[----:B------:R-:W-:-:S03]  /*17720*/  IMAD.MOV.U32 R5, RZ, RZ, -0x7fffffe0 ;  /* 0x80000020ff057424 */ /* 0x000fc600078e00ff */
[----:B------:R-:W-:Y:S01]  /*17730*/  R2UR UR14, R4 ;  /* 0x00000000040e72ca */ /* 0x000fe200000e0000 */
[----:B------:R-:W-:Y:S01]  /*17740*/  VIADD R4, R6, 0x300 ;  /* 0x0000030006047836 */ /* 0x000fe20000000000 */
[----:B------:R-:W-:Y:S01]  /*17750*/  R2UR UR15, R5 ;  /* 0x00000000050f72ca */ /* 0x000fe200000e0000 */
[----:B------:R-:W-:Y:S01]  /*17760*/  IMAD.MOV.U32 R5, RZ, RZ, -0x7fffffe0 ;  /* 0x80000020ff057424 */ /* 0x000fe200078e00ff */
[----:B------:R-:W-:Y:S02]  /*17770*/  WARPGROUP.DEPBAR.LE gsb0, 0x0 ;  /* 0x00008000000079c5 */ /* 0x000fe40000010000 */
[----:B------:R-:W-:-:S06]  /*17780*/  WARPGROUP.ARRIVE ;  /* 0x00000000000079c5 */ /* 0x000fcc0000000000 */
[----:B------:R-:W-:Y:S01]  /*17790*/  QGMMA.64x32x32.F32.E4M3.E4M3 R72, gdesc[UR4], R72, gsb0 ;  /* 0x00600000044879f3 */ /* 0x000fe20008000848 */
[----:B------:R-:W-:Y:S01]  /*177a0*/  R2UR UR6, R10 ;  /* 0x000000000a0672ca */ /* 0x000fe200000e0000 */
[----:B------:R-:W-:Y:S01]  /*177b0*/  UIADD3 UR4, UR28, 0x200, URZ ;  /* 0x000002001c047890 */ /* 0x000fe2000fffe03f */
[----:B------:R-:W-:Y:S01]  /*177c0*/  R2UR UR7, R11 ;  /* 0x000000000b0772ca */ /* 0x000fe200000e0000 */
[----:B------:R-:W-:Y:S01]  /*177d0*/  UMOV UR5, 0x80000020 ;  /* 0x8000002000057882 */ /* 0x000fe20000000000 */
[----:B------:R-:W-:Y:S01]  /*177e0*/  VIADD R10, R6, 0x282 ;  /* 0x00000282060a7836 */ /* 0x000fe20000000000 */
[----:B------:R-:W-:Y:S01]  /*177f0*/  UMOV UR17, UR5 ;  /* 0x0000000500117c82 */ /* 0x000fe20008000000 */
[----:B------:R-:W-:Y:S02]  /*17800*/  IMAD.MOV.U32 R11, RZ, RZ, -0x7fffffe0 ;  /* 0x80000020ff0b7424 */ /* 0x000fe400078e00ff */
[----:B------:R-:W-:Y:S01]  /*17810*/  UMOV UR16, UR4 ;  /* 0x0000000400107c82 */ /* 0x000fe20008000000 */
[----:B------:R-:W-:-:S02]  /*17820*/  WARPGROUP.DEPBAR.LE gsb0, 0x0 ;  /* 0x00008000000079c5 */ /* 0x000fc40000010000 */
[----:B------:R-:W-:-:S06]  /*17830*/  WARPGROUP.ARRIVE ;  /* 0x00000000000079c5 */ /* 0x000fcc0000000000 */
[----:B------:R-:W-:Y:S03]  /*17840*/  QGMMA.64x32x32.F32.E4M3.E4M3 R56, gdesc[UR48], R56, gsb0 ;  /* 0x00600000303879f3 */ /* 0x000fe60008000838 */
[----:B------:R-:W-:Y:S02]  /*17850*/  WARPGROUP.DEPBAR.LE gsb0, 0x0 ;  /* 0x00008000000079c5 */ /* 0x000fe40000010000 */
[----:B------:R-:W-:-:S06]  /*17860*/  WARPGROUP.ARRIVE ;  /* 0x00000000000079c5 */ /* 0x000fcc0000000000 */
[----:B------:R-:W-:Y:S01]  /*17870*/  QGMMA.64x32x32.F32.E4M3.E4M3 R40, gdesc[UR8], R40, gsb0 ;  /* 0x00600000082879f3 */ /* 0x000fe20008000828 */
        /* <DEDUP_REMOVED lines=8> */
[----:B------:R-:W-:Y:S01]  /*17900*/  QGMMA.64x32x32.F32.E4M3.E4M3 R24, gdesc[UR12], R24, gsb0 ;  /* 0x006000000c1879f3 */ /* 0x000fe20008000818 */
[----:B------:R-:W-:Y:S01]  /*17910*/  R2UR UR14, R8 ;  /* 0x00000000080e72ca */ /* 0x000fe200000e0000 */
[----:B------:R-:W-:Y:S01]  /*17920*/  UMOV UR12, UR4 ;  /* 0x00000004000c7c82 */ /* 0x000fe20008000000 */
[----:B------:R-:W-:Y:S01]  /*17930*/  R2UR UR15, R9 ;  /* 0x00000000090f72ca */ /* 0x000fe200000e0000 */
[----:B------:R-:W-:Y:S01]  /*17940*/  UMOV UR13, UR5 ;  /* 0x00000005000d7c82 */ /* 0x000fe20008000000 */
[----:B------:R-:W-:Y:S01]  /*17950*/  VIADD R8, R6, 0x402 ;  /* 0x0000040206087836 */ /* 0x000fe20000000000 */
[----:B------:R-:W-:Y:S01]  /*17960*/  MOV R9, 0x80000020 ;  /* 0x8000002000097802 */ /* 0x000fe20000000f00 */
[----:B------:R-:W-:Y:S02]  /*17970*/  WARPGROUP.DEPBAR.LE gsb0, 0x0 ;  /* 0x00008000000079c5 */ /* 0x000fe40000010000 */
[----:B------:R-:W-:-:S06]  /*17980*/  WARPGROUP.ARRIVE ;  /* 0x00000000000079c5 */ /* 0x000fcc0000000000 */
[----:B------:R-:W-:Y:S01]  /*17990*/  QGMMA.64x32x32.F32.E4M3.E4M3 R88, gdesc[UR4], R88, gsb0 ;  /* 0x00600000045879f3 */ /* 0x000fe20008000858 */
[----:B------:R-:W-:Y:S02]  /*179a0*/  R2UR UR6, R4 ;  /* 0x00000000040672ca */ /* 0x000fe400000e0000 */
[----:B------:R-:W-:Y:S01]  /*179b0*/  R2UR UR7, R5 ;  /* 0x00000000050772ca */ /* 0x000fe200000e0000 */
[----:B------:R-:W-:Y:S01]  /*179c0*/  IMAD.MOV.U32 R5, RZ, RZ, -0x7fffffe0 ;  /* 0x80000020ff057424 */ /* 0x000fe200078e00ff */
[----:B------:R-:W-:-:S04]  /*179d0*/  IADD3 R4, R6, 0x480, RZ ;  /* 0x0000048006047810 */ /* 0x000fc80007ffe0ff */
[----:B------:R-:W-:Y:S01]  /*179e0*/  R2UR UR18, R4 ;  /* 0x00000000041272ca */ /* 0x000fe200000e0000 */
[----:B------:R-:W-:Y:S01]  /*179f0*/  VIADD R4, R6, 0x302 ;  /* 0x0000030206047836 */ /* 0x000fe20000000000 */
[----:B------:R-:W-:Y:S02]  /*17a00*/  R2UR UR19, R5 ;  /* 0x00000000051372ca */ /* 0x000fe400000e0000 */
[----:B------:R-:W-:Y:S01]  /*17a10*/  MOV R5, 0x80000020 ;  /* 0x8000002000057802 */ /* 0x000fe20000000f00 */
        /* <DEDUP_REMOVED lines=52> */
[----:B------:R-:W-:Y:S02]  /*17d60*/  MOV R11, 0x80000020 ;  /* 0x80000020000b7802 */ /* 0x000fe40000000f00 */
        /* <DEDUP_REMOVED lines=40> */
[----:B------:R-:W-:Y:S02]  /*17ff0*/  WARPGROUP.DEPBAR.LE gsb0, 0x0 ;  /* 0x00008000000079c5 */ /* 0x000fe40000010000 */
[----:B------:R-:W-:-:S06]  /*18000*/  WARPGROUP.ARRIVE ;  /* 0x00000000000079c5 */ /* 0x000fcc0000000000 */
[----:B------:R-:W-:Y:S03]  /*18010*/  QGMMA.64x32x32.F32.E4M3.E4M3 R56, gdesc[UR12], R56, gsb0 ;  /* 0x006000000c3879f3 */ /* 0x000fe60008000838 */
[----:B------:R-:W-:Y:S02]  /*18020*/  WARPGROUP.DEPBAR.LE gsb0, 0x0 ;  /* 0x00008000000079c5 */ /* 0x000fe40000010000 */
[----:B------:R-:W-:-:S06]  /*18030*/  WARPGROUP.ARRIVE ;  /* 0x00000000000079c5 */ /* 0x000fcc0000000000 */
[----:B------:R-:W-:Y:S01]  /*18040*/  QGMMA.64x32x32.F32.E4M3.E4M3 R40, gdesc[UR20], R40, gsb0 ;  /* 0x00600000142879f3 */ /* 0x000fe20008000828 */
[----:B------:R-:W-:Y:S01]  /*18050*/  R2UR UR23, R13 ;  /* 0x000000000d1772ca */ /* 0x000fe200000e0000 */
[----:B------:R-:W-:Y:S01]  /*18060*/  UMOV UR20, UR16 ;  /* 0x0000001000147c82 */ /* 0x000fe20008000000 */
[----:B------:R-:W-:Y:S01]  /*18070*/  UMOV UR21, UR17 ;  /* 0x0000001100157c82 */ /* 0x000fe20008000000 */
[----:B------:R-:W-:Y:S02]  /*18080*/  WARPGROUP.DEPBAR.LE gsb0, 0x0 ;  /* 0x00008000000079c5 */ /* 0x000fe40000010000 */
[----:B------:R-:W-:-:S06]  /*18090*/  WARPGROUP.ARRIVE ;  /* 0x00000000000079c5 */ /* 0x000fcc0000000000 */
[----:B------:R-:W-:Y:S03]  /*180a0*/  QGMMA.64x32x32.F32.E4M3.E4M3 R24, gdesc[UR24], R24, gsb0 ;  /* 0x00600000181879f3 */ /* 0x000fe60008000818 */
[----:B------:R-:W-:Y:S02]  /*180b0*/  WARPGROUP.DEPBAR.LE gsb0, 0x0 ;  /* 0x00008000000079c5 */ /* 0x000fe40000010000 */
[----:B------:R-:W-:-:S06]  /*180c0*/  WARPGROUP.ARRIVE ;  /* 0x00000000000079c5 */ /* 0x000fcc0000000000 */
[----:B------:R-:W-:Y:S01]  /*180d0*/  QGMMA.64x32x32.F32.E4M3.E4M3 R88, gdesc[UR16], R88, gsb0 ;  /* 0x00600000105879f3 */ /* 0x000fe20008000858 */
[----:B------:R-:W-:Y:S01]  /*180e0*/  R2UR UR18, R4 ;  /* 0x00000000041272ca */ /* 0x000fe200000e0000 */
[----:B--2---:R-:W-:Y:S01]  /*180f0*/  IMAD.IADD R4, R12, 0x1, R149 ;  /* 0x000000010c047824 */ /* 0x004fe200078e0295 */
[----:B------:R-:W-:Y:S01]  /*18100*/  R2UR UR19, R5 ;  /* 0x00000000051372ca */ /* 0x000fe200000e0000 */
[----:B------:R-:W-:Y:S02]  /*18110*/  VIADD R12, R6, 0x702 ;  /* 0x00000702060c7836 */ /* 0x000fe40000000000 */
[----:B------:R-:W-:-:S03]  /*18120*/  IMAD R4, R157, -0xa0, R4 ;  /* 0xffffff609d047824 */ /* 0x000fc600078e0204 */
[----:B------:R-:W-:Y:S02]  /*18130*/  R2UR UR22, R12 ;  /* 0x000000000c1672ca */ /* 0x000fe400000e0000 */
[C---:B------:R-:W-:Y:S02]  /*18140*/  ISETP.GT.AND P4, PT, R4.reuse, RZ, PT ;  /* 0x000000ff0400720c */ /* 0x040fe40003f84270 */
[C---:B------:R-:W-:Y:S02]  /*18150*/  ISETP.GT.AND P5, PT, R4.reuse, 0x1, PT ;  /* 0x000000010400780c */ /* 0x040fe40003fa4270 */
[C---:B------:R-:W-:Y:S02]  /*18160*/  ISETP.GT.AND P2, PT, R4.reuse, 0x8, PT ;  /* 0x000000080400780c */ /* 0x040fe40003f44270 */
[C---:B------:R-:W-:Y:S02]  /*18170*/  ISETP.GT.AND P3, PT, R4.reuse, 0x9, PT ;  /* 0x000000090400780c */ /* 0x040fe40003f64270 */
[----:B------:R-:W-:-:S02]  /*18180*/  ISETP.GT.AND P6, PT, R4, 0x80, PT ;  /* 0x000000800400780c */ /* 0x000fc40003fc4270 */
[C---:B------:R-:W-:Y:S02]  /*18190*/  ISETP.GT.AND P1, PT, R4.reuse, 0x81, PT ;  /* 0x000000810400780c */ /* 0x040fe40003f24270 */
[----:B------:R-:W-:-:S04]  /*181a0*/  ISETP.GT.AND P0, PT, R4, 0x88, PT ;  /* 0x000000880400780c */ /* 0x000fc80003f04270 */
[----:B------:R-:W-:Y:S01]  /*181b0*/  P2R R12, PR, RZ, 0x1 ;  /* 0x00000001ff0c7803 */ /* 0x000fe20000000000 */
[----:B------:R-:W-:Y:S02]  /*181c0*/  WARPGROUP.DEPBAR.LE gsb0, 0x0 ;  /* 0x00008000000079c5 */ /* 0x000fe40000010000 */
[----:B------:R-:W-:Y:S01]  /*181d0*/  WARPGROUP.ARRIVE ;  /* 0x00000000000079c5 */ /* 0x000fe20000000000 */
[----:B------:R-:W-:Y:S01]  /*181e0*/  FSEL R11, R88, -INF , P4 ;  /* 0xff800000580b7808 */ /* 0x000fe20002000000 */
[--C-:B------:R-:W-:Y:S01]  /*181f0*/  IMAD.MOV.U32 R88, RZ, RZ, R119.reuse ;  /* 0x000000ffff587224 */ /* 0x100fe200078e0077 */
[----:B------:R-:W-:Y:S02]  /*18200*/  FSEL R89, R89, -INF , P5 ;  /* 0xff80000059597808 */ /* 0x000fe40002800000 */
[----:B------:R-:W-:Y:S01]  /*18210*/  FSEL R105, R92, -INF , P2 ;  /* 0xff8000005c697808 */ /* 0x000fe20001000000 */
[----:B------:R-:W-:Y:S01]  /*18220*/  QGMMA.64x32x32.F32.E4M3.E4M3 R72, gdesc[UR16], R72, gsb0 ;  /* 0x00600000104879f3 */ /* 0x000fe20008000848 */
[----:B------:R-:W-:Y:S01]  /*18230*/  R2UR UR18, R8 ;  /* 0x00000000081272ca */ /* 0x000fe200000e0000 */
[----:B------:R-:W-:Y:S01]  /*18240*/  IMAD.MOV.U32 R92, RZ, RZ, R119 ;  /* 0x000000ffff5c7224 */ /* 0x000fe200078e0077 */
[----:B------:R-:W-:-:S02]  /*18250*/  R2UR UR19, R9 ;  /* 0x00000000091372ca */ /* 0x000fc400000e0000 */
[----:B------:R-:W-:Y:S02]  /*18260*/  FMNMX.FTZ R8, R11, R89, !PT ;  /* 0x000000590b087209 */ /* 0x000fe40007810000 */
[----:B------:R-:W-:Y:S01]  /*18270*/  FSEL R3, R90, -INF , P4 ;  /* 0xff8000005a037808 */ /* 0x000fe20002000000 */
[----:B------:R-:W-:Y:S01]  /*18280*/  IMAD.MOV.U32 R90, RZ, RZ, R119 ;  /* 0x000000ffff5a7224 */ /* 0x000fe200078e0077 */
[----:B------:R-:W-:Y:S02]  /*18290*/  ISETP.GT.AND P4, PT, R4, 0x10, PT ;  /* 0x000000100400780c */ /* 0x000fe40003f84270 */
[----:B------:R-:W-:Y:S02]  /*182a0*/  FSEL R93, R93, -INF , P3 ;  /* 0xff8000005d5d7808 */ /* 0x000fe40001800000 */
[----:B------:R-:W-:Y:S02]  /*182b0*/  FMNMX.FTZ R8, R105, R8, !PT ;  /* 0x0000000869087209 */ /* 0x000fe40007810000 */
[----:B------:R-:W-:-:S02]  /*182c0*/  FSEL R91, R91, -INF , P5 ;  /* 0xff8000005b5b7808 */ /* 0x000fc40002800000 */
[----:B------:R-:W-:Y:S02]  /*182d0*/  ISETP.GT.AND P5, PT, R4, 0x11, PT ;  /* 0x000000110400780c */ /* 0x000fe40003fa4270 */
[----:B------:R-:W-:Y:S01]  /*182e0*/  FSEL R107, R96, -INF , P4 ;  /* 0xff800000606b7808 */ /* 0x000fe20002000000 */
[--C-:B------:R-:W-:Y:S01]  /*182f0*/  IMAD.MOV.U32 R96, RZ, RZ, R119.reuse ;  /* 0x000000ffff607224 */ /* 0x100fe200078e0077 */
[----:B------:R-:W-:Y:S02]  /*18300*/  FMNMX.FTZ R8, R93, R8, !PT ;  /* 0x000000085d087209 */ /* 0x000fe40007810000 */
[----:B------:R-:W-:Y:S01]  /*18310*/  FSEL R5, R94, -INF , P2 ;  /* 0xff8000005e057808 */ /* 0x000fe20001000000 */
[----:B------:R-:W-:Y:S01]  /*18320*/  IMAD.MOV.U32 R94, RZ, RZ, R119 ;  /* 0x000000ffff5e7224 */ /* 0x000fe200078e0077 */
[----:B------:R-:W-:Y:S02]  /*18330*/  ISETP.GT.AND P2, PT, R4, 0x18, PT ;  /* 0x000000180400780c */ /* 0x000fe40003f44270 */
[----:B------:R-:W-:-:S02]  /*18340*/  FSEL R97, R97, -INF , P5 ;  /* 0xff80000061617808 */ /* 0x000fc40002800000 */
[----:B------:R-:W-:Y:S02]  /*18350*/  FMNMX.FTZ R8, R107, R8, !PT ;  /* 0x000000086b087209 */ /* 0x000fe40007810000 */
[----:B------:R-:W-:Y:S02]  /*18360*/  FSEL R95, R95, -INF , P3 ;  /* 0xff8000005f5f7808 */ /* 0x000fe40001800000 */
[----:B------:R-:W-:Y:S02]  /*18370*/  ISETP.GT.AND P3, PT, R4, 0x19, PT ;  /* 0x000000190400780c */ /* 0x000fe40003f64270 */
[----:B------:R-:W-:Y:S01]  /*18380*/  FSEL R109, R100, -INF , P2 ;  /* 0xff800000646d7808 */ /* 0x000fe20001000000 */
[----:B------:R-:W-:Y:S01]  /*18390*/  IMAD.MOV.U32 R100, RZ, RZ, R119 ;  /* 0x000000ffff647224 */ /* 0x000fe200078e0077 */
[----:B------:R-:W-:Y:S02]  /*183a0*/  FMNMX.FTZ R8, R97, R8, !PT ;  /* 0x0000000861087209 */ /* 0x000fe40007810000 */
[----:B------:R-:W-:-:S02]  /*183b0*/  FSEL R99, R99, -INF , P5 ;  /* 0xff80000063637808 */ /* 0x000fc40002800000 */
[----:B------:R-:W-:Y:S02]  /*183c0*/  FSEL R101, R101, -INF , P3 ;  /* 0xff80000065657808 */ /* 0x000fe40001800000 */
[----:B------:R-:W-:Y:S02]  /*183d0*/  ISETP.GT.AND P5, PT, R4, 0x20, PT ;  /* 0x000000200400780c */ /* 0x000fe40003fa4270 */
[----:B------:R-:W-:Y:S02]  /*183e0*/  FMNMX.FTZ R8, R109, R8, !PT ;  /* 0x000000086d087209 */ /* 0x000fe40007810000 */
[----:B------:R-:W-:Y:S01]  /*183f0*/  FSEL R7, R98, -INF , P4 ;  /* 0xff80000062077808 */ /* 0x000fe20002000000 */
[----:B------:R-:W-:Y:S01]  /*18400*/  IMAD.MOV.U32 R98, RZ, RZ, R119 ;  /* 0x000000ffff627224 */ /* 0x000fe200078e0077 */
[----:B------:R-:W-:Y:S02]  /*18410*/  ISETP.GT.AND P4, PT, R4, 0x21, PT ;  /* 0x000000210400780c */ /* 0x000fe40003f84270 */
[----:B------:R-:W-:-:S02]  /*18420*/  FMNMX.FTZ R8, R101, R8, !PT ;  /* 0x0000000865087209 */ /* 0x000fc40007810000 */
[----:B------:R-:W-:Y:S02]  /*18430*/  FSEL R103, R103, -INF , P3 ;  /* 0xff80000067677808 */ /* 0x000fe40001800000 */
[----:B------:R-:W-:Y:S02]  /*18440*/  ISETP.GT.AND P3, PT, R4, 0x28, PT ;  /* 0x000000280400780c */ /* 0x000fe40003f64270 */
[----:B------:R-:W-:Y:S01]  /*18450*/  FSEL R9, R102, -INF , P2 ;  /* 0xff80000066097808 */ /* 0x000fe20001000000 */
[----:B------:R-:W-:Y:S01]  /*18460*/  IMAD.MOV.U32 R102, RZ, RZ, R119 ;  /* 0x000000ffff667224 */ /* 0x000fe200078e0077 */
[----:B------:R-:W-:Y:S01]  /*18470*/  ISETP.GT.AND P2, PT, R4, 0x29, PT ;  /* 0x000000290400780c */ /* 0x000fe20003f44270 */
[----:B------:R-:W-:Y:S02]  /*18480*/  WARPGROUP.DEPBAR.LE gsb0, 0x0 ;  /* 0x00008000000079c5 */ /* 0x000fe40000010000 */
[----:B------:R-:W-:Y:S01]  /*18490*/  WARPGROUP.ARRIVE ;  /* 0x00000000000079c5 */ /* 0x000fe20000000000 */
[----:B------:R-:W-:-:S02]  /*184a0*/  FSEL R145, R72, -INF , P5 ;  /* 0xff80000048917808 */ /* 0x000fc40002800000 */
[----:B------:R-:W-:Y:S02]  /*184b0*/  FSEL R137, R73, -INF , P4 ;  /* 0xff80000049897808 */ /* 0x000fe40002000000 */
[----:B------:R-:W-:Y:S01]  /*184c0*/  FMNMX.FTZ R8, R145, R8, !PT ;  /* 0x0000000891087209 */ /* 0x000fe20007810000 */
[----:B------:R-:W-:Y:S01]  /*184d0*/  QGMMA.64x32x32.F32.E4M3.E4M3 R56, gdesc[UR16], R56, gsb0 ;  /* 0x00600000103879f3 */ /* 0x000fe20008000838 */
[----:B------:R-:W-:Y:S02]  /*184e0*/  R2UR UR18, R20 ;  /* 0x00000000141272ca */ /* 0x000fe400000e0000 */
[----:B------:R-:W-:Y:S02]  /*184f0*/  R2UR UR19, R21 ;  /* 0x00000000151372ca */ /* 0x000fe400000e0000 */
[----:B------:R-:W-:Y:S02]  /*18500*/  FSEL R127, R76, -INF , P3 ;  /* 0xff8000004c7f7808 */ /* 0x000fe40001800000 */
[----:B------:R-:W-:-:S02]  /*18510*/  FMNMX.FTZ R8, R137, R8, !PT ;  /* 0x0000000889087209 */ /* 0x000fc40007810000 */
[----:B------:R-:W-:Y:S02]  /*18520*/  FSEL R13, R74, -INF , P5 ;  /* 0xff8000004a0d7808 */ /* 0x000fe40002800000 */
[C---:B------:R-:W-:Y:S02]  /*18530*/  ISETP.GT.AND P5, PT, R4.reuse, 0x30, PT ;  /* 0x000000300400780c */ /* 0x040fe40003fa4270 */
        /* <DEDUP_REMOVED lines=20> */
[----:B------:R-:W-:Y:S02]  /*18680*/  FMNMX.FTZ R8, R139, R8, !PT ;  /* 0x000000088b087209 */ /* 0x000fe40007810000 */
[----:B------:R-:W-:-:S02]  /*18690*/  FSEL R73, R86, -INF , P3 ;  /* 0xff80000056497808 */ /* 0x000fc40001800000 */
[----:B------:R-:W-:Y:S02]  /*186a0*/  ISETP.GT.AND P3, PT, R4, 0x48, PT ;  /* 0x000000480400780c */ /* 0x000fe40003f64270 */
[----:B------:R-:W-:Y:S01]  /*186b0*/  FSEL R87, R87, -INF , P2 ;  /* 0xff80000057577808 */ /* 0x000fe20001000000 */
[----:B------:R-:W-:Y:S02]  /*186c0*/  WARPGROUP.DEPBAR.LE gsb0, 0x0 ;  /* 0x00008000000079c5 */ /* 0x000fe40000010000 */
[----:B------:R-:W-:Y:S01]  /*186d0*/  WARPGROUP.ARRIVE ;  /* 0x00000000000079c5 */ /* 0x000fe20000000000 */
[----:B------:R-:W-:Y:S02]  /*186e0*/  FSEL R131, R56, -INF , P5 ;  /* 0xff80000038837808 */ /* 0x000fe40002800000 */
[----:B------:R-:W-:Y:S02]  /*186f0*/  FSEL R117, R57, -INF , P4 ;  /* 0xff80000039757808 */ /* 0x000fe40002000000 */
[----:B------:R-:W-:Y:S01]  /*18700*/  FMNMX.FTZ R8, R131, R8, !PT ;  /* 0x0000000883087209 */ /* 0x000fe20007810000 */
[----:B------:R-:W-:Y:S01]  /*18710*/  QGMMA.64x32x32.F32.E4M3.E4M3 R40, gdesc[UR16], R40, gsb0 ;  /* 0x00600000102879f3 */ /* 0x000fe20008000828 */
        /* <DEDUP_REMOVED lines=25> */
[----:B------:R-:W-:Y:S02]  /*188b0*/  FMNMX.FTZ R8, R121, R8, !PT ;  /* 0x0000000879087209 */ /* 0x000fe40007810000 */
[----:B------:R-:W-:Y:S02]  /*188c0*/  FSEL R69, R70, -INF , P3 ;  /* 0xff80000046457808 */ /* 0x000fe40001800000 */
[C---:B------:R-:W-:Y:S02]  /*188d0*/  ISETP.GT.AND P3, PT, R4.reuse, 0x68, PT ;  /* 0x000000680400780c */ /* 0x040fe40003f64270 */
[----:B------:R-:W-:Y:S02]  /*188e0*/  FSEL R71, R71, -INF , P2 ;  /* 0xff80000047477808 */ /* 0x000fe40001000000 */
[----:B------:R-:W-:Y:S01]  /*188f0*/  ISETP.GT.AND P2, PT, R4, 0x69, PT ;  /* 0x000000690400780c */ /* 0x000fe20003f44270 */
[----:B------:R-:W-:Y:S02]  /*18900*/  WARPGROUP.DEPBAR.LE gsb0, 0x0 ;  /* 0x00008000000079c5 */ /* 0x000fe40000010000 */
[----:B------:R-:W-:Y:S01]  /*18910*/  WARPGROUP.ARRIVE ;  /* 0x00000000000079c5 */ /* 0x000fe20000000000 */
[----:B------:R-:W-:-:S02]  /*18920*/  FSEL R77, R40, -INF , P5 ;  /* 0xff800000284d7808 */ /* 0x000fc40002800000 */
[----:B------:R-:W-:Y:S02]  /*18930*/  FSEL R111, R41, -INF , P4 ;  /* 0xff800000296f7808 */ /* 0x000fe40002000000 */
[----:B------:R-:W-:Y:S01]  /*18940*/  FMNMX.FTZ R8, R77, R8, !PT ;  /* 0x000000084d087209 */ /* 0x000fe20007810000 */
[----:B------:R-:W-:Y:S01]  /*18950*/  QGMMA.64x32x32.F32.E4M3.E4M3 R24, gdesc[UR20], R24, gsb0 ;  /* 0x00600000141879f3 */ /* 0x000fe20008000818 */
        /* <DEDUP_REMOVED lines=19> */
[----:B------:R-:W-:Y:S02]  /*18a90*/  FMNMX.FTZ R8, R153, R8, !PT ;  /* 0x0000000899087209 */ /* 0x000fe40007810000 */
[----:B------:R-:W-:Y:S02]  /*18aa0*/  FSEL R55, R55, -INF , P2 ;  /* 0xff80000037377808 */ /* 0x000fe40001000000 */
[----:B------:R-:W-:-:S02]  /*18ab0*/  FMNMX.FTZ R8, R155, R8, !PT ;  /* 0x000000089b087209 */ /* 0x000fc40007810000 */
[----:B------:R-:W-:Y:S02]  /*18ac0*/  ISETP.GT.AND P2, PT, R4, 0x89, PT ;  /* 0x000000890400780c */ /* 0x000fe40003f44270 */
[----:B------:R-:W-:Y:S02]  /*18ad0*/  FSEL R53, R54, -INF , P3 ;  /* 0xff80000036357808 */ /* 0x000fe40001800000 */
[C---:B------:R-:W-:Y:S02]  /*18ae0*/  ISETP.GT.AND P3, PT, R4.reuse, 0x90, PT ;  /* 0x000000900400780c */ /* 0x040fe40003f64270 */
[----:B------:R-:W-:Y:S02]  /*18af0*/  FSEL R51, R51, -INF , P4 ;  /* 0xff80000033337808 */ /* 0x000fe40002000000 */
[----:B------:R-:W-:Y:S02]  /*18b00*/  ISETP.GT.AND P4, PT, R4, 0x91, PT ;  /* 0x000000910400780c */ /* 0x000fe40003f84270 */
[----:B------:R-:W-:-:S02]  /*18b10*/  FSEL R49, R50, -INF , P5 ;  /* 0xff80000032317808 */ /* 0x000fc40002800000 */
[----:B------:R-:W-:Y:S01]  /*18b20*/  ISETP.GT.AND P5, PT, R4, 0x98, PT ;  /* 0x000000980400780c */ /* 0x000fe20003fa4270 */
[----:B------:R-:W-:Y:S02]  /*18b30*/  WARPGROUP.DEPBAR.LE gsb0, 0x0 ;  /* 0x00008000000079c5 */ /* 0x000fe40000010000 */
[----:B------:R-:W-:Y:S02]  /*18b40*/  FSEL R159, R24, -INF , P6 ;  /* 0xff800000189f7808 */ /* 0x000fe40003000000 */
        /* <DEDUP_REMOVED lines=12> */
[----:B------:R-:W-:Y:S02]  /*18c10*/  ISETP.GT.AND P6, PT, R4, 0x99, PT ;  /* 0x000000990400780c */ /* 0x000fe40003fc4270 */
[----:B------:R-:W-:Y:S02]  /*18c20*/  FMNMX.FTZ R8, R169, R8, !PT ;  /* 0x00000008a9087209 */ /* 0x000fe40007810000 */
[----:B------:R-:W-:Y:S02]  /*18c30*/  FSEL R173, R37, -INF , P6 ;  /* 0xff80000025ad7808 */ /* 0x000fe40003000000 */
[----:B------:R-:W-:-:S02]  /*18c40*/  P2R R24, PR, RZ, 0x2 ;  /* 0x00000002ff187803 */ /* 0x000fc40000000000 */
[----:B------:R-:W-:Y:S02]  /*18c50*/  FMNMX.FTZ R8, R173, R8, !PT ;  /* 0x00000008ad087209 */ /* 0x000fe40007810000 */
[----:B------:R-:W-:Y:S02]  /*18c60*/  ISETP.GT.AND P1, PT, R4, 0x80, PT ;  /* 0x000000800400780c */ /* 0x000fe40003f24270 */
[----:B------:R-:W-:Y:S01]  /*18c70*/  FSEL R31, R31, -INF , P2 ;  /* 0xff8000001f1f7808 */ /* 0x000fe20001000000 */
[----:B------:R-:W0:Y:S01]  /*18c80*/  SHFL.BFLY PT, R25, R8, 0x2, 0x1f ;  /* 0x0c401f0008197f89 */ /* 0x000e2200000e0000 */
[----:B------:R-:W-:Y:S02]  /*18c90*/  FSEL R35, R35, -INF , P4 ;  /* 0xff80000023237808 */ /* 0x000fe40002000000 */
[----:B0-----:R-:W-:-:S05]  /*18ca0*/  FMNMX.FTZ R6, R8, R25, !PT ;  /* 0x0000001908067209 */ /* 0x001fca0007810000 */
[----:B------:R-:W0:Y:S02]  /*18cb0*/  SHFL.BFLY PT, R25, R6, 0x1, 0x1f ;  /* 0x0c201f0006197f89 */ /* 0x000e2400000e0000 */
[----:B0-----:R-:W-:Y:S02]  /*18cc0*/  FMNMX.FTZ R10, R6, R25, !PT ;  /* 0x00000019060a7209 */ /* 0x001fe40007810000 */
[----:B------:R-:W-:Y:S02]  /*18cd0*/  FSEL R25, R26, -INF , P1 ;  /* 0xff8000001a197808 */ /* 0x000fe40000800000 */
[----:B------:R-:W-:Y:S01]  /*18ce0*/  ISETP.NE.AND P1, PT, R24, RZ, PT ;  /* 0x000000ff1800720c */ /* 0x000fe20003f25270 */
[----:B------:R-:W-:-:S01]  /*18cf0*/  FFMA.FTZ R20, R2, R10, -8 ;  /* 0xc100000002147423 */ /* 0x000fc2000001000a */
[----:B------:R-:W-:Y:S02]  /*18d00*/  FMNMX.FTZ R24, R3, R91, !PT ;  /* 0x0000005b03187209 */ /* 0x000fe40007810000 */
[----:B------:R-:W-:-:S02]  /*18d10*/  FSETP.NEU.FTZ.AND P0, PT, R10, -INF , PT ;  /* 0xff8000000a00780b */ /* 0x000fc40003f1d000 */
[----:B------:R-:W-:Y:S02]  /*18d20*/  FMNMX.FTZ R24, R5, R24, !PT ;  /* 0x0000001805187209 */ /* 0x000fe40007810000 */
[----:B------:R-:W-:Y:S02]  /*18d30*/  FSEL R20, R20, RZ, P0 ;  /* 0x000000ff14147208 */ /* 0x000fe40000000000 */
[----:B------:R-:W-:Y:S02]  /*18d40*/  FMNMX.FTZ R26, R95, R24, !PT ;  /* 0x000000185f1a7209 */ /* 0x000fe40007810000 */
[----:B------:R-:W-:Y:S01]  /*18d50*/  ISETP.NE.AND P0, PT, R12, RZ, PT ;  /* 0x000000ff0c00720c */ /* 0x000fe20003f05270 */
[C-C-:B------:R-:W-:Y:S01]  /*18d60*/  FFMA.FTZ R115, R2.reuse, R115, -R20.reuse ;  /* 0x0000007302737223 */ /* 0x140fe20000010814 */
[----:B------:R-:W-:Y:S01]  /*18d70*/  FMNMX.FTZ R26, R7, R26, !PT ;  /* 0x0000001a071a7209 */ /* 0x000fe20007810000 */
[--C-:B------:R-:W-:Y:S01]  /*18d80*/  FFMA.FTZ R4, R2, R11, -R20.reuse ;  /* 0x0000000b02047223 */ /* 0x100fe20000010814 */
[----:B------:R-:W-:Y:S01]  /*18d90*/  FSEL R29, R30, -INF , P0 ;  /* 0xff8000001e1d7808 */ /* 0x000fe20000000000 */
[C-C-:B------:R-:W-:Y:S01]  /*18da0*/  FFMA.FTZ R11, R2.reuse, R81, -R20.reuse ;  /* 0x00000051020b7223 */ /* 0x140fe20000010814 */
[----:B------:R-:W-:Y:S01]  /*18db0*/  FMNMX.FTZ R26, R99, R26, !PT ;  /* 0x0000001a631a7209 */ /* 0x000fe20007810000 */
[C-C-:B------:R-:W-:Y:S01]  /*18dc0*/  FFMA.FTZ R12, R2.reuse, R109, -R20.reuse ;  /* 0x0000006d020c7223 */ /* 0x140fe20000010814 */
        /* <DEDUP_REMOVED lines=8> */
[----:B------:R-:W-:-:S01]  /*18e50*/  FFMA.FTZ R46, R2, R111, -R20 ;  /* 0x0000006f022e7223 */ /* 0x000fc20000010814 */
        /* <DEDUP_REMOVED lines=8> */
[----:B------:R-:W-:Y:S01]  /*18ee0*/  MUFU.EX2 R26, R127 ;  /* 0x0000007f001a7308 */ /* 0x000fe20000000800 */
[----:B------:R-:W-:Y:S01]  /*18ef0*/  FMNMX.FTZ R28, R15, R28, !PT ;  /* 0x0000001c0f1c7209 */ /* 0x000fe20007810000 */
[C-C-:B------:R-:W-:Y:S01]  /*18f00*/  FFMA.FTZ R81, R2.reuse, R123, -R20.reuse ;  /* 0x0000007b02517223 */ /* 0x140fe20000010814 */
[----:B------:R-:W-:-:S01]  /*18f10*/  FFMA.FTZ R145, R2, R145, -R20 ;  /* 0x0000009102917223 */ /* 0x000fc20000010814 */
[C-C-:B------:R-:W-:Y:S01]  /*18f20*/  FFMA.FTZ R97, R2.reuse, R137, -R20.reuse ;  /* 0x0000008902617223 */ /* 0x140fe20000010814 */
[----:B------:R-:W-:Y:S01]  /*18f30*/  FMNMX.FTZ R30, R79, R28, !PT ;  /* 0x0000001c4f1e7209 */ /* 0x000fe20007810000 */
[C-C-:B------:R-:W-:Y:S01]  /*18f40*/  FFMA.FTZ R101, R2.reuse, R141, -R20.reuse ;  /* 0x0000008d02657223 */ /* 0x140fe20000010814 */
[----:B------:R-:W-:-:S01]  /*18f50*/  FFMA.FTZ R135, R2, R135, -R20 ;  /* 0x0000008702877223 */ /* 0x000fc20000010814 */
[----:B------:R0:W-:Y:S01]  /*18f60*/  MUFU.EX2 R39, R46 ;  /* 0x0000002e00277308 */ /* 0x0001e20000000800 */
        /* <DEDUP_REMOVED lines=9> */
[C-C-:B0-----:R-:W-:Y:S01]  /*19000*/  FFMA.FTZ R46, R2.reuse, R153, -R20.reuse ;  /* 0x00000099022e7223 */ /* 0x141fe20000010814 */
[----:B------:R-:W-:-:S01]  /*19010*/  FFMA.FTZ R127, R2, R165, -R20 ;  /* 0x000000a5027f7223 */ /* 0x000fc20000010814 */
[----:B------:R-:W-:Y:S01]  /*19020*/  FFMA.FTZ R52, R2, R167, -R20 ;  /* 0x000000a702347223 */ /* 0x000fe20000010814 */
[----:B------:R-:W-:Y:S01]  /*19030*/  FMNMX.FTZ R32, R87, R30, !PT ;  /* 0x0000001e57207209 */ /* 0x000fe20007810000 */
[----:B------:R-:W-:Y:S01]  /*19040*/  MUFU.EX2 R4, R4 ;  /* 0x0000000400047308 */ /* 0x000fe20000000800 */
[----:B------:R-:W-:Y:S01]  /*19050*/  ISETP.NE.AND P1, PT, R106, RZ, PT ;  /* 0x000000ff6a00720c */ /* 0x000fe20003f25270 */
[----:B------:R-:W-:Y:S01]  /*19060*/  IMAD.MOV.U32 R106, RZ, RZ, R119 ;  /* 0x000000ffff6a7224 */ /* 0x000fe200078e0077 */
[----:B------:R-:W-:-:S02]  /*19070*/  FMNMX.FTZ R32, R57, R32, !PT ;  /* 0x0000002039207209 */ /* 0x000fc40007810000 */
[----:B------:R-:W-:Y:S01]  /*19080*/  ISETP.NE.AND P0, PT, R104, RZ, PT ;  /* 0x000000ff6800720c */ /* 0x000fe20003f05270 */
[----:B------:R-:W-:Y:S01]  /*19090*/  IMAD.MOV.U32 R104, RZ, RZ, R119 ;  /* 0x000000ffff687224 */ /* 0x000fe200078e0077 */
[----:B------:R-:W-:Y:S01]  /*190a0*/  FMNMX.FTZ R32, R59, R32, !PT ;  /* 0x000000203b207209 */ /* 0x000fe20007810000 */
[----:B------:R0:W-:Y:S03]  /*190b0*/  MUFU.EX2 R30, R129 ;  /* 0x00000081001e7308 */ /* 0x0001e60000000800 */
[----:B------:R-:W-:-:S04]  /*190c0*/  FMNMX.FTZ R32, R61, R32, !PT ;  /* 0x000000203d207209 */ /* 0x000fc80007810000 */
[----:B------:R-:W-:Y:S01]  /*190d0*/  FMNMX.FTZ R36, R63, R32, !PT ;  /* 0x000000203f247209 */ /* 0x000fe20007810000 */
[----:B------:R-:W-:Y:S01]  /*190e0*/  MUFU.EX2 R33, R33 ;  /* 0x0000002100217308 */ /* 0x000fe20000000800 */
[----:B0-----:R-:W-:-:S02]  /*190f0*/  FFMA.FTZ R129, R2, R171, -R20 ;  /* 0x000000ab02817223 */ /* 0x001fc40000010814 */
[----:B------:R-:W-:-:S04]  /*19100*/  FMNMX.FTZ R36, R65, R36, !PT ;  /* 0x0000002441247209 */ /* 0x000fc80007810000 */
        /* <DEDUP_REMOVED lines=11> */
[----:B------:R-:W1:Y:S01]  /*191c0*/  MUFU.EX2 R37, R37 ;  /* 0x0000002500257308 */ /* 0x000e620000000800 */
[----:B0-----:R-:W-:-:S01]  /*191d0*/  FFMA.FTZ R11, R2, R85, -R20 ;  /* 0x00000055020b7223 */ /* 0x001fc20000010814 */
[C-C-:B------:R-:W-:Y:S01]  /*191e0*/  FFMA.FTZ R85, R2.reuse, R121, -R20.reuse ;  /* 0x0000007902557223 */ /* 0x140fe20000010814 */
[----:B------:R-:W-:Y:S01]  /*191f0*/  FMNMX.FTZ R42, R49, R42, !PT ;  /* 0x0000002a312a7209 */ /* 0x000fe20007810000 */
[----:B------:R-:W-:-:S03]  /*19200*/  FFMA.FTZ R121, R2, R151, -R20 ;  /* 0x0000009702797223 */ /* 0x000fc60000010814 */
[----:B------:R-:W-:Y:S01]  /*19210*/  FMNMX.FTZ R42, R51, R42, !PT ;  /* 0x0000002a332a7209 */ /* 0x000fe20007810000 */
[----:B------:R0:W-:Y:S03]  /*19220*/  MUFU.EX2 R40, R115 ;  /* 0x0000007300287308 */ /* 0x0001e60000000800 */
[----:B------:R-:W-:-:S04]  /*19230*/  FMNMX.FTZ R42, R53, R42, !PT ;  /* 0x0000002a352a7209 */ /* 0x000fc80007810000 */
[----:B------:R-:W-:Y:S01]  /*19240*/  FMNMX.FTZ R44, R55, R42, !PT ;  /* 0x0000002a372c7209 */ /* 0x000fe20007810000 */
[----:B------:R-:W-:Y:S01]  /*19250*/  MUFU.EX2 R8, R8 ;  /* 0x0000000800087308 */ /* 0x000fe20000000800 */
[----:B0-----:R-:W-:Y:S01]  /*19260*/  FSEL R115, R34, -INF , P3 ;  /* 0xff80000022737808 */ /* 0x001fe20001800000 */
[--C-:B------:R-:W-:Y:S01]  /*19270*/  FFMA.FTZ R34, R2, R77, -R20.reuse ;  /* 0x0000004d02227223 */ /* 0x100fe20000010814 */
[----:B------:R-:W-:Y:S02]  /*19280*/  FMNMX.FTZ R44, R25, R44, !PT ;  /* 0x0000002c192c7209 */ /* 0x000fe40007810000 */
[----:B------:R-:W-:Y:S01]  /*19290*/  FSEL R77, R38, -INF , P5 ;  /* 0xff800000264d7808 */ /* 0x000fe20002800000 */
[----:B------:R-:W-:-:S01]  /*192a0*/  FFMA.FTZ R38, R2, R125, -R20 ;  /* 0x0000007d02267223 */ /* 0x000fc20000010814 */
[----:B------:R-:W-:Y:S01]  /*192b0*/  FMNMX.FTZ R44, R27, R44, !PT ;  /* 0x0000002c1b2c7209 */ /* 0x000fe20007810000 */
[----:B------:R0:W-:Y:S01]  /*192c0*/  MUFU.EX2 R42, R11 ;  /* 0x0000000b002a7308 */ /* 0x0001e20000000800 */
[----:B------:R-:W-:-:S01]  /*192d0*/  FFMA.FTZ R125, R2, R161, -R20 ;  /* 0x000000a1027d7223 */ /* 0x000fc20000010814 */
[----:B-1----:R-:W-:-:S02]  /*192e0*/  F2FP.SATFINITE.E4M3.F32.PACK_AB_MERGE_C R200, R37, R6, RZ ;  /* 0x0000000625c8723e */ /* 0x002fc400048070ff */
[----:B------:R-:W-:Y:S02]  /*192f0*/  FMNMX.FTZ R44, R29, R44, !PT ;  /* 0x0000002c1d2c7209 */ /* 0x000fe40007810000 */
[----:B------:R-:W-:Y:S02]  /*19300*/  F2FP.SATFINITE.E4M3.F32.PACK_AB_MERGE_C R200, R33, R4, R200 ;  /* 0x0000000421c8723e */ /* 0x000fe400048070c8 */
[----:B------:R-:W-:Y:S01]  /*19310*/  FMNMX.FTZ R44, R31, R44, !PT ;  /* 0x0000002c1f2c7209 */ /* 0x000fe20007810000 */
[----:B------:R-:W-:Y:S03]  /*19320*/  MUFU.EX2 R89, R89 ;  /* 0x0000005900597308 */ /* 0x000fe60000000800 */
[----:B------:R-:W-:-:S04]  /*19330*/  FMNMX.FTZ R44, R115, R44, !PT ;  /* 0x0000002c732c7209 */ /* 0x000fc80007810000 */
[----:B------:R-:W-:Y:S01]  /*19340*/  FMNMX.FTZ R44, R35, R44, !PT ;  /* 0x0000002c232c7209 */ /* 0x000fe20007810000 */
[----:B------:R-:W-:Y:S03]  /*19350*/  MUFU.EX2 R12, R12 ;  /* 0x0000000c000c7308 */ /* 0x000fe60000000800 */
[----:B------:R-:W-:-:S04]  /*19360*/  FMNMX.FTZ R44, R77, R44, !PT ;  /* 0x0000002c4d2c7209 */ /* 0x000fc80007810000 */
[----:B0-----:R-:W-:Y:S01]  /*19370*/  FMNMX.FTZ R11, R117, R44, !PT ;  /* 0x0000002c750b7209 */ /* 0x001fe20007810000 */
[----:B------:R-:W-:-:S01]  /*19380*/  FFMA.FTZ R44, R2, R147, -R20 ;  /* 0x00000093022c7223 */ /* 0x000fc20000010814 */
[----:B------:R-:W0:Y:S03]  /*19390*/  MUFU.EX2 R93, R93 ;  /* 0x0000005d005d7308 */ /* 0x000e260000000800 */
[----:B------:R-:W1:Y:S05]  /*193a0*/  SHFL.BFLY PT, R48, R11, 0x2, 0x1f ;  /* 0x0c401f000b307f89 */ /* 0x000e6a00000e0000 */
[----:B------:R-:W-:Y:S08]  /*193b0*/  MUFU.EX2 R24, R145 ;  /* 0x0000009100187308 */ /* 0x000ff00000000800 */
[----:B------:R-:W-:Y:S01]  /*193c0*/  MUFU.EX2 R97, R97 ;  /* 0x0000006100617308 */ /* 0x000fe20000000800 */
[----:B0-----:R-:W-:-:S04]  /*193d0*/  F2FP.SATFINITE.E4M3.F32.PACK_AB_MERGE_C R202, R93, R12, RZ ;  /* 0x0000000c5dca723e */ /* 0x001fc800048070ff */
[----:B------:R-:W-:-:S03]  /*193e0*/  F2FP.SATFINITE.E4M3.F32.PACK_AB_MERGE_C R202, R89, R8, R202 ;  /* 0x0000000859ca723e */ /* 0x000fc600048070ca */
[----:B------:R-:W0:Y:S01]  /*193f0*/  MUFU.EX2 R101, R101 ;  /* 0x0000006500657308 */ /* 0x000e220000000800 */
[----:B-1----:R-:W-:Y:S01]  /*19400*/  FMNMX.FTZ R54, R11, R48, !PT ;  /* 0x000000300b367209 */ /* 0x002fe20007810000 */
[----:B------:R-:W-:-:S04]  /*19410*/  FFMA.FTZ R48, R2, R159, -R20 ;  /* 0x0000009f02307223 */ /* 0x000fc80000010814 */
[----:B------:R-:W1:Y:S02]  /*19420*/  SHFL.BFLY PT, R11, R54, 0x1, 0x1f ;  /* 0x0c201f00360b7f89 */ /* 0x000e6400000e0000 */
[----:B------:R-:W-:Y:S08]  /*19430*/  MUFU.EX2 R28, R135 ;  /* 0x00000087001c7308 */ /* 0x000ff00000000800 */
[----:B------:R-:W-:Y:S01]  /*19440*/  MUFU.EX2 R105, R105 ;  /* 0x0000006900697308 */ /* 0x000fe20000000800 */
[----:B0-----:R-:W-:-:S04]  /*19450*/  F2FP.SATFINITE.E4M3.F32.PACK_AB_MERGE_C R204, R101, R26, RZ ;  /* 0x0000001a65cc723e */ /* 0x001fc800048070ff */
[----:B------:R-:W-:-:S03]  /*19460*/  F2FP.SATFINITE.E4M3.F32.PACK_AB_MERGE_C R204, R97, R24, R204 ;  /* 0x0000001861cc723e */ /* 0x000fc600048070cc */
[----:B------:R-:W0:Y:S01]  /*19470*/  MUFU.EX2 R107, R107 ;  /* 0x0000006b006b7308 */ /* 0x000e220000000800 */
[----:B-1----:R-:W-:Y:S01]  /*19480*/  FMNMX.FTZ R11, R54, R11, !PT ;  /* 0x0000000b360b7209 */ /* 0x002fe20007810000 */
[----:B------:R-:W-:-:S06]  /*19490*/  FFMA.FTZ R54, R2, R169, -R20 ;  /* 0x000000a902367223 */ /* 0x000fcc0000010814 */
[----:B------:R-:W-:Y:S01]  /*194a0*/  MUFU.EX2 R109, R109 ;  /* 0x0000006d006d7308 */ /* 0x000fe20000000800 */
[----:B------:R-:W-:Y:S01]  /*194b0*/  FSETP.NEU.FTZ.AND P2, PT, R11, -INF , PT ;  /* 0xff8000000b00780b */ /* 0x000fe20003f5d000 */
[----:B------:R-:W-:-:S05]  /*194c0*/  FFMA.FTZ R56, R2, R11, -8 ;  /* 0xc100000002387423 */ /* 0x000fca000001000b */
[----:B------:R-:W-:Y:S01]  /*194d0*/  FSEL R70, R56, RZ, P2 ;  /* 0x000000ff38467208 */ /* 0x000fe20001000000 */
[----:B------:R-:W-:Y:S01]  /*194e0*/  MUFU.EX2 R81, R81 ;  /* 0x0000005100517308 */ /* 0x000fe20000000800 */
[----:B0-----:R-:W-:Y:S02]  /*194f0*/  F2FP.SATFINITE.E4M3.F32.PACK_AB_MERGE_C R206, R107, R30, RZ ;  /* 0x0000001e6bce723e */ /* 0x001fe400048070ff */
[----:B------:R-:W-:Y:S01]  /*19500*/  ISETP.GE.AND P2, PT, R149, 0xa1, PT ;  /* 0x000000a19500780c */ /* 0x000fe20003f46270 */
[----:B------:R-:W-:-:S01]  /*19510*/  FFMA.FTZ R3, R2, R3, -R70 ;  /* 0x0000000302037223 */ /* 0x000fc20000010846 */
[C-C-:B------:R-:W-:Y:S01]  /*19520*/  FFMA.FTZ R20, R2.reuse, R91, -R70.reuse ;  /* 0x0000005b02147223 */ /* 0x140fe20000010846 */
[----:B------:R-:W-:-:S01]  /*19530*/  FFMA.FTZ R60, R2, R5, -R70 ;  /* 0x00000005023c7223 */ /* 0x000fc20000010846 */
[C-C-:B------:R-:W-:Y:S01]  /*19540*/  FFMA.FTZ R91, R2.reuse, R95, -R70.reuse ;  /* 0x0000005f025b7223 */ /* 0x140fe20000010846 */
[----:B------:R-:W-:-:S01]  /*19550*/  FFMA.FTZ R5, R2, R7, -R70 ;  /* 0x0000000702057223 */ /* 0x000fc20000010846 */
[C-C-:B------:R-:W-:Y:S01]  /*19560*/  FFMA.FTZ R56, R2.reuse, R99, -R70.reuse ;  /* 0x0000006302387223 */ /* 0x140fe20000010846 */
[----:B------:R-:W-:Y:S01]  /*19570*/  MUFU.EX2 R3, R3 ;  /* 0x0000000300037308 */ /* 0x000fe20000000800 */
[----:B------:R-:W-:-:S01]  /*19580*/  FFMA.FTZ R68, R2, R9, -R70 ;  /* 0x0000000902447223 */ /* 0x000fc20000010846 */
[C-C-:B------:R-:W-:Y:S01]  /*19590*/  FFMA.FTZ R7, R2.reuse, R13, -R70.reuse ;  /* 0x0000000d02077223 */ /* 0x140fe20000010846 */
[----:B------:R-:W-:-:S01]  /*195a0*/  FFMA.FTZ R9, R2, R21, -R70 ;  /* 0x0000001502097223 */ /* 0x000fc20000010846 */
[----:B------:R-:W-:Y:S01]  /*195b0*/  FFMA.FTZ R13, R2, R57, -R70 ;  /* 0x00000039020d7223 */ /* 0x000fe20000010846 */
[----:B------:R-:W-:-:S01]  /*195c0*/  FADD.FTZ R21, R4, R33 ;  /* 0x0000002104157221 */ /* 0x000fc20000010000 */
[C-C-:B------:R-:W-:Y:S01]  /*195d0*/  FFMA.FTZ R103, R2.reuse, R103, -R70.reuse ;  /* 0x0000006702677223 */ /* 0x140fe20000010846 */
[----:B------:R-:W-:-:S01]  /*195e0*/  FFMA.FTZ R58, R2, R75, -R70 ;  /* 0x0000004b023a7223 */ /* 0x000fc20000010846 */
[----:B------:R-:W0:Y:S01]  /*195f0*/  MUFU.EX2 R20, R20 ;  /* 0x0000001400147308 */ /* 0x000e220000000800 */
[----:B------:R-:W-:-:S01]  /*19600*/  FADD.FTZ R80, R6, R21 ;  /* 0x0000001506507221 */ /* 0x000fc20000010000 */
[C-C-:B------:R-:W-:Y:S01]  /*19610*/  FFMA.FTZ R64, R2.reuse, R59, -R70.reuse ;  /* 0x0000003b02407223 */ /* 0x140fe20000010846 */
[----:B------:R-:W-:-:S01]  /*19620*/  FFMA.FTZ R15, R2, R15, -R70 ;  /* 0x0000000f020f7223 */ /* 0x000fc20000010846 */
[C-C-:B------:R-:W-:Y:S01]  /*19630*/  FFMA.FTZ R79, R2.reuse, R79, -R70.reuse ;  /* 0x0000004f024f7223 */ /* 0x140fe20000010846 */
[----:B------:R-:W-:-:S01]  /*19640*/  FFMA.FTZ R41, R2, R41, -R70 ;  /* 0x0000002902297223 */ /* 0x000fc20000010846 */
[----:B------:R-:W-:-:S02]  /*19650*/  @!P1 VIADD R21, R0, 0x33440 ;  /* 0x0003344000159836 */ /* 0x000fc40000000000 */
[----:B------:R-:W-:-:S01]  /*19660*/  FFMA.FTZ R62, R2, R83, -R70 ;  /* 0x00000053023e7223 */ /* 0x000fc20000010846 */
[----:B------:R-:W1:Y:S01]  /*19670*/  MUFU.EX2 R60, R60 ;  /* 0x0000003c003c7308 */ /* 0x000e620000000800 */
[----:B------:R-:W-:-:S01]  /*19680*/  FFMA.FTZ R43, R2, R43, -R70 ;  /* 0x0000002b022b7223 */ /* 0x000fc20000010846 */
[C-C-:B------:R-:W-:Y:S01]  /*19690*/  FFMA.FTZ R73, R2.reuse, R73, -R70.reuse ;  /* 0x0000004902497223 */ /* 0x140fe20000010846 */
[----:B------:R-:W-:Y:S01]  /*196a0*/  @!P1 PRMT R21, RZ, 0x654, R21 ;  /* 0x00000654ff159816 */ /* 0x000fe20000000015 */
[C-C-:B------:R-:W-:Y:S01]  /*196b0*/  FFMA.FTZ R87, R2.reuse, R87, -R70.reuse ;  /* 0x0000005702577223 */ /* 0x140fe20000010846 */
[----:B------:R-:W-:-:S01]  /*196c0*/  FFMA.FTZ R47, R2, R47, -R70 ;  /* 0x0000002f022f7223 */ /* 0x000fc20000010846 */
[----:B------:R-:W-:Y:S01]  /*196d0*/  FFMA.FTZ R61, R2, R61, -R70 ;  /* 0x0000003d023d7223 */ /* 0x000fe20000010846 */
[----:B------:R2:W-:Y:S01]  /*196e0*/  @!P1 SYNCS.ARRIVE.TRANS64.RED.A1T0 RZ, [R21+URZ], RZ ;  /* 0x000000ff15ff99a7 */ /* 0x0005e2000810043f */
[----:B------:R-:W3:Y:S01]  /*196f0*/  MUFU.EX2 R91, R91 ;  /* 0x0000005b005b7308 */ /* 0x000ee20000000800 */
[----:B0-----:R-:W-:-:S01]  /*19700*/  FADD.FTZ R57, R3, R20 ;  /* 0x0000001403397221 */ /* 0x001fc20000010000 */
[C-C-:B------:R-:W-:Y:S01]  /*19710*/  FFMA.FTZ R63, R2.reuse, R63, -R70.reuse ;  /* 0x0000003f023f7223 */ /* 0x140fe20000010846 */
[----:B------:R-:W-:-:S01]  /*19720*/  FFMA.FTZ R66, R2, R67, -R70 ;  /* 0x0000004302427223 */ /* 0x000fc20000010846 */
[C-C-:B------:R-:W-:Y:S01]  /*19730*/  FFMA.FTZ R69, R2.reuse, R69, -R70.reuse ;  /* 0x0000004502457223 */ /* 0x140fe20000010846 */
[----:B------:R-:W-:-:S01]  /*19740*/  FFMA.FTZ R71, R2, R71, -R70 ;  /* 0x0000004702477223 */ /* 0x000fc20000010846 */
[----:B------:R-:W-:Y:S01]  /*19750*/  F2FP.SATFINITE.E4M3.F32.PACK_AB_MERGE_C R208, R81, R36, RZ ;  /* 0x0000002451d0723e */ /* 0x000fe200048070ff */
[----:B------:R-:W-:-:S01]  /*19760*/  FFMA.FTZ R45, R2, R45, -R70 ;  /* 0x0000002d022d7223 */ /* 0x000fc20000010846 */
[----:B------:R-:W0:Y:S01]  /*19770*/  MUFU.EX2 R5, R5 ;  /* 0x0000000500057308 */ /* 0x000e220000000800 */
[----:B-1----:R-:W-:-:S01]  /*19780*/  FADD.FTZ R82, R60, R57 ;  /* 0x000000393c527221 */ /* 0x002fc20000010000 */
[----:B------:R-:W-:Y:S01]  /*19790*/  FADD.FTZ R57, R37, R80 ;  /* 0x0000005025397221 */ /* 0x000fe20000010000 */
[----:B------:R-:W-:-:S01]  /*197a0*/  FFMA.FTZ R49, R2, R49, -R70 ;  /* 0x0000003102317223 */ /* 0x000fc20000010846 */
[C-C-:B------:R-:W-:Y:S01]  /*197b0*/  FFMA.FTZ R27, R2.reuse, R27, -R70.reuse ;  /* 0x0000001b021b7223 */ /* 0x140fe20000010846 */
[----:B------:R-:W-:-:S01]  /*197c0*/  FFMA.FTZ R51, R2, R51, -R70 ;  /* 0x0000003302337223 */ /* 0x000fc20000010846 */
[----:B------:R-:W-:Y:S01]  /*197d0*/  FADD.FTZ R80, R8, R57 ;  /* 0x0000003908507221 */ /* 0x000fe20000010000 */
[----:B------:R-:W-:-:S01]  /*197e0*/  FFMA.FTZ R53, R2, R53, -R70 ;  /* 0x0000003502357223 */ /* 0x000fc20000010846 */
[----:B------:R-:W1:Y:S01]  /*197f0*/  MUFU.EX2 R56, R56 ;  /* 0x0000003800387308 */ /* 0x000e620000000800 */
[----:B---3--:R-:W-:-:S01]  /*19800*/  FADD.FTZ R82, R91, R82 ;  /* 0x000000525b527221 */ /* 0x008fc20000010000 */
[----:B------:R-:W-:Y:S01]  /*19810*/  FADD.FTZ R59, R89, R80 ;  /* 0x00000050593b7221 */ /* 0x000fe20000010000 */
[----:B------:R-:W-:-:S01]  /*19820*/  FFMA.FTZ R55, R2, R55, -R70 ;  /* 0x0000003702377223 */ /* 0x000fc20000010846 */
[C-C-:B------:R-:W-:Y:S01]  /*19830*/  FFMA.FTZ R31, R2.reuse, R31, -R70.reuse ;  /* 0x0000001f021f7223 */ /* 0x140fe20000010846 */
[----:B------:R-:W-:-:S01]  /*19840*/  FFMA.FTZ R29, R2, R29, -R70 ;  /* 0x0000001d021d7223 */ /* 0x000fc20000010846 */
[----:B------:R-:W-:Y:S01]  /*19850*/  FADD.FTZ R80, R12, R59 ;  /* 0x0000003b0c507221 */ /* 0x000fe20000010000 */
[----:B------:R-:W-:-:S01]  /*19860*/  FFMA.FTZ R115, R2, R115, -R70 ;  /* 0x0000007302737223 */ /* 0x000fc20000010846 */
[----:B------:R-:W3:Y:S01]  /*19870*/  MUFU.EX2 R68, R68 ;  /* 0x0000004400447308 */ /* 0x000ee20000000800 */
[----:B0-----:R-:W-:-:S01]  /*19880*/  FADD.FTZ R57, R5, R82 ;  /* 0x0000005205397221 */ /* 0x001fc20000010000 */
[----:B------:R-:W-:Y:S01]  /*19890*/  F2FP.SATFINITE.E4M3.F32.PACK_AB_MERGE_C R201, R91, R60, RZ ;  /* 0x0000003c5bc9723e */ /* 0x000fe200048070ff */
[----:B------:R-:W-:-:S01]  /*198a0*/  FFMA.FTZ R35, R2, R35, -R70 ;  /* 0x0000002302237223 */ /* 0x000fc20000010846 */
[----:B------:R-:W-:Y:S01]  /*198b0*/  FFMA.FTZ R77, R2, R77, -R70 ;  /* 0x0000004d024d7223 */ /* 0x000fe20000010846 */
[----:B------:R-:W-:Y:S01]  /*198c0*/  F2FP.SATFINITE.E4M3.F32.PACK_AB_MERGE_C R206, R105, R28, R206 ;  /* 0x0000001c69ce723e */ /* 0x000fe200048070ce */
[----:B------:R-:W-:Y:S01]  /*198d0*/  IMAD.MOV.U32 R95, RZ, RZ, R119 ;  /* 0x000000ffff5f7224 */ /* 0x000fe200078e0077 */
[----:B------:R-:W-:Y:S01]  /*198e0*/  F2FP.SATFINITE.E4M3.F32.PACK_AB_MERGE_C R201, R20, R3, R201 ;  /* 0x0000000314c9723e */ /* 0x000fe200048070c9 */
[----:B------:R-:W0:Y:S01]  /*198f0*/  MUFU.EX2 R103, R103 ;  /* 0x0000006700677308 */ /* 0x000e220000000800 */
[----:B-1----:R-:W-:-:S01]  /*19900*/  FADD.FTZ R57, R56, R57 ;  /* 0x0000003938397221 */ /* 0x002fc20000010000 */
[----:B------:R-:W-:Y:S01]  /*19910*/  F2FP.SATFINITE.E4M3.F32.PACK_AB_MERGE_C R208, R109, R32, R208 ;  /* 0x000000206dd0723e */ /* 0x000fe200048070d0 */
[--C-:B------:R-:W-:Y:S01]  /*19920*/  IMAD.MOV.U32 R91, RZ, RZ, R119.reuse ;  /* 0x000000ffff5b7224 */ /* 0x100fe200078e0077 */
[-C--:B------:R-:W-:Y:S01]  /*19930*/  MOV R99, R119.reuse ;  /* 0x0000007700637202 */ /* 0x080fe20000000f00 */
[--C-:B------:R-:W-:Y:S01]  /*19940*/  IMAD.MOV.U32 R89, RZ, RZ, R119.reuse ;  /* 0x000000ffff597224 */ /* 0x100fe200078e0077 */
[----:B------:R-:W-:Y:S01]  /*19950*/  MOV R75, R119 ;  /* 0x00000077004b7202 */ /* 0x000fe20000000f00 */
[----:B------:R-:W-:Y:S01]  /*19960*/  IMAD.MOV.U32 R83, RZ, RZ, R119 ;  /* 0x000000ffff537224 */ /* 0x000fe200078e0077 */
[----:B------:R-:W1:Y:S01]  /*19970*/  MUFU.EX2 R7, R7 ;  /* 0x0000000700077308 */ /* 0x000e620000000800 */
[----:B---3--:R-:W-:-:S01]  /*19980*/  FADD.FTZ R82, R68, R57 ;  /* 0x0000003944527221 */ /* 0x008fc20000010000 */
[----:B------:R-:W-:-:S02]  /*19990*/  IMAD.MOV.U32 R67, RZ, RZ, R119 ;  /* 0x000000ffff437224 */ /* 0x000fc400078e0077 */
[--C-:B------:R-:W-:Y:S02]  /*199a0*/  IMAD.MOV.U32 R60, RZ, RZ, R119.reuse ;  /* 0x000000ffff3c7224 */ /* 0x100fe400078e0077 */
[----:B------:R-:W-:Y:S02]  /*199b0*/  IMAD.MOV.U32 R59, RZ, RZ, R119 ;  /* 0x000000ffff3b7224 */ /* 0x000fe400078e0077 */
[----:B------:R-:W3:Y:S01]  /*199c0*/  MUFU.EX2 R58, R58 ;  /* 0x0000003a003a7308 */ /* 0x000ee20000000800 */
[----:B0-----:R-:W-:-:S01]  /*199d0*/  FADD.FTZ R82, R103, R82 ;  /* 0x0000005267527221 */ /* 0x001fc20000010000 */
[----:B------:R-:W-:Y:S01]  /*199e0*/  F2FP.SATFINITE.E4M3.F32.PACK_AB_MERGE_C R68, R103, R68, RZ ;  /* 0x000000446744723e */ /* 0x000fe200048070ff */
[----:B------:R-:W-:-:S03]  /*199f0*/  IMAD.MOV.U32 R103, RZ, RZ, R119 ;  /* 0x000000ffff677224 */ /* 0x000fc600078e0077 */
[----:B------:R-:W-:Y:S01]  /*19a00*/  F2FP.SATFINITE.E4M3.F32.PACK_AB_MERGE_C R203, R56, R5, R68 ;  /* 0x0000000538cb723e */ /* 0x000fe20004807044 */
[--C-:B------:R-:W-:Y:S01]  /*19a10*/  IMAD.MOV.U32 R68, RZ, RZ, R119.reuse ;  /* 0x000000ffff447224 */ /* 0x100fe200078e0077 */
[----:B------:R0:W4:Y:S01]  /*19a20*/  MUFU.EX2 R72, R15 ;  /* 0x0000000f00487308 */ /* 0x0001220000000800 */
[----:B------:R-:W-:-:S07]  /*19a30*/  IMAD.MOV.U32 R56, RZ, RZ, R119 ;  /* 0x000000ffff387224 */ /* 0x000fce00078e0077 */
[----:B------:R5:W-:Y:S01]  /*19a40*/  MUFU.EX2 R0, R41 ;  /* 0x0000002900007308 */ /* 0x000be20000000800 */
[----:B0-----:R-:W-:-:S01]  /*19a50*/  FFMA.FTZ R15, R2, R65, -R70 ;  /* 0x00000041020f7223 */ /* 0x001fc20000010846 */
[----:B------:R-:W-:-:S06]  /*19a60*/  IMAD.MOV.U32 R65, RZ, RZ, R119 ;  /* 0x000000ffff417224 */ /* 0x000fcc00078e0077 */
[----:B------:R-:W0:Y:S01]  /*19a70*/  MUFU.EX2 R79, R79 ;  /* 0x0000004f004f7308 */ /* 0x000e220000000800 */
[----:B-----5:R-:W-:-:S01]  /*19a80*/  FADD.FTZ R41, R93, R80 ;  /* 0x000000505d297221 */ /* 0x020fc20000010000 */
[----:B------:R-:W-:-:S03]  /*19a90*/  MOV R93, R119 ;  /* 0x00000077005d7202 */ /* 0x000fc60000000f00 */
[----:B------:R-:W-:Y:S01]  /*19aa0*/  FADD.FTZ R80, R24, R41 ;  /* 0x0000002918507221 */ /* 0x000fe20000010000 */
[----:B-1----:R-:W-:-:S02]  /*19ab0*/  FADD.FTZ R41, R7, R82 ;  /* 0x0000005207297221 */ /* 0x002fc40000010000 */
[----:B------:R-:W1:Y:S02]  /*19ac0*/  MUFU.EX2 R9, R9 ;  /* 0x0000000900097308 */ /* 0x000e640000000800 */
[----:B---3--:R-:W-:-:S01]  /*19ad0*/  FADD.FTZ R57, R58, R41 ;  /* 0x000000293a397221 */ /* 0x008fc20000010000 */
[C-C-:B------:R-:W-:Y:S01]  /*19ae0*/  FFMA.FTZ R41, R2.reuse, R25, -R70.reuse ;  /* 0x0000001902297223 */ /* 0x140fe20000010846 */
[----:B------:R-:W-:-:S01]  /*19af0*/  FFMA.FTZ R70, R2, R117, -R70 ;  /* 0x0000007502467223 */ /* 0x000fc20000010846 */
[----:B------:R-:W-:Y:S01]  /*19b00*/  MOV R117, R119 ;  /* 0x0000007700757202 */ /* 0x000fe20000000f00 */
[----:B----4-:R-:W-:-:S01]  /*19b10*/  FADD.FTZ R84, R72, R57 ;  /* 0x0000003948547221 */ /* 0x010fc20000010000 */
[----:B------:R-:W-:Y:S01]  /*19b20*/  MOV R57, R119 ;  /* 0x0000007700397202 */ /* 0x000fe20000000f00 */
[----:B--2---:R2:W-:Y:S01]  /*19b30*/  MUFU.EX2 R21, R43 ;  /* 0x0000002b00157308 */ /* 0x0045e20000000800 */
[C---:B0-----:R-:W-:Y:S01]  /*19b40*/  F2FP.SATFINITE.E4M3.F32.PACK_AB_MERGE_C R72, R79.reuse, R72, RZ ;  /* 0x000000484f48723e */ /* 0x041fe200048070ff */
[----:B------:R-:W-:Y:S01]  /*19b50*/  FADD.FTZ R84, R79, R84 ;  /* 0x000000544f547221 */ /* 0x000fe20000010000 */
[----:B------:R-:W-:-:S02]  /*19b60*/  IMAD.MOV.U32 R79, RZ, RZ, R119 ;  /* 0x000000ffff4f7224 */ /* 0x000fc400078e0077 */
[----:B------:R-:W-:Y:S01]  /*19b70*/  F2FP.SATFINITE.E4M3.F32.PACK_AB_MERGE_C R205, R58, R7, R72 ;  /* 0x000000073acd723e */ /* 0x000fe20004807048 */
[----:B------:R-:W-:Y:S02]  /*19b80*/  IMAD.MOV.U32 R72, RZ, RZ, R119 ;  /* 0x000000ffff487224 */ /* 0x000fe400078e0077 */
[----:B------:R-:W0:Y:S01]  /*19b90*/  MUFU.EX2 R62, R62 ;  /* 0x0000003e003e7308 */ /* 0x000e220000000800 */
[----:B--2---:R-:W-:-:S01]  /*19ba0*/  FADD.FTZ R43, R97, R80 ;  /* 0x00000050612b7221 */ /* 0x004fc20000010000 */
[--C-:B------:R-:W-:Y:S02]  /*19bb0*/  IMAD.MOV.U32 R97, RZ, RZ, R119.reuse ;  /* 0x000000ffff617224 */ /* 0x100fe400078e0077 */
[----:B------:R-:W-:Y:S02]  /*19bc0*/  IMAD.MOV.U32 R58, RZ, RZ, R119 ;  /* 0x000000ffff3a7224 */ /* 0x000fe400078e0077 */
[----:B------:R-:W-:Y:S02]  /*19bd0*/  FADD.FTZ R82, R26, R43 ;  /* 0x0000002b1a527221 */ /* 0x000fe40000010000 */
[----:B------:R-:W2:Y:S02]  /*19be0*/  MUFU.EX2 R73, R73 ;  /* 0x0000004900497308 */ /* 0x000ea40000000800 */
[----:B------:R-:W-:-:S01]  /*19bf0*/  FADD.FTZ R43, R101, R82 ;  /* 0x00000052652b7221 */ /* 0x000fc20000010000 */
[----:B------:R-:W-:-:S03]  /*19c00*/  IMAD.MOV.U32 R101, RZ, RZ, R119 ;  /* 0x000000ffff657224 */ /* 0x000fc600078e0077 */
[----:B------:R-:W-:Y:S01]  /*19c10*/  FADD.FTZ R82, R28, R43 ;  /* 0x0000002b1c527221 */ /* 0x000fe20000010000 */
[----:B-1----:R-:W-:-:S01]  /*19c20*/  FADD.FTZ R43, R9, R84 ;  /* 0x00000054092b7221 */ /* 0x002fc20000010000 */
[----:B------:R-:W-:Y:S01]  /*19c30*/  IMAD.MOV.U32 R28, RZ, RZ, R119 ;  /* 0x000000ffff1c7224 */ /* 0x000fe200078e0077 */
[----:B------:R1:W3:Y:S02]  /*19c40*/  MUFU.EX2 R74, R87 ;  /* 0x00000057004a7308 */ /* 0x0002e40000000800 */
[----:B0-----:R-:W-:-:S06]  /*19c50*/  FADD.FTZ R84, R62, R43 ;  /* 0x0000002b3e547221 */ /* 0x001fcc0000010000 */
[----:B------:R-:W0:Y:S01]  /*19c60*/  MUFU.EX2 R13, R13 ;  /* 0x0000000d000d7308 */ /* 0x000e220000000800 */
[----:B--2---:R-:W-:-:S01]  /*19c70*/  FADD.FTZ R43, R73, R84 ;  /* 0x00000054492b7221 */ /* 0x004fc20000010000 */
[----:B-1----:R-:W-:-:S06]  /*19c80*/  MOV R87, R119 ;  /* 0x0000007700577202 */ /* 0x002fcc0000000f00 */
[----:B------:R1:W-:Y:S01]  /*19c90*/  MUFU.EX2 R80, R47 ;  /* 0x0000002f00507308 */ /* 0x0003e20000000800 */
[----:B---3--:R-:W-:-:S01]  /*19ca0*/  FADD.FTZ R6, R74, R43 ;  /* 0x0000002b4a067221 */ /* 0x008fc20000010000 */
[----:B------:R-:W-:Y:S01]  /*19cb0*/  F2FP.SATFINITE.E4M3.F32.PACK_AB_MERGE_C R73, R74, R73, RZ ;  /* 0x000000494a49723e */ /* 0x000fe200048070ff */
[----:B------:R-:W-:-:S03]  /*19cc0*/  IMAD.MOV.U32 R74, RZ, RZ, R119 ;  /* 0x000000ffff4a7224 */ /* 0x000fc600078e0077 */
[----:B------:R-:W-:Y:S01]  /*19cd0*/  F2FP.SATFINITE.E4M3.F32.PACK_AB_MERGE_C R207, R62, R9, R73 ;  /* 0x000000093ecf723e */ /* 0x000fe20004807049 */
[----:B------:R-:W-:Y:S01]  /*19ce0*/  IMAD.MOV.U32 R73, RZ, RZ, R119 ;  /* 0x000000ffff497224 */ /* 0x000fe200078e0077 */
[----:B------:R-:W2:Y:S01]  /*19cf0*/  MUFU.EX2 R64, R64 ;  /* 0x0000004000407308 */ /* 0x000ea20000000800 */
[----:B-1----:R-:W-:-:S01]  /*19d00*/  FADD.FTZ R47, R105, R82 ;  /* 0x00000052692f7221 */ /* 0x002fc20000010000 */
[----:B0-----:R-:W-:Y:S01]  /*19d10*/  FADD.FTZ R37, R13, R6 ;  /* 0x000000060d257221 */ /* 0x001fe20000010000 */
[----:B------:R-:W-:Y:S01]  /*19d20*/  MOV R105, R119 ;  /* 0x0000007700697202 */ /* 0x000fe20000000f00 */
[----:B------:R-:W-:Y:S02]  /*19d30*/  IMAD.MOV.U32 R62, RZ, RZ, R119 ;  /* 0x000000ffff3e7224 */ /* 0x000fe400078e0077 */
[----:B------:R-:W-:-:S02]  /*19d40*/  FADD.FTZ R86, R30, R47 ;  /* 0x0000002f1e567221 */ /* 0x000fc40000010000 */
[----:B------:R-:W0:Y:S02]  /*19d50*/  MUFU.EX2 R61, R61 ;  /* 0x0000003d003d7308 */ /* 0x000e240000000800 */
[----:B------:R-:W-:-:S01]  /*19d60*/  FADD.FTZ R47, R107, R86 ;  /* 0x000000566b2f7221 */ /* 0x000fc20000010000 */
[----:B------:R-:W-:-:S02]  /*19d70*/  IMAD.MOV.U32 R107, RZ, RZ, R119 ;  /* 0x000000ffff6b7224 */ /* 0x000fc400078e0077 */
[----:B------:R-:W-:Y:S02]  /*19d80*/  IMAD.MOV.U32 R86, RZ, RZ, R119 ;  /* 0x000000ffff567224 */ /* 0x000fe400078e0077 */
[----:B------:R-:W-:Y:S01]  /*19d90*/  FADD.FTZ R84, R32, R47 ;  /* 0x0000002f20547221 */ /* 0x000fe20000010000 */
[----:B------:R-:W-:Y:S01]  /*19da0*/  IMAD.MOV.U32 R47, RZ, RZ, R119 ;  /* 0x000000ffff2f7224 */ /* 0x000fe200078e0077 */
[----:B------:R1:W3:Y:S02]  /*19db0*/  MUFU.EX2 R76, R63 ;  /* 0x0000003f004c7308 */ /* 0x0002e40000000800 */
[----:B------:R-:W-:-:S01]  /*19dc0*/  FADD.FTZ R43, R109, R84 ;  /* 0x000000546d2b7221 */ /* 0x000fc20000010000 */
[----:B--2---:R-:W-:Y:S01]  /*19dd0*/  FADD.FTZ R12, R64, R37 ;  /* 0x00000025400c7221 */ /* 0x004fe20000010000 */
[----:B------:R-:W-:Y:S02]  /*19de0*/  IMAD.MOV.U32 R109, RZ, RZ, R119 ;  /* 0x000000ffff6d7224 */ /* 0x000fe400078e0077 */
[----:B------:R-:W-:Y:S01]  /*19df0*/  FADD.FTZ R26, R36, R43 ;  /* 0x0000002b241a7221 */ /* 0x000fe20000010000 */
[----:B------:R-:W-:Y:S01]  /*19e00*/  IMAD.MOV.U32 R84, RZ, RZ, R119 ;  /* 0x000000ffff547224 */ /* 0x000fe200078e0077 */
[----:B------:R-:W2:Y:S01]  /*19e10*/  MUFU.EX2 R15, R15 ;  /* 0x0000000f000f7308 */ /* 0x000ea20000000800 */
[----:B0-----:R-:W-:-:S01]  /*19e20*/  FADD.FTZ R37, R61, R12 ;  /* 0x0000000c3d257221 */ /* 0x001fc20000010000 */
[----:B------:R-:W-:Y:S01]  /*19e30*/  FADD.FTZ R81, R81, R26 ;  /* 0x0000001a51517221 */ /* 0x000fe20000010000 */
[----:B-1----:R-:W-:Y:S01]  /*19e40*/  MOV R63, R119 ;  /* 0x00000077003f7202 */ /* 0x002fe20000000f00 */
[----:B------:R-:W-:-:S02]  /*19e50*/  IMAD.MOV.U32 R36, RZ, RZ, R119 ;  /* 0x000000ffff247224 */ /* 0x000fc400078e0077 */
[----:B------:R-:W-:-:S01]  /*19e60*/  FADD.FTZ R26, R40, R81 ;  /* 0x00000051281a7221 */ /* 0x000fc20000010000 */
[----:B------:R-:W-:Y:S01]  /*19e70*/  MOV R81, R119 ;  /* 0x0000007700517202 */ /* 0x000fe20000000f00 */
[----:B------:R-:W0:Y:S01]  /*19e80*/  MUFU.EX2 R113, R113 ;  /* 0x0000007100717308 */ /* 0x000e220000000800 */
[----:B---3--:R-:W-:-:S01]  /*19e90*/  FADD.FTZ R12, R76, R37 ;  /* 0x000000254c0c7221 */ /* 0x008fc20000010000 */
[----:B------:R-:W-:Y:S01]  /*19ea0*/  F2FP.SATFINITE.E4M3.F32.PACK_AB_MERGE_C R61, R76, R61, RZ ;  /* 0x0000003d4c3d723e */ /* 0x000fe200048070ff */
[--C-:B------:R-:W-:Y:S02]  /*19eb0*/  IMAD.MOV.U32 R76, RZ, RZ, R119.reuse ;  /* 0x000000ffff4c7224 */ /* 0x100fe400078e0077 */
[----:B------:R-:W-:Y:S01]  /*19ec0*/  IMAD.MOV.U32 R32, RZ, RZ, R119 ;  /* 0x000000ffff207224 */ /* 0x000fe200078e0077 */
[----:B------:R-:W-:Y:S01]  /*19ed0*/  F2FP.SATFINITE.E4M3.F32.PACK_AB_MERGE_C R209, R64, R13, R61 ;  /* 0x0000000d40d1723e */ /* 0x000fe2000480703d */
[----:B------:R-:W-:Y:S01]  /*19ee0*/  IMAD.MOV.U32 R64, RZ, RZ, R119 ;  /* 0x000000ffff407224 */ /* 0x000fe200078e0077 */
[----:B------:R-:W1:Y:S01]  /*19ef0*/  MUFU.EX2 R66, R66 ;  /* 0x0000004200427308 */ /* 0x000e620000000800 */
[----:B--2---:R-:W-:-:S01]  /*19f00*/  FADD.FTZ R37, R15, R12 ;  /* 0x0000000c0f257221 */ /* 0x004fc20000010000 */
[----:B------:R-:W-:-:S06]  /*19f10*/  IMAD.MOV.U32 R61, RZ, RZ, R119 ;  /* 0x000000ffff3d7224 */ /* 0x000fcc00078e0077 */
[----:B------:R-:W2:Y:S01]  /*19f20*/  MUFU.EX2 R69, R69 ;  /* 0x0000004500457308 */ /* 0x000ea20000000800 */
[----:B0-----:R-:W-:-:S04]  /*19f30*/  FADD.FTZ R43, R113, R26 ;  /* 0x0000001a712b7221 */ /* 0x001fc80000010000 */
[----:B------:R-:W-:Y:S01]  /*19f40*/  FADD.FTZ R30, R42, R43 ;  /* 0x0000002b2a1e7221 */ /* 0x000fe20000010000 */
[----:B------:R-:W-:Y:S02]  /*19f50*/  IMAD.MOV.U32 R43, RZ, RZ, R119 ;  /* 0x000000ffff2b7224 */ /* 0x000fe400078e0077 */
[----:B------:R-:W0:Y:S01]  /*19f60*/  MUFU.EX2 R85, R85 ;  /* 0x0000005500557308 */ /* 0x000e220000000800 */
[----:B-1----:R-:W-:-:S01]  /*19f70*/  FADD.FTZ R26, R66, R37 ;  /* 0x00000025421a7221 */ /* 0x002fc20000010000 */
[----:B------:R-:W-:-:S06]  /*19f80*/  IMAD.MOV.U32 R37, RZ, RZ, R119 ;  /* 0x000000ffff257224 */ /* 0x000fcc00078e0077 */
[----:B------:R1:W3:Y:S01]  /*19f90*/  MUFU.EX2 R78, R71 ;  /* 0x00000047004e7308 */ /* 0x0002e20000000800 */
[----:B--2---:R-:W-:-:S01]  /*19fa0*/  FADD.FTZ R33, R69, R26 ;  /* 0x0000001a45217221 */ /* 0x004fc20000010000 */
[----:B------:R-:W-:-:S06]  /*19fb0*/  IMAD.MOV.U32 R26, RZ, RZ, R119 ;  /* 0x000000ffff1a7224 */ /* 0x000fcc00078e0077 */
[----:B------:R-:W2:Y:S01]  /*19fc0*/  MUFU.EX2 R34, R34 ;  /* 0x0000002200227308 */ /* 0x000ea20000000800 */
[C---:B0-----:R-:W-:Y:S01]  /*19fd0*/  F2FP.SATFINITE.E4M3.F32.PACK_AB_MERGE_C R210, R85.reuse, R42, RZ ;  /* 0x0000002a55d2723e */ /* 0x041fe200048070ff */
[----:B------:R-:W-:Y:S01]  /*19fe0*/  FADD.FTZ R85, R85, R30 ;  /* 0x0000001e55557221 */ /* 0x000fe20000010000 */
[--C-:B-1----:R-:W-:Y:S02]  /*19ff0*/  IMAD.MOV.U32 R71, RZ, RZ, R119.reuse ;  /* 0x000000ffff477224 */ /* 0x102fe400078e0077 */
[----:B------:R-:W-:Y:S01]  /*1a000*/  F2FP.SATFINITE.E4M3.F32.PACK_AB_MERGE_C R210, R113, R40, R210 ;  /* 0x0000002871d2723e */ /* 0x000fe200048070d2 */
[----:B------:R-:W-:Y:S02]  /*1a010*/  IMAD.MOV.U32 R113, RZ, RZ, R119 ;  /* 0x000000ffff717224 */ /* 0x000fe400078e0077 */
[----:B------:R-:W-:Y:S01]  /*1a020*/  MUFU.EX2 R38, R38 ;  /* 0x0000002600267308 */ /* 0x000fe20000000800 */
[----:B---3--:R-:W-:-:S01]  /*1a030*/  FADD.FTZ R33, R78, R33 ;  /* 0x000000214e217221 */ /* 0x008fc20000010000 */
[----:B------:R-:W-:Y:S01]  /*1a040*/  F2FP.SATFINITE.E4M3.F32.PACK_AB_MERGE_C R69, R78, R69, RZ ;  /* 0x000000454e45723e */ /* 0x000fe200048070ff */
[----:B------:R-:W-:-:S02]  /*1a050*/  IMAD.MOV.U32 R78, RZ, RZ, R119 ;  /* 0x000000ffff4e7224 */ /* 0x000fc400078e0077 */
[----:B------:R-:W-:Y:S01]  /*1a060*/  FADD.FTZ R8, R0, R33 ;  /* 0x0000002100087221 */ /* 0x000fe20000010000 */
[----:B------:R-:W-:Y:S01]  /*1a070*/  F2FP.SATFINITE.E4M3.F32.PACK_AB_MERGE_C R211, R66, R15, R69 ;  /* 0x0000000f42d3723e */ /* 0x000fe20004807045 */
[----:B------:R-:W-:Y:S01]  /*1a080*/  IMAD.MOV.U32 R66, RZ, RZ, R119 ;  /* 0x000000ffff427224 */ /* 0x000fe200078e0077 */
[----:B------:R-:W-:Y:S01]  /*1a090*/  MUFU.EX2 R45, R45 ;  /* 0x0000002d002d7308 */ /* 0x000fe20000000800 */
[----:B--2---:R-:W-:-:S01]  /*1a0a0*/  FADD.FTZ R4, R34, R85 ;  /* 0x0000005522047221 */ /* 0x004fc20000010000 */
[----:B------:R-:W-:Y:S01]  /*1a0b0*/  FADD.FTZ R8, R21, R8 ;  /* 0x0000000815087221 */ /* 0x000fe20000010000 */
[--C-:B------:R-:W-:Y:S01]  /*1a0c0*/  IMAD.MOV.U32 R85, RZ, RZ, R119.reuse ;  /* 0x000000ffff557224 */ /* 0x100fe200078e0077 */
[-C--:B------:R-:W-:Y:S01]  /*1a0d0*/  MOV R69, R119.reuse ;  /* 0x0000007700457202 */ /* 0x080fe20000000f00 */
[--C-:B------:R-:W-:Y:S01]  /*1a0e0*/  IMAD.MOV.U32 R42, RZ, RZ, R119.reuse ;  /* 0x000000ffff2a7224 */ /* 0x100fe200078e0077 */
[----:B------:R-:W-:Y:S01]  /*1a0f0*/  MOV R33, R119 ;  /* 0x0000007700217202 */ /* 0x000fe20000000f00 */
[--C-:B------:R-:W-:Y:S01]  /*1a100*/  IMAD.MOV.U32 R40, RZ, RZ, R119.reuse ;  /* 0x000000ffff287224 */ /* 0x100fe200078e0077 */
[----:B------:R-:W0:Y:S01]  /*1a110*/  MUFU.EX2 R111, R111 ;  /* 0x0000006f006f7308 */ /* 0x000e220000000800 */
[----:B------:R-:W-:-:S07]  /*1a120*/  IMAD.MOV.U32 R30, RZ, RZ, R119 ;  /* 0x000000ffff1e7224 */ /* 0x000fce00078e0077 */
[----:B------:R-:W1:Y:S08]  /*1a130*/  MUFU.EX2 R44, R44 ;  /* 0x0000002c002c7308 */ /* 0x000e700000000800 */
[----:B------:R2:W3:Y:S01]  /*1a140*/  MUFU.EX2 R25, R49 ;  /* 0x0000003100197308 */ /* 0x0004e20000000800 */
[----:B0-----:R-:W-:-:S04]  /*1a150*/  F2FP.SATFINITE.E4M3.F32.PACK_AB_MERGE_C R212, R111, R38, RZ ;  /* 0x000000266fd4723e */ /* 0x001fc800048070ff */
[----:B------:R-:W-:Y:S01]  /*1a160*/  F2FP.SATFINITE.E4M3.F32.PACK_AB_MERGE_C R212, R39, R34, R212 ;  /* 0x0000002227d4723e */ /* 0x000fe200048070d4 */
[--C-:B------:R-:W-:Y:S02]  /*1a170*/  IMAD.MOV.U32 R34, RZ, RZ, R119.reuse ;  /* 0x000000ffff227224 */ /* 0x100fe400078e0077 */
[----:B------:R0:W-:Y:S01]  /*1a180*/  MUFU.EX2 R12, R27 ;  /* 0x0000001b000c7308 */ /* 0x0001e20000000800 */
[----:B--2---:R-:W-:-:S07]  /*1a190*/  IMAD.MOV.U32 R49, RZ, RZ, R119 ;  /* 0x000000ffff317224 */ /* 0x004fce00078e0077 */
[----:B------:R-:W-:Y:S01]  /*1a1a0*/  MUFU.EX2 R121, R121 ;  /* 0x0000007900797308 */ /* 0x000fe20000000800 */
[----:B0-----:R-:W-:-:S01]  /*1a1b0*/  FADD.FTZ R27, R39, R4 ;  /* 0x00000004271b7221 */ /* 0x001fc20000010000 */
[----:B------:R-:W-:-:S03]  /*1a1c0*/  MOV R39, R119 ;  /* 0x0000007700277202 */ /* 0x000fc60000000f00 */
[----:B------:R-:W-:Y:S01]  /*1a1d0*/  FADD.FTZ R24, R38, R27 ;  /* 0x0000001b26187221 */ /* 0x000fe20000010000 */
[----:B------:R-:W-:-:S01]  /*1a1e0*/  FADD.FTZ R27, R45, R8 ;  /* 0x000000082d1b7221 */ /* 0x000fc20000010000 */
[----:B------:R-:W-:Y:S01]  /*1a1f0*/  F2FP.SATFINITE.E4M3.F32.PACK_AB_MERGE_C R45, R80, R45, RZ ;  /* 0x0000002d502d723e */ /* 0x000fe200048070ff */
[----:B------:R0:W2:Y:S01]  /*1a200*/  MUFU.EX2 R82, R51 ;  /* 0x0000003300527308 */ /* 0x0000a20000000800 */
[----:B------:R-:W-:-:S01]  /*1a210*/  FADD.FTZ R111, R111, R24 ;  /* 0x000000186f6f7221 */ /* 0x000fc20000010000 */
[----:B------:R-:W-:Y:S01]  /*1a220*/  FADD.FTZ R80, R80, R27 ;  /* 0x0000001b50507221 */ /* 0x000fe20000010000 */
[----:B------:R-:W-:Y:S01]  /*1a230*/  F2FP.SATFINITE.E4M3.F32.PACK_AB_MERGE_C R213, R21, R0, R45 ;  /* 0x0000000015d5723e */ /* 0x000fe2000480702d */
[----:B------:R-:W-:Y:S02]  /*1a240*/  IMAD.MOV.U32 R38, RZ, RZ, R119 ;  /* 0x000000ffff267224 */ /* 0x000fe400078e0077 */
[----:B-1----:R-:W-:-:S01]  /*1a250*/  FADD.FTZ R8, R44, R111 ;  /* 0x0000006f2c087221 */ /* 0x002fc20000010000 */
[----:B---3--:R-:W-:Y:S01]  /*1a260*/  FADD.FTZ R27, R25, R80 ;  /* 0x00000050191b7221 */ /* 0x008fe20000010000 */
[-C--:B------:R-:W-:Y:S01]  /*1a270*/  MOV R111, R119.reuse ;  /* 0x00000077006f7202 */ /* 0x080fe20000000f00 */
[----:B------:R-:W-:Y:S01]  /*1a280*/  MUFU.EX2 R46, R46 ;  /* 0x0000002e002e7308 */ /* 0x000fe20000000800 */
[----:B------:R-:W-:Y:S01]  /*1a290*/  IMAD.MOV.U32 R80, RZ, RZ, R119 ;  /* 0x000000ffff507224 */ /* 0x000fe200078e0077 */
[----:B0-----:R-:W-:-:S02]  /*1a2a0*/  MOV R51, R119 ;  /* 0x0000007700337202 */ /* 0x001fc40000000f00 */
[----:B------:R-:W-:-:S04]  /*1a2b0*/  MOV R45, R119 ;  /* 0x00000077002d7202 */ /* 0x000fc80000000f00 */
[----:B------:R-:W0:Y:S01]  /*1a2c0*/  MUFU.EX2 R123, R123 ;  /* 0x0000007b007b7308 */ /* 0x000e220000000800 */
[----:B--2---:R-:W-:-:S07]  /*1a2d0*/  FADD.FTZ R24, R82, R27 ;  /* 0x0000001b52187221 */ /* 0x004fce0000010000 */
[----:B------:R-:W1:Y:S08]  /*1a2e0*/  MUFU.EX2 R53, R53 ;  /* 0x0000003500357308 */ /* 0x000e700000000800 */
[----:B------:R2:W3:Y:S01]  /*1a2f0*/  MUFU.EX2 R6, R55 ;  /* 0x0000003700067308 */ /* 0x0004e20000000800 */
[----:B0-----:R-:W-:-:S04]  /*1a300*/  F2FP.SATFINITE.E4M3.F32.PACK_AB_MERGE_C R214, R123, R46, RZ ;  /* 0x0000002e7bd6723e */ /* 0x001fc800048070ff */
[----:B------:R-:W-:Y:S01]  /*1a310*/  F2FP.SATFINITE.E4M3.F32.PACK_AB_MERGE_C R214, R121, R44, R214 ;  /* 0x0000002c79d6723e */ /* 0x000fe200048070d6 */
[----:B------:R-:W-:Y:S02]  /*1a320*/  IMAD.MOV.U32 R44, RZ, RZ, R119 ;  /* 0x000000ffff2c7224 */ /* 0x000fe400078e0077 */
[----:B------:R-:W-:Y:S01]  /*1a330*/  MUFU.EX2 R50, R50 ;  /* 0x0000003200327308 */ /* 0x000fe20000000800 */
[----:B-1----:R-:W-:-:S01]  /*1a340*/  FADD.FTZ R27, R53, R24 ;  /* 0x00000018351b7221 */ /* 0x002fc20000010000 */
[----:B--2---:R-:W-:-:S06]  /*1a350*/  IMAD.MOV.U32 R55, RZ, RZ, R119 ;  /* 0x000000ffff377224 */ /* 0x004fcc00078e0077 */
[----:B------:R-:W0:Y:S01]  /*1a360*/  MUFU.EX2 R127, R127 ;  /* 0x0000007f007f7308 */ /* 0x000e220000000800 */
[C---:B---3--:R-:W-:Y:S01]  /*1a370*/  F2FP.SATFINITE.E4M3.F32.PACK_AB_MERGE_C R53, R6.reuse, R53, RZ ;  /* 0x000000350635723e */ /* 0x048fe200048070ff */
[----:B------:R-:W-:Y:S01]  /*1a380*/  FADD.FTZ R6, R6, R27 ;  /* 0x0000001b06067221 */ /* 0x000fe20000010000 */
[----:B------:R-:W-:Y:S02]  /*1a390*/  MOV R27, R119 ;  /* 0x00000077001b7202 */ /* 0x000fe40000000f00 */
[----:B------:R-:W-:Y:S01]  /*1a3a0*/  F2FP.SATFINITE.E4M3.F32.PACK_AB_MERGE_C R215, R82, R25, R53 ;  /* 0x0000001952d7723e */ /* 0x000fe20004807035 */
[--C-:B------:R-:W-:Y:S02]  /*1a3b0*/  IMAD.MOV.U32 R82, RZ, RZ, R119.reuse ;  /* 0x000000ffff527224 */ /* 0x100fe400078e0077 */
[----:B------:R-:W-:Y:S01]  /*1a3c0*/  MUFU.EX2 R48, R48 ;  /* 0x0000003000307308 */ /* 0x000fe20000000800 */
[--C-:B------:R-:W-:Y:S02]  /*1a3d0*/  IMAD.MOV.U32 R53, RZ, RZ, R119.reuse ;  /* 0x000000ffff357224 */ /* 0x100fe400078e0077 */
[----:B------:R-:W-:-:S05]  /*1a3e0*/  IMAD.MOV.U32 R25, RZ, RZ, R119 ;  /* 0x000000ffff197224 */ /* 0x000fca00078e0077 */
[----:B------:R-:W1:Y:S01]  /*1a3f0*/  MUFU.EX2 R41, R41 ;  /* 0x0000002900297308 */ /* 0x000e620000000800 */
[----:B0-----:R-:W-:-:S07]  /*1a400*/  F2FP.SATFINITE.E4M3.F32.PACK_AB_MERGE_C R24, R127, R50, RZ ;  /* 0x000000327f18723e */ /* 0x001fce00048070ff */
[----:B------:R-:W0:Y:S08]  /*1a410*/  MUFU.EX2 R125, R125 ;  /* 0x0000007d007d7308 */ /* 0x000e300000000800 */
[----:B------:R2:W-:Y:S01]  /*1a420*/  MUFU.EX2 R4, R31 ;  /* 0x0000001f00047308 */ /* 0x0005e20000000800 */
[----:B-1----:R-:W-:-:S04]  /*1a430*/  FADD.FTZ R3, R41, R6 ;  /* 0x0000000629037221 */ /* 0x002fc80000010000 */
[----:B------:R-:W-:-:S03]  /*1a440*/  FADD.FTZ R6, R12, R3 ;  /* 0x000000030c067221 */ /* 0x000fc60000010000 */
[----:B------:R-:W1:Y:S01]  /*1a450*/  MUFU.EX2 R29, R29 ;  /* 0x0000001d001d7308 */ /* 0x000e620000000800 */
[----:B--2---:R-:W-:-:S01]  /*1a460*/  FADD.FTZ R31, R121, R8 ;  /* 0x00000008791f7221 */ /* 0x004fc20000010000 */
[----:B0-----:R-:W-:Y:S01]  /*1a470*/  F2FP.SATFINITE.E4M3.F32.PACK_AB_MERGE_C R216, R125, R48, R24 ;  /* 0x000000307dd8723e */ /* 0x001fe20004807018 */
[----:B------:R-:W-:Y:S02]  /*1a480*/  IMAD.MOV.U32 R24, RZ, RZ, R119 ;  /* 0x000000ffff187224 */ /* 0x000fe400078e0077 */
[----:B------:R-:W-:Y:S01]  /*1a490*/  FADD.FTZ R46, R46, R31 ;  /* 0x0000001f2e2e7221 */ /* 0x000fe20000010000 */
[----:B------:R-:W-:Y:S02]  /*1a4a0*/  IMAD.MOV.U32 R31, RZ, RZ, R119 ;  /* 0x000000ffff1f7224 */ /* 0x000fe400078e0077 */
[----:B------:R-:W-:Y:S01]  /*1a4b0*/  MUFU.EX2 R54, R54 ;  /* 0x0000003600367308 */ /* 0x000fe20000000800 */
[----:B------:R-:W-:-:S01]  /*1a4c0*/  FADD.FTZ R123, R123, R46 ;  /* 0x0000002e7b7b7221 */ /* 0x000fc20000010000 */
[----:B------:R-:W-:-:S03]  /*1a4d0*/  IMAD.MOV.U32 R46, RZ, RZ, R119 ;  /* 0x000000ffff2e7224 */ /* 0x000fc600078e0077 */
[----:B------:R-:W-:Y:S01]  /*1a4e0*/  FADD.FTZ R20, R48, R123 ;  /* 0x0000007b30147221 */ /* 0x000fe20000010000 */
[----:B------:R-:W-:Y:S02]  /*1a4f0*/  IMAD.MOV.U32 R48, RZ, RZ, R119 ;  /* 0x000000ffff307224 */ /* 0x000fe400078e0077 */
[----:B------:R-:W0:Y:S01]  /*1a500*/  MUFU.EX2 R131, R131 ;  /* 0x0000008300837308 */ /* 0x000e220000000800 */
[----:B------:R-:W-:-:S01]  /*1a510*/  FADD.FTZ R125, R125, R20 ;  /* 0x000000147d7d7221 */ /* 0x000fc20000010000 */
[----:B-1----:R-:W-:Y:S01]  /*1a520*/  FADD.FTZ R3, R29, R6 ;  /* 0x000000061d037221 */ /* 0x002fe20000010000 */
[----:B------:R-:W-:Y:S02]  /*1a530*/  F2FP.SATFINITE.E4M3.F32.PACK_AB_MERGE_C R29, R4, R29, RZ ;  /* 0x0000001d041d723e */ /* 0x000fe400048070ff */
[----:B------:R-:W-:Y:S01]  /*1a540*/  FADD.FTZ R50, R50, R125 ;  /* 0x0000007d32327221 */ /* 0x000fe20000010000 */
[----:B------:R-:W-:-:S01]  /*1a550*/  FADD.FTZ R4, R4, R3 ;  /* 0x0000000304047221 */ /* 0x000fc20000010000 */
[----:B------:R-:W-:Y:S01]  /*1a560*/  F2FP.SATFINITE.E4M3.F32.PACK_AB_MERGE_C R217, R12, R41, R29 ;  /* 0x000000290cd9723e */ /* 0x000fe2000480701d */
[----:B------:R-:W1:Y:S01]  /*1a570*/  MUFU.EX2 R52, R52 ;  /* 0x0000003400347308 */ /* 0x000e620000000800 */
[----:B------:R-:W-:-:S01]  /*1a580*/  FADD.FTZ R127, R127, R50 ;  /* 0x000000327f7f7221 */ /* 0x000fc20000010000 */
[----:B------:R-:W-:-:S02]  /*1a590*/  IMAD.MOV.U32 R50, RZ, RZ, R119 ;  /* 0x000000ffff327224 */ /* 0x000fc400078e0077 */
[--C-:B------:R-:W-:Y:S02]  /*1a5a0*/  IMAD.MOV.U32 R41, RZ, RZ, R119.reuse ;  /* 0x000000ffff297224 */ /* 0x100fe400078e0077 */
[----:B------:R-:W-:Y:S02]  /*1a5b0*/  IMAD.MOV.U32 R29, RZ, RZ, R119 ;  /* 0x000000ffff1d7224 */ /* 0x000fe400078e0077 */
[----:B------:R-:W2:Y:S01]  /*1a5c0*/  MUFU.EX2 R115, R115 ;  /* 0x0000007300737308 */ /* 0x000ea20000000800 */
[----:B0-----:R-:W-:-:S07]  /*1a5d0*/  F2FP.SATFINITE.E4M3.F32.PACK_AB_MERGE_C R5, R131, R54, RZ ;  /* 0x000000368305723e */ /* 0x001fce00048070ff */
[----:B------:R-:W0:Y:S01]  /*1a5e0*/  MUFU.EX2 R129, R129 ;  /* 0x0000008100817308 */ /* 0x000e220000000800 */
[----:B-1----:R-:W-:-:S07]  /*1a5f0*/  FADD.FTZ R6, R52, R127 ;  /* 0x0000007f34067221 */ /* 0x002fce0000010000 */
[----:B------:R1:W3:Y:S01]  /*1a600*/  MUFU.EX2 R8, R35 ;  /* 0x0000002300087308 */ /* 0x0002e20000000800 */
[----:B--2---:R-:W-:-:S07]  /*1a610*/  FADD.FTZ R3, R115, R4 ;  /* 0x0000000473037221 */ /* 0x004fce0000010000 */
[----:B------:R-:W2:Y:S01]  /*1a620*/  MUFU.EX2 R77, R77 ;  /* 0x0000004d004d7308 */ /* 0x000ea20000000800 */
[C---:B0-----:R-:W-:Y:S01]  /*1a630*/  F2FP.SATFINITE.E4M3.F32.PACK_AB_MERGE_C R218, R129.reuse, R52, R5 ;  /* 0x0000003481da723e */ /* 0x041fe20004807005 */
[----:B------:R-:W-:Y:S01]  /*1a640*/  FADD.FTZ R129, R129, R6 ;  /* 0x0000000681817221 */ /* 0x000fe20000010000 */
[--C-:B------:R-:W-:Y:S02]  /*1a650*/  IMAD.MOV.U32 R52, RZ, RZ, R119.reuse ;  /* 0x000000ffff347224 */ /* 0x100fe400078e0077 */
[----:B-1----:R-:W-:Y:S02]  /*1a660*/  IMAD.MOV.U32 R35, RZ, RZ, R119 ;  /* 0x000000ffff237224 */ /* 0x002fe400078e0077 */
[----:B------:R-:W-:-:S01]  /*1a670*/  FADD.FTZ R54, R54, R129 ;  /* 0x0000008136367221 */ /* 0x000fc20000010000 */
[----:B------:R-:W0:Y:S01]  /*1a680*/  MUFU.EX2 R70, R70 ;  /* 0x0000004600467308 */ /* 0x000e220000000800 */
[----:B---3--:R-:W-:-:S04]  /*1a690*/  FADD.FTZ R0, R8, R3 ;  /* 0x0000000308007221 */ /* 0x008fc80000010000 */
[----:B--2---:R-:W-:Y:S01]  /*1a6a0*/  FADD.FTZ R3, R77, R0 ;  /* 0x000000004d037221 */ /* 0x004fe20000010000 */
[----:B------:R-:W-:-:S01]  /*1a6b0*/  FADD.FTZ R0, R131, R54 ;  /* 0x0000003683007221 */ /* 0x000fc20000010000 */
[----:B------:R-:W-:Y:S01]  /*1a6c0*/  IMAD.MOV.U32 R54, RZ, RZ, R119 ;  /* 0x000000ffff367224 */ /* 0x000fe200078e0077 */
[C---:B0-----:R-:W-:Y:S01]  /*1a6d0*/  F2FP.SATFINITE.E4M3.F32.PACK_AB_MERGE_C R4, R70.reuse, R77, RZ ;  /* 0x0000004d4604723e */ /* 0x041fe200048070ff */
[----:B------:R-:W-:Y:S01]  /*1a6e0*/  FADD.FTZ R3, R70, R3 ;  /* 0x0000000346037221 */ /* 0x000fe20000010000 */
[--C-:B------:R-:W-:Y:S02]  /*1a6f0*/  IMAD.MOV.U32 R77, RZ, RZ, R119.reuse ;  /* 0x000000ffff4d7224 */ /* 0x100fe400078e0077 */
[----:B------:R-:W-:Y:S01]  /*1a700*/  F2FP.SATFINITE.E4M3.F32.PACK_AB_MERGE_C R219, R8, R115, R4 ;  /* 0x0000007308db723e */ /* 0x000fe20004807004 */
[--C-:B------:R-:W-:Y:S02]  /*1a710*/  IMAD.MOV.U32 R115, RZ, RZ, R119.reuse ;  /* 0x000000ffff737224 */ /* 0x100fe400078e0077 */
[----:B------:R-:W-:Y:S01]  /*1a720*/  IMAD.MOV.U32 R70, RZ, RZ, R119 ;  /* 0x000000ffff467224 */ /* 0x000fe200078e0077 */
[----:B------:R-:W-:Y:S06]  /*1a730*/  @!P2 BRA `(.L_x_576) ;  /* 0x0000003400dca947 */ /* 0x000fec0003800000 */
[----:B------:R-:W-:Y:S01]  /*1a740*/  VIADD R4, R157, 0xfffffffe ;  /* 0xfffffffe9d047836 */ /* 0x000fe20000000000 */
[----:B------:R-:W-:Y:S01]  /*1a750*/  MOV R6, R10 ;  /* 0x0000000a00067202 */ /* 0x000fe20000000f00 */
[----:B------:R-:W-:Y:S01]  /*1a760*/  IMAD.MOV.U32 R5, RZ, RZ, R11 ;  /* 0x000000ffff057224 */ /* 0x000fe200078e000b */
[----:B------:R-:W-:Y:S01]  /*1a770*/  CS2R R118, SRZ ;  /* 0x0000000000767805 */ /* 0x000fe2000001ff00 */
[----:B------:R-:W-:Y:S01]  /*1a780*/  IMAD.MOV.U32 R7, RZ, RZ, R227 ;  /* 0x000000ffff077224 */ /* 0x000fe200078e00e3 */
[----:B------:R-:W-:Y:S01]  /*1a790*/  CS2R R116, SRZ ;  /* 0x0000000000747805 */ /* 0x000fe2000001ff00 */
[----:B------:R-:W-:Y:S01]  /*1a7a0*/  IMAD.MOV.U32 R8, RZ, RZ, R148 ;  /* 0x000000ffff087224 */ /* 0x000fe200078e0094 */
        /* <DEDUP_REMOVED lines=45> */
[----:B------:R-:W-:-:S07]  /*1aa80*/  CS2R R24, SRZ ;  /* 0x0000000000187805 */ /* 0x000fce000001ff00 */
.L_x_587:
[----:B------:R-:W-:Y:S01]  /*1aa90*/  ISETP.NE.AND P1, PT, R8, 0x1, PT ;  /* 0x000000010800780c */ /* 0x000fe20003f25270 */
[----:B------:R-:W-:Y:S05]  /*1aaa0*/  YIELD ;  /* 0x0000000000007946 */ /* 0x000fea0003800000 */
[----:B------:R-:W-:Y:S02]  /*1aab0*/  SEL R10, RZ, 0x1, P1 ;  /* 0x00000001ff0a7807 */ /* 0x000fe40000800000 */
[----:B------:R-:W-:Y:S02]  /*1aac0*/  ISETP.NE.AND P1, PT, R231, RZ, PT ;  /* 0x000000ffe700720c */ /* 0x000fe40003f25270 */
[----:B------:R-:W-:-:S11]  /*1aad0*/  LOP3.LUT R227, R7, R10, RZ, 0x3c, !PT ;  /* 0x0000000a07e37212 */ /* 0x000fd600078e3cff */
[----:B------:R-:W-:Y:S05]  /*1aae0*/  @P1 BRA `(.L_x_577) ;  /* 0x00000000003c1947 */ /* 0x000fea0003800000 */
[----:B------:R-:W-:Y:S05]  /*1aaf0*/  @!P0 BRA `(.L_x_578) ;  /* 0x0000000000048947 */ /* 0x000fea0003800000 */
[----:B------:R-:W-:Y:S01]  /*1ab00*/  BPT.TRAP 0x1 ;  /* 0x000000040000795c */ /* 0x000fe20000300000 */
.L_x_578:
[----:B------:R-:W-:Y:S01]  /*1ab10*/  VIADD R9, R8, 0x1 ;  /* 0x0000000108097836 */ /* 0x000fe20000000000 */
[----:B------:R-:W-:-:S04]  /*1ab20*/  SHF.L.U32 R10, R227, 0x1f, RZ ;  /* 0x0000001fe30a7819 */ /* 0x000fc800000006ff */
[----:B------:R-:W-:-:S04]  /*1ab30*/  ISETP.NE.AND P2, PT, R9, 0x2, PT ;  /* 0x000000020900780c */ /* 0x000fc80003f45270 */
[----:B------:R-:W-:-:S05]  /*1ab40*/  SEL R9, R9, RZ, P2 ;  /* 0x000000ff09097207 */ /* 0x000fca0001000000 */
[----:B------:R-:W-:-:S04]  /*1ab50*/  IMAD R9, R9, 0x8, R18 ;  /* 0x0000000809097824 */ /* 0x000fc800078e0212 */
[----:B------:R0:W1:Y:S01]  /*1ab60*/  SYNCS.PHASECHK.TRANS64.TRYWAIT P2, [R9+URZ+0x33430], R10 ;  /* 0x0334300a090075a7 */ /* 0x000062000804017f */
[----:B------:R-:W-:Y:S05]  /*1ab70*/  @!P0 BRA `(.L_x_579) ;  /* 0x0000000000048947 */ /* 0x000fea0003800000 */
[----:B------:R-:W-:Y:S01]  /*1ab80*/  BPT.TRAP 0x1 ;  /* 0x000000040000795c */ /* 0x000fe20000300000 */
.L_x_579:
[----:B------:R-:W-:Y:S04]  /*1ab90*/  BSSY B0, `(.L_x_577) ;  /* 0x0000004000007945 */ /* 0x000fe80003800000 */
[----:B-1----:R-:W-:Y:S05]  /*1aba0*/  @P2 BRA `(.L_x_580) ;  /* 0x0000000000082947 */ /* 0x002fea0003800000 */
[----:B------:R-:W1:Y:S02]  /*1abb0*/  SYNCS.PHASECHK.TRANS64.TRYWAIT P2, [R9+URZ+0x33430], R10 ;  /* 0x0334300a090075a7 */ /* 0x000e64000804017f */
[----:B-1----:R-:W-:Y:S05]  /*1abc0*/  @!P2 BRA `(.L_x_581) ;  /* 0x000000e0001ca947 */ /* 0x002fea0003800000 */
.L_x_580:
[----:B------:R-:W-:Y:S05]  /*1abd0*/  BSYNC B0 ;  /* 0x0000000000007941 */ /* 0x000fea0003800000 */
.L_x_577:
[----:B01----:R-:W0:Y:S01]  /*1abe0*/  S2R R9, SR_TID.X ;  /* 0x0000000000097919 */ /* 0x003e220000002100 */
[----:B------:R-:W-:Y:S05]  /*1abf0*/  WARPSYNC.ALL ;  /* 0x0000000000007948 */ /* 0x000fea0003800000 */
[----:B------:R-:W-:Y:S01]  /*1ac00*/  IMAD.MOV.U32 R11, RZ, RZ, -0x7fffffe0 ;  /* 0x80000020ff0b7424 */ /* 0x000fe200078e00ff */
[----:B------:R-:W-:Y:S01]  /*1ac10*/  UMOV UR20, UR28 ;  /* 0x0000001c00147c82 */ /* 0x000fe20008000000 */
[----:B------:R-:W-:Y:S01]  /*1ac20*/  UMOV UR21, UR29 ;  /* 0x0000001d00157c82 */ /* 0x000fe20008000000 */
[----:B------:R-:W-:Y:S01]  /*1ac30*/  IMAD.MOV.U32 R13, RZ, RZ, -0x7fffffe0 ;  /* 0x80000020ff0d7424 */ /* 0x000fe200078e00ff */
[----:B------:R-:W-:Y:S01]  /*1ac40*/  UMOV UR24, UR28 ;  /* 0x0000001c00187c82 */ /* 0x000fe20008000000 */
[----:B------:R-:W-:Y:S01]  /*1ac50*/  R2UR UR23, R11 ;  /* 0x000000000b1772ca */ /* 0x000fe200000e0000 */
[----:B------:R-:W-:Y:S01]  /*1ac60*/  UMOV UR25, UR29 ;  /* 0x0000001d00197c82 */ /* 0x000fe20008000000 */
[----:B------:R-:W-:Y:S01]  /*1ac70*/  IMAD.MOV.U32 R21, RZ, RZ, -0x7fffffe0 ;  /* 0x80000020ff157424 */ /* 0x000fe200078e00ff */
[C---:B------:R-:W-:Y:S01]  /*1ac80*/  R2UR UR27, R13.reuse ;  /* 0x000000000d1b72ca */ /* 0x040fe200000e0000 */
[----:B------:R-:W-:Y:S01]  /*1ac90*/  UMOV UR32, UR28 ;  /* 0x0000001c00207c82 */ /* 0x000fe20008000000 */
[----:B------:R-:W-:Y:S01]  /*1aca0*/  R2UR UR35, R13 ;  /* 0x000000000d2372ca */ /* 0x000fe200000e0000 */
[----:B------:R-:W-:Y:S01]  /*1acb0*/  UMOV UR33, UR29 ;  /* 0x0000001d00217c82 */ /* 0x000fe20008000000 */
[C---:B------:R-:W-:Y:S01]  /*1acc0*/  R2UR UR31, R21.reuse ;  /* 0x00000000151f72ca */ /* 0x040fe200000e0000 */
[----:B------:R-:W-:Y:S01]  /*1acd0*/  IMAD.MOV.U32 R121, RZ, RZ, -0x7fffffe0 ;  /* 0x80000020ff797424 */ /* 0x000fe200078e00ff */
[----:B------:R-:W-:Y:S01]  /*1ace0*/  UMOV UR44, UR28 ;  /* 0x0000001c002c7c82 */ /* 0x000fe20008000000 */
[----:B------:R-:W-:Y:S01]  /*1acf0*/  UMOV UR45, UR29 ;  /* 0x0000001d002d7c82 */ /* 0x000fe20008000000 */
[----:B------:R-:W-:Y:S01]  /*1ad00*/  R2UR UR51, R21 ;  /* 0x00000000153372ca */ /* 0x000fe200000e0000 */
[----:B------:R-:W-:Y:S01]  /*1ad10*/  IMAD.MOV.U32 R13, RZ, RZ, -0x7fffffe0 ;  /* 0x80000020ff0d7424 */ /* 0x000fe200078e00ff */
[----:B------:R-:W-:Y:S01]  /*1ad20*/  R2UR UR47, R121 ;  /* 0x00000000792f72ca */ /* 0x000fe200000e0000 */
[----:B------:R-:W-:Y:S01]  /*1ad30*/  IMAD.MOV.U32 R11, RZ, RZ, -0x7fffffe0 ;  /* 0x80000020ff0b7424 */ /* 0x000fe200078e00ff */
[----:B------:R-:W-:-:S02]  /*1ad40*/  MOV R21, 0x80000020 ;  /* 0x8000002000157802 */ /* 0x000fc40000000f00 */
[----:B0-----:R-:W-:Y:S01]  /*1ad50*/  SHF.R.U32.HI R10, RZ, 0x7, R9 ;  /* 0x00000007ff0a7819 */ /* 0x001fe20000011609 */
[----:B------:R-:W-:-:S03]  /*1ad60*/  VIADD R9, R8, 0x1 ;  /* 0x0000000108097836 */ /* 0x000fc60000000000 */
[----:B------:R-:W-:-:S05]  /*1ad70*/  IADD3 R15, R10, 0x8, RZ ;  /* 0x000000080a0f7810 */ /* 0x000fca0007ffe0ff */
[----:B------:R0:W-:Y:S01]  /*1ad80*/  BAR.SYNC.DEFER_BLOCKING R15, 0x100 ;  /* 0x0004000f0000751d */ /* 0x0001e20000010000 */
[----:B------:R-:W-:-:S04]  /*1ad90*/  ISETP.NE.AND P2, PT, R9, 0x2, PT ;  /* 0x000000020900780c */ /* 0x000fc80003f45270 */
[----:B------:R-:W-:-:S05]  /*1ada0*/  SEL R9, R9, RZ, P2 ;  /* 0x000000ff09097207 */ /* 0x000fca0001000000 */
[----:B------:R-:W-:-:S04]  /*1adb0*/  IMAD R10, R9, 0x780, R14 ;  /* 0x00000780090a7824 */ /* 0x000fc800078e020e */
[C---:B------:R-:W-:Y:S01]  /*1adc0*/  VIADD R12, R10.reuse, 0x80 ;  /* 0x000000800a0c7836 */ /* 0x040fe20000000000 */
[C---:B------:R-:W-:Y:S01]  /*1add0*/  R2UR UR22, R10.reuse ;  /* 0x000000000a1672ca */ /* 0x040fe200000e0000 */
[C---:B------:R-:W-:Y:S01]  /*1ade0*/  VIADD R20, R10.reuse, 0x100 ;  /* 0x000001000a147836 */ /* 0x040fe20000000000 */
[----:B------:R-:W-:Y:S02]  /*1adf0*/  IADD3 R120, R10, 0x200, RZ ;  /* 0x000002000a787810 */ /* 0x000fe40007ffe0ff */
[----:B------:R-:W-:Y:S01]  /*1ae00*/  R2UR UR26, R12 ;  /* 0x000000000c1a72ca */ /* 0x000fe200000e0000 */
[----:B------:R-:W-:Y:S01]  /*1ae10*/  VIADD R12, R10, 0x180 ;  /* 0x000001800a0c7836 */ /* 0x000fe20000000000 */
[----:B------:R-:W-:Y:S01]  /*1ae20*/  R2UR UR30, R20 ;  /* 0x00000000141e72ca */ /* 0x000fe200000e0000 */
[----:B------:R-:W-:Y:S01]  /*1ae30*/  VIADD R20, R10, 0x2 ;  /* 0x000000020a147836 */ /* 0x000fe20000000000 */
[----:B------:R-:W-:Y:S01]  /*1ae40*/  R2UR UR46, R120 ;  /* 0x00000000782e72ca */ /* 0x000fe200000e0000 */
[----:B------:R-:W-:Y:S01]  /*1ae50*/  WARPGROUP.ARRIVE ;  /* 0x00000000000079c5 */ /* 0x000fe20000000000 */
[----:B------:R-:W-:Y:S01]  /*1ae60*/  R2UR UR34, R12 ;  /* 0x000000000c2272ca */ /* 0x000fe200000e0000 */
[----:B------:R-:W-:Y:S01]  /*1ae70*/  VIADD R12, R10, 0x102 ;  /* 0x000001020a0c7836 */ /* 0x000fe20000000000 */
[----:B------:R-:W-:Y:S01]  /*1ae80*/  R2UR UR50, R20 ;  /* 0x00000000143272ca */ /* 0x000fe200000e0000 */
[----:B------:R-:W-:-:S02]  /*1ae90*/  VIADD R20, R10, 0x82 ;  /* 0x000000820a147836 */ /* 0x000fc40000000000 */
[----:B------:R-:W-:Y:S01]  /*1aea0*/  QGMMA.64x32x32.F32.E4M3.E4M3 R184, gdesc[UR20], RZ, !UPT, gsb0 ;  /* 0x0060000014b879f3 */ /* 0x000fe2000c0008ff */
[----:B------:R-:W-:Y:S01]  /*1aeb0*/  R2UR UR23, R21 ;  /* 0x00000000151772ca */ /* 0x000fe200000e0000 */
[----:B------:R-:W-:Y:S01]  /*1aec0*/  UMOV UR20, UR48 ;  /* 0x0000003000147c82 */ /* 0x000fe20008000000 */
[----:B------:R-:W-:Y:S01]  /*1aed0*/  R2UR UR22, R20 ;  /* 0x00000000141672ca */ /* 0x000fe200000e0000 */
[----:B------:R-:W-:Y:S01]  /*1aee0*/  UMOV UR21, UR49 ;  /* 0x0000003100157c82 */ /* 0x000fe20008000000 */
        /* <DEDUP_REMOVED lines=11> */
[----:B------:R-:W-:Y:S03]  /*1afa0*/  QGMMA.64x32x32.F32.E4M3.E4M3 R152, gdesc[UR28], RZ, !UPT, gsb0 ;  /* 0x006000001c9879f3 */ /* 0x000fe6000c0008ff */
        /* <DEDUP_REMOVED lines=17> */
[----:B------:R-:W-:-:S04]  /*1b0c0*/  IADD3 R12, R10, 0x280, RZ ;  /* 0x000002800a0c7810 */ /* 0x000fc80007ffe0ff */
[----:B------:R-:W-:Y:S01]  /*1b0d0*/  R2UR UR6, R12 ;  /* 0x000000000c0672ca */ /* 0x000fe200000e0000 */
[----:B------:R-:W-:Y:S01]  /*1b0e0*/  VIADD R12, R10, 0x300 ;  /* 0x000003000a0c7836 */ /* 0x000fe20000000000 */
[----:B------:R-:W-:Y:S01]  /*1b0f0*/  R2UR UR7, R13 ;  /* 0x000000000d0772ca */ /* 0x000fe200000e0000 */
[----:B------:R-:W-:Y:S01]  /*1b100*/  IMAD.MOV.U32 R13, RZ, RZ, -0x7fffffe0 ;  /* 0x80000020ff0d7424 */ /* 0x000fe200078e00ff */
        /* <DEDUP_REMOVED lines=38> */
[----:B------:R-:W-:-:S03]  /*1b370*/  IMAD.MOV.U32 R13, RZ, RZ, -0x7fffffe0 ;  /* 0x80000020ff0d7424 */ /* 0x000fc600078e00ff */
[----:B------:R-:W-:Y:S02]  /*1b380*/  R2UR UR10, R12 ;  /* 0x000000000c0a72ca */ /* 0x000fe400000e0000 */
[----:B------:R-:W-:Y:S01]  /*1b390*/  R2UR UR11, R13 ;  /* 0x000000000d0b72ca */ /* 0x000fe200000e0000 */
[----:B------:R-:W-:Y:S01]  /*1b3a0*/  IMAD.MOV.U32 R13, RZ, RZ, -0x7fffffe0 ;  /* 0x80000020ff0d7424 */ /* 0x000fe200078e00ff */
[----:B------:R-:W-:Y:S01]  /*1b3b0*/  IADD3 R12, R10, 0x302, RZ ;  /* 0x000003020a0c7810 */ /* 0x000fe20007ffe0ff */
        /* <DEDUP_REMOVED lines=106> */
[C---:B------:R-:W-:Y:S01]  /*1ba60*/  IADD3 R12, R10.reuse, 0x682, RZ ;  /* 0x000006820a0c7810 */ /* 0x040fe20007ffe0ff */
[----:B------:R-:W-:Y:S01]  /*1ba70*/  VIADD R10, R10, 0x702 ;  /* 0x000007020a0a7836 */ /* 0x000fe20000000000 */
[----:B------:R-:W-:Y:S02]  /*1ba80*/  WARPGROUP.DEPBAR.LE gsb0, 0x0 ;  /* 0x00008000000079c5 */ /* 0x000fe40000010000 */
[----:B------:R-:W-:-:S06]  /*1ba90*/  WARPGROUP.ARRIVE ;  /* 0x00000000000079c5 */ /* 0x000fcc0000000000 */
[----:B------:R-:W-:Y:S01]  /*1baa0*/  QGMMA.64x32x32.F32.E4M3.E4M3 R136, gdesc[UR32], R136, gsb0 ;  /* 0x00600000208879f3 */ /* 0x000fe20008000888 */
[----:B------:R-:W-:Y:S01]  /*1bab0*/  R2UR UR34, R12 ;  /* 0x000000000c2272ca */ /* 0x000fe200000e0000 */
[----:B------:R-:W-:Y:S01]  /*1bac0*/  UMOV UR32, UR16 ;  /* 0x0000001000207c82 */ /* 0x000fe20008000000 */
[----:B------:R-:W-:Y:S01]  /*1bad0*/  R2UR UR35, R13 ;  /* 0x000000000d2372ca */ /* 0x000fe200000e0000 */
[----:B------:R-:W-:Y:S01]  /*1bae0*/  UMOV UR33, UR17 ;  /* 0x0000001100217c82 */ /* 0x000fe20008000000 */
        /* <DEDUP_REMOVED lines=23> */
[----:B0-----:R-:W-:Y:S05]  /*1bc60*/  @P1 BRA `(.L_x_582) ;  /* 0x0000000000281947 */ /* 0x001fea0003800000 */
[----:B------:R-:W-:Y:S05]  /*1bc70*/  @!P0 BRA `(.L_x_583) ;  /* 0x0000000000048947 */ /* 0x000fea0003800000 */
[----:B------:R-:W-:Y:S01]  /*1bc80*/  BPT.TRAP 0x1 ;  /* 0x000000040000795c */ /* 0x000fe20000300000 */
.L_x_583:
[----:B------:R-:W-:Y:S01]  /*1bc90*/  SHF.L.U32 R7, R7, 0x1f, RZ ;  /* 0x0000001f07077819 */ /* 0x000fe200000006ff */
[----:B------:R-:W-:-:S04]  /*1bca0*/  IMAD R10, R8, 0x8, R18 ;  /* 0x00000008080a7824 */ /* 0x000fc800078e0212 */
[----:B------:R0:W1:Y:S01]  /*1bcb0*/  SYNCS.PHASECHK.TRANS64.TRYWAIT P1, [R10+URZ+0x33450], R7 ;  /* 0x033450070a0075a7 */ /* 0x000062000802017f */
[----:B------:R-:W-:Y:S05]  /*1bcc0*/  @!P0 BRA `(.L_x_584) ;  /* 0x0000000000048947 */ /* 0x000fea0003800000 */
[----:B------:R-:W-:Y:S01]  /*1bcd0*/  BPT.TRAP 0x1 ;  /* 0x000000040000795c */ /* 0x000fe20000300000 */
.L_x_584:
[----:B-1----:R-:W-:Y:S05]  /*1bce0*/  @P1 BRA `(.L_x_582) ;  /* 0x0000000000081947 */ /* 0x002fea0003800000 */
[----:B------:R-:W1:Y:S02]  /*1bcf0*/  SYNCS.PHASECHK.TRANS64.TRYWAIT P1, [R10+URZ+0x33450], R7 ;  /* 0x033450070a0075a7 */ /* 0x000e64000802017f */
[----:B-1----:R-:W-:Y:S05]  /*1bd00*/  @!P1 BRA `(.L_x_585) ;  /* 0x000000cc00e09947 */ /* 0x002fea0003800000 */
.L_x_582:
[----:B01----:R-:W-:Y:S01]  /*1bd10*/  VIADD R7, R18, 0x200 ;  /* 0x0000020012077836 */ /* 0x003fe20000000000 */
[----:B------:R-:W-:Y:S01]  /*1bd20*/  MOV R11, 0xc0000010 ;  /* 0xc0000010000b7802 */ /* 0x000fe20000000f00 */
[----:B------:R-:W-:Y:S05]  /*1bd30*/  WARPSYNC.ALL ;  /* 0x0000000000007948 */ /* 0x000fea0003800000 */
[----:B------:R-:W-:Y:S01]  /*1bd40*/  SHF.R.U32.HI R7, RZ, 0x4, R7 ;  /* 0x00000004ff077819 */ /* 0x000fe20000011607 */
[----:B------:R-:W-:Y:S01]  /*1bd50*/  WARPGROUP.ARRIVE ;  /* 0x00000000000079c5 */ /* 0x000fe20000000000 */
[----:B------:R-:W-:Y:S01]  /*1bd60*/  R2UR UR7, R11 ;  /* 0x000000000b0772ca */ /* 0x000fe200000e0000 */
[----:B------:R-:W-:Y:S01]  /*1bd70*/  IMAD.MOV.U32 R13, RZ, RZ, -0x3ffffff0 ;  /* 0xc0000010ff0d7424 */ /* 0x000fe200078e00ff */
[----:B------:R-:W-:-:S04]  /*1bd80*/  LOP3.LUT R7, R7, 0x3fff, RZ, 0xc0, !PT ;  /* 0x00003fff07077812 */ /* 0x000fc800078ec0ff */
[----:B------:R-:W-:-:S05]  /*1bd90*/  LOP3.LUT R7, R7, 0x10000, RZ, 0xfc, !PT ;  /* 0x0001000007077812 */ /* 0x000fca00078efcff */
[----:B------:R-:W-:Y:S01]  /*1bda0*/  IMAD R10, R8, 0x780, R7 ;  /* 0x00000780080a7824 */ /* 0x000fe200078e0207 */
[----:B------:R-:W-:-:S03]  /*1bdb0*/  FMNMX.FTZ R7, R184, R6, !PT ;  /* 0x00000006b8077209 */ /* 0x000fc60007810000 */
[C---:B------:R-:W-:Y:S01]  /*1bdc0*/  VIADD R12, R10.reuse, 0x180 ;  /* 0x000001800a0c7836 */ /* 0x040fe20000000000 */
[----:B------:R-:W-:Y:S02]  /*1bdd0*/  R2UR UR6, R10 ;  /* 0x000000000a0672ca */ /* 0x000fe400000e0000 */
[----:B------:R-:W-:-:S04]  /*1bde0*/  FMNMX.FTZ R7, R185, R7, !PT ;  /* 0x00000007b9077209 */ /* 0x000fc80007810000 */
[----:B------:R-:W-:-:S04]  /*1bdf0*/  FMNMX.FTZ R7, R188, R7, !PT ;  /* 0x00000007bc077209 */ /* 0x000fc80007810000 */
[----:B------:R-:W-:-:S03]  /*1be00*/  FMNMX.FTZ R7, R189, R7, !PT ;  /* 0x00000007bd077209 */ /* 0x000fc60007810000 */
[----:B------:R-:W-:Y:S01]  /*1be10*/  QGMMA.64x192x32.F32.E4M3.E4M3 R24, R200, gdesc[UR4], R24, gsb0 ;  /* 0x02e00004c8187df3 */ /* 0x000fe20008000818 */
[----:B------:R-:W-:Y:S01]  /*1be20*/  R2UR UR6, R12 ;  /* 0x000000000c0672ca */ /* 0x000fe200000e0000 */
[----:B------:R-:W-:Y:S01]  /*1be30*/  VIADD R12, R10, 0x300 ;  /* 0x000003000a0c7836 */ /* 0x000fe20000000000 */
[----:B------:R-:W-:Y:S01]  /*1be40*/  R2UR UR7, R13 ;  /* 0x000000000d0772ca */ /* 0x000fe200000e0000 */
[----:B------:R-:W-:Y:S01]  /*1be50*/  IMAD.MOV.U32 R13, RZ, RZ, -0x3ffffff0 ;  /* 0xc0000010ff0d7424 */ /* 0x000fe200078e00ff */
[----:B------:R-:W-:-:S04]  /*1be60*/  FMNMX.FTZ R7, R192, R7, !PT ;  /* 0x00000007c0077209 */ /* 0x000fc80007810000 */
        /* <DEDUP_REMOVED lines=34> */
[----:B------:R-:W-:-:S05]  /*1c090*/  FMNMX.FTZ R7, R133, R7, !PT ;  /* 0x0000000785077209 */ /* 0x000fca0007810000 */
[----:B------:R-:W0:Y:S02]  /*1c0a0*/  SHFL.BFLY PT, R11, R7, 0x2, 0x1f ;  /* 0x0c401f00070b7f89 */ /* 0x000e2400000e0000 */
[----:B0-----:R-:W-:Y:S01]  /*1c0b0*/  FMNMX.FTZ R7, R7, R11, !PT ;  /* 0x0000000b07077209 */ /* 0x001fe20007810000 */
[----:B------:R-:W-:Y:S01]  /*1c0c0*/  IMAD.MOV.U32 R11, RZ, RZ, -0x3ffffff0 ;  /* 0xc0000010ff0b7424 */ /* 0x000fe200078e00ff */
[----:B------:R-:W-:Y:S02]  /*1c0d0*/  WARPGROUP.DEPBAR.LE gsb0, 0x0 ;  /* 0x00008000000079c5 */ /* 0x000fe40000010000 */
[----:B------:R-:W-:-:S06]  /*1c0e0*/  WARPGROUP.ARRIVE ;  /* 0x00000000000079c5 */ /* 0x000fcc0000000000 */
[----:B------:R-:W0:Y:S01]  /*1c0f0*/  S2R R203, SR_TID.X ;  /* 0x0000000000cb7919 */ /* 0x000e220000002100 */
[----:B------:R-:W-:Y:S01]  /*1c100*/  QGMMA.64x192x32.F32.E4M3.E4M3 R24, R204, gdesc[UR4], R24, gsb0 ;  /* 0x02e00004cc187df3 */ /* 0x000fe20008000818 */
[----:B------:R-:W-:Y:S01]  /*1c110*/  R2UR UR6, R12 ;  /* 0x000000000c0672ca */ /* 0x000fe200000e0000 */
[C---:B------:R-:W-:Y:S01]  /*1c120*/  VIADD R12, R10.reuse, 0x480 ;  /* 0x000004800a0c7836 */ /* 0x040fe20000000000 */
[----:B------:R-:W-:Y:S01]  /*1c130*/  R2UR UR7, R13 ;  /* 0x000000000d0772ca */ /* 0x000fe200000e0000 */
[----:B------:R-:W-:Y:S01]  /*1c140*/  VIADD R10, R10, 0x600 ;  /* 0x000006000a0a7836 */ /* 0x000fe20000000000 */
[----:B------:R-:W-:Y:S02]  /*1c150*/  MOV R13, 0xc0000010 ;  /* 0xc0000010000d7802 */ /* 0x000fe40000000f00 */
[----:B0-----:R-:W-:Y:S02]  /*1c160*/  LOP3.LUT R202, R203, 0x7f, RZ, 0xc0, !PT ;  /* 0x0000007fcbca7812 */ /* 0x001fe400078ec0ff */
[----:B------:R-:W0:Y:S02]  /*1c170*/  S2R R203, SR_TID.X ;  /* 0x0000000000cb7919 */ /* 0x000e240000002100 */
[----:B------:R-:W-:-:S02]  /*1c180*/  ISETP.NE.AND P1, PT, R202, RZ, PT ;  /* 0x000000ffca00720c */ /* 0x000fc40003f25270 */
[----:B0-----:R-:W-:Y:S01]  /*1c190*/  SHF.R.U32.HI R203, RZ, 0x7, R203 ;  /* 0x00000007ffcb7819 */ /* 0x001fe200000116cb */
[----:B------:R-:W-:Y:S02]  /*1c1a0*/  WARPGROUP.DEPBAR.LE gsb0, 0x0 ;  /* 0x00008000000079c5 */ /* 0x000fe40000010000 */
[----:B------:R-:W-:-:S06]  /*1c1b0*/  WARPGROUP.ARRIVE ;  /* 0x00000000000079c5 */ /* 0x000fcc0000000000 */
[----:B------:R-:W-:Y:S01]  /*1c1c0*/  QGMMA.64x192x32.F32.E4M3.E4M3 R24, R208, gdesc[UR4], R24, gsb0 ;  /* 0x02e00004d0187df3 */ /* 0x000fe20008000818 */
[----:B------:R-:W-:Y:S02]  /*1c1d0*/  R2UR UR6, R12 ;  /* 0x000000000c0672ca */ /* 0x000fe400000e0000 */
[----:B------:R-:W-:Y:S02]  /*1c1e0*/  FMNMX.FTZ R12, R186, R5, !PT ;  /* 0x00000005ba0c7209 */ /* 0x000fe40007810000 */
[----:B------:R-:W-:Y:S02]  /*1c1f0*/  R2UR UR7, R13 ;  /* 0x000000000d0772ca */ /* 0x000fe400000e0000 */
        /* <DEDUP_REMOVED lines=41> */
[----:B------:R-:W-:Y:S02]  /*1c490*/  WARPGROUP.DEPBAR.LE gsb0, 0x0 ;  /* 0x00008000000079c5 */ /* 0x000fe40000010000 */
[----:B------:R-:W-:-:S06]  /*1c4a0*/  WARPGROUP.ARRIVE ;  /* 0x00000000000079c5 */ /* 0x000fcc0000000000 */
[----:B------:R-:W-:Y:S01]  /*1c4b0*/  QGMMA.64x192x32.F32.E4M3.E4M3 R24, R212, gdesc[UR4], R24, gsb0 ;  /* 0x02e00004d4187df3 */ /* 0x000fe20008000818 */
[----:B------:R-:W-:Y:S02]  /*1c4c0*/  R2UR UR6, R10 ;  /* 0x000000000a0672ca */ /* 0x000fe400000e0000 */
[----:B------:R-:W0:Y:S01]  /*1c4d0*/  SHFL.BFLY PT, R10, R7, 0x1, 0x1f ;  /* 0x0c201f00070a7f89 */ /* 0x000e2200000e0000 */
[----:B------:R-:W-:-:S03]  /*1c4e0*/  R2UR UR7, R11 ;  /* 0x000000000b0772ca */ /* 0x000fc600000e0000 */
[----:B------:R-:W1:Y:S01]  /*1c4f0*/  SHFL.BFLY PT, R11, R13, 0x1, 0x1f ;  /* 0x0c201f000d0b7f89 */ /* 0x000e6200000e0000 */
[----:B0-----:R-:W-:Y:S02]  /*1c500*/  FMNMX.FTZ R10, R7, R10, !PT ;  /* 0x0000000a070a7209 */ /* 0x001fe40007810000 */
[----:B-1----:R-:W-:-:S03]  /*1c510*/  FMNMX.FTZ R11, R13, R11, !PT ;  /* 0x0000000b0d0b7209 */ /* 0x002fc60007810000 */
[----:B------:R-:W-:-:S04]  /*1c520*/  FADD.FTZ R15, -R10, R6 ;  /* 0x000000060a0f7221 */ /* 0x000fc80000010100 */
[----:B------:R-:W-:Y:S01]  /*1c530*/  FMUL.FTZ R20, R2, R15 ;  /* 0x0000000f02147220 */ /* 0x000fe20000410000 */
[----:B------:R-:W-:-:S03]  /*1c540*/  FADD.FTZ R15, -R11, R5 ;  /* 0x000000050b0f7221 */ /* 0x000fc60000010100 */
[----:B------:R-:W-:Y:S01]  /*1c550*/  MUFU.EX2 R5, R20 ;  /* 0x0000001400057308 */ /* 0x000fe20000000800 */
[C---:B------:R-:W-:Y:S01]  /*1c560*/  FMUL.FTZ R6, R2.reuse, R15 ;  /* 0x0000000f02067220 */ /* 0x040fe20000410000 */
[----:B------:R-:W-:-:S04]  /*1c570*/  FFMA.FTZ R15, R2, R10, -8 ;  /* 0xc1000000020f7423 */ /* 0x000fc8000001000a */
[C-C-:B------:R-:W-:Y:S01]  /*1c580*/  FFMA.FTZ R12, R2.reuse, R184, -R15.reuse ;  /* 0x000000b8020c7223 */ /* 0x140fe2000001080f */
[----:B------:R-:W-:-:S01]  /*1c590*/  FFMA.FTZ R7, R2, R185, -R15 ;  /* 0x000000b902077223 */ /* 0x000fc2000001080f */
        /* <DEDUP_REMOVED lines=38> */
[C---:B------:R-:W-:Y:S01]  /*1c800*/  FFMA.FTZ R133, R2.reuse, R11, -8 ;  /* 0xc100000002857423 */ /* 0x040fe2000001000b */
[----:B------:R0:W-:Y:S03]  /*1c810*/  MUFU.EX2 R20, R189 ;  /* 0x000000bd00147308 */ /* 0x0001e60000000800 */
[----:B------:R-:W-:-:S01]  /*1c820*/  FFMA.FTZ R192, R2, R195, -R133 ;  /* 0x000000c302c07223 */ /* 0x000fc20000010885 */
[C-C-:B------:R-:W-:Y:S01]  /*1c830*/  FFMA.FTZ R193, R2.reuse, R198, -R133.reuse ;  /* 0x000000c602c17223 */ /* 0x140fe20000010885 */
[----:B------:R-:W-:-:S01]  /*1c840*/  FFMA.FTZ R170, R2, R170, -R133 ;  /* 0x000000aa02aa7223 */ /* 0x000fc20000010885 */
[C-C-:B------:R-:W-:Y:S01]  /*1c850*/  FFMA.FTZ R171, R2.reuse, R171, -R133.reuse ;  /* 0x000000ab02ab7223 */ /* 0x140fe20000010885 */
[----:B------:R-:W-:-:S01]  /*1c860*/  FFMA.FTZ R174, R2, R174, -R133 ;  /* 0x000000ae02ae7223 */ /* 0x000fc20000010885 */
[----:B------:R-:W-:Y:S01]  /*1c870*/  MUFU.EX2 R6, R6 ;  /* 0x0000000600067308 */ /* 0x000fe20000000800 */
[----:B0-----:R-:W-:-:S01]  /*1c880*/  FFMA.FTZ R189, R2, R186, -R133 ;  /* 0x000000ba02bd7223 */ /* 0x001fc20000010885 */
[C-C-:B------:R-:W-:Y:S01]  /*1c890*/  FFMA.FTZ R186, R2.reuse, R187, -R133.reuse ;  /* 0x000000bb02ba7223 */ /* 0x140fe20000010885 */
[----:B------:R-:W-:-:S01]  /*1c8a0*/  FFMA.FTZ R187, R2, R190, -R133 ;  /* 0x000000be02bb7223 */ /* 0x000fc20000010885 */
[C-C-:B------:R-:W-:Y:S01]  /*1c8b0*/  FFMA.FTZ R190, R2.reuse, R191, -R133.reuse ;  /* 0x000000bf02be7223 */ /* 0x140fe20000010885 */
[----:B------:R-:W-:-:S01]  /*1c8c0*/  FFMA.FTZ R191, R2, R194, -R133 ;  /* 0x000000c202bf7223 */ /* 0x000fc20000010885 */
[C-C-:B------:R-:W-:Y:S01]  /*1c8d0*/  FFMA.FTZ R194, R2.reuse, R199, -R133.reuse ;  /* 0x000000c702c27223 */ /* 0x140fe20000010885 */
[----:B------:R-:W-:-:S01]  /*1c8e0*/  FFMA.FTZ R175, R2, R175, -R133 ;  /* 0x000000af02af7223 */ /* 0x000fc20000010885 */
[----:B------:R-:W0:Y:S01]  /*1c8f0*/  MUFU.EX2 R12, R12 ;  /* 0x0000000c000c7308 */ /* 0x000e220000000800 */
[----:B------:R-:W-:-:S01]  /*1c900*/  FFMA.FTZ R178, R2, R178, -R133 ;  /* 0x000000b202b27223 */ /* 0x000fc20000010885 */
[C-C-:B------:R-:W-:Y:S01]  /*1c910*/  FFMA.FTZ R179, R2.reuse, R179, -R133.reuse ;  /* 0x000000b302b37223 */ /* 0x140fe20000010885 */
[----:B------:R-:W-:-:S01]  /*1c920*/  FFMA.FTZ R182, R2, R182, -R133 ;  /* 0x000000b602b67223 */ /* 0x000fc20000010885 */
[C-C-:B------:R-:W-:Y:S01]  /*1c930*/  FFMA.FTZ R183, R2.reuse, R183, -R133.reuse ;  /* 0x000000b702b77223 */ /* 0x140fe20000010885 */
[----:B------:R-:W-:-:S01]  /*1c940*/  FFMA.FTZ R154, R2, R154, -R133 ;  /* 0x0000009a029a7223 */ /* 0x000fc20000010885 */
[C-C-:B------:R-:W-:Y:S01]  /*1c950*/  FFMA.FTZ R155, R2.reuse, R155, -R133.reuse ;  /* 0x0000009b029b7223 */ /* 0x140fe20000010885 */
[----:B------:R-:W-:-:S01]  /*1c960*/  FFMA.FTZ R158, R2, R158, -R133 ;  /* 0x0000009e029e7223 */ /* 0x000fc20000010885 */
[----:B------:R-:W1:Y:S01]  /*1c970*/  MUFU.EX2 R189, R189 ;  /* 0x000000bd00bd7308 */ /* 0x000e620000000800 */
[----:B------:R-:W-:-:S01]  /*1c980*/  FFMA.FTZ R159, R2, R159, -R133 ;  /* 0x0000009f029f7223 */ /* 0x000fc20000010885 */
[C-C-:B------:R-:W-:Y:S01]  /*1c990*/  FFMA.FTZ R162, R2.reuse, R162, -R133.reuse ;  /* 0x000000a202a27223 */ /* 0x140fe20000010885 */
[----:B------:R-:W-:-:S01]  /*1c9a0*/  FFMA.FTZ R163, R2, R163, -R133 ;  /* 0x000000a302a37223 */ /* 0x000fc20000010885 */
[C-C-:B------:R-:W-:Y:S01]  /*1c9b0*/  FFMA.FTZ R166, R2.reuse, R166, -R133.reuse ;  /* 0x000000a602a67223 */ /* 0x140fe20000010885 */
[----:B------:R-:W-:-:S01]  /*1c9c0*/  FFMA.FTZ R167, R2, R167, -R133 ;  /* 0x000000a702a77223 */ /* 0x000fc20000010885 */
[C-C-:B------:R-:W-:Y:S01]  /*1c9d0*/  FFMA.FTZ R138, R2.reuse, R138, -R133.reuse ;  /* 0x0000008a028a7223 */ /* 0x140fe20000010885 */
[----:B------:R-:W-:-:S01]  /*1c9e0*/  FFMA.FTZ R139, R2, R139, -R133 ;  /* 0x0000008b028b7223 */ /* 0x000fc20000010885 */
[----:B------:R-:W2:Y:S01]  /*1c9f0*/  MUFU.EX2 R7, R7 ;  /* 0x0000000700077308 */ /* 0x000ea20000000800 */
[----:B0-----:R-:W-:-:S01]  /*1ca00*/  FFMA.FTZ R0, R5, R0, R12 ;  /* 0x0000000005007223 */ /* 0x001fc2000001000c */
[C-C-:B------:R-:W-:Y:S01]  /*1ca10*/  FFMA.FTZ R142, R2.reuse, R142, -R133.reuse ;  /* 0x0000008e028e7223 */ /* 0x140fe20000010885 */
[----:B------:R-:W-:-:S01]  /*1ca20*/  FFMA.FTZ R143, R2, R143, -R133 ;  /* 0x0000008f028f7223 */ /* 0x000fc20000010885 */
[C-C-:B------:R-:W-:Y:S01]  /*1ca30*/  FFMA.FTZ R146, R2.reuse, R146, -R133.reuse ;  /* 0x0000009202927223 */ /* 0x140fe20000010885 */
[----:B------:R-:W-:-:S01]  /*1ca40*/  FFMA.FTZ R147, R2, R147, -R133 ;  /* 0x0000009302937223 */ /* 0x000fc20000010885 */
[C-C-:B------:R-:W-:Y:S01]  /*1ca50*/  FFMA.FTZ R150, R2.reuse, R150, -R133.reuse ;  /* 0x0000009602967223 */ /* 0x140fe20000010885 */
[----:B------:R-:W-:-:S01]  /*1ca60*/  FFMA.FTZ R151, R2, R151, -R133 ;  /* 0x0000009702977223 */ /* 0x000fc20000010885 */
[----:B------:R-:W0:Y:S01]  /*1ca70*/  MUFU.EX2 R186, R186 ;  /* 0x000000ba00ba7308 */ /* 0x000e220000000800 */
[----:B-1----:R-:W-:-:S01]  /*1ca80*/  FFMA.FTZ R3, R6, R3, R189 ;  /* 0x0000000306037223 */ /* 0x002fc200000100bd */
[C-C-:B------:R-:W-:Y:S01]  /*1ca90*/  FFMA.FTZ R122, R2.reuse, R122, -R133.reuse ;  /* 0x0000007a027a7223 */ /* 0x140fe20000010885 */
[----:B------:R-:W-:-:S01]  /*1caa0*/  FFMA.FTZ R123, R2, R123, -R133 ;  /* 0x0000007b027b7223 */ /* 0x000fc20000010885 */
[C-C-:B------:R-:W-:Y:S01]  /*1cab0*/  FFMA.FTZ R126, R2.reuse, R126, -R133.reuse ;  /* 0x0000007e027e7223 */ /* 0x140fe20000010885 */
[----:B------:R-:W-:-:S01]  /*1cac0*/  FFMA.FTZ R127, R2, R127, -R133 ;  /* 0x0000007f027f7223 */ /* 0x000fc20000010885 */
[C-C-:B------:R-:W-:Y:S01]  /*1cad0*/  FFMA.FTZ R130, R2.reuse, R130, -R133.reuse ;  /* 0x0000008202827223 */ /* 0x140fe20000010885 */
[----:B------:R-:W-:-:S01]  /*1cae0*/  FFMA.FTZ R131, R2, R131, -R133 ;  /* 0x0000008302837223 */ /* 0x000fc20000010885 */
[----:B------:R-:W1:Y:S01]  /*1caf0*/  MUFU.EX2 R13, R13 ;  /* 0x0000000d000d7308 */ /* 0x000e620000000800 */
[----:B--2---:R-:W-:-:S01]  /*1cb00*/  FADD.FTZ R0, R7, R0 ;  /* 0x0000000007007221 */ /* 0x004fc20000010000 */
[C-C-:B------:R-:W-:Y:S01]  /*1cb10*/  FFMA.FTZ R134, R2.reuse, R134, -R133.reuse ;  /* 0x0000008602867223 */ /* 0x140fe20000010885 */
[----:B------:R-:W-:-:S05]  /*1cb20*/  FFMA.FTZ R133, R2, R135, -R133 ;  /* 0x0000008702857223 */ /* 0x000fca0000010885 */
[----:B------:R-:W2:Y:S01]  /*1cb30*/  MUFU.EX2 R187, R187 ;  /* 0x000000bb00bb7308 */ /* 0x000ea20000000800 */
[----:B0-----:R-:W-:-:S07]  /*1cb40*/  FADD.FTZ R196, R186, R3 ;  /* 0x00000003bac47221 */ /* 0x001fce0000010000 */
[----:B------:R-:W0:Y:S01]  /*1cb50*/  MUFU.EX2 R190, R190 ;  /* 0x000000be00be7308 */ /* 0x000e220000000800 */
[----:B-1----:R-:W-:-:S04]  /*1cb60*/  FADD.FTZ R3, R13, R0 ;  /* 0x000000000d037221 */ /* 0x002fc80000010000 */
[----:B------:R-:W-:-:S03]  /*1cb70*/  FADD.FTZ R0, R20, R3 ;  /* 0x0000000314007221 */ /* 0x000fc60000010000 */
        /* <DEDUP_REMOVED lines=11> */
[----:B-1----:R-:W-:-:S01]  /*1cc30*/  FADD.FTZ R196, R192, R195 ;  /* 0x000000c3c0c47221 */ /* 0x002fc20000010000 */
[----:B------:R-:W-:Y:S02]  /*1cc40*/  WARPGROUP.DEPBAR.LE gsb0, 0x0 ;  /* 0x00008000000079c5 */ /* 0x000fe40000010000 */
[----:B------:R-:W-:-:S04]  /*1cc50*/  WARPGROUP.ARRIVE ;  /* 0x00000000000079c5 */ /* 0x000fc80000000000 */
[----:B------:R-:W1:Y:S01]  /*1cc60*/  MUFU.EX2 R188, R188 ;  /* 0x000000bc00bc7308 */ /* 0x000e620000000800 */
[----:B--2---:R-:W-:-:S01]  /*1cc70*/  FADD.FTZ R3, R185, R0 ;  /* 0x00000000b9037221 */ /* 0x004fc20000010000 */
[----:B------:R-:W-:Y:S01]  /*1cc80*/  QGMMA.64x192x32.F32.E4M3.E4M3 R24, R216, gdesc[UR4], R24, gsb0 ;  /* 0x02e00004d8187df3 */ /* 0x000fe20008000818 */
[----:B0-----:R-:W-:-:S05]  /*1cc90*/  FADD.FTZ R195, R193, R196 ;  /* 0x000000c4c1c37221 */ /* 0x001fca0000010000 */
[----:B------:R-:W0:Y:S08]  /*1cca0*/  MUFU.EX2 R194, R194 ;  /* 0x000000c200c27308 */ /* 0x000e300000000800 */
        /* <DEDUP_REMOVED lines=50> */
[----:B------:R-:W-:-:S06]  /*1cfd0*/  WARPGROUP.DEPBAR.LE gsb0, 0x0 ;  /* 0x00008000000079c5 */ /* 0x000fcc0000010000 */
        /* <DEDUP_REMOVED lines=31> */
[----:B0-----:R-:W-:-:S01]  /*1d1d0*/  FADD.FTZ R3, R141, R0 ;  /* 0x000000008d037221 */ /* 0x001fc20000010000 */
[----:B------:R-:W-:-:S06]  /*1d1e0*/  IADD3 R0, -R203, 0xb, RZ ;  /* 0x0000000bcb007810 */ /* 0x000fcc0007ffe1ff */
        /* <DEDUP_REMOVED lines=12> */
[----:B------:R-:W-:-:S04]  /*1d2b0*/  @!P1 IMAD R3, R9, 0x8, R18 ;  /* 0x0000000809039824 */ /* 0x000fc800078e0212 */
[----:B------:R-:W-:Y:S02]  /*1d2c0*/  @!P1 VIADD R3, R3, 0x33440 ;  /* 0x0003344003039836 */ /* 0x000fe40000000000 */
[----:B------:R-:W0:Y:S01]  /*1d2d0*/  MUFU.EX2 R151, R151 ;  /* 0x0000009700977308 */ /* 0x000e220000000800 */
[----:B--2---:R-:W-:-:S02]  /*1d2e0*/  FADD.FTZ R198, R150, R195 ;  /* 0x000000c396c67221 */ /* 0x004fc40000010000 */
[----:B------:R-:W-:Y:S01]  /*1d2f0*/  @!P1 PRMT R3, RZ, 0x654, R3 ;  /* 0x00000654ff039816 */ /* 0x000fe20000000003 */
[----:B------:R2:W-:Y:S06]  /*1d300*/  BAR.ARV R0, 0x100 ;  /* 0x000400000000751d */ /* 0x0005ec0000002000 */
[----:B------:R-:W3:Y:S01]  /*1d310*/  MUFU.EX2 R120, R120 ;  /* 0x0000007800787308 */ /* 0x000ee20000000800 */
[----:B-1----:R-:W-:-:S01]  /*1d320*/  FADD.FTZ R195, R149, R196 ;  /* 0x000000c495c37221 */ /* 0x002fc20000010000 */
[----:B------:R1:W-:Y:S01]  /*1d330*/  @!P1 SYNCS.ARRIVE.TRANS64.RED.A1T0 RZ, [R3+URZ], RZ ;  /* 0x000000ff03ff99a7 */ /* 0x0003e2000810043f */
[----:B0-----:R-:W-:-:S05]  /*1d340*/  FADD.FTZ R197, R151, R198 ;  /* 0x000000c697c57221 */ /* 0x001fca0000010000 */
[----:B------:R-:W0:Y:S08]  /*1d350*/  MUFU.EX2 R122, R122 ;  /* 0x0000007a007a7308 */ /* 0x000e300000000800 */
[----:B------:R-:W4:Y:S01]  /*1d360*/  MUFU.EX2 R121, R121 ;  /* 0x0000007900797308 */ /* 0x000f220000000800 */
[----:B---3--:R-:W-:-:S07]  /*1d370*/  FADD.FTZ R198, R120, R195 ;  /* 0x000000c378c67221 */ /* 0x008fce0000010000 */
[----:B------:R-:W3:Y:S01]  /*1d380*/  MUFU.EX2 R123, R123 ;  /* 0x0000007b007b7308 */ /* 0x000ee20000000800 */
[----:B0-----:R-:W-:-:S07]  /*1d390*/  FADD.FTZ R196, R122, R197 ;  /* 0x000000c57ac47221 */ /* 0x001fce0000010000 */
[----:B------:R-:W2:Y:S01]  /*1d3a0*/  MUFU.EX2 R124, R124 ;  /* 0x0000007c007c7308 */ /* 0x000ea20000000800 */
[----:B----4-:R-:W-:-:S07]  /*1d3b0*/  FADD.FTZ R195, R121, R198 ;  /* 0x000000c679c37221 */ /* 0x010fce0000010000 */
[----:B------:R-:W0:Y:S01]  /*1d3c0*/  MUFU.EX2 R126, R126 ;  /* 0x0000007e007e7308 */ /* 0x000e220000000800 */
[----:B---3--:R-:W-:-:S07]  /*1d3d0*/  FADD.FTZ R197, R123, R196 ;  /* 0x000000c47bc57221 */ /* 0x008fce0000010000 */
        /* <DEDUP_REMOVED lines=20> */
[----:B0-----:R-:W-:-:S03]  /*1d520*/  FADD.FTZ R0, R15, R0 ;  /* 0x000000000f007221 */ /* 0x001fc60000010000 */
[----:B-1----:R-:W-:Y:S01]  /*1d530*/  FADD.FTZ R3, R133, R196 ;  /* 0x000000c485037221 */ /* 0x002fe20000010000 */
[----:B------:R-:W-:Y:S06]  /*1d540*/  @!P0 BRA `(.L_x_586) ;  /* 0x0000000000048947 */ /* 0x000fec0003800000 */
[----:B------:R-:W-:Y:S01]  /*1d550*/  BPT.TRAP 0x1 ;  /* 0x000000040000795c */ /* 0x000fe20000300000 */
.L_x_586:
[----:B------:R-:W-:Y:S01]  /*1d560*/  F2FP.SATFINITE.E4M3.F32.PACK_AB_MERGE_C R13, R20, R13, RZ ;  /* 0x0000000d140d723e */ /* 0x000fe200048070ff */
[-C--:B------:R-:W-:Y:S01]  /*1d570*/  FMUL.FTZ R24, R24, R5.reuse ;  /* 0x0000000518187220 */ /* 0x080fe20000410000 */
[----:B------:R-:W-:Y:S01]  /*1d580*/  ISETP.GT.AND P1, PT, R4, RZ, PT ;  /* 0x000000ff0400720c */ /* 0x000fe20003f24270 */
[-C--:B------:R-:W-:Y:S01]  /*1d590*/  FMUL.FTZ R25, R25, R5.reuse ;  /* 0x0000000519197220 */ /* 0x080fe20000410000 */
[----:B------:R-:W-:Y:S01]  /*1d5a0*/  F2FP.SATFINITE.E4M3.F32.PACK_AB_MERGE_C R200, R7, R12, R13 ;  /* 0x0000000c07c8723e */ /* 0x000fe2000480700d */
[----:B------:R-:W-:Y:S01]  /*1d5b0*/  IMAD R7, R8, 0x8, R18 ;  /* 0x0000000808077824 */ /* 0x000fe200078e0212 */
[----:B------:R-:W-:Y:S01]  /*1d5c0*/  MOV R8, UR42 ;  /* 0x0000002a00087c02 */ /* 0x000fe20008000f00 */
[----:B------:R-:W-:Y:S01]  /*1d5d0*/  FMUL.FTZ R28, R28, R5 ;  /* 0x000000051c1c7220 */ /* 0x000fe20000410000 */
[----:B------:R-:W-:Y:S01]  /*1d5e0*/  F2FP.SATFINITE.E4M3.F32.PACK_AB_MERGE_C R187, R190, R187, RZ ;  /* 0x000000bbbebb723e */ /* 0x000fe200048070ff */
[----:B------:R-:W-:Y:S01]  /*1d5f0*/  VIADD R7, R7, 0x33460 ;  /* 0x0003346007077836 */ /* 0x000fe20000000000 */
[----:B------:R-:W-:Y:S01]  /*1d600*/  F2FP.SATFINITE.E4M3.F32.PACK_AB_MERGE_C R185, R188, R185, RZ ;  /* 0x000000b9bcb9723e */ /* 0x000fe200048070ff */
[----:B------:R-:W-:Y:S01]  /*1d610*/  FMUL.FTZ R29, R29, R5 ;  /* 0x000000051d1d7220 */ /* 0x000fe20000410000 */
[----:B------:R-:W-:Y:S01]  /*1d620*/  F2FP.SATFINITE.E4M3.F32.PACK_AB_MERGE_C R193, R194, R193, RZ ;  /* 0x000000c1c2c1723e */ /* 0x000fe200048070ff */
[-C--:B------:R-:W-:Y:S01]  /*1d630*/  FMUL.FTZ R32, R32, R5.reuse ;  /* 0x0000000520207220 */ /* 0x080fe20000410000 */
        /* <DEDUP_REMOVED lines=110> */
[----:B------:R-:W-:Y:S01]  /*1dd20*/  VIADD R4, R4, 0xffffffff ;  /* 0xffffffff04047836 */ /* 0x000fe20000000000 */
[----:B------:R-:W-:Y:S01]  /*1dd30*/  F2FP.SATFINITE.E4M3.F32.PACK_AB_MERGE_C R202, R184, R21, R185 ;  /* 0x00000015b8ca723e */ /* 0x000fe200048070b9 */
[----:B------:R-:W-:Y:S01]  /*1dd40*/  IMAD.MOV.U32 R5, RZ, RZ, R11 ;  /* 0x000000ffff057224 */ /* 0x000fe200078e000b */
[----:B------:R-:W-:Y:S01]  /*1dd50*/  F2FP.SATFINITE.E4M3.F32.PACK_AB_MERGE_C R203, R192, R191, R193 ;  /* 0x000000bfc0cb723e */ /* 0x000fe200048070c1 */
[----:B------:R-:W-:Y:S01]  /*1dd60*/  IMAD.MOV.U32 R6, RZ, RZ, R10 ;  /* 0x000000ffff067224 */ /* 0x000fe200078e000a */
[----:B------:R-:W-:Y:S01]  /*1dd70*/  F2FP.SATFINITE.E4M3.F32.PACK_AB_MERGE_C R204, R169, R168, R172 ;  /* 0x000000a8a9cc723e */ /* 0x000fe200048070ac */
[----:B0-----:R-:W-:Y:S01]  /*1dd80*/  IMAD.MOV.U32 R7, RZ, RZ, R227 ;  /* 0x000000ffff077224 */ /* 0x001fe200078e00e3 */
        /* <DEDUP_REMOVED lines=15> */
[----:B------:R-:W-:Y:S01]  /*1de80*/  MOV R8, R9 ;  /* 0x0000000900087202 */ /* 0x000fe20000000f00 */
[----:B------:R-:W-:Y:S06]  /*1de90*/  @P1 BRA `(.L_x_587) ;  /* 0xffffffc800fc1947 */ /* 0x000fec000383ffff */
[----:B------:R-:W-:-:S07]  /*1dea0*/  IMAD.MOV.U32 R148, RZ, RZ, R9 ;  /* 0x000000ffff947224 */ /* 0x000fce00078e0009 */
.L_x_576:
[----:B------:R-:W-:Y:S05]  /*1deb0*/  WARPSYNC.ALL ;  /* 0x0000000000007948 */ /* 0x000fea0003800000 */
[----:B------:R-:W-:Y:S06]  /*1dec0*/  BAR.ARV 0x8, 0x120 ;  /* 0x0204800000007b1d */ /* 0x000fec0000002000 */
[----:B------:R-:W-:Y:S05]  /*1ded0*/  @!P0 BRA `(.L_x_588) ;  /* 0x0000000000048947 */ /* 0x000fea0003800000 */
[----:B------:R-:W-:Y:S01]  /*1dee0*/  BPT.TRAP 0x1 ;  /* 0x000000040000795c */ /* 0x000fe20000300000 */
.L_x_588:
[----:B------:R-:W-:Y:S01]  /*1def0*/  IMAD R15, R148, 0x8, R18 ;  /* 0x00000008940f7824 */ /* 0x000fe200078e0212 */
[----:B------:R-:W-:-:S04]  /*1df00*/  SHF.L.U32 R4, R227, 0x1f, RZ ;  /* 0x0000001fe3047819 */ /* 0x000fc800000006ff */
[----:B------:R0:W1:Y:S01]  /*1df10*/  SYNCS.PHASECHK.TRANS64.TRYWAIT P1, [R15+URZ+0x33450], R4 ;  /* 0x033450040f0075a7 */ /* 0x000062000802017f */
[----:B------:R-:W-:Y:S05]  /*1df20*/  @!P0 BRA `(.L_x_589) ;  /* 0x0000000000048947 */ /* 0x000fea0003800000 */
[----:B------:R-:W-:Y:S01]  /*1df30*/  BPT.TRAP 0x1 ;  /* 0x000000040000795c */ /* 0x000fe20000300000 */
.L_x_589:
[----:B------:R-:W-:-:S05]  /*1df40*/  VIADD R18, R18, 0x200 ;  /* 0x0000020012127836 */ /* 0x000fca0000000000 */
[----:B------:R-:W-:-:S04]  /*1df50*/  SHF.R.U32.HI R18, RZ, 0x4, R18 ;  /* 0x00000004ff127819 */ /* 0x000fc80000011612 */
[----:B------:R-:W-:-:S04]  /*1df60*/  LOP3.LUT R18, R18, 0x3fff, RZ, 0xc0, !PT ;  /* 0x00003fff12127812 */ /* 0x000fc800078ec0ff */
[----:B------:R-:W-:Y:S01]  /*1df70*/  LOP3.LUT R5, R18, 0x10000, RZ, 0xfc, !PT ;  /* 0x0001000012057812 */ /* 0x000fe200078efcff */
[----:B-1----:R-:W-:Y:S06]  /*1df80*/  @P1 BRA `(.L_x_590) ;  /* 0x0000000000081947 */ /* 0x002fec0003800000 */
[----:B------:R-:W1:Y:S02]  /*1df90*/  SYNCS.PHASECHK.TRANS64.TRYWAIT P1, [R15+URZ+0x33450], R4 ;  /* 0x033450040f0075a7 */ /* 0x000e64000802017f */
[----:B-1----:R-:W-:Y:S05]  /*1dfa0*/  @!P1 BRA `(.L_x_591) ;  /* 0x000000ac004c9947 */ /* 0x002fea0003800000 */
.L_x_590:
[----:B01----:R-:W-:Y:S01]  /*1dfb0*/  IMAD R4, R148, 0x780, R5 ;  /* 0x0000078094047824 */ /* 0x003fe200078e0205 */
[----:B------:R-:W2:Y:S01]  /*1dfc0*/  LDL R18, [R1+0x10] ;  /* 0x0000100001127983 */ /* 0x000ea20000100800 */
[----:B------:R-:W-:Y:S01]  /*1dfd0*/  IMAD.MOV.U32 R5, RZ, RZ, -0x3ffffff0 ;  /* 0xc0000010ff057424 */ /* 0x000fe200078e00ff */
[----:B------:R-:W-:Y:S05]  /*1dfe0*/  WARPSYNC.ALL ;  /* 0x0000000000007948 */ /* 0x000fea0003800000 */
[C---:B------:R-:W-:Y:S01]  /*1dff0*/  R2UR UR6, R4.reuse ;  /* 0x00000000040672ca */ /* 0x040fe200000e0000 */
[----:B------:R-:W3:Y:S01]  /*1e000*/  LDL.LU R14, [R1+0x4] ;  /* 0x00000400010e7983 */ /* 0x000ee20000300800 */
[----:B------:R-:W-:Y:S01]  /*1e010*/  R2UR UR7, R5 ;  /* 0x00000000050772ca */ /* 0x000fe200000e0000 */
[----:B------:R-:W-:Y:S01]  /*1e020*/  WARPGROUP.ARRIVE ;  /* 0x00000000000079c5 */ /* 0x000fe20000000000 */
[----:B------:R-:W-:Y:S01]  /*1e030*/  VIADD R6, R4, 0x180 ;  /* 0x0000018004067836 */ /* 0x000fe20000000000 */
[----:B------:R-:W-:Y:S01]  /*1e040*/  MOV R7, 0xc0000010 ;  /* 0xc000001000077802 */ /* 0x000fe20000000f00 */
[----:B------:R-:W-:-:S02]  /*1e050*/  ULDC.64 UR4, c[0x0][0x9a0] ;  /* 0x0002680000047ab9 */ /* 0x000fc40000000a00 */
[----:B------:R-:W-:-:S04]  /*1e060*/  ISETP.NE.U32.AND P1, PT, RZ, UR4, PT ;  /* 0x00000004ff007c0c */ /* 0x000fc8000bf25070 */
[----:B------:R-:W-:-:S03]  /*1e070*/  ISETP.NE.AND.EX P1, PT, RZ, UR5, PT, P1 ;  /* 0x00000005ff007c0c */ /* 0x000fc6000bf25310 */
[----:B------:R-:W-:Y:S01]  /*1e080*/  QGMMA.64x192x32.F32.E4M3.E4M3 R24, R200, gdesc[UR4], R24, gsb0 ;  /* 0x02e00004c8187df3 */ /* 0x000fe20008000818 */
[----:B------:R-:W-:Y:S01]  /*1e090*/  R2UR UR6, R6 ;  /* 0x00000000060672ca */ /* 0x000fe200000e0000 */
[----:B------:R-:W-:Y:S01]  /*1e0a0*/  VIADD R6, R4, 0x300 ;  /* 0x0000030004067836 */ /* 0x000fe20000000000 */
[----:B------:R-:W-:Y:S01]  /*1e0b0*/  R2UR UR7, R7 ;  /* 0x00000000070772ca */ /* 0x000fe200000e0000 */
[----:B------:R-:W-:-:S06]  /*1e0c0*/  IMAD.MOV.U32 R7, RZ, RZ, -0x3ffffff0 ;  /* 0xc0000010ff077424 */ /* 0x000fcc00078e00ff */
[----:B------:R-:W0:Y:S08]  /*1e0d0*/  @P1 LDC.64 R8, c[0x0][0x9c8] ;  /* 0x00027200ff081b82 */ /* 0x000e300000000a00 */
[----:B------:R-:W1:Y:S01]  /*1e0e0*/  @P1 LDC.64 R12, c[0x0][0x9d0] ;  /* 0x00027400ff0c1b82 */ /* 0x000e620000000a00 */
[----:B------:R-:W-:Y:S02]  /*1e0f0*/  WARPGROUP.DEPBAR.LE gsb0, 0x0 ;  /* 0x00008000000079c5 */ /* 0x000fe40000010000 */
[----:B------:R-:W-:-:S06]  /*1e100*/  WARPGROUP.ARRIVE ;  /* 0x00000000000079c5 */ /* 0x000fcc0000000000 */
[----:B------:R-:W-:Y:S01]  /*1e110*/  QGMMA.64x192x32.F32.E4M3.E4M3 R24, R204, gdesc[UR4], R24, gsb0 ;  /* 0x02e00004cc187df3 */ /* 0x000fe20008000818 */
[----:B------:R-:W-:Y:S02]  /*1e120*/  R2UR UR6, R6 ;  /* 0x00000000060672ca */ /* 0x000fe400000e0000 */
[----:B------:R-:W-:Y:S01]  /*1e130*/  R2UR UR7, R7 ;  /* 0x00000000070772ca */ /* 0x000fe200000e0000 */
[----:B0-----:R-:W-:-:S04]  /*1e140*/  @P1 IMAD.WIDE.U32 R6, R236, R8, RZ ;  /* 0x00000008ec061225 */ /* 0x001fc800078e00ff */
[----:B--2---:R-:W-:-:S04]  /*1e150*/  @P1 IMAD R5, R18, R8, RZ ;  /* 0x0000000812051224 */ /* 0x004fc800078e02ff */
[----:B------:R-:W-:Y:S01]  /*1e160*/  @P1 IMAD R9, R236, R9, R5 ;  /* 0x00000009ec091224 */ /* 0x000fe200078e0205 */
[----:B---3--:R-:W-:-:S03]  /*1e170*/  @P1 SHF.R.S32.HI R5, RZ, 0x1f, R14 ;  /* 0x0000001fff051819 */ /* 0x008fc6000001140e */
[----:B------:R-:W-:Y:S02]  /*1e180*/  @P1 IMAD.IADD R7, R7, 0x1, R9 ;  /* 0x0000000107071824 */ /* 0x000fe400078e0209 */
[-C--:B-1----:R-:W-:Y:S02]  /*1e190*/  @P1 IMAD R8, R5, R12.reuse, RZ ;  /* 0x0000000c05081224 */ /* 0x082fe400078e02ff */
[----:B------:R-:W-:-:S04]  /*1e1a0*/  @P1 IMAD.WIDE.U32 R6, R14, R12, R6 ;  /* 0x0000000c0e061225 */ /* 0x000fc800078e0006 */
[----:B------:R-:W-:Y:S01]  /*1e1b0*/  @P1 IMAD R5, R14, R13, R8 ;  /* 0x0000000d0e051224 */ /* 0x000fe200078e0208 */
[----:B------:R-:W-:Y:S01]  /*1e1c0*/  @P1 LEA R8, P2, R6, UR4, 0x2 ;  /* 0x0000000406081c11 */ /* 0x000fe2000f8410ff */
[----:B------:R-:W-:Y:S02]  /*1e1d0*/  IMAD.MOV.U32 R12, RZ, RZ, 0x3f800000 ;  /* 0x3f800000ff0c7424 */ /* 0x000fe400078e00ff */
[----:B------:R-:W-:-:S05]  /*1e1e0*/  @P1 IMAD.IADD R5, R7, 0x1, R5 ;  /* 0x0000000107051824 */ /* 0x000fca00078e0205 */
[----:B------:R-:W-:-:S05]  /*1e1f0*/  @P1 LEA.HI.X R9, R6, UR5, R5, 0x2, P2 ;  /* 0x0000000506091c11 */ /* 0x000fca00090f1405 */
[----:B------:R0:W2:Y:S01]  /*1e200*/  @P1 LDG.E R12, desc[UR54][R8.64] ;  /* 0x00000036080c1981 */ /* 0x0000a2000c1e1900 */
[----:B------:R-:W-:Y:S02]  /*1e210*/  WARPGROUP.DEPBAR.LE gsb0, 0x0 ;  /* 0x00008000000079c5 */ /* 0x000fe40000010000 */
[----:B------:R-:W-:-:S06]  /*1e220*/  WARPGROUP.ARRIVE ;  /* 0x00000000000079c5 */ /* 0x000fcc0000000000 */
[----:B------:R-:W-:Y:S01]  /*1e230*/  QGMMA.64x192x32.F32.E4M3.E4M3 R24, R208, gdesc[UR4], R24, gsb0 ;  /* 0x02e00004d0187df3 */ /* 0x000fe20008000818 */
[----:B------:R-:W-:Y:S01]  /*1e240*/  IMAD.MOV.U32 R7, RZ, RZ, -0x3ffffff0 ;  /* 0xc0000010ff077424 */ /* 0x000fe200078e00ff */
[----:B------:R-:W-:-:S04]  /*1e250*/  IADD3 R6, R4, 0x480, RZ ;  /* 0x0000048004067810 */ /* 0x000fc80007ffe0ff */
[----:B------:R-:W-:Y:S02]  /*1e260*/  R2UR UR6, R6 ;  /* 0x00000000060672ca */ /* 0x000fe400000e0000 */
[----:B------:R-:W-:Y:S01]  /*1e270*/  R2UR UR7, R7 ;  /* 0x00000000070772ca */ /* 0x000fe200000e0000 */
[----:B------:R-:W-:Y:S02]  /*1e280*/  VIADD R4, R4, 0x600 ;  /* 0x0000060004047836 */ /* 0x000fe40000000000 */
[----:B------:R-:W-:Y:S01]  /*1e290*/  IMAD.MOV.U32 R5, RZ, RZ, -0x3ffffff0 ;  /* 0xc0000010ff057424 */ /* 0x000fe200078e00ff */
[----:B------:R-:W1:Y:S01]  /*1e2a0*/  SHFL.BFLY PT, R6, R3, 0x2, 0x1f ;  /* 0x0c401f0003067f89 */ /* 0x000e6200000e0000 */
[----:B------:R-:W-:Y:S02]  /*1e2b0*/  WARPGROUP.DEPBAR.LE gsb0, 0x0 ;  /* 0x00008000000079c5 */ /* 0x000fe40000010000 */
[----:B------:R-:W-:-:S06]  /*1e2c0*/  WARPGROUP.ARRIVE ;  /* 0x00000000000079c5 */ /* 0x000fcc0000000000 */
[----:B------:R-:W-:Y:S01]  /*1e2d0*/  QGMMA.64x192x32.F32.E4M3.E4M3 R24, R212, gdesc[UR4], R24, gsb0 ;  /* 0x02e00004d4187df3 */ /* 0x000fe20008000818 */
[----:B------:R-:W-:Y:S02]  /*1e2e0*/  R2UR UR6, R4 ;  /* 0x00000000040672ca */ /* 0x000fe400000e0000 */
[----:B------:R-:W-:Y:S02]  /*1e2f0*/  R2UR UR7, R5 ;  /* 0x00000000050772ca */ /* 0x000fe400000e0000 */
[----:B------:R-:W3:Y:S01]  /*1e300*/  SHFL.BFLY PT, R5, R0, 0x2, 0x1f ;  /* 0x0c401f0000057f89 */ /* 0x000ee200000e0000 */
[----:B-1----:R-:W-:-:S05]  /*1e310*/  FADD.FTZ R6, R6, R3 ;  /* 0x0000000306067221 */ /* 0x002fca0000010000 */
[----:B------:R-:W0:Y:S01]  /*1e320*/  SHFL.BFLY PT, R7, R6, 0x1, 0x1f ;  /* 0x0c201f0006077f89 */ /* 0x000e2200000e0000 */
[----:B---3--:R-:W-:-:S05]  /*1e330*/  FADD.FTZ R5, R5, R0 ;  /* 0x0000000005057221 */ /* 0x008fca0000010000 */
[----:B------:R-:W1:Y:S01]  /*1e340*/  SHFL.BFLY PT, R4, R5, 0x1, 0x1f ;  /* 0x0c201f0005047f89 */ /* 0x000e6200000e0000 */
[----:B0-----:R-:W-:-:S01]  /*1e350*/  FADD.FTZ R9, R6, R7 ;  /* 0x0000000706097221 */ /* 0x001fc20000010000 */
[----:B------:R-:W-:-:S03]  /*1e360*/  IMAD.MOV.U32 R7, RZ, RZ, RZ ;  /* 0x000000ffff077224 */ /* 0x000fc600078e00ff */
[----:B------:R-:W-:Y:S01]  /*1e370*/  FMUL.FTZ R14, R9, 0.00390625 ;  /* 0x3b800000090e7820 */ /* 0x000fe20000410000 */
[----:B-1----:R-:W-:-:S05]  /*1e380*/  FADD.FTZ R8, R5, R4 ;  /* 0x0000000405087221 */ /* 0x002fca0000010000 */
[C---:B------:R-:W-:Y:S01]  /*1e390*/  FSETP.NE.FTZ.AND P1, PT, R8.reuse, RZ, PT ;  /* 0x000000ff0800720b */ /* 0x040fe20003f35000 */
[----:B------:R-:W-:Y:S01]  /*1e3a0*/  FMUL.FTZ R13, R8, 0.00390625 ;  /* 0x3b800000080d7820 */ /* 0x000fe20000410000 */
[----:B------:R-:W-:-:S04]  /*1e3b0*/  FSETP.NE.FTZ.AND P3, PT, R14, RZ, PT ;  /* 0x000000ff0e00720b */ /* 0x000fc80003f75000 */
[----:B------:R-:W-:-:S07]  /*1e3c0*/  FSETP.NE.FTZ.AND P2, PT, R13, RZ, PT ;  /* 0x000000ff0d00720b */ /* 0x000fce0003f55000 */
        /* <DEDUP_REMOVED lines=9> */
[----:B------:R-:W-:Y:S01]  /*1e460*/  @P2 FMUL.FTZ R3, R2, 0.69314718246459960938 ;  /* 0x3f31721802032820 */ /* 0x000fe20000410000 */
[----:B0-----:R-:W-:Y:S01]  /*1e470*/  @P2 FMUL.FTZ R0, R0, 0.69314718246459960938 ;  /* 0x3f31721800002820 */ /* 0x001fe20000410000 */
[----:B------:R-:W-:Y:S01]  /*1e480*/  @P3 FMUL.FTZ R21, R2, 0.69314718246459960938 ;  /* 0x3f31721802153820 */ /* 0x000fe20000410000 */
[----:B------:R-:W-:Y:S01]  /*1e490*/  MOV R120, 0xff800000 ;  /* 0xff80000000787802 */ /* 0x000fe20000000f00 */
[----:B------:R-:W-:-:S02]  /*1e4a0*/  IMAD.MOV.U32 R121, RZ, RZ, -0x800000 ;  /* 0xff800000ff797424 */ /* 0x000fc400078e00ff */
[----:B------:R-:W-:Y:S01]  /*1e4b0*/  @P2 FFMA.FTZ R120, R3, R10, R0 ;  /* 0x0000000a03782223 */ /* 0x000fe20000010000 */
[----:B-1----:R-:W-:Y:S01]  /*1e4c0*/  @P3 FMUL.FTZ R4, R4, 0.69314718246459960938 ;  /* 0x3f31721804043820 */ /* 0x002fe20000410000 */
[----:B--2---:R-:W-:-:S03]  /*1e4d0*/  FMUL.FTZ R3, R7, R12 ;  /* 0x0000000c07037220 */ /* 0x004fc60000410000 */
[----:B------:R-:W-:Y:S01]  /*1e4e0*/  @P3 FFMA.FTZ R121, R21, R11, R4 ;  /* 0x0000000b15793223 */ /* 0x000fe20000010004 */
[----:B---3--:R-:W-:Y:S01]  /*1e4f0*/  FMUL.FTZ R0, R5, R12 ;  /* 0x0000000c05007220 */ /* 0x008fe20000410000 */
[----:B------:R-:W-:Y:S02]  /*1e500*/  WARPGROUP.DEPBAR.LE gsb0, 0x0 ;  /* 0x00008000000079c5 */ /* 0x000fe40000010000 */
[----:B------:R-:W-:Y:S05]  /*1e510*/  @!P0 BRA `(.L_x_592) ;  /* 0x0000000000048947 */ /* 0x000fea0003800000 */
[----:B------:R-:W-:Y:S01]  /*1e520*/  BPT.TRAP 0x1 ;  /* 0x000000040000795c */ /* 0x000fe20000300000 */
.L_x_592:
[----:B------:R-:W-:Y:S02]  /*1e530*/  VIADD R2, R15, 0x33460 ;  /* 0x000334600f027836 */ /* 0x000fe40000000000 */
[-C--:B------:R-:W-:Y:S01]  /*1e540*/  FMUL.FTZ R21, R32, R3.reuse ;  /* 0x0000000320157220 */ /* 0x080fe20000410000 */
[----:B------:R-:W-:Y:S02]  /*1e550*/  IMAD.U32 R7, RZ, RZ, UR42 ;  /* 0x0000002aff077e24 */ /* 0x000fe4000f8e00ff */
[-C--:B------:R-:W-:Y:S01]  /*1e560*/  FMUL.FTZ R5, R24, R3.reuse ;  /* 0x0000000318057220 */ /* 0x080fe20000410000 */
[----:B------:R-:W-:Y:S02]  /*1e570*/  VIADD R148, R148, 0x1 ;  /* 0x0000000194947836 */ /* 0x000fe40000000000 */
[-C--:B------:R-:W-:Y:S01]  /*1e580*/  FMUL.FTZ R4, R25, R3.reuse ;  /* 0x0000000319047220 */ /* 0x080fe20000410000 */
[-C--:B------:R-:W-:Y:S01]  /*1e590*/  FMUL.FTZ R122, R36, R3.reuse ;  /* 0x00000003247a7220 */ /* 0x080fe20000410000 */
[----:B------:R-:W-:Y:S01]  /*1e5a0*/  PRMT R2, R7, 0x654, R2 ;  /* 0x0000065407027816 */ /* 0x000fe20000000002 */
[-C--:B------:R-:W-:Y:S01]  /*1e5b0*/  FMUL.FTZ R32, R45, R3.reuse ;  /* 0x000000032d207220 */ /* 0x080fe20000410000 */
[----:B------:R-:W-:Y:S01]  /*1e5c0*/  ISETP.NE.AND P1, PT, R148, 0x2, PT ;  /* 0x000000029400780c */ /* 0x000fe20003f25270 */
        /* <DEDUP_REMOVED lines=14> */
[----:B0-----:R-:W-:Y:S01]  /*1e6b0*/  SEL R2, RZ, 0x1, P1 ;  /* 0x00000001ff027807 */ /* 0x001fe20000800000 */
        /* <DEDUP_REMOVED lines=78> */
[----:B------:R-:W-:Y:S01]  /*1eba0*/  FMUL.FTZ R119, R119, R0 ;  /* 0x0000000077777220 */ /* 0x000fe20000410000 */
[----:B------:R-:W-:Y:S01]  /*1ebb0*/  LOP3.LUT R227, R227, R2, RZ, 0x3c, !PT ;  /* 0x00000002e3e37212 */ /* 0x000fe200078e3cff */
[----:B------:R-:W-:Y:S01]  /*1ebc0*/  UIADD3 UR43, UR43, 0x1, URZ ;  /* 0x000000012b2b7890 */ /* 0x000fe2000fffe03f */
[----:B------:R-:W-:-:S11]  /*1ebd0*/  SEL R148, R148, RZ, P1 ;  /* 0x000000ff94947207 */ /* 0x000fd60000800000 */
.L_x_530:
[----:B------:R-:W-:Y:S05]  /*1ebe0*/  WARPSYNC.ALL ;  /* 0x0000000000007948 */ /* 0x000fea0003800000 */
[----:B------:R-:W0:Y:S08]  /*1ebf0*/  S2UR UR42, SR_CgaCtaId ;  /* 0x00000000002a79c3 */ /* 0x000e300000008800 */
[----:B------:R-:W-:Y:S06]  /*1ec00*/  BAR.SYNC.DEFER_BLOCKING 0x5, 0x180 ;  /* 0x0146000000007b1d */ /* 0x000fec0000010000 */
[----:B------:R-:W-:Y:S01]  /*1ec10*/  UMOV UR4, 0x400 ;  /* 0x0000040000047882 */ /* 0x000fe20000000000 */
[----:B------:R-:W-:Y:S01]  /*1ec20*/  BSSY B0, `(.L_x_593) ;  /* 0x00002df000007945 */ /* 0x000fe20003800000 */
[----:B0-----:R-:W-:-:S06]  /*1ec30*/  ULEA UR4, UR42, UR4, 0x18 ;  /* 0x000000042a047291 */ /* 0x001fcc000f8ec03f */
[----:B------:R-:W-:-:S05]  /*1ec40*/  IMAD.U32 R18, RZ, RZ, UR4 ;  /* 0x00000004ff127e24 */ /* 0x000fca000f8e00ff */
[----:B------:R0:W1:Y:S01]  /*1ec50*/  LDS.128 R124, [R18+0x334d0] ;  /* 0x0334d000127c7984 */ /* 0x0000620000000c00 */
[----:B------:R-:W-:Y:S06]  /*1ec60*/  BAR.ARV 0x4, 0x180 ;  /* 0x0106000000007b1d */ /* 0x000fec0000002000 */
[----:B------:R-:W-:Y:S05]  /*1ec70*/  @P0 BRA `(.L_x_594) ;  /* 0x0000002000a80947 */ /* 0x000fea0003800000 */
[----:B------:R-:W2:Y:S01]  /*1ec80*/  LDL R94, [R1+0x48] ;  /* 0x00004800015e7983 */ /* 0x000ea20000100800 */
[----:B------:R-:W-:Y:S01]  /*1ec90*/  ULDC.64 UR4, c[0x4][0x38] ;  /* 0x01000e0000047ab9 */ /* 0x000fe20000000a00 */
[----:B------:R-:W3:Y:S02]  /*1eca0*/  S2R R90, SR_TID.X ;  /* 0x00000000005a7919 */ /* 0x000ee40000002100 */
[----:B---3--:R-:W-:-:S04]  /*1ecb0*/  SHF.L.U32 R0, R90, 0x2, RZ ;  /* 0x000000025a007819 */ /* 0x008fc800000006ff */
[----:B------:R-:W-:-:S04]  /*1ecc0*/  LOP3.LUT R0, R0, 0xc, RZ, 0xc0, !PT ;  /* 0x0000000c00007812 */ /* 0x000fc800078ec0ff */
[----:B------:R-:W-:-:S05]  /*1ecd0*/  IADD3 R2, P0, R0, UR4, RZ ;  /* 0x0000000400027c10 */ /* 0x000fca000ff1e0ff */
[----:B------:R-:W-:-:S05]  /*1ece0*/  IMAD.X R3, RZ, RZ, UR5, P0 ;  /* 0x00000005ff037e24 */ /* 0x000fca00080e06ff */
[----:B------:R3:W4:Y:S01]  /*1ecf0*/  LDG.E.CONSTANT R0, desc[UR54][R2.64] ;  /* 0x0000003602007981 */ /* 0x000722000c1e9900 */
[----:B------:R-:W-:Y:S01]  /*1ed00*/  F2FP.BF16.F32.PACK_AB R48, R53, R48 ;  /* 0x000000303530723e */ /* 0x000fe200000010ff */
[----:B------:R-:W-:Y:S01]  /*1ed10*/  UMOV UR4, 0xffffffff ;  /* 0xffffffff00047882 */ /* 0x000fe20000000000 */
[----:B------:R-:W-:Y:S02]  /*1ed20*/  F2FP.BF16.F32.PACK_AB R49, R52, R49 ;  /* 0x000000313431723e */ /* 0x000fe400000010ff */
[----:B------:R-:W-:Y:S02]  /*1ed30*/  F2FP.BF16.F32.PACK_AB R122, R122, R21 ;  /* 0x000000157a7a723e */ /* 0x000fe400000010ff */
[----:B------:R-:W-:Y:S02]  /*1ed40*/  F2FP.BF16.F32.PACK_AB R129, R129, R20 ;  /* 0x000000148181723e */ /* 0x000fe400000010ff */
[----:B------:R-:W-:Y:S01]  /*1ed50*/  F2FP.BF16.F32.PACK_AB R87, R93, R96 ;  /* 0x000000605d57723e */ /* 0x000fe200000010ff */
[----:B---3--:R-:W3:Y:S01]  /*1ed60*/  S2R R3, SR_SWINHI ;  /* 0x0000000000037919 */ /* 0x008ee20000002f00 */
[----:B------:R-:W-:-:S02]  /*1ed70*/  F2FP.BF16.F32.PACK_AB R93, R39, R62 ;  /* 0x0000003e275d723e */ /* 0x000fc400000010ff */
[----:B------:R-:W-:Y:S02]  /*1ed80*/  F2FP.BF16.F32.PACK_AB R62, R35, R38 ;  /* 0x00000026233e723e */ /* 0x000fe400000010ff */
[----:B------:R-:W-:Y:S02]  /*1ed90*/  LOP3.LUT P0, R2, R90, 0x3, RZ, 0xc0, !PT ;  /* 0x000000035a027812 */ /* 0x000fe4000780c0ff */
[----:B------:R-:W-:Y:S02]  /*1eda0*/  F2FP.BF16.F32.PACK_AB R24, R24, R5 ;  /* 0x000000051818723e */ /* 0x000fe400000010ff */
[----:B------:R-:W-:Y:S02]  /*1edb0*/  F2FP.BF16.F32.PACK_AB R25, R25, R4 ;  /* 0x000000041919723e */ /* 0x000fe400000010ff */
[----:B------:R-:W-:Y:S02]  /*1edc0*/  ISETP.EQ.OR P0, PT, R2, 0x3, !P0 ;  /* 0x000000030200780c */ /* 0x000fe40004702670 */
[----:B------:R-:W-:-:S02]  /*1edd0*/  F2FP.BF16.F32.PACK_AB R4, R27, R128 ;  /* 0x000000801b04723e */ /* 0x000fc400000010ff */
[----:B------:R-:W-:Y:S02]  /*1ede0*/  F2FP.BF16.F32.PACK_AB R46, R29, R8 ;  /* 0x000000081d2e723e */ /* 0x000fe400000010ff */
[----:B------:R-:W-:Y:S02]  /*1edf0*/  F2FP.BF16.F32.PACK_AB R66, R50, R105 ;  /* 0x000000693242723e */ /* 0x000fe400000010ff */
[----:B------:R-:W-:Y:S02]  /*1ee00*/  F2FP.BF16.F32.PACK_AB R27, R37, R10 ;  /* 0x0000000a251b723e */ /* 0x000fe400000010ff */
[----:B------:R-:W-:Y:S02]  /*1ee10*/  F2FP.BF16.F32.PACK_AB R50, R33, R6 ;  /* 0x000000062132723e */ /* 0x000fe400000010ff */
[----:B------:R-:W-:Y:S02]  /*1ee20*/  F2FP.BF16.F32.PACK_AB R44, R44, R13 ;  /* 0x0000000d2c2c723e */ /* 0x000fe400000010ff */
[----:B------:R-:W-:-:S02]  /*1ee30*/  SEL R13, R24, R25, P0 ;  /* 0x00000019180d7207 */ /* 0x000fc40000000000 */
[----:B------:R-:W-:Y:S02]  /*1ee40*/  SEL R2, R25, R24, P0 ;  /* 0x0000001819027207 */ /* 0x000fe40000000000 */
[----:B------:R-:W-:Y:S02]  /*1ee50*/  F2FP.BF16.F32.PACK_AB R12, R41, R12 ;  /* 0x0000000c290c723e */ /* 0x000fe400000010ff */
[----:B------:R-:W-:Y:S02]  /*1ee60*/  F2FP.BF16.F32.PACK_AB R10, R42, R113 ;  /* 0x000000712a0a723e */ /* 0x000fe400000010ff */
[----:B------:R-:W-:Y:S02]  /*1ee70*/  MOV R52, R18 ;  /* 0x0000001200347202 */ /* 0x000fe40000000f00 */
[----:B---3--:R-:W-:Y:S02]  /*1ee80*/  MOV R53, R3 ;  /* 0x0000000300357202 */ /* 0x008fe40000000f00 */
[----:B------:R-:W-:-:S02]  /*1ee90*/  F2FP.BF16.F32.PACK_AB R51, R31, R112 ;  /* 0x000000701f33723e */ /* 0x000fc400000010ff */
[----:B------:R-:W-:Y:S02]  /*1eea0*/  F2FP.BF16.F32.PACK_AB R41, R28, R7 ;  /* 0x000000071c29723e */ /* 0x000fe400000010ff */
[----:B------:R-:W-:Y:S02]  /*1eeb0*/  F2FP.BF16.F32.PACK_AB R119, R119, R34 ;  /* 0x000000227777723e */ /* 0x000fe400000010ff */
[----:B------:R-:W-:Y:S02]  /*1eec0*/  F2FP.BF16.F32.PACK_AB R42, R32, R9 ;  /* 0x00000009202a723e */ /* 0x000fe400000010ff */
[----:B------:R-:W-:Y:S02]  /*1eed0*/  F2FP.BF16.F32.PACK_AB R31, R36, R15 ;  /* 0x0000000f241f723e */ /* 0x000fe400000010ff */
[----:B------:R-:W-:Y:S02]  /*1eee0*/  F2FP.BF16.F32.PACK_AB R11, R40, R11 ;  /* 0x0000000b280b723e */ /* 0x000fe400000010ff */
        /* <DEDUP_REMOVED lines=24> */
[----:B------:R-:W-:Y:S01]  /*1f070*/  F2FP.BF16.F32.PACK_AB R89, R89, R88 ;  /* 0x000000585959723e */ /* 0x000fe200000010ff */
[----:B--2---:R-:W-:-:S03]  /*1f080*/  IMAD.WIDE R20, R94, 0x2, R52 ;  /* 0x000000025e147825 */ /* 0x004fc600078e0234 */
[C---:B------:R-:W-:Y:S02]  /*1f090*/  IADD3 R39, P3, R20.reuse, 0x8060, RZ ;  /* 0x0000806014277810 */ /* 0x040fe40007f7e0ff */
[C---:B------:R-:W-:Y:S02]  /*1f0a0*/  IADD3 R35, P1, R20.reuse, 0x8020, RZ ;  /* 0x0000802014237810 */ /* 0x040fe40007f3e0ff */
[----:B------:R-:W-:Y:S02]  /*1f0b0*/  LOP3.LUT R38, R39, 0x380, RZ, 0xc0, !PT ;  /* 0x0000038027267812 */ /* 0x000fe400078ec0ff */
[----:B------:R-:W-:Y:S02]  /*1f0c0*/  IADD3 R29, P4, R20, 0x4060, RZ ;  /* 0x00004060141d7810 */ /* 0x000fe40007f9e0ff */
[----:B------:R-:W-:Y:S02]  /*1f0d0*/  SHF.R.U64 R38, R38, 0x3, RZ ;  /* 0x0000000326267819 */ /* 0x000fe400000012ff */
[----:B------:R-:W-:-:S02]  /*1f0e0*/  IADD3 R37, P2, R20, 0x8040, RZ ;  /* 0x0000804014257810 */ /* 0x000fc40007f5e0ff */
[----:B------:R-:W-:Y:S01]  /*1f0f0*/  LOP3.LUT R38, R38, R39, RZ, 0x3c, !PT ;  /* 0x0000002726267212 */ /* 0x000fe200078e3cff */
[----:B------:R-:W-:Y:S01]  /*1f100*/  IMAD.X R39, RZ, RZ, R21, P3 ;  /* 0x000000ffff277224 */ /* 0x000fe200018e0615 */
[C---:B------:R-:W-:Y:S02]  /*1f110*/  IADD3 R33, P5, R20.reuse, 0x8000, RZ ;  /* 0x0000800014217810 */ /* 0x040fe40007fbe0ff */
[----:B------:R-:W-:Y:S02]  /*1f120*/  IADD3 R25, P3, R20, 0x4040, RZ ;  /* 0x0000404014197810 */ /* 0x000fe40007f7e0ff */
[----:B------:R-:W-:Y:S02]  /*1f130*/  LOP3.LUT R34, R35, 0x380, RZ, 0xc0, !PT ;  /* 0x0000038023227812 */ /* 0x000fe400078ec0ff */
[----:B------:R-:W-:Y:S02]  /*1f140*/  LOP3.LUT R28, R29, 0x380, RZ, 0xc0, !PT ;  /* 0x000003801d1c7812 */ /* 0x000fe400078ec0ff */
[----:B------:R-:W-:-:S02]  /*1f150*/  LOP3.LUT R36, R37, 0x380, RZ, 0xc0, !PT ;  /* 0x0000038025247812 */ /* 0x000fc400078ec0ff */
[----:B------:R-:W-:Y:S02]  /*1f160*/  LOP3.LUT R32, R33, 0x380, RZ, 0xc0, !PT ;  /* 0x0000038021207812 */ /* 0x000fe400078ec0ff */
[----:B------:R-:W-:Y:S02]  /*1f170*/  LOP3.LUT R24, R25, 0x380, RZ, 0xc0, !PT ;  /* 0x0000038019187812 */ /* 0x000fe400078ec0ff */
[----:B------:R-:W-:Y:S02]  /*1f180*/  SHF.R.U64 R34, R34, 0x3, RZ ;  /* 0x0000000322227819 */ /* 0x000fe400000012ff */
[----:B------:R-:W-:Y:S02]  /*1f190*/  SHF.R.U64 R28, R28, 0x3, RZ ;  /* 0x000000031c1c7819 */ /* 0x000fe400000012ff */
[----:B------:R-:W-:Y:S02]  /*1f1a0*/  SHF.R.U64 R36, R36, 0x3, RZ ;  /* 0x0000000324247819 */ /* 0x000fe400000012ff */
[----:B------:R-:W-:-:S02]  /*1f1b0*/  SHF.R.U64 R32, R32, 0x3, RZ ;  /* 0x0000000320207819 */ /* 0x000fc400000012ff */
[----:B------:R-:W-:Y:S02]  /*1f1c0*/  SHF.R.U64 R24, R24, 0x3, RZ ;  /* 0x0000000318187819 */ /* 0x000fe400000012ff */
[----:B------:R-:W-:Y:S01]  /*1f1d0*/  LOP3.LUT R34, R34, R35, RZ, 0x3c, !PT ;  /* 0x0000002322227212 */ /* 0x000fe200078e3cff */
[--C-:B------:R-:W-:Y:S01]  /*1f1e0*/  IMAD.X R35, RZ, RZ, R21.reuse, P1 ;  /* 0x000000ffff237224 */ /* 0x100fe200008e0615 */
[----:B------:R-:W-:Y:S02]  /*1f1f0*/  LOP3.LUT R28, R28, R29, RZ, 0x3c, !PT ;  /* 0x0000001d1c1c7212 */ /* 0x000fe400078e3cff */
[----:B------:R-:W-:Y:S01]  /*1f200*/  LOP3.LUT R36, R36, R37, RZ, 0x3c, !PT ;  /* 0x0000002524247212 */ /* 0x000fe200078e3cff */
[--C-:B------:R-:W-:Y:S01]  /*1f210*/  IMAD.X R37, RZ, RZ, R21.reuse, P2 ;  /* 0x000000ffff257224 */ /* 0x100fe200010e0615 */
[----:B------:R-:W-:Y:S01]  /*1f220*/  LOP3.LUT R32, R32, R33, RZ, 0x3c, !PT ;  /* 0x0000002120207212 */ /* 0x000fe200078e3cff */
[----:B------:R-:W-:Y:S01]  /*1f230*/  IMAD.X R33, RZ, RZ, R21, P5 ;  /* 0x000000ffff217224 */ /* 0x000fe200028e0615 */
[----:B------:R-:W-:-:S02]  /*1f240*/  IADD3.X R29, RZ, R21, RZ, P4, !PT ;  /* 0x00000015ff1d7210 */ /* 0x000fc400027fe4ff */
[----:B------:R-:W-:Y:S02]  /*1f250*/  IADD3 R83, P1, R20, 0x4000, RZ ;  /* 0x0000400014537810 */ /* 0x000fe40007f3e0ff */
[----:B------:R-:W-:Y:S01]  /*1f260*/  LOP3.LUT R24, R24, R25, RZ, 0x3c, !PT ;  /* 0x0000001918187212 */ /* 0x000fe200078e3cff */
[----:B------:R-:W-:Y:S01]  /*1f270*/  IMAD.X R25, RZ, RZ, R21, P3 ;  /* 0x000000ffff197224 */ /* 0x000fe200018e0615 */
[C---:B------:R-:W-:Y:S02]  /*1f280*/  IADD3 R85, P4, R20.reuse, 0x40, RZ ;  /* 0x0000004014557810 */ /* 0x040fe40007f9e0ff */
[C---:B------:R-:W-:Y:S02]  /*1f290*/  IADD3 R15, P2, R20.reuse, 0x4020, RZ ;  /* 0x00004020140f7810 */ /* 0x040fe40007f5e0ff */
[C---:B------:R-:W-:Y:S02]  /*1f2a0*/  IADD3 R9, P5, R20.reuse, 0x60, RZ ;  /* 0x0000006014097810 */ /* 0x040fe40007fbe0ff */
[----:B------:R-:W-:-:S02]  /*1f2b0*/  IADD3 R7, P3, R20, 0x20, RZ ;  /* 0x0000002014077810 */ /* 0x000fc40007f7e0ff */
[----:B------:R-:W-:Y:S02]  /*1f2c0*/  LOP3.LUT R82, R83, 0x380, RZ, 0xc0, !PT ;  /* 0x0000038053527812 */ /* 0x000fe400078ec0ff */
[----:B------:R-:W-:Y:S02]  /*1f2d0*/  LOP3.LUT R84, R85, 0x380, RZ, 0xc0, !PT ;  /* 0x0000038055547812 */ /* 0x000fe400078ec0ff */
[----:B------:R-:W-:Y:S02]  /*1f2e0*/  LOP3.LUT R14, R15, 0x380, RZ, 0xc0, !PT ;  /* 0x000003800f0e7812 */ /* 0x000fe400078ec0ff */
[----:B------:R-:W-:Y:S02]  /*1f2f0*/  LOP3.LUT R8, R9, 0x380, RZ, 0xc0, !PT ;  /* 0x0000038009087812 */ /* 0x000fe400078ec0ff */
[----:B------:R-:W-:Y:S02]  /*1f300*/  LOP3.LUT R6, R7, 0x380, RZ, 0xc0, !PT ;  /* 0x0000038007067812 */ /* 0x000fe400078ec0ff */
[----:B------:R-:W-:-:S02]  /*1f310*/  LOP3.LUT R3, R20, 0x380, RZ, 0xc0, !PT ;  /* 0x0000038014037812 */ /* 0x000fc400078ec0ff */
[----:B------:R-:W-:Y:S02]  /*1f320*/  SHF.R.U64 R82, R82, 0x3, RZ ;  /* 0x0000000352527819 */ /* 0x000fe400000012ff */
[----:B------:R-:W-:Y:S02]  /*1f330*/  SHF.R.U64 R84, R84, 0x3, RZ ;  /* 0x0000000354547819 */ /* 0x000fe400000012ff */
[----:B------:R-:W-:Y:S02]  /*1f340*/  SHF.R.U64 R14, R14, 0x3, RZ ;  /* 0x000000030e0e7819 */ /* 0x000fe400000012ff */
[----:B------:R-:W-:Y:S02]  /*1f350*/  SHF.R.U64 R8, R8, 0x3, RZ ;  /* 0x0000000308087819 */ /* 0x000fe400000012ff */
[----:B------:R-:W-:Y:S02]  /*1f360*/  SHF.R.U64 R6, R6, 0x3, RZ ;  /* 0x0000000306067819 */ /* 0x000fe400000012ff */
[----:B------:R-:W-:-:S02]  /*1f370*/  SHF.R.U64 R3, R3, 0x3, RZ ;  /* 0x0000000303037819 */ /* 0x000fc400000012ff */
        /* <DEDUP_REMOVED lines=8> */
[----:B------:R-:W-:Y:S02]  /*1f400*/  LOP3.LUT R6, R6, R7, RZ, 0x3c, !PT ;  /* 0x0000000706067212 */ /* 0x000fe400078e3cff */
[----:B------:R-:W-:-:S02]  /*1f410*/  LOP3.LUT R20, R3, R20, RZ, 0x3c, !PT ;  /* 0x0000001403147212 */ /* 0x000fc400078e3cff */
[----:B------:R-:W-:Y:S02]  /*1f420*/  IADD3.X R7, RZ, R21, RZ, P3, !PT ;  /* 0x00000015ff077210 */ /* 0x000fe40001ffe4ff */
[----:B------:R-:W-:Y:S02]  /*1f430*/  MOV R82, R82 ;  /* 0x0000005200527202 */ /* 0x000fe40000000f00 */
[----:B------:R-:W-:Y:S02]  /*1f440*/  MOV R84, R84 ;  /* 0x0000005400547202 */ /* 0x000fe40000000f00 */
[----:B------:R-:W-:Y:S02]  /*1f450*/  MOV R75, R20 ;  /* 0x00000014004b7202 */ /* 0x000fe40000000f00 */
[----:B------:R-:W-:Y:S02]  /*1f460*/  MOV R73, R38 ;  /* 0x0000002600497202 */ /* 0x000fe40000000f00 */
[----:B------:R-:W-:-:S02]  /*1f470*/  MOV R71, R36 ;  /* 0x0000002400477202 */ /* 0x000fc40000000f00 */
[----:B------:R-:W-:Y:S02]  /*1f480*/  MOV R69, R34 ;  /* 0x0000002200457202 */ /* 0x000fe40000000f00 */
[----:B------:R-:W-:Y:S02]  /*1f490*/  MOV R67, R32 ;  /* 0x0000002000437202 */ /* 0x000fe40000000f00 */
[----:B------:R-:W-:Y:S02]  /*1f4a0*/  MOV R77, R28 ;  /* 0x0000001c004d7202 */ /* 0x000fe40000000f00 */
[----:B------:R-:W-:Y:S02]  /*1f4b0*/  MOV R79, R24 ;  /* 0x00000018004f7202 */ /* 0x000fe40000000f00 */
[----:B------:R-:W-:Y:S02]  /*1f4c0*/  MOV R81, R14 ;  /* 0x0000000e00517202 */ /* 0x000fe40000000f00 */
[----:B------:R-:W-:-:S02]  /*1f4d0*/  MOV R83, R8 ;  /* 0x0000000800537202 */ /* 0x000fc40000000f00 */
[----:B------:R-:W-:Y:S02]  /*1f4e0*/  MOV R85, R6 ;  /* 0x0000000600557202 */ /* 0x000fe40000000f00 */
[----:B----4-:R-:W-:Y:S01]  /*1f4f0*/  LOP3.LUT R3, R0, 0x2, RZ, 0x3c, !PT ;  /* 0x0000000200037812 */ /* 0x010fe200078e3cff */
[----:B------:R-:W-:Y:S06]  /*1f500*/  BRA.DIV UR4, `(.L_x_595) ;  /* 0x0000009a04087947 */ /* 0x000fec000b800000 */
[----:B------:R-:W-:Y:S01]  /*1f510*/  SEL R9, R129, R42, P0 ;  /* 0x0000002a81097207 */ /* 0x000fe20000000000 */
[----:B------:R-:W-:Y:S01]  /*1f520*/  SHFL.IDX PT, R6, R13, R0, 0x1c1f ;  /* 0x001c1f000d067589 */ /* 0x000fe200000e0000 */
[----:B------:R-:W-:Y:S02]  /*1f530*/  SEL R20, R42, R129, P0 ;  /* 0x000000812a147207 */ /* 0x000fe40000000000 */
[----:B------:R-:W-:Y:S02]  /*1f540*/  SEL R21, R31, R46, P0 ;  /* 0x0000002e1f157207 */ /* 0x000fe40000000000 */
[----:B------:R-:W-:Y:S02]  /*1f550*/  SEL R24, R46, R31, P0 ;  /* 0x0000001f2e187207 */ /* 0x000fe40000000000 */
[----:B------:R-:W-:Y:S02]  /*1f560*/  SEL R29, R44, R45, P0 ;  /* 0x0000002d2c1d7207 */ /* 0x000fe40000000000 */
[----:B------:R-:W-:-:S02]  /*1f570*/  SEL R36, R45, R44, P0 ;  /* 0x0000002c2d247207 */ /* 0x000fc40000000000 */
[----:B------:R-:W-:Y:S02]  /*1f580*/  SEL R31, R48, R49, P0 ;  /* 0x00000031301f7207 */ /* 0x000fe40000000000 */
[----:B------:R-:W-:Y:S01]  /*1f590*/  SEL R42, R49, R48, P0 ;  /* 0x00000030312a7207 */ /* 0x000fe20000000000 */
[----:B------:R-:W-:Y:S01]  /*1f5a0*/  SHFL.IDX PT, R29, R29, R0, 0x1c1f ;  /* 0x001c1f001d1d7589 */ /* 0x000fe200000e0000 */
[----:B------:R-:W-:Y:S02]  /*1f5b0*/  SEL R7, R122, R27, P0 ;  /* 0x0000001b7a077207 */ /* 0x000fe40000000000 */
[----:B------:R-:W-:Y:S01]  /*1f5c0*/  SEL R8, R27, R122, P0 ;  /* 0x0000007a1b087207 */ /* 0x000fe20000000000 */
[----:B------:R-:W-:Y:S01]  /*1f5d0*/  SHFL.IDX PT, R31, R31, R0, 0x1c1f ;  /* 0x001c1f001f1f7589 */ /* 0x000fe200000e0000 */
        /* <DEDUP_REMOVED lines=32> */
[----:B------:R-:W2:Y:S01]  /*1f7e0*/  SHFL.IDX PT, R5, R2, R3, 0x1c1f ;  /* 0x001c1f0302057589 */ /* 0x000ea200000e0000 */
[----:B------:R-:W-:Y:S02]  /*1f7f0*/  SEL R64, R55, R26, P0 ;  /* 0x0000001a37407207 */ /* 0x000fe40000000000 */
[----:B------:R-:W-:Y:S01]  /*1f800*/  SEL R51, R30, R63, P0 ;  /* 0x0000003f1e337207 */ /* 0x000fe20000000000 */
[----:B------:R-:W-:Y:S01]  /*1f810*/  SHFL.IDX PT, R26, R9, R0, 0x1c1f ;  /* 0x001c1f00091a7589 */ /* 0x000fe200000e0000 */
[----:B------:R-:W-:Y:S02]  /*1f820*/  SEL R68, R63, R30, P0 ;  /* 0x0000001e3f447207 */ /* 0x000fe40000000000 */
        /* <DEDUP_REMOVED lines=10> */
[----:B------:R0:W-:Y:S01]  /*1f8d0*/  SHFL.IDX PT, R58, R48, R3, 0x1c1f ;  /* 0x001c1f03303a7589 */ /* 0x0001e200000e0000 */
[----:B------:R-:W-:-:S02]  /*1f8e0*/  SEL R70, R87, R70, P0 ;  /* 0x0000004657467207 */ /* 0x000fc40000000000 */
[----:B------:R-:W-:Y:S01]  /*1f8f0*/  SEL R78, R93, R78, P0 ;  /* 0x0000004e5d4e7207 */ /* 0x000fe20000000000 */
[----:B------:R1:W4:Y:S01]  /*1f900*/  SHFL.IDX PT, R27, R32, R3, 0x1c1f ;  /* 0x001c1f03201b7589 */ /* 0x00032200000e0000 */
[----:B------:R-:W-:Y:S02]  /*1f910*/  SEL R65, R62, R119, P0 ;  /* 0x000000773e417207 */ /* 0x000fe40000000000 */
[----:B------:R-:W-:Y:S01]  /*1f920*/  SEL R80, R119, R62, P0 ;  /* 0x0000003e77507207 */ /* 0x000fe20000000000 */
[----:B------:R-:W-:Y:S01]  /*1f930*/  SHFL.IDX PT, R30, R21, R0, 0x1c1f ;  /* 0x001c1f00151e7589 */ /* 0x000fe200000e0000 */
[----:B--2---:R-:W-:Y:S02]  /*1f940*/  SEL R4, R6, R5, P0 ;  /* 0x0000000506047207 */ /* 0x004fe40000000000 */
[----:B0-----:R-:W-:Y:S01]  /*1f950*/  SEL R48, R33, R44, P0 ;  /* 0x0000002c21307207 */ /* 0x001fe20000000000 */
[----:B------:R-:W-:Y:S01]  /*1f960*/  SHFL.IDX PT, R62, R39, R0, 0x1c1f ;  /* 0x001c1f00273e7589 */ /* 0x000fe200000e0000 */
[----:B---3--:R-:W-:-:S02]  /*1f970*/  SEL R8, R10, R7, P0 ;  /* 0x000000070a087207 */ /* 0x008fc40000000000 */
[----:B------:R-:W-:Y:S01]  /*1f980*/  SEL R6, R5, R6, P0 ;  /* 0x0000000605067207 */ /* 0x000fe20000000000 */
[----:B------:R0:W-:Y:S01]  /*1f990*/  SHFL.IDX PT, R39, R50, R3, 0x1c1f ;  /* 0x001c1f0332277589 */ /* 0x0001e200000e0000 */
[----:B------:R-:W-:Y:S02]  /*1f9a0*/  SEL R10, R7, R10, P0 ;  /* 0x0000000a070a7207 */ /* 0x000fe40000000000 */
[----:B-1----:R-:W-:Y:S01]  /*1f9b0*/  SEL R32, R34, R25, P0 ;  /* 0x0000001922207207 */ /* 0x002fe20000000000 */
[----:B------:R-:W-:Y:S01]  /*1f9c0*/  SHFL.IDX PT, R41, R41, R0, 0x1c1f ;  /* 0x001c1f0029297589 */ /* 0x000fe200000e0000 */
[----:B----4-:R-:W-:Y:S02]  /*1f9d0*/  SEL R12, R29, R40, P0 ;  /* 0x000000281d0c7207 */ /* 0x010fe40000000000 */
[----:B------:R-:W-:Y:S01]  /*1f9e0*/  SEL R14, R40, R29, P0 ;  /* 0x0000001d280e7207 */ /* 0x000fe20000000000 */
[----:B------:R-:W-:Y:S01]  /*1f9f0*/  SHFL.IDX PT, R43, R43, R0, 0x1c1f ;  /* 0x001c1f002b2b7589 */ /* 0x000fe200000e0000 */
[----:B------:R-:W-:-:S02]  /*1fa00*/  SEL R40, R31, R42, P0 ;  /* 0x0000002a1f287207 */ /* 0x000fc40000000000 */
[----:B0-----:R-:W-:Y:S01]  /*1fa10*/  SEL R50, R44, R33, P0 ;  /* 0x000000212c327207 */ /* 0x001fe20000000000 */
[----:B------:R-:W-:Y:S01]  /*1fa20*/  SHFL.IDX PT, R49, R49, R0, 0x1c1f ;  /* 0x001c1f0031317589 */ /* 0x000fe200000e0000 */
[----:B------:R-:W-:Y:S02]  /*1fa30*/  SEL R44, R35, R46, P0 ;  /* 0x0000002e232c7207 */ /* 0x000fe40000000000 */
[----:B------:R-:W-:Y:S01]  /*1fa40*/  SEL R36, R38, R27, P0 ;  /* 0x0000001b26247207 */ /* 0x000fe20000000000 */
[----:B------:R-:W-:Y:S01]  /*1fa50*/  SHFL.IDX PT, R51, R51, R0, 0x1c1f ;  /* 0x001c1f0033337589 */ /* 0x000fe200000e0000 */
[----:B------:R-:W-:Y:S02]  /*1fa60*/  SEL R46, R46, R35, P0 ;  /* 0x000000232e2e7207 */ /* 0x000fe40000000000 */
[----:B------:R-:W-:Y:S01]  /*1fa70*/  SEL R34, R25, R34, P0 ;  /* 0x0000002219227207 */ /* 0x000fe20000000000 */
[----:B------:R-:W0:Y:S01]  /*1fa80*/  SHFL.IDX PT, R54, R54, R3, 0x1c1f ;  /* 0x001c1f0336367589 */ /* 0x000e2200000e0000 */
[----:B------:R-:W-:-:S02]  /*1fa90*/  SEL R38, R27, R38, P0 ;  /* 0x000000261b267207 */ /* 0x000fc40000000000 */
[----:B------:R-:W-:Y:S01]  /*1faa0*/  SEL R42, R42, R31, P0 ;  /* 0x0000001f2a2a7207 */ /* 0x000fe20000000000 */
[----:B------:R1:W2:Y:S04]  /*1fab0*/  SHFL.IDX PT, R2, R56, R3, 0x1c1f ;  /* 0x001c1f0338027589 */ /* 0x0002a800000e0000 */
[----:B------:R-:W3:Y:S04]  /*1fac0*/  SHFL.IDX PT, R66, R66, R3, 0x1c1f ;  /* 0x001c1f0342427589 */ /* 0x000ee800000e0000 */
[----:B------:R-:W4:Y:S01]  /*1fad0*/  SHFL.IDX PT, R68, R68, R3, 0x1c1f ;  /* 0x001c1f0344447589 */ /* 0x000f2200000e0000 */
[----:B-1----:R-:W-:-:S03]  /*1fae0*/  SEL R56, R37, R58, P0 ;  /* 0x0000003a25387207 */ /* 0x002fc60000000000 */
[----:B------:R-:W-:Y:S01]  /*1faf0*/  SHFL.IDX PT, R45, R45, R0, 0x1c1f ;  /* 0x001c1f002d2d7589 */ /* 0x000fe200000e0000 */
[----:B------:R-:W-:-:S03]  /*1fb00*/  SEL R58, R58, R37, P0 ;  /* 0x000000253a3a7207 */ /* 0x000fc60000000000 */
[----:B------:R-:W-:Y:S04]  /*1fb10*/  SHFL.IDX PT, R47, R47, R0, 0x1c1f ;  /* 0x001c1f002f2f7589 */ /* 0x000fe800000e0000 */
[----:B------:R-:W-:Y:S01]  /*1fb20*/  SHFL.IDX PT, R57, R57, R0, 0x1c1f ;  /* 0x001c1f0039397589 */ /* 0x000fe200000e0000 */
[----:B0-----:R-:W-:Y:S02]  /*1fb30*/  SEL R5, R41, R54, P0 ;  /* 0x0000003629057207 */ /* 0x001fe40000000000 */
[----:B------:R-:W-:Y:S01]  /*1fb40*/  SEL R7, R54, R41, P0 ;  /* 0x0000002936077207 */ /* 0x000fe20000000000 */
[----:B------:R-:W-:Y:S01]  /*1fb50*/  SHFL.IDX PT, R59, R59, R0, 0x1c1f ;  /* 0x001c1f003b3b7589 */ /* 0x000fe200000e0000 */
[----:B--2---:R-:W-:-:S03]  /*1fb60*/  SEL R11, R2, R43, P0 ;  /* 0x0000002b020b7207 */ /* 0x004fc60000000000 */
[----:B------:R0:W1:Y:S01]  /*1fb70*/  SHFL.IDX PT, R21, R24, R3, 0x1c1f ;  /* 0x001c1f0318157589 */ /* 0x00006200000e0000 */
[----:B---3--:R-:W-:Y:S02]  /*1fb80*/  SEL R33, R49, R66, P0 ;  /* 0x0000004231217207 */ /* 0x008fe40000000000 */
[----:B------:R-:W-:Y:S01]  /*1fb90*/  SEL R35, R66, R49, P0 ;  /* 0x0000003142237207 */ /* 0x000fe20000000000 */
[----:B------:R2:W3:Y:S01]  /*1fba0*/  SHFL.IDX PT, R20, R60, R3, 0x1c1f ;  /* 0x001c1f033c147589 */ /* 0x0004e200000e0000 */
[----:B----4-:R-:W-:-:S03]  /*1fbb0*/  SEL R37, R51, R68, P0 ;  /* 0x0000004433257207 */ /* 0x010fc60000000000 */
[----:B------:R-:W4:Y:S01]  /*1fbc0*/  SHFL.IDX PT, R64, R64, R3, 0x1c1f ;  /* 0x001c1f0340407589 */ /* 0x000f2200000e0000 */
[----:B0-----:R-:W-:-:S03]  /*1fbd0*/  SEL R24, R26, R9, P0 ;  /* 0x000000091a187207 */ /* 0x001fc60000000000 */
[----:B------:R-:W0:Y:S01]  /*1fbe0*/  SHFL.IDX PT, R72, R72, R3, 0x1c1f ;  /* 0x001c1f0348487589 */ /* 0x000e2200000e0000 */
[----:B------:R-:W-:Y:S02]  /*1fbf0*/  SEL R26, R9, R26, P0 ;  /* 0x0000001a091a7207 */ /* 0x000fe40000000000 */
[----:B--2---:R-:W-:Y:S01]  /*1fc00*/  SEL R60, R62, R39, P0 ;  /* 0x000000273e3c7207 */ /* 0x004fe20000000000 */
[----:B------:R-:W2:Y:S01]  /*1fc10*/  SHFL.IDX PT, R74, R74, R3, 0x1c1f ;  /* 0x001c1f034a4a7589 */ /* 0x000ea200000e0000 */
[----:B------:R-:W-:Y:S02]  /*1fc20*/  SEL R62, R39, R62, P0 ;  /* 0x0000003e273e7207 */ /* 0x000fe40000000000 */
[----:B------:R-:W-:Y:S01]  /*1fc30*/  SEL R9, R43, R2, P0 ;  /* 0x000000022b097207 */ /* 0x000fe20000000000 */
[----:B------:R-:W-:Y:S01]  /*1fc40*/  SHFL.IDX PT, R55, R55, R0, 0x1c1f ;  /* 0x001c1f0037377589 */ /* 0x000fe200000e0000 */
[----:B------:R-:W-:-:S03]  /*1fc50*/  SEL R39, R68, R51, P0 ;  /* 0x0000003344277207 */ /* 0x000fc60000000000 */
[----:B------:R-:W-:Y:S01]  /*1fc60*/  SHFL.IDX PT, R61, R61, R0, 0x1c1f ;  /* 0x001c1f003d3d7589 */ /* 0x000fe200000e0000 */
[----:B-1----:R-:W-:Y:S02]  /*1fc70*/  SEL R28, R30, R21, P0 ;  /* 0x000000151e1c7207 */ /* 0x002fe40000000000 */
[----:B------:R-:W-:Y:S01]  /*1fc80*/  SEL R30, R21, R30, P0 ;  /* 0x0000001e151e7207 */ /* 0x000fe20000000000 */
[----:B------:R-:W-:Y:S01]  /*1fc90*/  SHFL.IDX PT, R63, R63, R0, 0x1c1f ;  /* 0x001c1f003f3f7589 */ /* 0x000fe200000e0000 */
[----:B---3--:R-:W-:Y:S02]  /*1fca0*/  SEL R25, R45, R20, P0 ;  /* 0x000000142d197207 */ /* 0x008fe40000000000 */
[----:B------:R-:W-:Y:S01]  /*1fcb0*/  SEL R27, R20, R45, P0 ;  /* 0x0000002d141b7207 */ /* 0x000fe20000000000 */
[----:B------:R-:W1:Y:S01]  /*1fcc0*/  SHFL.IDX PT, R70, R70, R3, 0x1c1f ;  /* 0x001c1f0346467589 */ /* 0x000e6200000e0000 */
[----:B----4-:R-:W-:Y:S02]  /*1fcd0*/  SEL R29, R47, R64, P0 ;  /* 0x000000402f1d7207 */ /* 0x010fe40000000000 */
[----:B------:R-:W-:Y:S01]  /*1fce0*/  SEL R31, R64, R47, P0 ;  /* 0x0000002f401f7207 */ /* 0x000fe20000000000 */
[----:B------:R-:W3:Y:S01]  /*1fcf0*/  SHFL.IDX PT, R76, R76, R3, 0x1c1f ;  /* 0x001c1f034c4c7589 */ /* 0x000ee200000e0000 */
[----:B0-----:R-:W-:-:S02]  /*1fd00*/  SEL R41, R57, R72, P0 ;  /* 0x0000004839297207 */ /* 0x001fc40000000000 */
[----:B------:R-:W-:Y:S01]  /*1fd10*/  SEL R43, R72, R57, P0 ;  /* 0x00000039482b7207 */ /* 0x000fe20000000000 */
[----:B------:R-:W0:Y:S01]  /*1fd20*/  SHFL.IDX PT, R78, R78, R3, 0x1c1f ;  /* 0x001c1f034e4e7589 */ /* 0x000e2200000e0000 */
[----:B--2---:R-:W-:Y:S02]  /*1fd30*/  SEL R49, R59, R74, P0 ;  /* 0x0000004a3b317207 */ /* 0x004fe40000000000 */
[----:B------:R-:W-:Y:S01]  /*1fd40*/  SEL R51, R74, R59, P0 ;  /* 0x0000003b4a337207 */ /* 0x000fe20000000000 */
[----:B------:R-:W2:Y:S04]  /*1fd50*/  SHFL.IDX PT, R80, R80, R3, 0x1c1f ;  /* 0x001c1f0350507589 */ /* 0x000ea800000e0000 */
[----:B------:R4:W2:Y:S01]  /*1fd60*/  SHFL.IDX PT, R65, R65, R0, 0x1c1f ;  /* 0x001c1f0041417589 */ /* 0x0008a200000e0000 */
[----:B-1----:R-:W-:-:S02]  /*1fd70*/  SEL R13, R55, R70, P0 ;  /* 0x00000046370d7207 */ /* 0x002fc40000000000 */
[----:B------:R-:W-:Y:S01]  /*1fd80*/  SEL R15, R70, R55, P0 ;  /* 0x00000037460f7207 */ /* 0x000fe20000000000 */
[----:B----4-:R-:W-:Y:S01]  /*1fd90*/  IMAD.MOV.U32 R0, RZ, RZ, RZ ;  /* 0x000000ffff007224 */ /* 0x010fe200078e00ff */
[----:B---3--:R-:W-:Y:S02]  /*1fda0*/  SEL R45, R61, R76, P0 ;  /* 0x0000004c3d2d7207 */ /* 0x008fe40000000000 */
[----:B------:R-:W-:Y:S02]  /*1fdb0*/  SEL R47, R76, R61, P0 ;  /* 0x0000003d4c2f7207 */ /* 0x000fe40000000000 */
[----:B0-----:R-:W-:Y:S02]  /*1fdc0*/  SEL R57, R63, R78, P0 ;  /* 0x0000004e3f397207 */ /* 0x001fe40000000000 */
[----:B------:R-:W-:-:S07]  /*1fdd0*/  SEL R59, R78, R63, P0 ;  /* 0x0000003f4e3b7207 */ /* 0x000fce0000000000 */
.L_x_828:
[----:B------:R-:W3:Y:S04]  /*1fde0*/  LDL.LU R2, [R1+0x8] ;  /* 0x0000080001027983 */ /* 0x000ee80000300800 */
[----:B------:R-:W4:Y:S01]  /*1fdf0*/  LDL.LU R54, [R1+0xc] ;  /* 0x00000c0001367983 */ /* 0x000f220000300800 */
[----:B------:R-:W-:Y:S05]  /*1fe00*/  WARPSYNC.ALL ;  /* 0x0000000000007948 */ /* 0x000fea0003800000 */
[----:B------:R-:W-:Y:S01]  /*1fe10*/  BAR.SYNC.DEFER_BLOCKING 0x1, 0x100 ;  /* 0x0044000000007b1d */ /* 0x000fe20000010000 */
[----:B--2---:R-:W-:-:S02]  /*1fe20*/  SEL R61, R65, R80, P0 ;  /* 0x00000050413d7207 */ /* 0x004fc40000000000 */
[----:B------:R-:W-:-:S03]  /*1fe30*/  SEL R63, R80, R65, P0 ;  /* 0x00000041503f7207 */ /* 0x000fc60000000000 */
[----:B------:R-:W-:Y:S02]  /*1fe40*/  ULDC.64 UR4, c[0x0][0xbd8] ;  /* 0x0002f60000047ab9 */ /* 0x000fe40000000a00 */
[----:B------:R-:W-:-:S04]  /*1fe50*/  ISETP.NE.U32.AND P1, PT, RZ, UR4, PT ;  /* 0x00000004ff007c0c */ /* 0x000fc8000bf25070 */
[----:B------:R-:W-:Y:S01]  /*1fe60*/  ISETP.NE.AND.EX P1, PT, RZ, UR5, PT, P1 ;  /* 0x00000005ff007c0c */ /* 0x000fe2000bf25310 */
[----:B------:R-:W-:Y:S04]  /*1fe70*/  STSM.16.M88.4 [R75], R4 ;  /* 0x000000044b007844 */ /* 0x000fe80000000200 */
[----:B------:R0:W-:Y:S04]  /*1fe80*/  STSM.16.M88.4 [R85], R8 ;  /* 0x0000000855007844 */ /* 0x0001e80000000200 */
[----:B------:R-:W-:Y:S04]  /*1fe90*/  STSM.16.M88.4 [R84], R24 ;  /* 0x0000001854007844 */ /* 0x000fe80000000200 */
        /* <DEDUP_REMOVED lines=8> */
[----:B------:R1:W-:Y:S01]  /*1ff20*/  STSM.16.M88.4 [R73], R60 ;  /* 0x0000003c49007844 */ /* 0x0003e20000000200 */
[----:B------:R-:W-:-:S04]  /*1ff30*/  IMAD R3, R232, 0x40, R230 ;  /* 0x00000040e8037824 */ /* 0x000fc800078e02e6 */
[----:B------:R-:W-:Y:S01]  /*1ff40*/  IMAD.WIDE R52, R3, 0x2, R52 ;  /* 0x0000000203347825 */ /* 0x000fe200078e0234 */
[----:B------:R-:W-:Y:S01]  /*1ff50*/  BAR.SYNC.DEFER_BLOCKING 0x1, 0x100 ;  /* 0x0044000000007b1d */ /* 0x000fe20000010000 */
[----:B---3--:R-:W-:-:S04]  /*1ff60*/  IADD3 R20, P2, R2, UR4, RZ ;  /* 0x0000000402147c10 */ /* 0x008fc8000ff5e0ff */
[----:B----4-:R-:W-:Y:S01]  /*1ff70*/  IADD3.X R21, R54, UR5, RZ, P2, !PT ;  /* 0x0000000536157c10 */ /* 0x010fe200097fe4ff */
[----:B------:R-:W-:Y:S02]  /*1ff80*/  ULDC.64 UR4, c[0x0][0xbe0] ;  /* 0x0002f80000047ab9 */ /* 0x000fe40000000a00 */
[----:B------:R-:W-:Y:S02]  /*1ff90*/  ISETP.NE.U32.AND P0, PT, RZ, UR4, PT ;  /* 0x00000004ff007c0c */ /* 0x000fe4000bf05070 */
[----:B------:R2:W5:Y:S01]  /*1ffa0*/  @P1 LDG.E R0, desc[UR54][R20.64] ;  /* 0x0000003614001981 */ /* 0x000562000c1e1900 */
[----:B0-----:R-:W-:Y:S02]  /*1ffb0*/  IADD3 R9, P2, R52, 0x1000, RZ ;  /* 0x0000100034097810 */ /* 0x001fe40007f5e0ff */
[----:B------:R-:W-:-:S13]  /*1ffc0*/  ISETP.NE.AND.EX P0, PT, RZ, UR5, PT, P0 ;  /* 0x00000005ff007c0c */ /* 0x000fda000bf05300 */
[----:B------:R-:W-:Y:S01]  /*1ffd0*/  @P0 IADD3 R2, P3, R2, UR4, RZ ;  /* 0x0000000402020c10 */ /* 0x000fe2000ff7e0ff */
[----:B------:R-:W-:Y:S02]  /*1ffe0*/  ULDC UR4, c[0x0][0xa88] ;  /* 0x0002a20000047ab9 */ /* 0x000fe40000000800 */
[----:B-1----:R-:W-:Y:S01]  /*1fff0*/  IMAD.U32 R60, RZ, RZ, UR4 ;  /* 0x00000004ff3c7e24 */ /* 0x002fe2000f8e00ff */
[----:B------:R-:W-:-:S05]  /*20000*/  @P0 IADD3.X R3, R54, UR5, RZ, P3, !PT ;  /* 0x0000000536030c10 */ /* 0x000fca0009ffe4ff */
[----:B------:R2:W5:Y:S01]  /*20010*/  @P0 LDG.E R60, desc[UR54][R2.64] ;  /* 0x00000036023c0981 */ /* 0x000562000c1e1900 */
[----:B------:R-:W-:Y:S05]  /*20020*/  @P0 BRA `(.L_x_596) ;  /* 0x0000000000100947 */ /* 0x000fea0003800000 */
[----:B------:R-:W-:Y:S05]  /*20030*/  @!P1 BRA `(.L_x_596) ;  /* 0x00000000000c9947 */ /* 0x000fea0003800000 */
[----:B--2---:R-:W2:Y:S04]  /*20040*/  LDG.E R3, desc[UR54][R20.64] ;  /* 0x0000003614037981 */ /* 0x004ea8000c1e1900 */
[----:B-----5:R-:W2:Y:S02]  /*20050*/  LDG.E R60, desc[UR54][R20.64+0x4] ;  /* 0x00000436143c7981 */ /* 0x020ea4000c1e1900 */
[----:B--2---:R-:W-:-:S07]  /*20060*/  IMAD.IADD R60, R60, 0x1, -R3 ;  /* 0x000000013c3c7824 */ /* 0x004fce00078e0a03 */
.L_x_596:
[----:B------:R-:W3:Y:S01]  /*20070*/  LDL.LU R10, [R1+0x10] ;  /* 0x00001000010a7983 */ /* 0x000ee20000300800 */
[----:B------:R-:W-:Y:S01]  /*20080*/  SHF.R.S32.HI R62, RZ, 0x1f, R237 ;  /* 0x0000001fff3e7819 */ /* 0x000fe200000114ed */
[----:B------:R-:W-:Y:S02]  /*20090*/  ULDC.64 UR4, c[0x0][0xb70] ;  /* 0x0002dc0000047ab9 */ /* 0x000fe40000000a00 */
[----:B------:R-:W4:Y:S04]  /*200a0*/  LDL R6, [R1+0x44] ;  /* 0x0000440001067983 */ /* 0x000f280000100800 */
[----:B------:R-:W4:Y:S01]  /*200b0*/  LDL.LU R64, [R1+0x18] ;  /* 0x0000180001407983 */ /* 0x000f220000300800 */
[--C-:B--2--5:R-:W-:Y:S01]  /*200c0*/  SHF.R.S32.HI R3, RZ, 0x1f, R0.reuse ;  /* 0x0000001fff037819 */ /* 0x124fe20000011400 */
[----:B------:R-:W-:Y:S01]  /*200d0*/  IMAD R4, R62, UR4, RZ ;  /* 0x000000043e047c24 */ /* 0x000fe2000f8e02ff */
[----:B------:R-:W-:Y:S01]  /*200e0*/  SEL R65, R236, RZ, !P1 ;  /* 0x000000ffec417207 */ /* 0x000fe20004800000 */
[----:B------:R-:W-:Y:S01]  /*200f0*/  IMAD.MOV.U32 R2, RZ, RZ, R0 ;  /* 0x000000ffff027224 */ /* 0x000fe200078e0000 */
[----:B------:R-:W-:Y:S01]  /*20100*/  LOP3.LUT R8, R9, 0x380, RZ, 0xc0, !PT ;  /* 0x0000038009087812 */ /* 0x000fe200078ec0ff */
[C---:B------:R-:W-:Y:S01]  /*20110*/  IMAD R7, R237.reuse, UR5, R4 ;  /* 0x00000005ed077c24 */ /* 0x040fe2000f8e0204 */
[----:B------:R-:W-:Y:S01]  /*20120*/  IADD3 R33, P0, R52, 0x5000, RZ ;  /* 0x0000500034217810 */ /* 0x000fe20007f1e0ff */
[----:B------:R-:W-:Y:S01]  /*20130*/  IMAD.WIDE.U32 R4, R237, UR4, R2 ;  /* 0x00000004ed047c25 */ /* 0x000fe2000f8e0002 */
[----:B------:R-:W-:Y:S01]  /*20140*/  ULDC.64 UR4, c[0x0][0xb78] ;  /* 0x0002de0000047ab9 */ /* 0x000fe20000000a00 */
[----:B------:R-:W-:-:S02]  /*20150*/  SHF.R.U64 R8, R8, 0x3, RZ ;  /* 0x0000000308087819 */ /* 0x000fc400000012ff */
[----:B------:R-:W-:Y:S02]  /*20160*/  IADD3 R13, P3, R52, 0x2000, RZ ;  /* 0x00002000340d7810 */ /* 0x000fe40007f7e0ff */
[----:B------:R-:W-:Y:S02]  /*20170*/  IADD3 R5, R5, R7, RZ ;  /* 0x0000000705057210 */ /* 0x000fe40007ffe0ff */
[----:B------:R-:W-:Y:S01]  /*20180*/  LOP3.LUT R8, R8, R9, RZ, 0x3c, !PT ;  /* 0x0000000908087212 */ /* 0x000fe200078e3cff */
[----:B------:R-:W-:Y:S01]  /*20190*/  IMAD.X R9, RZ, RZ, R53, P2 ;  /* 0x000000ffff097224 */ /* 0x000fe200010e0635 */
[C---:B------:R-:W-:Y:S01]  /*201a0*/  IADD3 R25, P4, R52.reuse, 0x3000, RZ ;  /* 0x0000300034197810 */ /* 0x040fe20007f9e0ff */
[----:B------:R-:W-:Y:S01]  /*201b0*/  IMAD.WIDE.U32 R4, R65, UR4, R4 ;  /* 0x0000000441047c25 */ /* 0x000fe2000f8e0004 */
[C---:B------:R-:W-:Y:S02]  /*201c0*/  IADD3 R29, P5, R52.reuse, 0x4000, RZ ;  /* 0x00004000341d7810 */ /* 0x040fe40007fbe0ff */
[----:B------:R-:W-:-:S02]  /*201d0*/  IADD3 R41, P2, R52, 0x7000, RZ ;  /* 0x0000700034297810 */ /* 0x000fc40007f5e0ff */
[----:B------:R-:W-:Y:S02]  /*201e0*/  LOP3.LUT R32, R33, 0x380, RZ, 0xc0, !PT ;  /* 0x0000038021207812 */ /* 0x000fe400078ec0ff */
[----:B------:R-:W-:Y:S02]  /*201f0*/  LOP3.LUT R12, R13, 0x380, RZ, 0xc0, !PT ;  /* 0x000003800d0c7812 */ /* 0x000fe400078ec0ff */
[----:B------:R-:W-:Y:S02]  /*20200*/  LOP3.LUT R24, R25, 0x380, RZ, 0xc0, !PT ;  /* 0x0000038019187812 */ /* 0x000fe400078ec0ff */
[----:B------:R-:W-:Y:S02]  /*20210*/  LOP3.LUT R28, R29, 0x380, RZ, 0xc0, !PT ;  /* 0x000003801d1c7812 */ /* 0x000fe400078ec0ff */
[----:B------:R-:W-:Y:S02]  /*20220*/  LOP3.LUT R40, R41, 0x380, RZ, 0xc0, !PT ;  /* 0x0000038029287812 */ /* 0x000fe400078ec0ff */
[----:B------:R-:W-:-:S02]  /*20230*/  SHF.R.U64 R32, R32, 0x3, RZ ;  /* 0x0000000320207819 */ /* 0x000fc400000012ff */
[----:B------:R-:W-:Y:S02]  /*20240*/  SHF.R.U64 R12, R12, 0x3, RZ ;  /* 0x000000030c0c7819 */ /* 0x000fe400000012ff */
        /* <DEDUP_REMOVED lines=9> */
[----:B------:R-:W-:-:S02]  /*202e0*/  LOP3.LUT R28, R28, R29, RZ, 0x3c, !PT ;  /* 0x0000001d1c1c7212 */ /* 0x000fc400078e3cff */
[----:B------:R-:W-:Y:S01]  /*202f0*/  LOP3.LUT R40, R40, R41, RZ, 0x3c, !PT ;  /* 0x0000002928287212 */ /* 0x000fe200078e3cff */
[----:B------:R-:W-:Y:S01]  /*20300*/  IMAD.X R41, RZ, RZ, R53, P2 ;  /* 0x000000ffff297224 */ /* 0x000fe200010e0635 */
[----:B------:R-:W-:Y:S02]  /*20310*/  IADD3.X R29, RZ, R53, RZ, P5, !PT ;  /* 0x00000035ff1d7210 */ /* 0x000fe40002ffe4ff */
[C---:B------:R-:W-:Y:S02]  /*20320*/  IADD3 R45, P3, R52.reuse, 0x8000, RZ ;  /* 0x00008000342d7810 */ /* 0x040fe40007f7e0ff */
[C---:B------:R-:W-:Y:S02]  /*20330*/  IADD3 R49, P4, R52.reuse, 0x9000, RZ ;  /* 0x0000900034317810 */ /* 0x040fe40007f9e0ff */
[----:B------:R-:W-:Y:S02]  /*20340*/  IADD3 R55, P5, R52, 0xa000, RZ ;  /* 0x0000a00034377810 */ /* 0x000fe40007fbe0ff */
[----:B------:R-:W-:-:S02]  /*20350*/  LOP3.LUT R44, R45, 0x380, RZ, 0xc0, !PT ;  /* 0x000003802d2c7812 */ /* 0x000fc400078ec0ff */
[----:B------:R-:W-:Y:S02]  /*20360*/  LOP3.LUT R48, R49, 0x380, RZ, 0xc0, !PT ;  /* 0x0000038031307812 */ /* 0x000fe400078ec0ff */
[----:B------:R-:W-:Y:S02]  /*20370*/  LOP3.LUT R54, R55, 0x380, RZ, 0xc0, !PT ;  /* 0x0000038037367812 */ /* 0x000fe400078ec0ff */
[----:B------:R-:W-:Y:S02]  /*20380*/  SHF.R.U64 R44, R44, 0x3, RZ ;  /* 0x000000032c2c7819 */ /* 0x000fe400000012ff */
[----:B------:R-:W-:Y:S02]  /*20390*/  SHF.R.U64 R48, R48, 0x3, RZ ;  /* 0x0000000330307819 */ /* 0x000fe400000012ff */
[----:B------:R-:W-:Y:S02]  /*203a0*/  SHF.R.U64 R54, R54, 0x3, RZ ;  /* 0x0000000336367819 */ /* 0x000fe400000012ff */
[----:B------:R-:W-:-:S02]  /*203b0*/  LOP3.LUT R44, R44, R45, RZ, 0x3c, !PT ;  /* 0x0000002d2c2c7212 */ /* 0x000fc400078e3cff */
[----:B------:R-:W-:Y:S01]  /*203c0*/  LOP3.LUT R48, R48, R49, RZ, 0x3c, !PT ;  /* 0x0000003130307212 */ /* 0x000fe200078e3cff */
[--C-:B------:R-:W-:Y:S01]  /*203d0*/  IMAD.X R49, RZ, RZ, R53.reuse, P4 ;  /* 0x000000ffff317224 */ /* 0x100fe200020e0635 */
[----:B------:R-:W-:Y:S01]  /*203e0*/  LOP3.LUT R54, R54, R55, RZ, 0x3c, !PT ;  /* 0x0000003736367212 */ /* 0x000fe200078e3cff */
[----:B------:R-:W-:Y:S01]  /*203f0*/  IMAD.X R55, RZ, RZ, R53, P5 ;  /* 0x000000ffff377224 */ /* 0x000fe200028e0635 */
[----:B------:R-:W-:Y:S02]  /*20400*/  IADD3.X R45, RZ, R53, RZ, P3, !PT ;  /* 0x00000035ff2d7210 */ /* 0x000fe40001ffe4ff */
[----:B------:R-:W-:Y:S02]  /*20410*/  SHF.R.S32.HI R231, RZ, 0x1f, R230 ;  /* 0x0000001fffe77819 */ /* 0x000fe400000114e6 */
[----:B------:R-:W-:Y:S01]  /*20420*/  SHF.R.S32.HI R233, RZ, 0x1f, R232 ;  /* 0x0000001fffe97819 */ /* 0x000fe200000114e8 */
[----:B------:R-:W-:Y:S01]  /*20430*/  BSSY B1, `(.L_x_597) ;  /* 0x0000066000017945 */ /* 0x000fe20003800000 */
[----:B---3--:R-:W-:-:S02]  /*20440*/  SEL R63, R10, RZ, !P1 ;  /* 0x000000ff0a3f7207 */ /* 0x008fc40004800000 */
[----:B------:R-:W0:Y:S03]  /*20450*/  S2R R10, SR_TID.X ;  /* 0x00000000000a7919 */ /* 0x000e260000002100 */
[----:B------:R-:W-:Y:S02]  /*20460*/  IMAD R2, R63, UR4, RZ ;  /* 0x000000043f027c24 */ /* 0x000fe4000f8e02ff */
[----:B----4-:R-:W-:Y:S02]  /*20470*/  IMAD R11, R64, 0x80, R6 ;  /* 0x00000080400b7824 */ /* 0x010fe400078e0206 */
[----:B------:R-:W-:Y:S01]  /*20480*/  IMAD R6, R65, UR5, R2 ;  /* 0x0000000541067c24 */ /* 0x000fe2000f8e0202 */
[----:B------:R-:W-:Y:S02]  /*20490*/  ULDC.64 UR4, c[0x0][0xb40] ;  /* 0x0002d00000047ab9 */ /* 0x000fe40000000a00 */
[----:B------:R-:W-:-:S02]  /*204a0*/  SHF.R.S32.HI R7, RZ, 0x1f, R11 ;  /* 0x0000001fff077819 */ /* 0x000fc4000001140b */
[----:B------:R-:W-:-:S04]  /*204b0*/  IADD3 R2, P1, R11, R4, RZ ;  /* 0x000000040b027210 */ /* 0x000fc80007f3e0ff */
[----:B------:R-:W-:Y:S01]  /*204c0*/  IADD3.X R7, R7, R5, R6, P1, !PT ;  /* 0x0000000507077210 */ /* 0x000fe20000ffe406 */
[----:B------:R-:W-:Y:S01]  /*204d0*/  VIADD R5, R11, 0x8 ;  /* 0x000000080b057836 */ /* 0x000fe20000000000 */
[----:B------:R-:W-:-:S04]  /*204e0*/  LEA R20, P1, R2, UR4, 0x2 ;  /* 0x0000000402147c11 */ /* 0x000fc8000f8210ff */
[----:B------:R-:W-:Y:S01]  /*204f0*/  LEA.HI.X R21, R2, UR5, R7, 0x2, P1 ;  /* 0x0000000502157c11 */ /* 0x000fe200088f1407 */
[----:B------:R-:W-:Y:S01]  /*20500*/  ULDC.64 UR4, c[0x0][0xaa0] ;  /* 0x0002a80000047ab9 */ /* 0x000fe20000000a00 */
[C---:B------:R-:W-:Y:S02]  /*20510*/  IADD3 R37, P1, R52.reuse, 0x6000, RZ ;  /* 0x0000600034257810 */ /* 0x040fe40007f3e0ff */
[C---:B------:R-:W-:Y:S02]  /*20520*/  LOP3.LUT R2, R52.reuse, 0x380, RZ, 0xc0, !PT ;  /* 0x0000038034027812 */ /* 0x040fe400078ec0ff */
[----:B------:R-:W-:Y:S02]  /*20530*/  LOP3.LUT R36, R37, 0x380, RZ, 0xc0, !PT ;  /* 0x0000038025247812 */ /* 0x000fe400078ec0ff */
[----:B------:R-:W-:Y:S01]  /*20540*/  IADD3 R7, P2, R52, 0xb000, RZ ;  /* 0x0000b00034077810 */ /* 0x000fe20007f5e0ff */
[----:B0-----:R-:W-:Y:S01]  /*20550*/  VIADD R14, R10, 0xffffff80 ;  /* 0xffffff800a0e7836 */ /* 0x001fe20000000000 */
[----:B------:R-:W-:-:S03]  /*20560*/  SHF.R.U64 R36, R36, 0x3, RZ ;  /* 0x0000000324247819 */ /* 0x000fc600000012ff */
[--C-:B------:R-:W-:Y:S01]  /*20570*/  IMAD.X R57, RZ, RZ, R53.reuse, P2 ;  /* 0x000000ffff397224 */ /* 0x100fe200010e0635 */
[----:B------:R-:W-:Y:S02]  /*20580*/  SHF.R.S32.HI R10, RZ, 0x1f, R14 ;  /* 0x0000001fff0a7819 */ /* 0x000fe4000001140e */
[----:B------:R-:W-:Y:S01]  /*20590*/  LOP3.LUT R36, R36, R37, RZ, 0x3c, !PT ;  /* 0x0000002524247212 */ /* 0x000fe200078e3cff */
[----:B------:R-:W-:Y:S01]  /*205a0*/  IMAD.X R37, RZ, RZ, R53, P1 ;  /* 0x000000ffff257224 */ /* 0x000fe200008e0635 */
[----:B------:R-:W-:-:S04]  /*205b0*/  LEA.HI R10, R10, R14, RZ, 0x7 ;  /* 0x0000000e0a0a7211 */ /* 0x000fc800078f38ff */
[----:B------:R-:W-:-:S05]  /*205c0*/  LOP3.LUT R10, R10, 0xffffff80, RZ, 0xc0, !PT ;  /* 0xffffff800a0a7812 */ /* 0x000fca00078ec0ff */
[----:B------:R-:W-:-:S05]  /*205d0*/  IMAD.IADD R10, R14, 0x1, -R10 ;  /* 0x000000010e0a7824 */ /* 0x000fca00078e0a0a */
[----:B------:R-:W-:-:S04]  /*205e0*/  LOP3.LUT P0, RZ, R10, 0x3, RZ, 0xc0, !PT ;  /* 0x000000030aff7812 */ /* 0x000fc8000780c0ff */
[-C--:B------:R-:W-:Y:S02]  /*205f0*/  ISETP.GE.OR P1, PT, R11, R60.reuse, P0 ;  /* 0x0000003c0b00720c */ /* 0x080fe40000726670 */
[----:B------:R-:W-:Y:S02]  /*20600*/  ISETP.GE.OR P0, PT, R5, R60, P0 ;  /* 0x0000003c0500720c */ /* 0x000fe40000706670 */
[----:B------:R-:W-:Y:S02]  /*20610*/  SHF.R.U64 R5, R2, 0x3, RZ ;  /* 0x0000000302057819 */ /* 0x000fe400000012ff */
[----:B------:R-:W-:Y:S02]  /*20620*/  LOP3.LUT R2, R7, 0x380, RZ, 0xc0, !PT ;  /* 0x0000038007027812 */ /* 0x000fe400078ec0ff */
[----:B------:R-:W-:Y:S01]  /*20630*/  LOP3.LUT R4, R5, R52, RZ, 0x3c, !PT ;  /* 0x0000003405047212 */ /* 0x000fe200078e3cff */
[----:B------:R-:W-:Y:S01]  /*20640*/  IMAD.MOV.U32 R5, RZ, RZ, R53 ;  /* 0x000000ffff057224 */ /* 0x000fe200078e0035 */
[----:B------:R-:W-:-:S03]  /*20650*/  SHF.R.U64 R2, R2, 0x3, RZ ;  /* 0x0000000302027819 */ /* 0x000fc600000012ff */
[----:B------:R-:W-:Y:S01]  /*20660*/  @!P1 STG.E desc[UR54][R20.64], R120 ;  /* 0x0000007814009986 */ /* 0x000fe2000c101936 */
[----:B------:R-:W-:-:S03]  /*20670*/  LOP3.LUT R56, R2, R7, RZ, 0x3c, !PT ;  /* 0x0000000702387212 */ /* 0x000fc600078e3cff */
[----:B------:R0:W-:Y:S04]  /*20680*/  @!P0 STG.E desc[UR54][R20.64+0x20], R121 ;  /* 0x0000207914008986 */ /* 0x0001e8000c101936 */
[----:B------:R-:W5:Y:S04]  /*20690*/  LD.E.128 R4, desc[UR54][R4.64] ;  /* 0x0000003604047980 */ /* 0x000f68000c101d00 */
        /* <DEDUP_REMOVED lines=10> */
[----:B------:R-:W5:Y:S01]  /*20740*/  LD.E.128 R56, desc[UR54][R56.64] ;  /* 0x0000003638387980 */ /* 0x000f62000c101d00 */
[----:B0-----:R-:W-:-:S02]  /*20750*/  IMAD R21, R3, UR4, RZ ;  /* 0x0000000403157c24 */ /* 0x001fc4000f8e02ff */
[C---:B------:R-:W-:Y:S01]  /*20760*/  IMAD.WIDE.U32 R2, R0.reuse, UR4, R230 ;  /* 0x0000000400027c25 */ /* 0x040fe2000f8e00e6 */
[----:B------:R-:W-:Y:S01]  /*20770*/  @!PT LDS RZ, [RZ] ;  /* 0x00000000fffff984 */ /* 0x000fe20000000800 */
[----:B------:R-:W-:Y:S01]  /*20780*/  @!PT LDS RZ, [RZ] ;  /* 0x00000000fffff984 */ /* 0x000fe20000000800 */
[----:B------:R-:W-:Y:S01]  /*20790*/  @!PT LDS RZ, [RZ] ;  /* 0x00000000fffff984 */ /* 0x000fe20000000800 */
[----:B------:R-:W-:Y:S01]  /*207a0*/  @!PT LDS RZ, [RZ] ;  /* 0x00000000fffff984 */ /* 0x000fe20000000800 */
[----:B------:R0:W-:Y:S06]  /*207b0*/  MEMBAR.ALL.CTA ;  /* 0x0000000000007992 */ /* 0x0001ec0000008000 */
[----:B0-----:R-:W0:Y:S01]  /*207c0*/  FENCE.VIEW.ASYNC.S ;  /* 0x00000000000073c6 */ /* 0x001e220000000000 */
[----:B------:R-:W-:Y:S01]  /*207d0*/  IMAD R21, R0, UR5, R21 ;  /* 0x0000000500157c24 */ /* 0x000fe2000f8e0215 */
[----:B------:R-:W-:Y:S01]  /*207e0*/  ULDC.64 UR4, c[0x0][0xae0] ;  /* 0x0002b80000047ab9 */ /* 0x000fe20000000a00 */
[----:B------:R-:W-:Y:S01]  /*207f0*/  IMAD R67, R64, -0x80, R60 ;  /* 0xffffff8040437824 */ /* 0x000fe200078e023c */
[----:B------:R-:W-:Y:S01]  /*20800*/  IADD3 R0, R232, 0x20, RZ ;  /* 0x00000020e8007810 */ /* 0x000fe20007ffe0ff */
[----:B------:R-:W-:-:S02]  /*20810*/  IMAD.IADD R3, R3, 0x1, R21 ;  /* 0x0000000103037824 */ /* 0x000fc400078e0215 */
[----:B------:R-:W-:Y:S01]  /*20820*/  IMAD R62, R62, UR4, RZ ;  /* 0x000000043e3e7c24 */ /* 0x000fe2000f8e02ff */
[CC--:B------:R-:W-:Y:S01]  /*20830*/  ISETP.GE.AND P3, PT, R232.reuse, R67.reuse, PT ;  /* 0x00000043e800720c */ /* 0x0c0fe20003f66270 */
[----:B------:R-:W-:Y:S01]  /*20840*/  VIADD R20, R232, 0x40 ;  /* 0x00000040e8147836 */ /* 0x000fe20000000000 */
[-C--:B------:R-:W-:Y:S01]  /*20850*/  ISETP.GE.AND P0, PT, R0, R67.reuse, PT ;  /* 0x000000430000720c */ /* 0x080fe20003f06270 */
[C---:B------:R-:W-:Y:S02]  /*20860*/  IMAD R61, R237.reuse, UR5, R62 ;  /* 0x00000005ed3d7c24 */ /* 0x040fe4000f8e023e */
[----:B------:R-:W-:Y:S01]  /*20870*/  IMAD.WIDE.U32 R2, R237, UR4, R2 ;  /* 0x00000004ed027c25 */ /* 0x000fe2000f8e0002 */
[----:B------:R-:W-:Y:S01]  /*20880*/  ULDC.64 UR4, c[0x0][0xae8] ;  /* 0x0002ba0000047ab9 */ /* 0x000fe20000000a00 */
[----:B------:R-:W-:Y:S02]  /*20890*/  ISETP.GE.AND P1, PT, R20, R67, PT ;  /* 0x000000431400720c */ /* 0x000fe40003f26270 */
[----:B------:R-:W-:-:S02]  /*208a0*/  VIADD R0, R18, 0x33420 ;  /* 0x0003342012007836 */ /* 0x000fc40000000000 */
[----:B------:R-:W-:Y:S02]  /*208b0*/  IMAD.IADD R3, R3, 0x1, R61 ;  /* 0x0000000103037824 */ /* 0x000fe400078e023d */
[----:B------:R-:W-:Y:S01]  /*208c0*/  IMAD R20, R63, UR4, RZ ;  /* 0x000000043f147c24 */ /* 0x000fe2000f8e02ff */
[----:B------:R-:W-:Y:S01]  /*208d0*/  PRMT R0, RZ, 0x654, R0 ;  /* 0x00000654ff007816 */ /* 0x000fe20000000000 */
[----:B------:R-:W-:Y:S02]  /*208e0*/  VIADD R21, R232, 0x60 ;  /* 0x00000060e8157836 */ /* 0x000fe40000000000 */
[C---:B------:R-:W-:Y:S01]  /*208f0*/  IMAD R63, R65.reuse, UR5, R20 ;  /* 0x00000005413f7c24 */ /* 0x040fe2000f8e0214 */
[----:B0-----:R0:W-:Y:S01]  /*20900*/  SYNCS.ARRIVE.TRANS64.RED.A1T0 RZ, [R0+URZ], RZ ;  /* 0x000000ff00ff79a7 */ /* 0x0011e2000810043f */
[----:B------:R-:W-:Y:S01]  /*20910*/  IMAD.WIDE.U32 R60, R65, UR4, R2 ;  /* 0x00000004413c7c25 */ /* 0x000fe2000f8e0002 */
[----:B------:R-:W-:-:S03]  /*20920*/  ISETP.GE.AND P2, PT, R21, R67, PT ;  /* 0x000000431500720c */ /* 0x000fc60003f46270 */
[----:B------:R-:W-:-:S04]  /*20930*/  IMAD.WIDE R20, R64, 0x80, R232 ;  /* 0x0000008040147825 */ /* 0x000fc800078e02e8 */
[----:B------:R-:W-:Y:S01]  /*20940*/  IMAD.IADD R65, R61, 0x1, R63 ;  /* 0x000000013d417824 */ /* 0x000fe200078e023f */
[----:B0-----:R-:W-:Y:S06]  /*20950*/  @P3 BRA `(.L_x_598) ;  /* 0x00000000004c3947 */ /* 0x001fec0003800000 */
[----:B------:R-:W-:Y:S01]  /*20960*/  ULDC.64 UR4, c[0x0][0xad8] ;  /* 0x0002b60000047ab9 */ /* 0x000fe20000000a00 */
[----:B------:R-:W-:Y:S01]  /*20970*/  MOV R2, R60 ;  /* 0x0000003c00027202 */ /* 0x000fe20000000f00 */
[----:B------:R-:W-:Y:S01]  /*20980*/  IMAD R63, R21, UR4, RZ ;  /* 0x00000004153f7c24 */ /* 0x000fe2000f8e02ff */
[----:B------:R-:W-:Y:S01]  /*20990*/  ULDC.64 UR6, c[0x0][0xa80] ;  /* 0x0002a00000067ab9 */ /* 0x000fe20000000a00 */
[----:B------:R-:W-:Y:S02]  /*209a0*/  IMAD.MOV.U32 R3, RZ, RZ, R65 ;  /* 0x000000ffff037224 */ /* 0x000fe400078e0041 */
[C---:B------:R-:W-:Y:S02]  /*209b0*/  IMAD R63, R20.reuse, UR5, R63 ;  /* 0x00000005143f7c24 */ /* 0x040fe4000f8e023f */
[----:B------:R-:W-:Y:S01]  /*209c0*/  IMAD.WIDE.U32 R2, R20, UR4, R2 ;  /* 0x0000000414027c25 */ /* 0x000fe2000f8e0002 */
[----:B------:R-:W-:Y:S02]  /*209d0*/  ULDC UR4, c[0x0][0xa8c] ;  /* 0x0002a30000047ab9 */ /* 0x000fe40000000800 */
[----:B------:R-:W-:Y:S01]  /*209e0*/  ISETP.GE.AND P4, PT, R230, UR4, PT ;  /* 0x00000004e6007c0c */ /* 0x000fe2000bf86270 */
[----:B------:R-:W-:Y:S01]  /*209f0*/  IMAD.IADD R3, R3, 0x1, R63 ;  /* 0x0000000103037824 */ /* 0x000fe200078e023f */
[----:B------:R-:W-:Y:S01]  /*20a00*/  LEA R62, P5, R2, UR6, 0x1 ;  /* 0x00000006023e7c11 */ /* 0x000fe2000f8a08ff */
[----:B------:R-:W-:-:S02]  /*20a10*/  VIADD R0, R230, 0x40 ;  /* 0x00000040e6007836 */ /* 0x000fc40000000000 */
[----:B------:R-:W-:Y:S01]  /*20a20*/  VIADD R64, R230, 0x80 ;  /* 0x00000080e6407836 */ /* 0x000fe20000000000 */
[----:B------:R-:W-:Y:S02]  /*20a30*/  LEA.HI.X R63, R2, UR7, R3, 0x1, P5 ;  /* 0x00000007023f7c11 */ /* 0x000fe4000a8f0c03 */
[----:B------:R-:W-:Y:S02]  /*20a40*/  ISETP.GE.AND P3, PT, R0, UR4, PT ;  /* 0x0000000400007c0c */ /* 0x000fe4000bf66270 */
[----:B------:R-:W-:-:S03]  /*20a50*/  ISETP.GE.AND P5, PT, R64, UR4, PT ;  /* 0x0000000440007c0c */ /* 0x000fc6000bfa6270 */
[----:B-----5:R0:W-:Y:S08]  /*20a60*/  @!P4 STG.E.128 desc[UR54][R62.64], R4 ;  /* 0x000000043e00c986 */ /* 0x0201f0000c101d36 */
[----:B------:R0:W-:Y:S04]  /*20a70*/  @!P3 STG.E.128 desc[UR54][R62.64+0x80], R28 ;  /* 0x0000801c3e00b986 */ /* 0x0001e8000c101d36 */
[----:B------:R0:W-:Y:S02]  /*20a80*/  @!P5 STG.E.128 desc[UR54][R62.64+0x100], R44 ;  /* 0x0001002c3e00d986 */ /* 0x0001e4000c101d36 */
.L_x_598:
[----:B------:R-:W-:Y:S05]  /*20a90*/  BSYNC B1 ;  /* 0x0000000000017941 */ /* 0x000fea0003800000 */
.L_x_597:
[----:B------:R-:W-:Y:S04]  /*20aa0*/  BSSY B1, `(.L_x_599) ;  /* 0x0000017000017945 */ /* 0x000fe80003800000 */
[----:B------:R-:W-:Y:S05]  /*20ab0*/  @P0 BRA `(.L_x_600) ;  /* 0x0000000000540947 */ /* 0x000fea0003800000 */
[----:B0----5:R-:W-:Y:S01]  /*20ac0*/  IADD3 R5, P0, R20, 0x20, RZ ;  /* 0x0000002014057810 */ /* 0x021fe20007f1e0ff */
[----:B------:R-:W-:Y:S01]  /*20ad0*/  ULDC UR4, c[0x0][0xa8c] ;  /* 0x0002a30000047ab9 */ /* 0x000fe20000000800 */
[C---:B------:R-:W-:Y:S01]  /*20ae0*/  IADD3 R2, R230.reuse, 0x40, RZ ;  /* 0x00000040e6027810 */ /* 0x040fe20007ffe0ff */
        /* <DEDUP_REMOVED lines=18> */
.L_x_600:
[----:B------:R-:W-:Y:S05]  /*20c10*/  BSYNC B1 ;  /* 0x0000000000017941 */ /* 0x000fea0003800000 */
.L_x_599:
[----:B------:R-:W-:Y:S04]  /*20c20*/  BSSY B1, `(.L_x_601) ;  /* 0x0000017000017945 */ /* 0x000fe80003800000 */
[----:B------:R-:W-:Y:S05]  /*20c30*/  @P1 BRA `(.L_x_602) ;  /* 0x0000000000541947 */ /* 0x000fea0003800000 */
[----:B01---5:R-:W-:Y:S01]  /*20c40*/  IADD3 R5, P0, R20, 0x40, RZ ;  /* 0x0000004014057810 */ /* 0x023fe20007f1e0ff */
        /* <DEDUP_REMOVED lines=20> */
.L_x_602:
[----:B------:R-:W-:Y:S05]  /*20d90*/  BSYNC B1 ;  /* 0x0000000000017941 */ /* 0x000fea0003800000 */
.L_x_601:
[----:B------:R-:W-:Y:S05]  /*20da0*/  @P2 BRA `(.L_x_603) ;  /* 0x0000000c00182947 */ /* 0x000fea0003800000 */
[----:B012--5:R-:W-:Y:S01]  /*20db0*/  IADD3 R5, P0, R20, 0x60, RZ ;  /* 0x0000006014057810 */ /* 0x027fe20007f1e0ff */
[----:B------:R-:W-:Y:S01]  /*20dc0*/  ULDC.64 UR4, c[0x0][0xad8] ;  /* 0x0002b60000047ab9 */ /* 0x000fe20000000a00 */
[----:B------:R-:W-:Y:S01]  /*20dd0*/  MOV R2, R60 ;  /* 0x0000003c00027202 */ /* 0x000fe20000000f00 */
[----:B------:R-:W-:Y:S01]  /*20de0*/  IMAD.MOV.U32 R3, RZ, RZ, R65 ;  /* 0x000000ffff037224 */ /* 0x000fe200078e0041 */
[----:B------:R-:W-:Y:S01]  /*20df0*/  ULDC.64 UR6, c[0x0][0xa80] ;  /* 0x0002a00000067ab9 */ /* 0x000fe20000000a00 */
[----:B------:R-:W-:Y:S02]  /*20e00*/  IMAD.X R20, RZ, RZ, R21, P0 ;  /* 0x000000ffff147224 */ /* 0x000fe400000e0615 */
[----:B------:R-:W-:Y:S02]  /*20e10*/  VIADD R0, R230, 0x40 ;  /* 0x00000040e6007836 */ /* 0x000fe40000000000 */
[----:B------:R-:W-:Y:S02]  /*20e20*/  IMAD R20, R20, UR4, RZ ;  /* 0x0000000414147c24 */ /* 0x000fe4000f8e02ff */
[----:B------:R-:W-:Y:S01]  /*20e30*/  IMAD.WIDE.U32 R2, R5, UR4, R2 ;  /* 0x0000000405027c25 */ /* 0x000fe2000f8e0002 */
[----:B------:R-:W-:-:S02]  /*20e40*/  ULDC UR4, c[0x0][0xa8c] ;  /* 0x0002a30000047ab9 */ /* 0x000fc40000000800 */
[----:B------:R-:W-:Y:S01]  /*20e50*/  ISETP.GE.AND P1, PT, R230, UR4, PT ;  /* 0x00000004e6007c0c */ /* 0x000fe2000bf26270 */
[----:B------:R-:W-:Y:S01]  /*20e60*/  IMAD R5, R5, UR5, R20 ;  /* 0x0000000505057c24 */ /* 0x000fe2000f8e0214 */
[----:B------:R-:W-:Y:S01]  /*20e70*/  ISETP.GE.AND P2, PT, R0, UR4, PT ;  /* 0x0000000400007c0c */ /* 0x000fe2000bf46270 */
[----:B------:R-:W-:Y:S01]  /*20e80*/  VIADD R0, R230, 0x80 ;  /* 0x00000080e6007836 */ /* 0x000fe20000000000 */
[----:B------:R-:W-:Y:S01]  /*20e90*/  LEA R4, P0, R2, UR6, 0x1 ;  /* 0x0000000602047c11 */ /* 0x000fe2000f8008ff */
[----:B------:R-:W-:-:S05]  /*20ea0*/  IMAD.IADD R3, R3, 0x1, R5 ;  /* 0x0000000103037824 */ /* 0x000fca00078e0205 */
[----:B------:R-:W-:Y:S02]  /*20eb0*/  LEA.HI.X R5, R2, UR7, R3, 0x1, P0 ;  /* 0x0000000702057c11 */ /* 0x000fe400080f0c03 */
[----:B------:R-:W-:-:S03]  /*20ec0*/  ISETP.GE.AND P0, PT, R0, UR4, PT ;  /* 0x0000000400007c0c */ /* 0x000fc6000bf06270 */
[----:B------:R3:W-:Y:S04]  /*20ed0*/  @!P1 STG.E.128 desc[UR54][R4.64], R24 ;  /* 0x0000001804009986 */ /* 0x0007e8000c101d36 */
[----:B------:R3:W-:Y:S06]  /*20ee0*/  @!P2 STG.E.128 desc[UR54][R4.64+0x80], R40 ;  /* 0x000080280400a986 */ /* 0x0007ec000c101d36 */
[----:B------:R-:W-:Y:S05]  /*20ef0*/  @P0 BRA `(.L_x_603) ;  /* 0x0000000800c40947 */ /* 0x000fea0003800000 */
[----:B------:R4:W-:Y:S01]  /*20f00*/  STG.E.128 desc[UR54][R4.64+0x100], R56 ;  /* 0x0001003804007986 */ /* 0x0009e2000c101d36 */
[----:B------:R-:W-:Y:S05]  /*20f10*/  BRA `(.L_x_603) ;  /* 0x0000000800bc7947 */ /* 0x000fea0003800000 */
.L_x_594:
[----:B------:R-:W2:Y:S01]  /*20f20*/  LDL.LU R4, [R1+0x8] ;  /* 0x0000080001047983 */ /* 0x000ea20000300800 */
[----:B------:R-:W-:-:S03]  /*20f30*/  ULDC.64 UR4, c[0x0][0xbd8] ;  /* 0x0002f60000047ab9 */ /* 0x000fc60000000a00 */
[----:B------:R-:W3:Y:S01]  /*20f40*/  LDL.LU R0, [R1+0xc] ;  /* 0x00000c0001007983 */ /* 0x000ee20000300800 */
[----:B------:R-:W-:Y:S01]  /*20f50*/  ISETP.NE.U32.AND P0, PT, RZ, UR4, PT ;  /* 0x00000004ff007c0c */ /* 0x000fe2000bf05070 */
[----:B------:R-:W-:-:S03]  /*20f60*/  IMAD.MOV.U32 R7, RZ, RZ, RZ ;  /* 0x000000ffff077224 */ /* 0x000fc600078e00ff */
[----:B------:R-:W-:Y:S02]  /*20f70*/  ISETP.NE.AND.EX P0, PT, RZ, UR5, PT, P0 ;  /* 0x00000005ff007c0c */ /* 0x000fe4000bf05300 */
[----:B--2---:R-:W-:-:S04]  /*20f80*/  IADD3 R2, P1, R4, UR4, RZ ;  /* 0x0000000404027c10 */ /* 0x004fc8000ff3e0ff */
[----:B---3--:R-:W-:Y:S01]  /*20f90*/  IADD3.X R3, R0, UR5, RZ, P1, !PT ;  /* 0x0000000500037c10 */ /* 0x008fe20008ffe4ff */
[----:B------:R-:W-:Y:S02]  /*20fa0*/  ULDC.64 UR4, c[0x0][0xbe0] ;  /* 0x0002f80000047ab9 */ /* 0x000fe40000000a00 */
[----:B------:R-:W-:-:S04]  /*20fb0*/  ISETP.NE.U32.AND P1, PT, RZ, UR4, PT ;  /* 0x00000004ff007c0c */ /* 0x000fc8000bf25070 */
[----:B------:R2:W5:Y:S01]  /*20fc0*/  @P0 LDG.E R7, desc[UR54][R2.64] ;  /* 0x0000003602070981 */ /* 0x000562000c1e1900 */
[----:B------:R-:W-:Y:S01]  /*20fd0*/  ISETP.NE.AND.EX P1, PT, RZ, UR5, PT, P1 ;  /* 0x00000005ff007c0c */ /* 0x000fe2000bf25310 */
[----:B------:R-:W3:-:S12]  /*20fe0*/  S2R R6, SR_TID.X ;  /* 0x0000000000067919 */ /* 0x000ed80000002100 */
[----:B------:R-:W-:Y:S01]  /*20ff0*/  @P1 IADD3 R4, P2, R4, UR4, RZ ;  /* 0x0000000404041c10 */ /* 0x000fe2000ff5e0ff */
[----:B------:R-:W-:-:S03]  /*21000*/  ULDC UR4, c[0x0][0xa88] ;  /* 0x0002a20000047ab9 */ /* 0x000fc60000000800 */
[----:B------:R-:W-:Y:S01]  /*21010*/  @P1 IADD3.X R5, R0, UR5, RZ, P2, !PT ;  /* 0x0000000500051c10 */ /* 0x000fe200097fe4ff */
[----:B------:R-:W-:-:S06]  /*21020*/  IMAD.U32 R0, RZ, RZ, UR4 ;  /* 0x00000004ff007e24 */ /* 0x000fcc000f8e00ff */
[----:B------:R2:W5:Y:S01]  /*21030*/  @P1 LDG.E R0, desc[UR54][R4.64] ;  /* 0x0000003604001981 */ /* 0x000562000c1e1900 */
[----:B---3--:R-:W-:-:S04]  /*21040*/  IADD3 R6, R6, -0x80, RZ ;  /* 0xffffff8006067810 */ /* 0x008fc80007ffe0ff */
[----:B------:R-:W-:Y:S01]  /*21050*/  ISETP.GE.AND P2, PT, R6, 0x80, PT ;  /* 0x000000800600780c */ /* 0x000fe20003f46270 */
[----:B--2---:R-:W-:-:S12]  /*21060*/  @P1 BRA `(.L_x_604) ;  /* 0x0000000000101947 */ /* 0x004fd80003800000 */
[----:B------:R-:W-:Y:S05]  /*21070*/  @!P0 BRA `(.L_x_604) ;  /* 0x00000000000c8947 */ /* 0x000fea0003800000 */
[----:B------:R-:W2:Y:S04]  /*21080*/  LDG.E R5, desc[UR54][R2.64] ;  /* 0x0000003602057981 */ /* 0x000ea8000c1e1900 */
[----:B-----5:R-:W2:Y:S02]  /*21090*/  LDG.E R0, desc[UR54][R2.64+0x4] ;  /* 0x0000043602007981 */ /* 0x020ea4000c1e1900 */
[----:B--2---:R-:W-:-:S07]  /*210a0*/  IMAD.IADD R0, R0, 0x1, -R5 ;  /* 0x0000000100007824 */ /* 0x004fce00078e0a05 */
.L_x_604:
[----:B------:R-:W2:Y:S04]  /*210b0*/  LDL.LU R2, [R1+0x10] ;  /* 0x0000100001027983 */ /* 0x000ea80000300800 */
[----:B------:R3:W5:Y:S01]  /*210c0*/  LDL R10, [R1+0x18] ;  /* 0x00001800010a7983 */ /* 0x0007620000100800 */
[----:B------:R-:W-:Y:S01]  /*210d0*/  BSSY B1, `(.L_x_605) ;  /* 0x000001d000017945 */ /* 0x000fe20003800000 */
[----:B------:R-:W-:Y:S02]  /*210e0*/  SHF.R.S32.HI R8, RZ, 0x1f, R237 ;  /* 0x0000001fff087819 */ /* 0x000fe400000114ed */
[----:B------:R-:W-:Y:S02]  /*210f0*/  SHF.R.S32.HI R231, RZ, 0x1f, R230 ;  /* 0x0000001fffe77819 */ /* 0x000fe400000114e6 */
[----:B------:R-:W-:-:S02]  /*21100*/  SEL R13, R236, RZ, !P0 ;  /* 0x000000ffec0d7207 */ /* 0x000fc40004000000 */
[----:B-----5:R-:W-:Y:S02]  /*21110*/  SHF.R.S32.HI R6, RZ, 0x1f, R7 ;  /* 0x0000001fff067819 */ /* 0x020fe40000011407 */
[----:B--2---:R-:W-:Y:S01]  /*21120*/  SEL R9, R2, RZ, !P0 ;  /* 0x000000ff02097207 */ /* 0x004fe20004000000 */
[----:B---3--:R-:W-:Y:S06]  /*21130*/  @P2 BRA `(.L_x_606) ;  /* 0x0000000000582947 */ /* 0x008fec0003800000 */
[----:B------:R-:W2:Y:S02]  /*21140*/  S2R R2, SR_TID.X ;  /* 0x0000000000027919 */ /* 0x000ea40000002100 */
[----:B--2---:R-:W-:-:S04]  /*21150*/  IMAD R2, R10, 0x80, R2 ;  /* 0x000000800a027824 */ /* 0x004fc800078e0202 */
[----:B------:R-:W-:-:S05]  /*21160*/  VIADD R3, R2, 0xffffff80 ;  /* 0xffffff8002037836 */ /* 0x000fca0000000000 */
[----:B------:R-:W-:-:S13]  /*21170*/  ISETP.GE.AND P0, PT, R3, R0, PT ;  /* 0x000000000300720c */ /* 0x000fda0003f06270 */
[----:B------:R-:W-:Y:S05]  /*21180*/  @P0 BRA `(.L_x_606) ;  /* 0x0000000000440947 */ /* 0x000fea0003800000 */
[C---:B------:R-:W-:Y:S01]  /*21190*/  IADD3 R2, P0, R3.reuse, R7, RZ ;  /* 0x0000000703027210 */ /* 0x040fe20007f1e0ff */
[----:B------:R-:W-:Y:S02]  /*211a0*/  ULDC.64 UR4, c[0x0][0xb70] ;  /* 0x0002dc0000047ab9 */ /* 0x000fe40000000a00 */
[----:B------:R-:W-:Y:S01]  /*211b0*/  IMAD R4, R8, UR4, RZ ;  /* 0x0000000408047c24 */ /* 0x000fe2000f8e02ff */
[----:B------:R-:W-:-:S03]  /*211c0*/  LEA.HI.X.SX32 R3, R3, R6, 0x1, P0 ;  /* 0x0000000603037211 */ /* 0x000fc600000f0eff */
[C---:B------:R-:W-:Y:S02]  /*211d0*/  IMAD R5, R237.reuse, UR5, R4 ;  /* 0x00000005ed057c24 */ /* 0x040fe4000f8e0204 */
[----:B------:R-:W-:Y:S01]  /*211e0*/  IMAD.WIDE.U32 R2, R237, UR4, R2 ;  /* 0x00000004ed027c25 */ /* 0x000fe2000f8e0002 */
[----:B------:R-:W-:-:S03]  /*211f0*/  ULDC.64 UR4, c[0x0][0xb78] ;  /* 0x0002de0000047ab9 */ /* 0x000fc60000000a00 */
[----:B------:R-:W-:Y:S02]  /*21200*/  IMAD R4, R9, UR4, RZ ;  /* 0x0000000409047c24 */ /* 0x000fe4000f8e02ff */
[----:B------:R-:W-:Y:S02]  /*21210*/  IMAD.IADD R3, R3, 0x1, R5 ;  /* 0x0000000103037824 */ /* 0x000fe400078e0205 */
[C---:B------:R-:W-:Y:S02]  /*21220*/  IMAD R5, R13.reuse, UR5, R4 ;  /* 0x000000050d057c24 */ /* 0x040fe4000f8e0204 */
[----:B------:R-:W-:Y:S01]  /*21230*/  IMAD.WIDE.U32 R2, R13, UR4, R2 ;  /* 0x000000040d027c25 */ /* 0x000fe2000f8e0002 */
[----:B------:R-:W-:-:S04]  /*21240*/  ULDC.64 UR4, c[0x0][0xb40] ;  /* 0x0002d00000047ab9 */ /* 0x000fc80000000a00 */
[----:B------:R-:W-:Y:S02]  /*21250*/  IADD3 R3, R3, R5, RZ ;  /* 0x0000000503037210 */ /* 0x000fe40007ffe0ff */
[----:B------:R-:W-:-:S04]  /*21260*/  LEA R4, P0, R2, UR4, 0x2 ;  /* 0x0000000402047c11 */ /* 0x000fc8000f8010ff */
[----:B------:R-:W-:Y:S01]  /*21270*/  LEA.HI.X R5, R2, UR5, R3, 0x2, P0 ;  /* 0x0000000502057c11 */ /* 0x000fe200080f1403 */
[----:B------:R-:W-:-:S05]  /*21280*/  IMAD.MOV.U32 R3, RZ, RZ, -0x800000 ;  /* 0xff800000ff037424 */ /* 0x000fca00078e00ff */
[----:B------:R2:W-:Y:S03]  /*21290*/  STG.E desc[UR54][R4.64], R3 ;  /* 0x0000000304007986 */ /* 0x0005e6000c101936 */
.L_x_606:
[----:B------:R-:W-:Y:S05]  /*212a0*/  BSYNC B1 ;  /* 0x0000000000017941 */ /* 0x000fea0003800000 */
.L_x_605:
[----:B------:R-:W-:Y:S01]  /*212b0*/  ULDC.64 UR4, c[0x0][0xaa0] ;  /* 0x0002a80000047ab9 */ /* 0x000fe20000000a00 */
[----:B------:R-:W-:Y:S01]  /*212c0*/  IMAD R11, R10, -0x80, R0 ;  /* 0xffffff800a0b7824 */ /* 0x000fe200078e0200 */
[----:B------:R-:W-:Y:S01]  /*212d0*/  BSSY B1, `(.L_x_607) ;  /* 0x000002c000017945 */ /* 0x000fe20003800000 */
[----:B--2---:R-:W-:Y:S02]  /*212e0*/  IMAD R4, R6, UR4, RZ ;  /* 0x0000000406047c24 */ /* 0x004fe4000f8e02ff */
[----:B------:R-:W-:Y:S01]  /*212f0*/  IMAD.WIDE.U32 R2, R7, UR4, R230 ;  /* 0x0000000407027c25 */ /* 0x000fe2000f8e00e6 */
[----:B------:R-:W-:-:S03]  /*21300*/  ISETP.GE.AND P1, PT, R232, R11, PT ;  /* 0x0000000be800720c */ /* 0x000fc60003f26270 */
[----:B------:R-:W-:Y:S01]  /*21310*/  IMAD R7, R7, UR5, R4 ;  /* 0x0000000507077c24 */ /* 0x000fe2000f8e0204 */
[----:B------:R-:W-:Y:S01]  /*21320*/  ULDC.64 UR4, c[0x0][0xae0] ;  /* 0x0002b80000047ab9 */ /* 0x000fe20000000a00 */
[----:B------:R-:W-:Y:S02]  /*21330*/  VIADD R0, R232, 0x40 ;  /* 0x00000040e8007836 */ /* 0x000fe40000000000 */
[----:B------:R-:W-:Y:S01]  /*21340*/  IMAD.IADD R3, R3, 0x1, R7 ;  /* 0x0000000103037824 */ /* 0x000fe200078e0207 */
[----:B------:R-:W-:Y:S01]  /*21350*/  SHF.R.S32.HI R7, RZ, 0x1f, R232 ;  /* 0x0000001fff077819 */ /* 0x000fe200000114e8 */
[----:B------:R-:W-:Y:S01]  /*21360*/  IMAD R4, R8, UR4, RZ ;  /* 0x0000000408047c24 */ /* 0x000fe2000f8e02ff */
[----:B------:R-:W-:Y:S01]  /*21370*/  ISETP.GE.AND P0, PT, R0, R11, PT ;  /* 0x0000000b0000720c */ /* 0x000fe20003f06270 */
[----:B------:R-:W-:-:S04]  /*21380*/  IMAD.WIDE.U32 R2, R237, UR4, R2 ;  /* 0x00000004ed027c25 */ /* 0x000fc8000f8e0002 */
[----:B------:R-:W-:Y:S01]  /*21390*/  IMAD R5, R237, UR5, R4 ;  /* 0x00000005ed057c24 */ /* 0x000fe2000f8e0204 */
[----:B------:R-:W-:Y:S01]  /*213a0*/  ULDC.64 UR4, c[0x0][0xae8] ;  /* 0x0002ba0000047ab9 */ /* 0x000fe20000000a00 */
[----:B------:R-:W-:Y:S02]  /*213b0*/  VIADD R6, R232, 0x20 ;  /* 0x00000020e8067836 */ /* 0x000fe40000000000 */
[----:B------:R-:W-:Y:S02]  /*213c0*/  IMAD.IADD R3, R3, 0x1, R5 ;  /* 0x0000000103037824 */ /* 0x000fe400078e0205 */
[----:B------:R-:W-:Y:S01]  /*213d0*/  IMAD R0, R9, UR4, RZ ;  /* 0x0000000409007c24 */ /* 0x000fe2000f8e02ff */
[----:B------:R-:W-:Y:S01]  /*213e0*/  ISETP.GE.AND P2, PT, R6, R11, PT ;  /* 0x0000000b0600720c */ /* 0x000fe20003f46270 */
[----:B------:R-:W-:Y:S01]  /*213f0*/  IMAD.WIDE.U32 R4, R13, UR4, R2 ;  /* 0x000000040d047c25 */ /* 0x000fe2000f8e0002 */
[----:B------:R-:W-:-:S03]  /*21400*/  MOV R6, R232 ;  /* 0x000000e800067202 */ /* 0x000fc60000000f00 */
[----:B------:R-:W-:Y:S02]  /*21410*/  IMAD R9, R13, UR5, R0 ;  /* 0x000000050d097c24 */ /* 0x000fe4000f8e0200 */
[----:B------:R-:W-:-:S04]  /*21420*/  IMAD.WIDE R6, R10, 0x80, R6 ;  /* 0x000000800a067825 */ /* 0x000fc800078e0206 */
[----:B------:R-:W-:Y:S02]  /*21430*/  VIADD R0, R232, 0x60 ;  /* 0x00000060e8007836 */ /* 0x000fe40000000000 */
[----:B------:R-:W-:Y:S01]  /*21440*/  IMAD.IADD R13, R5, 0x1, R9 ;  /* 0x00000001050d7824 */ /* 0x000fe200078e0209 */
[----:B------:R-:W-:Y:S06]  /*21450*/  @P1 BRA `(.L_x_608) ;  /* 0x00000000004c1947 */ /* 0x000fec0003800000 */
[C---:B------:R-:W-:Y:S01]  /*21460*/  VIADD R2, R230.reuse, 0x40 ;  /* 0x00000040e6027836 */ /* 0x040fe20000000000 */
[----:B------:R-:W-:Y:S01]  /*21470*/  ULDC UR4, c[0x0][0xa8c] ;  /* 0x0002a30000047ab9 */ /* 0x000fe20000000800 */
[----:B------:R-:W-:Y:S01]  /*21480*/  ULDC.64 UR6, c[0x0][0xad8] ;  /* 0x0002b60000067ab9 */ /* 0x000fe20000000a00 */
[----:B------:R-:W-:Y:S01]  /*21490*/  MOV R3, R13 ;  /* 0x0000000d00037202 */ /* 0x000fe20000000f00 */
[----:B------:R-:W-:Y:S01]  /*214a0*/  VIADD R8, R230, 0x80 ;  /* 0x00000080e6087836 */ /* 0x000fe20000000000 */
[----:B------:R-:W-:Y:S01]  /*214b0*/  ISETP.GE.AND P4, PT, R2, UR4, PT ;  /* 0x0000000402007c0c */ /* 0x000fe2000bf86270 */
[----:B------:R-:W-:Y:S01]  /*214c0*/  IMAD R9, R7, UR6, RZ ;  /* 0x0000000607097c24 */ /* 0x000fe2000f8e02ff */
[----:B------:R-:W-:Y:S01]  /*214d0*/  ISETP.GE.AND P3, PT, R230, UR4, PT ;  /* 0x00000004e6007c0c */ /* 0x000fe2000bf66270 */
[----:B------:R-:W-:Y:S01]  /*214e0*/  IMAD.MOV.U32 R2, RZ, RZ, R4 ;  /* 0x000000ffff027224 */ /* 0x000fe200078e0004 */
[----:B------:R-:W-:Y:S01]  /*214f0*/  ISETP.GE.AND P5, PT, R8, UR4, PT ;  /* 0x0000000408007c0c */ /* 0x000fe2000bfa6270 */
        /* <DEDUP_REMOVED lines=9> */
.L_x_608:
[----:B------:R-:W-:Y:S05]  /*21590*/  BSYNC B1 ;  /* 0x0000000000017941 */ /* 0x000fea0003800000 */
.L_x_607:
[----:B------:R-:W-:Y:S01]  /*215a0*/  BSSY B1, `(.L_x_609) ;  /* 0x0000018000017945 */ /* 0x000fe20003800000 */
[----:B------:R-:W-:-:S03]  /*215b0*/  ISETP.GE.AND P1, PT, R0, R11, PT ;  /* 0x0000000b0000720c */ /* 0x000fc60003f26270 */
[----:B------:R-:W-:Y:S10]  /*215c0*/  @P2 BRA `(.L_x_610) ;  /* 0x0000000000542947 */ /* 0x000ff40003800000 */
[----:B--2---:R-:W-:Y:S01]  /*215d0*/  IADD3 R9, P2, R6, 0x20, RZ ;  /* 0x0000002006097810 */ /* 0x004fe20007f5e0ff */
[----:B------:R-:W-:Y:S01]  /*215e0*/  VIADD R2, R230, 0x40 ;  /* 0x00000040e6027836 */ /* 0x000fe20000000000 */
[----:B------:R-:W-:Y:S01]  /*215f0*/  ULDC UR4, c[0x0][0xa8c] ;  /* 0x0002a30000047ab9 */ /* 0x000fe20000000800 */
[----:B------:R-:W-:Y:S01]  /*21600*/  ULDC.64 UR6, c[0x0][0xad8] ;  /* 0x0002b60000067ab9 */ /* 0x000fe20000000a00 */
[----:B------:R-:W-:Y:S01]  /*21610*/  MOV R3, R13 ;  /* 0x0000000d00037202 */ /* 0x000fe20000000f00 */
[----:B------:R-:W-:Y:S01]  /*21620*/  IMAD.X R0, RZ, RZ, R7, P2 ;  /* 0x000000ffff007224 */ /* 0x000fe200010e0607 */
[----:B------:R-:W-:Y:S01]  /*21630*/  ISETP.GE.AND P4, PT, R2, UR4, PT ;  /* 0x0000000402007c0c */ /* 0x000fe2000bf86270 */
[----:B------:R-:W-:Y:S01]  /*21640*/  IMAD.MOV.U32 R2, RZ, RZ, R4 ;  /* 0x000000ffff027224 */ /* 0x000fe200078e0004 */
[C---:B------:R-:W-:Y:S01]  /*21650*/  ISETP.GE.AND P3, PT, R230.reuse, UR4, PT ;  /* 0x00000004e6007c0c */ /* 0x040fe2000bf66270 */
[----:B------:R-:W-:Y:S02]  /*21660*/  VIADD R8, R230, 0x80 ;  /* 0x00000080e6087836 */ /* 0x000fe40000000000 */
[----:B------:R-:W-:-:S02]  /*21670*/  IMAD R0, R0, UR6, RZ ;  /* 0x0000000600007c24 */ /* 0x000fc4000f8e02ff */
        /* <DEDUP_REMOVED lines=10> */
.L_x_610:
[----:B------:R-:W-:Y:S05]  /*21720*/  BSYNC B1 ;  /* 0x0000000000017941 */ /* 0x000fea0003800000 */
.L_x_609:
[----:B------:R-:W-:Y:S04]  /*21730*/  BSSY B1, `(.L_x_611) ;  /* 0x0000017000017945 */ /* 0x000fe80003800000 */
[----:B------:R-:W-:Y:S05]  /*21740*/  @P0 BRA `(.L_x_612) ;  /* 0x0000000000540947 */ /* 0x000fea0003800000 */
[----:B--23--:R-:W-:Y:S01]  /*21750*/  IADD3 R9, P0, R6, 0x40, RZ ;  /* 0x0000004006097810 */ /* 0x00cfe20007f1e0ff */
        /* <DEDUP_REMOVED lines=20> */
.L_x_612:
[----:B------:R-:W-:Y:S05]  /*218a0*/  BSYNC B1 ;  /* 0x0000000000017941 */ /* 0x000fea0003800000 */
.L_x_611:
[----:B------:R-:W-:Y:S05]  /*218b0*/  @P1 BRA `(.L_x_603) ;  /* 0x0000000000541947 */ /* 0x000fea0003800000 */
[----:B------:R-:W-:Y:S01]  /*218c0*/  IADD3 R5, P0, R6, 0x60, RZ ;  /* 0x0000006006057810 */ /* 0x000fe20007f1e0ff */
[C---:B------:R-:W-:Y:S01]  /*218d0*/  VIADD R0, R230.reuse, 0x40 ;  /* 0x00000040e6007836 */ /* 0x040fe20000000000 */
[----:B------:R-:W-:Y:S01]  /*218e0*/  ULDC.64 UR6, c[0x0][0xad8] ;  /* 0x0002b60000067ab9 */ /* 0x000fe20000000a00 */
[----:B------:R-:W-:Y:S01]  /*218f0*/  ULDC UR4, c[0x0][0xa8c] ;  /* 0x0002a30000047ab9 */ /* 0x000fe20000000800 */
[----:B------:R-:W-:Y:S01]  /*21900*/  IMAD.MOV.U32 R2, RZ, RZ, R4 ;  /* 0x000000ffff027224 */ /* 0x000fe200078e0004 */
[----:B------:R-:W-:Y:S01]  /*21910*/  ISETP.GE.AND P1, PT, R230, UR4, PT ;  /* 0x00000004e6007c0c */ /* 0x000fe2000bf26270 */
[----:B------:R-:W-:Y:S01]  /*21920*/  IMAD.X R6, RZ, RZ, R7, P0 ;  /* 0x000000ffff067224 */ /* 0x000fe200000e0607 */
[----:B------:R-:W-:Y:S01]  /*21930*/  ISETP.GE.AND P2, PT, R0, UR4, PT ;  /* 0x0000000400007c0c */ /* 0x000fe2000bf46270 */
[----:B------:R-:W-:Y:S01]  /*21940*/  IMAD.MOV.U32 R3, RZ, RZ, R13 ;  /* 0x000000ffff037224 */ /* 0x000fe200078e000d */
[----:B------:R-:W-:Y:S01]  /*21950*/  IADD3 R0, R230, 0x80, RZ ;  /* 0x00000080e6007810 */ /* 0x000fe20007ffe0ff */
        /* <DEDUP_REMOVED lines=11> */
.L_x_603:
[----:B------:R-:W-:Y:S05]  /*21a10*/  BSYNC B0 ;  /* 0x0000000000007941 */ /* 0x000fea0003800000 */
.L_x_593:
[----:B------:R-:W-:Y:S02]  /*21a20*/  ULDC UR4, c[0x0][0xc14] ;  /* 0x0003050000047ab9 */ /* 0x000fe40000000800 */
[----:B-1----:R-:W-:-:S13]  /*21a30*/  ISETP.GE.AND P0, PT, R127, UR4, PT ;  /* 0x000000047f007c0c */ /* 0x002fda000bf06270 */
[----:B------:R-:W-:Y:S05]  /*21a40*/  @!P0 BRA `(.L_x_613) ;  /* 0xfffffdf800248947 */ /* 0x000fea000383ffff */
[----:B------:R-:W-:Y:S05]  /*21a50*/  BRA `(.L_x_420) ;  /* 0x0000006800647947 */ /* 0x000fea0003800000 */
.L_x_418:
[----:B------:R-:W-:-:S08]  /*21a60*/  NOP ;  /* 0x0000000000007918 */ /* 0x000fd00000000000 */
[----:B------:R-:W0:-:S00]  /*21a70*/  USETMAXREG.DEALLOC.CTAPOOL 0x18 ;  /* 0x00000018000079c8 */ /* 0x000e0000080e0500 */
[----:B0-----:R-:W2:Y:S01]  /*21a80*/  LDL.LU R2, [R1] ;  /* 0x0000000001027983 */ /* 0x001ea20000300800 */
[----:B------:R-:W-:-:S06]  /*21a90*/  LOP3.LUT R0, R0, 0x3, RZ, 0xc0, !PT ;  /* 0x0000000300007812 */ /* 0x000fcc00078ec0ff */
[----:B------:R-:W0:Y:S02]  /*21aa0*/  SHFL.IDX PT, R0, R0, RZ, 0x1f ;  /* 0x00001fff00007589 */ /* 0x000e2400000e0000 */
[----:B0-----:R-:W-:Y:S01]  /*21ab0*/  ISETP.NE.AND P0, PT, R0, RZ, PT ;  /* 0x000000ff0000720c */ /* 0x001fe20003f05270 */
[----:B------:R-:W-:Y:S01]  /*21ac0*/  IMAD.MOV.U32 R0, RZ, RZ, RZ ;  /* 0x000000ffff007224 */ /* 0x000fe200078e00ff */
[----:B--2---:R-:W-:-:S11]  /*21ad0*/  LOP3.LUT R2, R2, 0xfffffffd, RZ, 0xc0, !PT ;  /* 0xfffffffd02027812 */ /* 0x004fd600078ec0ff */
[----:B------:R-:W-:-:S05]  /*21ae0*/  @P0 LOP3.LUT R2, R2, 0x2, RZ, 0xfc, !PT ;  /* 0x0000000202020812 */ /* 0x000fca00078efcff */
[----:B------:R0:W-:Y:S01]  /*21af0*/  STL [R1], R2 ;  /* 0x0000000201007387 */ /* 0x0001e20000100800 */
[----:B------:R-:W-:Y:S05]  /*21b00*/  @!P0 BRA `(.L_x_614) ;  /* 0x00000000001c8947 */ /* 0x000fea0003800000 */
[----:B------:R-:W1:Y:S08]  /*21b10*/  S2UR UR5, SR_CgaCtaId ;  /* 0x00000000000579c3 */ /* 0x000e700000008800 */
[----:B------:R-:W-:Y:S06]  /*21b20*/  BAR.SYNC.DEFER_BLOCKING 0x5, 0x180 ;  /* 0x0146000000007b1d */ /* 0x000fec0000010000 */
[----:B------:R-:W-:-:S02]  /*21b30*/  UMOV UR4, 0x400 ;  /* 0x0000040000047882 */ /* 0x000fc40000000000 */
[----:B-1----:R-:W-:-:S09]  /*21b40*/  ULEA UR4, UR5, UR4, 0x18 ;  /* 0x0000000405047291 */ /* 0x002fd2000f8ec03f */
[----:B------:R-:W1:Y:S01]  /*21b50*/  LDS.128 R16, [UR4+0x334d0] ;  /* 0x0334d004ff107984 */ /* 0x000e620008000c00 */
[----:B------:R-:W-:Y:S06]  /*21b60*/  BAR.ARV 0x4, 0x180 ;  /* 0x0106000000007b1d */ /* 0x000fec0000002000 */
[----:B------:R-:W-:Y:S05]  /*21b70*/  BRA `(.L_x_615) ;  /* 0x0000000400fc7947 */ /* 0x000fea0003800000 */
.L_x_614:
[----:B0-----:R-:W0:Y:S01]  /*21b80*/  S2R R2, SR_TID.X ;  /* 0x0000000000027919 */ /* 0x001e220000002100 */
[----:B------:R-:W-:Y:S01]  /*21b90*/  ULDC UR4, c[0x0][0xc14] ;  /* 0x0003050000047ab9 */ /* 0x000fe20000000800 */
[----:B------:R-:W1:Y:S01]  /*21ba0*/  S2UR UR6, SR_CTAID.X ;  /* 0x00000000000679c3 */ /* 0x000e620000002500 */
[----:B------:R-:W-:Y:S01]  /*21bb0*/  ULDC UR5, c[0x0][0xc10] ;  /* 0x0003040000057ab9 */ /* 0x000fe20000000800 */
        /* <DEDUP_REMOVED lines=8> */
[C---:B------:R-:W-:Y:S01]  /*21c40*/  ISETP.GE.U32.AND P2, PT, R5.reuse, 0x2, PT ;  /* 0x000000020500780c */ /* 0x040fe20003f46070 */
[----:B------:R-:W-:Y:S01]  /*21c50*/  IMAD.MOV.U32 R16, RZ, RZ, RZ ;  /* 0x000000ffff107224 */ /* 0x000fe200078e00ff */
        /* <DEDUP_REMOVED lines=13> */
[----:B0-----:R-:W-:-:S04]  /*21d30*/  SEL R2, R2, RZ, P4 ;  /* 0x000000ff02027207 */ /* 0x001fc80002000000 */
[----:B------:R-:W-:-:S05]  /*21d40*/  IADD3 R6, R3, R2, RZ ;  /* 0x0000000203067210 */ /* 0x000fca0007ffe0ff */
[----:B------:R-:W0:Y:S02]  /*21d50*/  SHFL.UP PT, R2, R6, 0x10, RZ ;  /* 0x0600000006027989 */ /* 0x000e2400000e00ff */
[----:B0-----:R-:W-:-:S05]  /*21d60*/  SEL R7, R2, RZ, P5 ;  /* 0x000000ff02077207 */ /* 0x001fca0002800000 */
[----:B------:R-:W-:-:S05]  /*21d70*/  IMAD.IADD R2, R6, 0x1, R7 ;  /* 0x0000000106027824 */ /* 0x000fca00078e0207 */
[----:B------:R-:W0:Y:S02]  /*21d80*/  SHFL.IDX PT, R4, R2, 0x1f, 0x1f ;  /* 0x03e01f0002047f89 */ /* 0x000e2400000e0000 */
[----:B0-----:R-:W-:-:S04]  /*21d90*/  IMAD R4, R4, UR5, RZ ;  /* 0x0000000504047c24 */ /* 0x001fc8000f8e02ff */
[----:B------:R-:W-:Y:S01]  /*21da0*/  IMAD.MOV.U32 R7, RZ, RZ, R4 ;  /* 0x000000ffff077224 */ /* 0x000fe200078e0004 */
[----:B-1----:R-:W-:-:S13]  /*21db0*/  ISETP.GT.AND P6, PT, R4, UR6, PT ;  /* 0x0000000604007c0c */ /* 0x002fda000bfc4270 */
[----:B------:R-:W-:Y:S05]  /*21dc0*/  @P6 BRA `(.L_x_616) ;  /* 0x0000000000a06947 */ /* 0x000fea0003800000 */
[----:B------:R-:W0:Y:S01]  /*21dd0*/  LDC R6, c[0x0][0xc14] ;  /* 0x00030500ff067b82 */ /* 0x000e220000000800 */
[----:B------:R-:W-:Y:S01]  /*21de0*/  IMAD.MOV.U32 R4, RZ, RZ, R7 ;  /* 0x000000ffff047224 */ /* 0x000fe200078e0007 */
[----:B------:R-:W-:Y:S01]  /*21df0*/  UMOV UR4, URZ ;  /* 0x0000003f00047c82 */ /* 0x000fe20008000000 */
[----:B------:R-:W-:Y:S01]  /*21e00*/  ULDC UR7, c[0x0][0xc14] ;  /* 0x0003050000077ab9 */ /* 0x000fe20000000800 */
[----:B------:R-:W-:-:S05]  /*21e10*/  ULDC UR5, c[0x0][0xc10] ;  /* 0x0003040000057ab9 */ /* 0x000fca0000000800 */
.L_x_620:
[----:B------:R-:W-:Y:S01]  /*21e20*/  UIADD3 UR4, UR4, 0x1f, URZ ;  /* 0x0000001f04047890 */ /* 0x000fe2000fffe03f */
[----:B------:R-:W-:-:S05]  /*21e30*/  IMAD.U32 R19, RZ, RZ, UR7 ;  /* 0x00000007ff137e24 */ /* 0x000fca000f8e00ff */
[----:B0-----:R-:W-:-:S13]  /*21e40*/  ISETP.LE.AND P6, PT, R6, UR4, PT ;  /* 0x0000000406007c0c */ /* 0x001fda000bfc3270 */
[----:B------:R-:W-:Y:S05]  /*21e50*/  @P6 BRA `(.L_x_617) ;  /* 0x0000000400206947 */ /* 0x000fea0003800000 */
[----:B------:R-:W-:Y:S01]  /*21e60*/  IADD3 R7, R5, UR4, RZ ;  /* 0x0000000405077c10 */ /* 0x000fe2000fffe0ff */
[----:B------:R-:W-:Y:S01]  /*21e70*/  BSSY B0, `(.L_x_618) ;  /* 0x0000007000007945 */ /* 0x000fe20003800000 */
[----:B------:R-:W-:Y:S02]  /*21e80*/  IMAD.MOV.U32 R0, RZ, RZ, RZ ;  /* 0x000000ffff007224 */ /* 0x000fe400078e00ff */
[----:B------:R-:W-:-:S13]  /*21e90*/  ISETP.GE.OR P6, PT, R7, R6, !P0 ;  /* 0x000000060700720c */ /* 0x000fda00047c6670 */
[----:B------:R-:W-:Y:S05]  /*21ea0*/  @P6 BRA `(.L_x_619) ;  /* 0x00000000000c6947 */ /* 0x000fea0003800000 */
[----:B------:R-:W0:Y:S02]  /*21eb0*/  LDC.64 R2, c[0x0][0xc58] ;  /* 0x00031600ff027b82 */ /* 0x000e240000000a00 */
[----:B0-----:R-:W-:-:S05]  /*21ec0*/  IMAD.WIDE R2, R7, 0x4, R2 ;  /* 0x0000000407027825 */ /* 0x001fca00078e0202 */
[----:B------:R0:W5:Y:S02]  /*21ed0*/  LDG.E R0, desc[UR54][R2.64] ;  /* 0x0000003602007981 */ /* 0x000164000c1e1900 */
.L_x_619:
[----:B------:R-:W-:Y:S05]  /*21ee0*/  BSYNC B0 ;  /* 0x0000000000007941 */ /* 0x000fea0003800000 */
.L_x_618:
        /* <DEDUP_REMOVED lines=15> */
[----:B------:R-:W0:Y:S02]  /*21fe0*/  SHFL.IDX PT, R3, R9, 0x1f, 0x1f ;  /* 0x03e01f0009037f89 */ /* 0x000e2400000e0000 */
[----:B0-----:R-:W-:-:S04]  /*21ff0*/  IMAD R3, R3, UR5, RZ ;  /* 0x0000000503037c24 */ /* 0x001fc8000f8e02ff */
[----:B------:R-:W-:-:S05]  /*22000*/  IMAD.IADD R4, R3, 0x1, R4 ;  /* 0x0000000103047824 */ /* 0x000fca00078e0204 */
[----:B------:R-:W-:-:S13]  /*22010*/  ISETP.GT.AND P6, PT, R4, UR6, PT ;  /* 0x0000000604007c0c */ /* 0x000fda000bfc4270 */
[----:B------:R-:W-:Y:S05]  /*22020*/  @!P6 BRA `(.L_x_620) ;  /* 0xfffffffc007ce947 */ /* 0x000fea000383ffff */
[----:B------:R-:W-:Y:S02]  /*22030*/  IMAD.MOV.U32 R2, RZ, RZ, R9 ;  /* 0x000000ffff027224 */ /* 0x000fe400078e0009 */
[----:B------:R-:W-:-:S07]  /*22040*/  IMAD.MOV.U32 R7, RZ, RZ, R3 ;  /* 0x000000ffff077224 */ /* 0x000fce00078e0003 */
.L_x_616:
[----:B------:R-:W-:-:S04]  /*22050*/  IMAD.IADD R7, R4, 0x1, -R7 ;  /* 0x0000000104077824 */ /* 0x000fc800078e0a07 */
[----:B------:R-:W-:-:S05]  /*22060*/  IMAD R3, R2, UR5, R7 ;  /* 0x0000000502037c24 */ /* 0x000fca000f8e0207 */
[----:B------:R-:W-:-:S13]  /*22070*/  ISETP.GT.AND P0, PT, R3, UR6, PT ;  /* 0x0000000603007c0c */ /* 0x000fda000bf04270 */
[----:B------:R-:W-:-:S04]  /*22080*/  VOTE.ANY R6, PT, !P0 ;  /* 0x0000000000067806 */ /* 0x000fc800040e0100 */
[----:B------:R-:W0:Y:S01]  /*22090*/  POPC R19, R6 ;  /* 0x0000000600137309 */ /* 0x000e220000000000 */
[----:B------:R-:W-:Y:S01]  /*220a0*/  ISETP.NE.AND P0, PT, R6, RZ, PT ;  /* 0x000000ff0600720c */ /* 0x000fe20003f05270 */
[----:B0-----:R-:W0:Y:S02]  /*220b0*/  SHFL.IDX PT, R0, R0, R19, 0x1f ;  /* 0x00001f1300007589 */ /* 0x001e2400000e0000 */
[----:B0-----:R-:W-:-:S04]  /*220c0*/  IABS R4, R0 ;  /* 0x0000000000047213 */ /* 0x001fc80000000000 */
[----:B------:R-:W0:Y:S08]  /*220d0*/  I2F.RP R8, R4 ;  /* 0x0000000400087306 */ /* 0x000e300000209400 */
[----:B0-----:R-:W0:Y:S02]  /*220e0*/  MUFU.RCP R8, R8 ;  /* 0x0000000800087308 */ /* 0x001e240000001000 */
[----:B0-----:R-:W-:-:S06]  /*220f0*/  VIADD R3, R8, 0xffffffe ;  /* 0x0ffffffe08037836 */ /* 0x001fcc0000000000 */
[----:B------:R-:W0:Y:S02]  /*22100*/  F2I.FTZ.U32.TRUNC.NTZ R3, R3 ;  /* 0x0000000300037305 */ /* 0x000e24000021f000 */
[----:B0-----:R-:W-:Y:S01]  /*22110*/  IADD3 R11, RZ, -R3, RZ ;  /* 0x80000003ff0b7210 */ /* 0x001fe20007ffe0ff */
[----:B------:R-:W-:Y:S06]  /*22120*/  @!P0 BRA `(.L_x_621) ;  /* 0x0000000000088947 */ /* 0x000fec0003800000 */
[----:B------:R-:W-:-:S05]  /*22130*/  VIADD R9, R19, 0xffffffff ;  /* 0xffffffff13097836 */ /* 0x000fca0000000000 */
[----:B------:R0:W1:Y:S02]  /*22140*/  SHFL.IDX PT, R16, R2, R9, 0x1f ;  /* 0x00001f0902107589 */ /* 0x00006400000e0000 */
.L_x_621:
[----:B-1----:R-:W-:Y:S01]  /*22150*/  IMAD R16, R16, UR5, R7 ;  /* 0x0000000510107c24 */ /* 0x002fe2000f8e0207 */
[----:B------:R-:W-:Y:S01]  /*22160*/  IABS R6, R0 ;  /* 0x0000000000067213 */ /* 0x000fe20000000000 */
[----:B------:R-:W-:Y:S02]  /*22170*/  IMAD R7, R11, R4, RZ ;  /* 0x000000040b077224 */ /* 0x000fe400078e02ff */
[----:B0-----:R-:W-:Y:S02]  /*22180*/  IMAD.MOV.U32 R2, RZ, RZ, RZ ;  /* 0x000000ffff027224 */ /* 0x001fe400078e00ff */
[----:B------:R-:W-:Y:S02]  /*22190*/  IMAD.MOV R6, RZ, RZ, -R6 ;  /* 0x000000ffff067224 */ /* 0x000fe400078e0a06 */
[----:B------:R-:W-:Y:S01]  /*221a0*/  IMAD.HI.U32 R2, R3, R7, R2 ;  /* 0x0000000703027227 */ /* 0x000fe200078e0002 */
[----:B------:R-:W-:-:S03]  /*221b0*/  IADD3 R7, -R16, UR6, RZ ;  /* 0x0000000610077c10 */ /* 0x000fc6000fffe1ff */
[----:B------:R-:W-:Y:S01]  /*221c0*/  VIADD R19, R19, UR4 ;  /* 0x0000000413137c36 */ /* 0x000fe20008000000 */
        /* <DEDUP_REMOVED lines=10> */
[----:B------:R-:W-:-:S06]  /*22270*/  @P0 IADD3 R2, R2, 0x1, RZ ;  /* 0x0000000102020810 */ /* 0x000fcc0007ffe0ff */
[----:B------:R-:W-:Y:S01]  /*22280*/  @!P2 IMAD.MOV R2, RZ, RZ, -R2 ;  /* 0x000000ffff02a224 */ /* 0x000fe200078e0a02 */
[----:B------:R-:W-:-:S05]  /*22290*/  @!P1 LOP3.LUT R2, RZ, R0, RZ, 0x33, !PT ;  /* 0x00000000ff029212 */ /* 0x000fca00078e33ff */
[--C-:B------:R-:W-:Y:S02]  /*222a0*/  IMAD.MOV R17, RZ, RZ, -R2.reuse ;  /* 0x000000ffff117224 */ /* 0x100fe400078e0a02 */
[----:B------:R-:W-:Y:S02]  /*222b0*/  IMAD.MOV.U32 R18, RZ, RZ, R2 ;  /* 0x000000ffff127224 */ /* 0x000fe400078e0002 */
[----:B------:R-:W-:Y:S01]  /*222c0*/  IMAD R17, R0, R17, R7 ;  /* 0x0000001100117224 */ /* 0x000fe200078e0207 */
[----:B------:R-:W-:Y:S06]  /*222d0*/  BRA `(.L_x_622) ;  /* 0x00000000000c7947 */ /* 0x000fec0003800000 */
.L_x_617:
[----:B------:R-:W-:Y:S01]  /*222e0*/  IMAD.MOV.U32 R17, RZ, RZ, RZ ;  /* 0x000000ffff117224 */ /* 0x000fe200078e00ff */
[----:B------:R-:W-:Y:S01]  /*222f0*/  MOV R16, UR6 ;  /* 0x0000000600107c02 */ /* 0x000fe20008000f00 */
[----:B------:R-:W-:-:S07]  /*22300*/  IMAD.MOV.U32 R18, RZ, RZ, RZ ;  /* 0x000000ffff127224 */ /* 0x000fce00078e00ff */
.L_x_622:
[----:B------:R-:W-:-:S13]  /*22310*/  ISETP.NE.AND P0, PT, R5, RZ, PT ;  /* 0x000000ff0500720c */ /* 0x000fda0003f05270 */
[----:B------:R-:W0:Y:S01]  /*22320*/  @!P0 S2R R3, SR_CgaCtaId ;  /* 0x0000000000038919 */ /* 0x000e220000008800 */
[----:B------:R-:W-:-:S04]  /*22330*/  @!P0 MOV R0, 0x400 ;  /* 0x0000040000008802 */ /* 0x000fc80000000f00 */
[----:B0-----:R-:W-:-:S05]  /*22340*/  @!P0 LEA R0, R3, R0, 0x18 ;  /* 0x0000000003008211 */ /* 0x001fca00078ec0ff */
[----:B------:R0:W-:Y:S01]  /*22350*/  @!P0 STS.128 [R0+0x334d0], R16 ;  /* 0x0334d01000008388 */ /* 0x0001e20000000c00 */
[----:B------:R-:W-:Y:S06]  /*22360*/  BAR.ARV 0x5, 0x180 ;  /* 0x0146000000007b1d */ /* 0x000fec0000002000 */
.L_x_615:
[----:B0-----:R-:W-:Y:S01]  /*22370*/  IMAD.MOV.U32 R0, RZ, RZ, 0x1 ;  /* 0x00000001ff007424 */ /* 0x001fe200078e00ff */
[----:B------:R0:W-:Y:S01]  /*22380*/  STL [R1+0x4], RZ ;  /* 0x000004ff01007387 */ /* 0x0001e20000100800 */
[----:B------:R-:W-:Y:S02]  /*22390*/  ULDC UR4, c[0x0][0xc14] ;  /* 0x0003050000047ab9 */ /* 0x000fe40000000800 */
[----:B-1----:R-:W-:Y:S01]  /*223a0*/  ISETP.GE.AND P0, PT, R19, UR4, PT ;  /* 0x0000000413007c0c */ /* 0x002fe2000bf06270 */
[----:B------:R0:W-:Y:S04]  /*223b0*/  STL [R1+0xc], R0 ;  /* 0x00000c0001007387 */ /* 0x0001e80000100800 */
[----:B------:R0:W-:Y:S08]  /*223c0*/  STL [R1+0x40], RZ ;  /* 0x000040ff01007387 */ /* 0x0001f00000100800 */
[----:B0-----:R-:W-:Y:S05]  /*223d0*/  @P0 BRA `(.L_x_623) ;  /* 0x0000005c00000947 */ /* 0x001fea0003800000 */
[----:B------:R-:W0:Y:S01]  /*223e0*/  S2R R0, SR_TID.X ;  /* 0x0000000000007919 */ /* 0x000e220000002100 */
[----:B------:R-:W-:Y:S01]  /*223f0*/  BSSY B7, `(.L_x_623) ;  /* 0x00005be000077945 */ /* 0x000fe20003800000 */
[----:B------:R-:W-:Y:S01]  /*22400*/  ULDC UR38, c[0x0][0xc] ;  /* 0x0000030000267ab9 */ /* 0x000fe20000000800 */
[----:B------:R-:W-:Y:S01]  /*22410*/  ULOP3.LUT UR37, UR36, 0x1, URZ, 0xfc, !UPT ;  /* 0x0000000124257892 */ /* 0x000fe2000f8efc3f */
[----:B------:R-:W1:Y:S01]  /*22420*/  S2R R6, SR_TID.X ;  /* 0x0000000000067919 */ /* 0x000e620000002100 */
[----:B------:R-:W-:Y:S01]  /*22430*/  ULOP3.LUT UR39, UR36, 0x2, URZ, 0xfc, !UPT ;  /* 0x0000000224277892 */ /* 0x000fe2000f8efc3f */
[----:B------:R-:W-:Y:S01]  /*22440*/  ULDC.64 UR40, c[0x0][0x198] ;  /* 0x0000660000287ab9 */ /* 0x000fe20000000a00 */
[----:B0-----:R-:W-:Y:S01]  /*22450*/  LOP3.LUT R0, R0, 0x7f, RZ, 0xc0, !PT ;  /* 0x0000007f00007812 */ /* 0x001fe200078ec0ff */
[----:B-1----:R-:W-:-:S04]  /*22460*/  IMAD.SHL.U32 R4, R6, 0x20, RZ ;  /* 0x0000002006047824 */ /* 0x002fc800078e00ff */
[----:B------:R-:W-:Y:S02]  /*22470*/  IMAD.SHL.U32 R0, R0, 0x10, RZ ;  /* 0x0000001000007824 */ /* 0x000fe400078e00ff */
[----:B------:R-:W-:-:S03]  /*22480*/  IMAD.SHL.U32 R7, R6, 0x4, RZ ;  /* 0x0000000406077824 */ /* 0x000fc600078e00ff */
[----:B------:R-:W-:Y:S02]  /*22490*/  LOP3.LUT R3, R0, 0x600, RZ, 0xc0, !PT ;  /* 0x0000060000037812 */ /* 0x000fe400078ec0ff */
[----:B------:R-:W-:Y:S02]  /*224a0*/  SHF.L.U32 R0, R6, 0x6, RZ ;  /* 0x0000000606007819 */ /* 0x000fe400000006ff */
[----:B------:R-:W-:Y:S02]  /*224b0*/  LOP3.LUT R5, R3, 0x60, R4, 0xf8, !PT ;  /* 0x0000006003057812 */ /* 0x000fe400078ef804 */
[----:B------:R-:W-:Y:S02]  /*224c0*/  SHF.R.U32.HI R3, RZ, 0x1, R6 ;  /* 0x00000001ff037819 */ /* 0x000fe40000011606 */
[----:B------:R-:W-:Y:S02]  /*224d0*/  LOP3.LUT R2, R0, 0x180, RZ, 0xc0, !PT ;  /* 0x0000018000027812 */ /* 0x000fe400078ec0ff */
[----:B------:R-:W-:-:S02]  /*224e0*/  LOP3.LUT R5, R5, 0x100, R4, 0xf8, !PT ;  /* 0x0000010005057812 */ /* 0x000fc400078ef804 */
        /* <DEDUP_REMOVED lines=8> */
[----:B------:R-:W-:Y:S04]  /*22570*/  STL [R1+0x20], R2 ;  /* 0x0000200201007387 */ /* 0x000fe80000100800 */
[----:B------:R0:W-:Y:S04]  /*22580*/  STL [R1+0x1c], R0 ;  /* 0x00001c0001007387 */ /* 0x0001e80000100800 */
[----:B------:R1:W-:Y:S01]  /*22590*/  STL [R1+0x40], RZ ;  /* 0x000040ff01007387 */ /* 0x0003e20000100800 */
[----:B0-----:R-:W-:-:S05]  /*225a0*/  IMAD.MOV.U32 R0, RZ, RZ, 0x1 ;  /* 0x00000001ff007424 */ /* 0x001fca00078e00ff */
[----:B------:R1:W-:Y:S04]  /*225b0*/  STL [R1+0x10], R0 ;  /* 0x0000100001007387 */ /* 0x0003e80000100800 */
[----:B------:R1:W-:Y:S04]  /*225c0*/  STL [R1+0x8], RZ ;  /* 0x000008ff01007387 */ /* 0x0003e80000100800 */
[----:B------:R1:W-:Y:S04]  /*225d0*/  STL [R1+0x4], RZ ;  /* 0x000004ff01007387 */ /* 0x0003e80000100800 */
[----:B------:R1:W-:Y:S02]  /*225e0*/  STL [R1+0xc], R0 ;  /* 0x00000c0001007387 */ /* 0x0003e40000100800 */
.L_x_732:
[----:B0-----:R-:W0:Y:S02]  /*225f0*/  LDC.64 R2, c[0x0][0xc60] ;  /* 0x00031800ff027b82 */ /* 0x001e240000000a00 */
[----:B0-----:R-:W-:-:S05]  /*22600*/  IMAD.WIDE R2, R19, 0x4, R2 ;  /* 0x0000000413027825 */ /* 0x001fca00078e0202 */
[----:B------:R-:W2:Y:S01]  /*22610*/  LDG.E R11, desc[UR54][R2.64] ;  /* 0x00000036020b7981 */ /* 0x000ea2000c1e1900 */
[----:B------:R-:W-:Y:S05]  /*22620*/  YIELD ;  /* 0x0000000000007946 */ /* 0x000fea0003800000 */
[----:B------:R-:W-:Y:S01]  /*22630*/  ULDC.64 UR4, c[0x0][0xa28] ;  /* 0x00028a0000047ab9 */ /* 0x000fe20000000a00 */
[----:B------:R-:W-:Y:S01]  /*22640*/  ULDC.64 UR6, c[0x0][0xa00] ;  /* 0x0002800000067ab9 */ /* 0x000fe20000000a00 */
[----:B------:R-:W-:Y:S01]  /*22650*/  ISETP.NE.U32.AND P0, PT, RZ, UR4, PT ;  /* 0x00000004ff007c0c */ /* 0x000fe2000bf05070 */
[----:B-1----:R-:W-:Y:S01]  /*22660*/  IMAD.MOV.U32 R0, RZ, RZ, RZ ;  /* 0x000000ffff007224 */ /* 0x002fe200078e00ff */
[----:B------:R-:W-:-:S02]  /*22670*/  ISETP.NE.U32.AND P1, PT, RZ, UR6, PT ;  /* 0x00000006ff007c0c */ /* 0x000fc4000bf25070 */
[----:B------:R-:W-:Y:S02]  /*22680*/  ISETP.NE.AND.EX P0, PT, RZ, UR5, PT, P0 ;  /* 0x00000005ff007c0c */ /* 0x000fe4000bf05300 */
[----:B------:R-:W-:Y:S02]  /*22690*/  ISETP.NE.AND.EX P1, PT, RZ, UR7, PT, P1 ;  /* 0x00000007ff007c0c */ /* 0x000fe4000bf25310 */
[----:B------:R-:W-:Y:S02]  /*226a0*/  MOV R5, RZ ;  /* 0x000000ff00057202 */ /* 0x000fe40000000f00 */
[----:B--2---:R-:W-:Y:S01]  /*226b0*/  SHF.R.S32.HI R4, RZ, 0x1f, R11 ;  /* 0x0000001fff047819 */ /* 0x004fe2000001140b */
[----:B------:R-:W-:Y:S06]  /*226c0*/  STL [R1+0x18], R11 ;  /* 0x0000180b01007387 */ /* 0x000fec0000100800 */
[----:B------:R-:W-:-:S04]  /*226d0*/  @P0 LEA R2, P2, R11, UR4, 0x2 ;  /* 0x000000040b020c11 */ /* 0x000fc8000f8410ff */
[----:B------:R-:W-:Y:S01]  /*226e0*/  @P0 LEA.HI.X R3, R11, UR5, R4, 0x2, P2 ;  /* 0x000000050b030c11 */ /* 0x000fe200090f1404 */
[----:B------:R-:W-:-:S04]  /*226f0*/  ULDC.64 UR4, c[0x0][0xa08] ;  /* 0x0002820000047ab9 */ /* 0x000fc80000000a00 */
[----:B------:R0:W5:Y:S02]  /*22700*/  @P0 LDG.E R0, desc[UR54][R2.64] ;  /* 0x0000003602000981 */ /* 0x000164000c1e1900 */
[----:B0-----:R-:W-:-:S04]  /*22710*/  @P1 LEA R2, P0, R11, UR6, 0x2 ;  /* 0x000000060b021c11 */ /* 0x001fc8000f8010ff */
[----:B------:R-:W-:Y:S01]  /*22720*/  @P1 LEA.HI.X R3, R11, UR7, R4, 0x2, P0 ;  /* 0x000000070b031c11 */ /* 0x000fe200080f1404 */
[----:B------:R-:W-:-:S04]  /*22730*/  ULDC.64 UR6, c[0x0][0xa10] ;  /* 0x0002840000067ab9 */ /* 0x000fc80000000a00 */
[----:B------:R-:W2:Y:S01]  /*22740*/  @P1 LDG.E R5, desc[UR54][R2.64] ;  /* 0x0000003602051981 */ /* 0x000ea2000c1e1900 */
[----:B------:R-:W-:Y:S01]  /*22750*/  ISETP.NE.U32.AND P1, PT, RZ, UR6, PT ;  /* 0x00000006ff007c0c */ /* 0x000fe2000bf25070 */
[----:B------:R-:W-:Y:S01]  /*22760*/  IMAD.MOV.U32 R10, RZ, RZ, RZ ;  /* 0x000000ffff0a7224 */ /* 0x000fe200078e00ff */
[C---:B------:R-:W-:Y:S02]  /*22770*/  SHF.L.U64.HI R6, R11.reuse, 0x2, R4 ;  /* 0x000000020b067819 */ /* 0x040fe40000010204 */
[----:B------:R-:W-:Y:S01]  /*22780*/  ISETP.NE.AND.EX P1, PT, RZ, UR7, PT, P1 ;  /* 0x00000007ff007c0c */ /* 0x000fe2000bf25310 */
[----:B------:R-:W-:Y:S01]  /*22790*/  IMAD.MOV.U32 R7, RZ, RZ, RZ ;  /* 0x000000ffff077224 */ /* 0x000fe200078e00ff */
[----:B--2---:R0:W-:Y:S02]  /*227a0*/  STL [R1+0x3c], R5 ;  /* 0x00003c0501007387 */ /* 0x0041e40000100800 */
[----:B0-----:R-:W-:-:S05]  /*227b0*/  IMAD.SHL.U32 R5, R11, 0x4, RZ ;  /* 0x000000040b057824 */ /* 0x001fca00078e00ff */
[C---:B------:R-:W-:Y:S01]  /*227c0*/  IADD3 R2, P0, R5.reuse, UR6, RZ ;  /* 0x0000000605027c10 */ /* 0x040fe2000ff1e0ff */
[----:B------:R0:W-:Y:S03]  /*227d0*/  STL [R1+0x28], R5 ;  /* 0x0000280501007387 */ /* 0x0001e60000100800 */
[----:B------:R-:W-:Y:S01]  /*227e0*/  IADD3.X R3, R6, UR7, RZ, P0, !PT ;  /* 0x0000000706037c10 */ /* 0x000fe200087fe4ff */
[----:B------:R-:W-:Y:S01]  /*227f0*/  ULDC.64 UR6, c[0x0][0xa20] ;  /* 0x0002880000067ab9 */ /* 0x000fe20000000a00 */
[----:B------:R-:W-:Y:S01]  /*22800*/  ISETP.NE.U32.AND P0, PT, RZ, UR4, PT ;  /* 0x00000004ff007c0c */ /* 0x000fe2000bf05070 */
[----:B------:R1:W-:Y:S03]  /*22810*/  STL [R1+0x2c], R6 ;  /* 0x00002c0601007387 */ /* 0x0003e60000100800 */
[----:B------:R-:W-:Y:S01]  /*22820*/  ISETP.NE.AND.EX P0, PT, RZ, UR5, PT, P0 ;  /* 0x00000005ff007c0c */ /* 0x000fe2000bf05300 */
[----:B------:R-:W5:Y:S04]  /*22830*/  @P1 LDG.E R10, desc[UR54][R2.64] ;  /* 0x00000036020a1981 */ /* 0x000f68000c1e1900 */
[----:B------:R-:W5:Y:S04]  /*22840*/  @P1 LDG.E R9, desc[UR54][R2.64] ;  /* 0x0000003602091981 */ /* 0x000f68000c1e1900 */
[----:B------:R2:W5:Y:S02]  /*22850*/  @P1 LDG.E R8, desc[UR54][R2.64+0x4] ;  /* 0x0000043602081981 */ /* 0x000564000c1e1900 */
[----:B--2---:R-:W-:-:S04]  /*22860*/  IADD3 R2, P2, R5, UR4, RZ ;  /* 0x0000000405027c10 */ /* 0x004fc8000ff5e0ff */
[----:B------:R-:W-:Y:S01]  /*22870*/  IADD3.X R3, R6, UR5, RZ, P2, !PT ;  /* 0x0000000506037c10 */ /* 0x000fe200097fe4ff */
[----:B------:R-:W-:-:S04]  /*22880*/  ULDC.64 UR4, c[0x0][0x3f8] ;  /* 0x0000fe0000047ab9 */ /* 0x000fc80000000a00 */
[----:B------:R-:W5:Y:S01]  /*22890*/  @P0 LDG.E R7, desc[UR54][R2.64] ;  /* 0x0000003602070981 */ /* 0x000f62000c1e1900 */
[----:B------:R-:W-:Y:S01]  /*228a0*/  ISETP.NE.U32.AND P2, PT, RZ, UR6, PT ;  /* 0x00000006ff007c0c */ /* 0x000fe2000bf45070 */
[----:B------:R-:W-:-:S03]  /*228b0*/  UISETP.NE.U32.AND UP0, UPT, UR4, URZ, UPT ;  /* 0x0000003f0400728c */ /* 0x000fc6000bf05070 */
[----:B------:R-:W-:Y:S01]  /*228c0*/  ISETP.NE.AND.EX P2, PT, RZ, UR7, PT, P2 ;  /* 0x00000007ff007c0c */ /* 0x000fe2000bf45320 */
[----:B------:R-:W-:Y:S01]  /*228d0*/  UISETP.NE.AND.EX UP0, UPT, UR5, URZ, UPT, UP0 ;  /* 0x0000003f0500728c */ /* 0x000fe2000bf05300 */
[----:B------:R-:W-:Y:S02]  /*228e0*/  ULDC UR4, c[0x0][0x404] ;  /* 0x0001010000047ab9 */ /* 0x000fe40000000800 */
[----:B------:R-:W-:Y:S01]  /*228f0*/  ULDC UR5, c[0x0][0x2e0] ;  /* 0x0000b80000057ab9 */ /* 0x000fe20000000800 */
[----:B------:R-:W-:-:S04]  /*22900*/  USEL UR4, UR4, 0x1, UP0 ;  /* 0x0000000104047887 */ /* 0x000fc80008000000 */
[----:B------:R-:W-:-:S04]  /*22910*/  UIMAD UR4, UR4, UR5, URZ ;  /* 0x00000005040472a4 */ /* 0x000fc8000f8e023f */
[----:B------:R-:W-:-:S04]  /*22920*/  @P2 IADD3 R4, P3, R5, UR6, RZ ;  /* 0x0000000605042c10 */ /* 0x000fc8000ff7e0ff */
[----:B0-----:R-:W-:Y:S01]  /*22930*/  @P2 IADD3.X R5, R6, UR7, RZ, P3, !PT ;  /* 0x0000000706052c10 */ /* 0x001fe20009ffe4ff */
[----:B-1----:R-:W-:Y:S01]  /*22940*/  IMAD.U32 R6, RZ, RZ, UR4 ;  /* 0x00000004ff067e24 */ /* 0x002fe2000f8e00ff */
[----:B------:R-:W-:-:S05]  /*22950*/  ULDC UR4, c[0x0][0x338] ;  /* 0x0000ce0000047ab9 */ /* 0x000fca0000000800 */
[----:B------:R0:W5:Y:S02]  /*22960*/  @P2 LDG.E R6, desc[UR54][R4.64] ;  /* 0x0000003604062981 */ /* 0x000164000c1e1900 */
[----:B0-----:R-:W-:Y:S01]  /*22970*/  MOV R4, UR4 ;  /* 0x0000000400047c02 */ /* 0x001fe20008000f00 */
[----:B------:R-:W-:Y:S06]  /*22980*/  @P2 BRA `(.L_x_624) ;  /* 0x0000000000102947 */ /* 0x000fec0003800000 */
[----:B------:R-:W-:Y:S05]  /*22990*/  @!P0 BRA `(.L_x_624) ;  /* 0x00000000000c8947 */ /* 0x000fea0003800000 */
[----:B-----5:R-:W2:Y:S04]  /*229a0*/  LDG.E R6, desc[UR54][R2.64] ;  /* 0x0000003602067981 */ /* 0x020ea8000c1e1900 */
[----:B------:R-:W2:Y:S02]  /*229b0*/  LDG.E R2, desc[UR54][R2.64+0x4] ;  /* 0x0000043602027981 */ /* 0x000ea4000c1e1900 */
[----:B--2---:R-:W-:-:S07]  /*229c0*/  IMAD.IADD R6, R2, 0x1, -R6 ;  /* 0x0000000102067824 */ /* 0x004fce00078e0a06 */
.L_x_624:
[----:B-----5:R-:W-:Y:S01]  /*229d0*/  @P1 IMAD.IADD R4, R8, 0x1, -R9 ;  /* 0x0000000108041824 */ /* 0x020fe200078e0a09 */
[----:B------:R-:W-:Y:S01]  /*229e0*/  BSSY B0, `(.L_x_625) ;  /* 0x0000175000007945 */ /* 0x000fe20003800000 */
[--C-:B------:R-:W-:Y:S02]  /*229f0*/  IMAD.IADD R6, R6, 0x1, -R0.reuse ;  /* 0x0000000106067824 */ /* 0x100fe400078e0a00 */
[----:B------:R-:W-:Y:S02]  /*22a00*/  IMAD.IADD R0, R7, 0x1, R0 ;  /* 0x0000000107007824 */ /* 0x000fe400078e0200 */
[----:B------:R-:W-:-:S05]  /*22a10*/  IMAD.IADD R2, R6, 0x1, R4 ;  /* 0x0000000106027824 */ /* 0x000fca00078e0204 */
[----:B------:R0:W-:Y:S02]  /*22a20*/  STL [R1+0x30], R2 ;  /* 0x0000300201007387 */ /* 0x0001e40000100800 */
[----:B0-----:R-:W-:-:S05]  /*22a30*/  IADD3 R2, R2, 0x9f, RZ ;  /* 0x0000009f02027810 */ /* 0x001fca0007ffe0ff */
[----:B------:R-:W-:-:S05]  /*22a40*/  IMAD.HI R2, R2, 0x66666667, RZ ;  /* 0x6666666702027827 */ /* 0x000fca00078e02ff */
[----:B------:R-:W-:-:S04]  /*22a50*/  SHF.R.U32.HI R3, RZ, 0x1f, R2 ;  /* 0x0000001fff037819 */ /* 0x000fc80000011602 */
[----:B------:R-:W-:-:S05]  /*22a60*/  LEA.HI.SX32 R5, R2, R3, 0x1a ;  /* 0x0000000302057211 */ /* 0x000fca00078fd2ff */
[--C-:B------:R-:W-:Y:S01]  /*22a70*/  IMAD R2, R5, 0xa0, -R6.reuse ;  /* 0x000000a005027824 */ /* 0x100fe200078e0a06 */
[----:B------:R0:W-:Y:S01]  /*22a80*/  STL [R1+0x34], R5 ;  /* 0x0000340501007387 */ /* 0x0001e20000100800 */
[----:B------:R-:W-:-:S03]  /*22a90*/  IMAD.MOV R6, RZ, RZ, -R6 ;  /* 0x000000ffff067224 */ /* 0x000fc600078e0a06 */
[----:B------:R-:W-:Y:S01]  /*22aa0*/  VIMNMX R4, R2, R4, PT ;  /* 0x0000000402047248 */ /* 0x000fe20003fe0100 */
[----:B------:R1:W-:Y:S01]  /*22ab0*/  STL [R1+0x14], R0 ;  /* 0x0000140001007387 */ /* 0x0003e20000100800 */
[----:B------:R-:W-:-:S04]  /*22ac0*/  VIMNMX R2, RZ, R6, !PT ;  /* 0x00000006ff027248 */ /* 0x000fc80007fe0100 */
[----:B------:R-:W-:Y:S01]  /*22ad0*/  ISETP.GT.AND P0, PT, R4, R2, PT ;  /* 0x000000020400720c */ /* 0x000fe20003f04270 */
[----:B------:R-:W-:-:S05]  /*22ae0*/  IMAD.WIDE.U32 R2, R2, -0x33333333, RZ ;  /* 0xcccccccd02027825 */ /* 0x000fca00078e00ff */
[----:B------:R-:W-:-:S07]  /*22af0*/  SHF.R.U32.HI R3, RZ, 0x7, R3 ;  /* 0x00000007ff037819 */ /* 0x000fce0000011603 */
[----:B------:R-:W-:-:S04]  /*22b00*/  @P0 VIADD R4, R4, 0x9f ;  /* 0x0000009f04040836 */ /* 0x000fc80000000000 */
[----:B------:R-:W-:-:S04]  /*22b10*/  @P0 IMAD.HI R2, R4, 0x66666667, RZ ;  /* 0x6666666704020827 */ /* 0x000fc800078e02ff */
[----:B------:R-:W-:Y:S01]  /*22b20*/  IMAD.MOV.U32 R4, RZ, RZ, R3 ;  /* 0x000000ffff047224 */ /* 0x000fe200078e0003 */
[----:B0-----:R-:W-:-:S04]  /*22b30*/  @P0 SHF.R.U32.HI R5, RZ, 0x1f, R2 ;  /* 0x0000001fff050819 */ /* 0x001fc80000011602 */
[----:B------:R-:W-:Y:S02]  /*22b40*/  @P0 LEA.HI.SX32 R4, R2, R5, 0x1a ;  /* 0x0000000502040211 */ /* 0x000fe400078fd2ff */
[----:B------:R-:W-:Y:S02]  /*22b50*/  PLOP3.LUT P0, PT, PT, PT, PT, 0x80, 0x0 ;  /* 0x000000000000781c */ /* 0x000fe40003f0f070 */
[----:B------:R-:W-:-:S13]  /*22b60*/  ISETP.GT.AND P2, PT, R4, R3, PT ;  /* 0x000000030400720c */ /* 0x000fda0003f44270 */
[----:B-1----:R-:W-:Y:S05]  /*22b70*/  @!P2 BRA `(.L_x_626) ;  /* 0x00000014006ca947 */ /* 0x002fea0003800000 */
[----:B------:R-:W0:Y:S01]  /*22b80*/  LDC R0, c[0x0][0x428] ;  /* 0x00010a00ff007b82 */ /* 0x000e220000000800 */
[----:B------:R-:W-:Y:S01]  /*22b90*/  UMOV UR4, 0xffffffff ;  /* 0xffffffff00047882 */ /* 0x000fe20000000000 */
[----:B------:R-:W-:Y:S02]  /*22ba0*/  MOV R2, R18 ;  /* 0x0000001200027202 */ /* 0x000fe40000000f00 */
[----:B0-----:R-:W-:-:S13]  /*22bb0*/  ISETP.NE.AND P0, PT, R0, 0x1, PT ;  /* 0x000000010000780c */ /* 0x001fda0003f05270 */
[----:B------:R-:W0:Y:S08]  /*22bc0*/  @P0 LDC R0, c[0x0][0x42c] ;  /* 0x00010b00ff000b82 */ /* 0x000e300000000800 */
[----:B------:R-:W1:Y:S01]  /*22bd0*/  @P0 LDC R5, c[0x0][0x430] ;  /* 0x00010c00ff050b82 */ /* 0x000e620000000800 */
[----:B0-----:R-:W-:-:S05]  /*22be0*/  @P0 IMAD.HI.U32 R0, R18, R0, RZ ;  /* 0x0000000012000227 */ /* 0x001fca00078e00ff */
[----:B-1----:R-:W-:Y:S02]  /*22bf0*/  @P0 SHF.R.U32.HI R2, RZ, R5, R0 ;  /* 0x00000005ff020219 */ /* 0x002fe40000011600 */
[----:B------:R-:W-:Y:S01]  /*22c00*/  SEL R0, R11, RZ, !P1 ;  /* 0x000000ff0b007207 */ /* 0x000fe20004800000 */
[----:B------:R-:W-:Y:S06]  /*22c10*/  BRA.DIV UR4, `(.L_x_627) ;  /* 0x0000007a04407947 */ /* 0x000fec000b800000 */
[----:B------:R-:W0:Y:S02]  /*22c20*/  S2R R5, SR_TID.X ;  /* 0x0000000000057919 */ /* 0x000e240000002100 */
[----:B0-----:R-:W-:-:S04]  /*22c30*/  SHF.R.U32.HI R5, RZ, 0x5, R5 ;  /* 0x00000005ff057819 */ /* 0x001fc80000011605 */
[----:B------:R-:W-:-:S05]  /*22c40*/  LOP3.LUT R5, R5, 0x3, RZ, 0xc0, !PT ;  /* 0x0000000305057812 */ /* 0x000fca00078ec0ff */
[----:B------:R0:W1:Y:S02]  /*22c50*/  SHFL.IDX PT, R14, R5, RZ, 0x1f ;  /* 0x00001fff050e7589 */ /* 0x00006400000e0000 */
.L_x_831:
[----:B-1----:R-:W-:Y:S02]  /*22c60*/  ISETP.NE.AND P0, PT, R14, RZ, PT ;  /* 0x000000ff0e00720c */ /* 0x002fe40003f05270 */
[----:B------:R-:W-:-:S11]  /*22c70*/  PLOP3.LUT P6, PT, PT, PT, PT, 0x8, 0x0 ;  /* 0x000000000000781c */ /* 0x000fd60003fce170 */
[----:B------:R-:W-:Y:S05]  /*22c80*/  @P0 BRA `(.L_x_628) ;  /* 0x00000000000c0947 */ /* 0x000fea0003800000 */
[----:B------:R-:W-:-:S03]  /*22c90*/  UMOV UR4, 0xffffffff ;  /* 0xffffffff00047882 */ /* 0x000fc60000000000 */
[----:B------:R-:W-:Y:S05]  /*22ca0*/  BRA.DIV UR4, `(.L_x_629) ;  /* 0x0000007a04507947 */ /* 0x000fea000b800000 */
[----:B------:R-:W-:-:S13]  /*22cb0*/  ELECT P6, URZ, PT ;  /* 0x00000000003f782f */ /* 0x000fda00038c0000 */
.L_x_628:
[----:B0-----:R-:W2:Y:S01]  /*22cc0*/  LDL R5, [R1+0x40] ;  /* 0x0000400001057983 */ /* 0x001ea20000100800 */
[----:B------:R-:W-:Y:S01]  /*22cd0*/  BSSY B1, `(.L_x_630) ;  /* 0x000000b000017945 */ /* 0x000fe20003800000 */
[----:B------:R-:W0:Y:S01]  /*22ce0*/  S2R R11, SR_CgaCtaId ;  /* 0x00000000000b7919 */ /* 0x000e220000008800 */
        /* <DEDUP_REMOVED lines=9> */
.L_x_834:
[----:B------:R-:W-:Y:S05]  /*22d80*/  BSYNC B1 ;  /* 0x0000000000017941 */ /* 0x000fea0003800000 */
.L_x_630:
[----:B------:R-:W-:Y:S04]  /*22d90*/  BSSY B1, `(.L_x_632) ;  /* 0x000008e000017945 */ /* 0x000fe80003800000 */
[----:B------:R-:W-:Y:S05]  /*22da0*/  @!P6 BRA `(.L_x_633) ;  /* 0x000000080030e947 */ /* 0x000fea0003800000 */
[----:B------:R-:W2:Y:S04]  /*22db0*/  LDL R7, [R1+0x8] ;  /* 0x0000080001077983 */ /* 0x000ea80000100800 */
[----:B------:R-:W3:Y:S01]  /*22dc0*/  LDL R8, [R1+0x10] ;  /* 0x0000100001087983 */ /* 0x000ee20000100800 */
[----:B------:R-:W1:Y:S01]  /*22dd0*/  S2R R6, SR_TID.X ;  /* 0x0000000000067919 */ /* 0x000e620000002100 */
[----:B------:R-:W-:Y:S01]  /*22de0*/  BSSY B2, `(.L_x_634) ;  /* 0x0000007000027945 */ /* 0x000fe20003800000 */
[----:B-1----:R-:W-:-:S04]  /*22df0*/  LOP3.LUT R6, R6, 0x7f, RZ, 0xc0, !PT ;  /* 0x0000007f06067812 */ /* 0x002fc800078ec0ff */
[----:B------:R-:W-:Y:S01]  /*22e00*/  ISETP.NE.AND P1, PT, R6, RZ, PT ;  /* 0x000000ff0600720c */ /* 0x000fe20003f25270 */
[----:B--2---:R-:W-:Y:S01]  /*22e10*/  IMAD R7, R7, 0x8, R11 ;  /* 0x0000000807077824 */ /* 0x004fe200078e020b */
[----:B---3--:R-:W-:-:S04]  /*22e20*/  SHF.L.U32 R12, R8, 0x1f, RZ ;  /* 0x0000001f080c7819 */ /* 0x008fc800000006ff */
[----:B------:R-:W1:Y:S02]  /*22e30*/  SYNCS.PHASECHK.TRANS64.TRYWAIT P0, [R7+URZ+0x334a0], R12 ;  /* 0x0334a00c070075a7 */ /* 0x000e64000800017f */
[----:B-1----:R-:W-:Y:S05]  /*22e40*/  @!P0 BRA `(.L_x_635) ;  /* 0x00000078001c8947 */ /* 0x002fea0003800000 */
.L_x_835:
[----:B------:R-:W-:Y:S05]  /*22e50*/  BSYNC B2 ;  /* 0x0000000000027941 */ /* 0x000fea0003800000 */
.L_x_634:
[----:B------:R-:W-:Y:S04]  /*22e60*/  BSSY B2, `(.L_x_636) ;  /* 0x0000009000027945 */ /* 0x000fe80003800000 */
[----:B------:R-:W-:Y:S05]  /*22e70*/  @P1 BRA `(.L_x_637) ;  /* 0x00000000001c1947 */ /* 0x000fea0003800000 */
[----:B0-----:R-:W0:Y:S02]  /*22e80*/  S2R R5, SR_TID.X ;  /* 0x0000000000057919 */ /* 0x001e240000002100 */
[----:B0-----:R-:W-:Y:S01]  /*22e90*/  LOP3.LUT R6, R5, 0x1f, RZ, 0xc0, !PT ;  /* 0x0000001f05067812 */ /* 0x001fe200078ec0ff */
[----:B------:R-:W-:-:S03]  /*22ea0*/  IMAD.MOV.U32 R5, RZ, RZ, 0x7800 ;  /* 0x00007800ff057424 */ /* 0x000fc600078e00ff */
[----:B------:R-:W-:Y:S01]  /*22eb0*/  ISETP.NE.AND P0, PT, R6, RZ, PT ;  /* 0x000000ff0600720c */ /* 0x000fe20003f05270 */
[----:B------:R2:W-:-:S12]  /*22ec0*/  SYNCS.ARRIVE.TRANS64 RZ, [R7+URZ+0x33490], R5 ;  /* 0x0334900507ff79a7 */ /* 0x0005d8000800003f */
[----:B--2---:R-:W-:Y:S05]  /*22ed0*/  @!P0 BRA `(.L_x_637) ;  /* 0x0000000000048947 */ /* 0x004fea0003800000 */
[----:B------:R-:W-:Y:S01]  /*22ee0*/  BPT.TRAP 0x1 ;  /* 0x000000040000795c */ /* 0x000fe20000300000 */
.L_x_637:
[----:B------:R-:W-:Y:S05]  /*22ef0*/  BSYNC B2 ;  /* 0x0000000000027941 */ /* 0x000fea0003800000 */
.L_x_636:
[----:B0-----:R-:W2:Y:S01]  /*22f00*/  LDL R5, [R1+0x8] ;  /* 0x0000080001057983 */ /* 0x001ea20000100800 */
[----:B------:R-:W-:Y:S01]  /*22f10*/  MOV R20, RZ ;  /* 0x000000ff00147202 */ /* 0x000fe20000000f00 */
[----:B------:R-:W-:Y:S01]  /*22f20*/  IMAD R6, R4, 0xa0, R10 ;  /* 0x000000a004067824 */ /* 0x000fe200078e020a */
[----:B------:R-:W-:Y:S01]  /*22f30*/  UIADD3 UR4, UP0, UR40, 0x570, URZ ;  /* 0x0000057028047890 */ /* 0x000fe2000ff1e03f */
[----:B------:R-:W-:Y:S01]  /*22f40*/  PLOP3.LUT P0, PT, PT, PT, PT, 0x80, 0x0 ;  /* 0x000000000000781c */ /* 0x000fe20003f0f070 */
[----:B------:R-:W-:Y:S01]  /*22f50*/  UMOV UR6, 0x0 ;  /* 0x0000000000067882 */ /* 0x000fe20000000000 */
[----:B------:R-:W-:Y:S01]  /*22f60*/  R2UR UR10, R20 ;  /* 0x00000000140a72ca */ /* 0x000fe200000e0000 */
[----:B------:R-:W-:Y:S01]  /*22f70*/  VIADD R6, R6, 0xffffff60 ;  /* 0xffffff6006067836 */ /* 0x000fe20000000000 */
[----:B------:R-:W-:Y:S01]  /*22f80*/  UIADD3.X UR5, URZ, UR41, URZ, UP0, !UPT ;  /* 0x000000293f057290 */ /* 0x000fe200087fe43f */
[----:B------:R-:W-:Y:S01]  /*22f90*/  UMOV UR7, 0x12f00000 ;  /* 0x12f0000000077882 */ /* 0x000fe20000000000 */
[----:B--2---:R-:W-:-:S02]  /*22fa0*/  IMAD R9, R5, 0x7800, R11 ;  /* 0x0000780005097824 */ /* 0x004fc400078e020b */
[----:B------:R-:W-:Y:S02]  /*22fb0*/  VIADD R5, R7, 0x33490 ;  /* 0x0003349007057836 */ /* 0x000fe40000000000 */
[----:B------:R-:W-:-:S07]  /*22fc0*/  VIADD R8, R9, 0x24200 ;  /* 0x0002420009087836 */ /* 0x000fce0000000000 */
.L_x_638:
[----:B------:R-:W-:-:S13]  /*22fd0*/  @P0 ELECT P2, URZ, PT ;  /* 0x00000000003f082f */ /* 0x000fda0003840000 */
[----:B------:R-:W-:Y:S02]  /*22fe0*/  @P2 R2UR UR13, R0 ;  /* 0x00000000000d22ca */ /* 0x000fe400000e0000 */
[----:B------:R-:W-:Y:S02]  /*22ff0*/  @P2 R2UR UR12, R2 ;  /* 0x00000000020c22ca */ /* 0x000fe400000e0000 */
[----:B------:R-:W-:Y:S02]  /*23000*/  @P2 R2UR UR11, R6 ;  /* 0x00000000060b22ca */ /* 0x000fe400000e0000 */
[----:B------:R-:W-:Y:S02]  /*23010*/  @P2 R2UR UR9, R5 ;  /* 0x00000000050922ca */ /* 0x000fe400000e0000 */
[----:B------:R-:W-:Y:S02]  /*23020*/  @P2 R2UR UR8, R8 ;  /* 0x00000000080822ca */ /* 0x000fe400000e0000 */
[----:B------:R-:W-:-:S02]  /*23030*/  @P2 PLOP3.LUT P0, PT, P2, PT, PT, 0x8, 0x0 ;  /* 0x000000000000281c */ /* 0x000fc4000170e170 */
[----:B------:R-:W-:-:S09]  /*23040*/  PLOP3.LUT P2, PT, PT, PT, PT, 0x8, 0x0 ;  /* 0x000000000000781c */ /* 0x000fd20003f4e170 */
[----:B------:R0:W-:Y:S02]  /*23050*/  UTMALDG.4D [UR8], [UR4], desc[UR6] ;  /* 0x00000608040075b4 */ /* 0x0001e40008019000 */
[----:B0-----:R-:W-:Y:S05]  /*23060*/  @P0 BRA.U.ANY `(.L_x_638) ;  /* 0xfffffffd00d80947 */ /* 0x001fea000393ffff */
[----:B------:R-:W-:Y:S01]  /*23070*/  IMAD.MOV.U32 R15, RZ, RZ, 0x40 ;  /* 0x00000040ff0f7424 */ /* 0x000fe200078e00ff */
[----:B------:R-:W-:Y:S01]  /*23080*/  PLOP3.LUT P0, PT, PT, PT, PT, 0x80, 0x0 ;  /* 0x000000000000781c */ /* 0x000fe20003f0f070 */
[----:B------:R-:W-:Y:S01]  /*23090*/  UMOV UR6, 0x0 ;  /* 0x0000000000067882 */ /* 0x000fe20000000000 */
[----:B------:R-:W-:Y:S01]  /*230a0*/  IADD3 R8, R9, 0x26a00, RZ ;  /* 0x00026a0009087810 */ /* 0x000fe20007ffe0ff */
[----:B------:R-:W-:Y:S01]  /*230b0*/  UMOV UR7, 0x12f00000 ;  /* 0x12f0000000077882 */ /* 0x000fe20000000000 */
[----:B------:R-:W-:-:S15]  /*230c0*/  R2UR UR10, R15 ;  /* 0x000000000f0a72ca */ /* 0x000fde00000e0000 */
.L_x_639:
        /* <DEDUP_REMOVED lines=12> */
[----:B------:R-:W-:Y:S01]  /*23190*/  VIADD R8, R9, 0x29200 ;  /* 0x0002920009087836 */ /* 0x000fe20000000000 */
[----:B------:R-:W-:Y:S01]  /*231a0*/  UMOV UR6, 0x0 ;  /* 0x0000000000067882 */ /* 0x000fe20000000000 */
[----:B------:R-:W-:Y:S01]  /*231b0*/  UMOV UR7, 0x12f00000 ;  /* 0x12f0000000077882 */ /* 0x000fe20000000000 */
[----:B------:R-:W-:-:S15]  /*231c0*/  R2UR UR10, R14 ;  /* 0x000000000e0a72ca */ /* 0x000fde00000e0000 */
.L_x_640:
        /* <DEDUP_REMOVED lines=10> */
[----:B------:R-:W0:Y:S01]  /*23270*/  SYNCS.PHASECHK.TRANS64.TRYWAIT P0, [R7+URZ+0x334c0], R12 ;  /* 0x0334c00c070075a7 */ /* 0x000e22000800017f */
[----:B------:R-:W-:Y:S04]  /*23280*/  BSSY B2, `(.L_x_641) ;  /* 0x0000002000027945 */ /* 0x000fe80003800000 */
[----:B0-----:R-:W-:Y:S05]  /*23290*/  @!P0 BRA `(.L_x_642) ;  /* 0x00000074001c8947 */ /* 0x001fea0003800000 */
.L_x_836:
[----:B------:R-:W-:Y:S05]  /*232a0*/  BSYNC B2 ;  /* 0x0000000000027941 */ /* 0x000fea0003800000 */
.L_x_641:
[----:B------:R-:W-:Y:S01]  /*232b0*/  BSSY B2, `(.L_x_643) ;  /* 0x000000b000027945 */ /* 0x000fe20003800000 */
[----:B01----:R-:W-:Y:S02]  /*232c0*/  IMAD.MOV.U32 R12, RZ, RZ, 0x0 ;  /* 0x00000000ff0c7424 */ /* 0x003fe400078e00ff */
[----:B------:R-:W-:Y:S01]  /*232d0*/  IMAD.MOV.U32 R13, RZ, RZ, 0x12f00000 ;  /* 0x12f00000ff0d7424 */ /* 0x000fe200078e00ff */
[----:B------:R-:W-:Y:S06]  /*232e0*/  @P1 BRA `(.L_x_644) ;  /* 0x00000000001c1947 */ /* 0x000fec0003800000 */
[----:B------:R-:W0:Y:S02]  /*232f0*/  S2R R5, SR_TID.X ;  /* 0x0000000000057919 */ /* 0x000e240000002100 */
[----:B0-----:R-:W-:Y:S02]  /*23300*/  LOP3.LUT R8, R5, 0x1f, RZ, 0xc0, !PT ;  /* 0x0000001f05087812 */ /* 0x001fe400078ec0ff */
[----:B------:R-:W-:Y:S02]  /*23310*/  MOV R5, 0x7800 ;  /* 0x0000780000057802 */ /* 0x000fe40000000f00 */
[----:B------:R-:W-:Y:S02]  /*23320*/  ISETP.NE.AND P0, PT, R8, RZ, PT ;  /* 0x000000ff0800720c */ /* 0x000fe40003f05270 */
[----:B------:R0:W-:Y:S11]  /*23330*/  SYNCS.ARRIVE.TRANS64 RZ, [R7+URZ+0x334b0], R5 ;  /* 0x0334b00507ff79a7 */ /* 0x0001f6000800003f */
[----:B0-----:R-:W-:Y:S05]  /*23340*/  @!P0 BRA `(.L_x_644) ;  /* 0x0000000000048947 */ /* 0x001fea0003800000 */
[----:B------:R-:W-:Y:S01]  /*23350*/  BPT.TRAP 0x1 ;  /* 0x000000040000795c */ /* 0x000fe20000300000 */
.L_x_644:
[----:B------:R-:W-:Y:S05]  /*23360*/  BSYNC B2 ;  /* 0x0000000000027941 */ /* 0x000fea0003800000 */
.L_x_643:
[----:B------:R-:W-:Y:S01]  /*23370*/  R2UR UR10, R20 ;  /* 0x00000000140a72ca */ /* 0x000fe200000e0000 */
[----:B------:R-:W-:Y:S01]  /*23380*/  UIADD3 UR4, UP0, UR40, 0x670, URZ ;  /* 0x0000067028047890 */ /* 0x000fe2000ff1e03f */
[----:B------:R-:W-:Y:S01]  /*23390*/  R2UR UR6, R12 ;  /* 0x000000000c0672ca */ /* 0x000fe200000e0000 */
[----:B------:R-:W-:Y:S01]  /*233a0*/  VIADD R7, R7, 0x334b0 ;  /* 0x000334b007077836 */ /* 0x000fe20000000000 */
[----:B------:R-:W-:Y:S01]  /*233b0*/  R2UR UR7, R13 ;  /* 0x000000000d0772ca */ /* 0x000fe200000e0000 */
[----:B------:R-:W-:Y:S01]  /*233c0*/  VIADD R5, R9, 0xf200 ;  /* 0x0000f20009057836 */ /* 0x000fe20000000000 */
[----:B------:R-:W-:Y:S01]  /*233d0*/  PLOP3.LUT P0, PT, PT, PT, PT, 0x80, 0x0 ;  /* 0x000000000000781c */ /* 0x000fe20003f0f070 */
[----:B------:R-:W-:-:S12]  /*233e0*/  UIADD3.X UR5, URZ, UR41, URZ, UP0, !UPT ;  /* 0x000000293f057290 */ /* 0x000fd800087fe43f */
.L_x_645:
        /* <DEDUP_REMOVED lines=10> */
[----:B------:R-:W-:Y:S01]  /*23490*/  R2UR UR10, R15 ;  /* 0x000000000f0a72ca */ /* 0x000fe200000e0000 */
[----:B------:R-:W-:Y:S01]  /*234a0*/  VIADD R5, R9, 0x11a00 ;  /* 0x00011a0009057836 */ /* 0x000fe20000000000 */
[----:B------:R-:W-:Y:S02]  /*234b0*/  R2UR UR6, R12 ;  /* 0x000000000c0672ca */ /* 0x000fe400000e0000 */
[----:B------:R-:W-:Y:S02]  /*234c0*/  R2UR UR7, R13 ;  /* 0x000000000d0772ca */ /* 0x000fe400000e0000 */
[----:B------:R-:W-:-:S13]  /*234d0*/  PLOP3.LUT P0, PT, PT, PT, PT, 0x80, 0x0 ;  /* 0x000000000000781c */ /* 0x000fda0003f0f070 */
.L_x_646:
        /* <DEDUP_REMOVED lines=15> */
.L_x_647:
        /* <DEDUP_REMOVED lines=9> */
[----:B-1----:R-:W-:Y:S05]  /*23660*/  @P0 BRA.U.ANY `(.L_x_647) ;  /* 0xfffffffd00d80947 */ /* 0x002fea000393ffff */
.L_x_633:
[----:B------:R-:W-:Y:S05]  /*23670*/  BSYNC B1 ;  /* 0x0000000000017941 */ /* 0x000fea0003800000 */
.L_x_632:
[----:B0-----:R-:W2:Y:S04]  /*23680*/  LDL.LU R5, [R1+0x8] ;  /* 0x0000080001057983 */ /* 0x001ea80000300800 */
[----:B------:R-:W3:Y:S01]  /*23690*/  LDL.LU R8, [R1+0x10] ;  /* 0x0000100001087983 */ /* 0x000ee20000300800 */
[----:B------:R-:W-:Y:S02]  /*236a0*/  PLOP3.LUT P0, PT, PT, PT, PT, 0x8, 0x0 ;  /* 0x000000000000781c */ /* 0x000fe40003f0e170 */
[----:B--2---:R-:W-:-:S04]  /*236b0*/  IADD3 R5, R5, 0x1, RZ ;  /* 0x0000000105057810 */ /* 0x004fc80007ffe0ff */
[----:B------:R-:W-:-:S04]  /*236c0*/  ISETP.NE.AND P1, PT, R5, 0x2, PT ;  /* 0x000000020500780c */ /* 0x000fc80003f25270 */
[----:B------:R-:W-:Y:S02]  /*236d0*/  SEL R6, RZ, 0x1, P1 ;  /* 0x00000001ff067807 */ /* 0x000fe40000800000 */
[----:B------:R-:W-:Y:S02]  /*236e0*/  SEL R5, R5, RZ, P1 ;  /* 0x000000ff05057207 */ /* 0x000fe40000800000 */
[----:B---3--:R-:W-:Y:S01]  /*236f0*/  LOP3.LUT R8, R8, R6, RZ, 0x3c, !PT ;  /* 0x0000000608087212 */ /* 0x008fe200078e3cff */
[----:B------:R-:W-:-:S04]  /*23700*/  VIADD R6, R4, 0xfffffffe ;  /* 0xfffffffe04067836 */ /* 0x000fc80000000000 */
[----:B------:R0:W-:Y:S01]  /*23710*/  STL [R1+0x10], R8 ;  /* 0x0000100801007387 */ /* 0x0001e20000100800 */
[----:B------:R-:W-:-:S03]  /*23720*/  ISETP.GE.AND P2, PT, R6, R3, PT ;  /* 0x000000030600720c */ /* 0x000fc60003f46270 */
[----:B------:R0:W-:Y:S10]  /*23730*/  STL [R1+0x8], R5 ;  /* 0x0000080501007387 */ /* 0x0001f40000100800 */
[----:B0-----:R-:W-:Y:S05]  /*23740*/  @!P2 BRA `(.L_x_626) ;  /* 0x000000080078a947 */ /* 0x001fea0003800000 */
[C---:B------:R-:W-:Y:S02]  /*23750*/  IMAD R8, R4.reuse, 0xa0, R10 ;  /* 0x000000a004087824 */ /* 0x040fe400078e020a */
[----:B------:R-:W-:Y:S02]  /*23760*/  VIADD R9, R4, 0xffffffff ;  /* 0xffffffff04097836 */ /* 0x000fe40000000000 */
[----:B------:R-:W-:-:S07]  /*23770*/  VIADD R8, R8, 0xfffffec0 ;  /* 0xfffffec008087836 */ /* 0x000fce0000000000 */
.L_x_664:
[----:B------:R-:W-:Y:S05]  /*23780*/  YIELD ;  /* 0x0000000000007946 */ /* 0x000fea0003800000 */
[----:B------:R-:W-:Y:S04]  /*23790*/  BSSY B1, `(.L_x_648) ;  /* 0x000008c000017945 */ /* 0x000fe80003800000 */
[----:B0-----:R-:W-:Y:S05]  /*237a0*/  @!P6 BRA `(.L_x_649) ;  /* 0x000000080028e947 */ /* 0x001fea0003800000 */
[----:B------:R-:W2:Y:S04]  /*237b0*/  LDL R6, [R1+0x8] ;  /* 0x0000080001067983 */ /* 0x000ea80000100800 */
[----:B------:R-:W3:Y:S01]  /*237c0*/  LDL R5, [R1+0x10] ;  /* 0x0000100001057983 */ /* 0x000ee20000100800 */
[----:B------:R-:W0:Y:S01]  /*237d0*/  S2R R4, SR_TID.X ;  /* 0x0000000000047919 */ /* 0x000e220000002100 */
[----:B------:R-:W-:Y:S01]  /*237e0*/  BSSY B2, `(.L_x_650) ;  /* 0x0000007000027945 */ /* 0x000fe20003800000 */
[----:B0-----:R-:W-:-:S04]  /*237f0*/  LOP3.LUT R4, R4, 0x7f, RZ, 0xc0, !PT ;  /* 0x0000007f04047812 */ /* 0x001fc800078ec0ff */
[----:B------:R-:W-:Y:S01]  /*23800*/  ISETP.NE.AND P2, PT, R4, RZ, PT ;  /* 0x000000ff0400720c */ /* 0x000fe20003f45270 */
[----:B--2---:R-:W-:Y:S01]  /*23810*/  IMAD R7, R6, 0x8, R11 ;  /* 0x0000000806077824 */ /* 0x004fe200078e020b */
[----:B---3--:R-:W-:-:S04]  /*23820*/  SHF.L.U32 R6, R5, 0x1f, RZ ;  /* 0x0000001f05067819 */ /* 0x008fc800000006ff */
[----:B------:R-:W0:Y:S02]  /*23830*/  SYNCS.PHASECHK.TRANS64.TRYWAIT P1, [R7+URZ+0x334a0], R6 ;  /* 0x0334a006070075a7 */ /* 0x000e24000802017f */
[----:B0-----:R-:W-:Y:S05]  /*23840*/  @!P1 BRA `(.L_x_651) ;  /* 0x0000006c00c49947 */ /* 0x001fea0003800000 */
.L_x_837:
[----:B------:R-:W-:Y:S05]  /*23850*/  BSYNC B2 ;  /* 0x0000000000027941 */ /* 0x000fea0003800000 */
.L_x_650:
[----:B------:R-:W-:Y:S04]  /*23860*/  BSSY B2, `(.L_x_652) ;  /* 0x0000009000027945 */ /* 0x000fe80003800000 */
[----:B------:R-:W-:Y:S05]  /*23870*/  @P2 BRA `(.L_x_653) ;  /* 0x00000000001c2947 */ /* 0x000fea0003800000 */
[----:B------:R-:W1:Y:S02]  /*23880*/  S2R R4, SR_TID.X ;  /* 0x0000000000047919 */ /* 0x000e640000002100 */
[----:B-1----:R-:W-:Y:S02]  /*23890*/  LOP3.LUT R5, R4, 0x1f, RZ, 0xc0, !PT ;  /* 0x0000001f04057812 */ /* 0x002fe400078ec0ff */
[----:B------:R-:W-:Y:S02]  /*238a0*/  MOV R4, 0x7800 ;  /* 0x0000780000047802 */ /* 0x000fe40000000f00 */
[----:B------:R-:W-:Y:S02]  /*238b0*/  ISETP.NE.AND P1, PT, R5, RZ, PT ;  /* 0x000000ff0500720c */ /* 0x000fe40003f25270 */
[----:B------:R1:W-:Y:S11]  /*238c0*/  SYNCS.ARRIVE.TRANS64 RZ, [R7+URZ+0x33490], R4 ;  /* 0x0334900407ff79a7 */ /* 0x0003f6000800003f */
[----:B-1----:R-:W-:Y:S05]  /*238d0*/  @!P1 BRA `(.L_x_653) ;  /* 0x0000000000049947 */ /* 0x002fea0003800000 */
[----:B------:R-:W-:Y:S01]  /*238e0*/  BPT.TRAP 0x1 ;  /* 0x000000040000795c */ /* 0x000fe20000300000 */
.L_x_653:
[----:B------:R-:W-:Y:S05]  /*238f0*/  BSYNC B2 ;  /* 0x0000000000027941 */ /* 0x000fea0003800000 */
.L_x_652:
[----:B------:R-:W2:Y:S01]  /*23900*/  LDL R4, [R1+0x8] ;  /* 0x0000080001047983 */ /* 0x000ea20000100800 */
[----:B------:R-:W-:Y:S01]  /*23910*/  IMAD.MOV.U32 R14, RZ, RZ, RZ ;  /* 0x000000ffff0e7224 */ /* 0x000fe200078e00ff */
[----:B------:R-:W-:Y:S01]  /*23920*/  UIADD3 UR4, UP0, UR40, 0x570, URZ ;  /* 0x0000057028047890 */ /* 0x000fe2000ff1e03f */
[----:B------:R-:W-:Y:S01]  /*23930*/  PLOP3.LUT P1, PT, PT, PT, PT, 0x80, 0x0 ;  /* 0x000000000000781c */ /* 0x000fe20003f2f070 */
[----:B------:R-:W-:Y:S01]  /*23940*/  UMOV UR6, 0x0 ;  /* 0x0000000000067882 */ /* 0x000fe20000000000 */
[----:B------:R-:W-:Y:S01]  /*23950*/  UMOV UR7, 0x12f00000 ;  /* 0x12f0000000077882 */ /* 0x000fe20000000000 */
[----:B------:R-:W-:Y:S01]  /*23960*/  R2UR UR10, R14 ;  /* 0x000000000e0a72ca */ /* 0x000fe200000e0000 */
[----:B------:R-:W-:Y:S01]  /*23970*/  UIADD3.X UR5, URZ, UR41, URZ, UP0, !UPT ;  /* 0x000000293f057290 */ /* 0x000fe200087fe43f */
[----:B--2---:R-:W-:Y:S02]  /*23980*/  IMAD R5, R4, 0x7800, R11 ;  /* 0x0000780004057824 */ /* 0x004fe400078e020b */
[----:B------:R-:W-:-:S02]  /*23990*/  VIADD R4, R7, 0x33490 ;  /* 0x0003349007047836 */ /* 0x000fc40000000000 */
[----:B------:R-:W-:-:S09]  /*239a0*/  VIADD R10, R5, 0x24200 ;  /* 0x00024200050a7836 */ /* 0x000fd20000000000 */
.L_x_654:
        /* <DEDUP_REMOVED lines=10> */
[----:B------:R-:W-:Y:S01]  /*23a50*/  IMAD.MOV.U32 R20, RZ, RZ, 0x40 ;  /* 0x00000040ff147424 */ /* 0x000fe200078e00ff */
[----:B------:R-:W-:Y:S01]  /*23a60*/  PLOP3.LUT P1, PT, PT, PT, PT, 0x80, 0x0 ;  /* 0x000000000000781c */ /* 0x000fe20003f2f070 */
[----:B------:R-:W-:Y:S01]  /*23a70*/  UMOV UR6, 0x0 ;  /* 0x0000000000067882 */ /* 0x000fe20000000000 */
[----:B------:R-:W-:Y:S01]  /*23a80*/  IADD3 R10, R5, 0x26a00, RZ ;  /* 0x00026a00050a7810 */ /* 0x000fe20007ffe0ff */
[----:B------:R-:W-:Y:S01]  /*23a90*/  UMOV UR7, 0x12f00000 ;  /* 0x12f0000000077882 */ /* 0x000fe20000000000 */
[----:B------:R-:W-:-:S15]  /*23aa0*/  R2UR UR10, R20 ;  /* 0x00000000140a72ca */ /* 0x000fde00000e0000 */
.L_x_655:
        /* <DEDUP_REMOVED lines=12> */
[----:B------:R-:W-:Y:S01]  /*23b70*/  VIADD R10, R5, 0x29200 ;  /* 0x00029200050a7836 */ /* 0x000fe20000000000 */
[----:B------:R-:W-:Y:S01]  /*23b80*/  UMOV UR6, 0x0 ;  /* 0x0000000000067882 */ /* 0x000fe20000000000 */
[----:B------:R-:W-:Y:S01]  /*23b90*/  UMOV UR7, 0x12f00000 ;  /* 0x12f0000000077882 */ /* 0x000fe20000000000 */
[----:B------:R-:W-:-:S15]  /*23ba0*/  R2UR UR10, R15 ;  /* 0x000000000f0a72ca */ /* 0x000fde00000e0000 */
.L_x_656:
        /* <DEDUP_REMOVED lines=10> */
[----:B------:R-:W1:Y:S01]  /*23c50*/  SYNCS.PHASECHK.TRANS64.TRYWAIT P1, [R7+URZ+0x334c0], R6 ;  /* 0x0334c006070075a7 */ /* 0x000e62000802017f */
[----:B------:R-:W-:Y:S04]  /*23c60*/  BSSY B2, `(.L_x_657) ;  /* 0x0000002000027945 */ /* 0x000fe80003800000 */
[----:B-1----:R-:W-:Y:S05]  /*23c70*/  @!P1 BRA `(.L_x_658) ;  /* 0x0000006800cc9947 */ /* 0x002fea0003800000 */
.L_x_838:
[----:B------:R-:W-:Y:S05]  /*23c80*/  BSYNC B2 ;  /* 0x0000000000027941 */ /* 0x000fea0003800000 */
.L_x_657:
[----:B------:R-:W-:Y:S01]  /*23c90*/  BSSY B2, `(.L_x_659) ;  /* 0x000000b000027945 */ /* 0x000fe20003800000 */
[----:B------:R-:W-:Y:S02]  /*23ca0*/  IMAD.MOV.U32 R12, RZ, RZ, 0x0 ;  /* 0x00000000ff0c7424 */ /* 0x000fe400078e00ff */
[----:B------:R-:W-:Y:S01]  /*23cb0*/  IMAD.MOV.U32 R13, RZ, RZ, 0x12f00000 ;  /* 0x12f00000ff0d7424 */ /* 0x000fe200078e00ff */
[----:B------:R-:W-:Y:S06]  /*23cc0*/  @P2 BRA `(.L_x_660) ;  /* 0x00000000001c2947 */ /* 0x000fec0003800000 */
[----:B------:R-:W2:Y:S02]  /*23cd0*/  S2R R4, SR_TID.X ;  /* 0x0000000000047919 */ /* 0x000ea40000002100 */
[----:B--2---:R-:W-:Y:S02]  /*23ce0*/  LOP3.LUT R10, R4, 0x1f, RZ, 0xc0, !PT ;  /* 0x0000001f040a7812 */ /* 0x004fe400078ec0ff */
[----:B------:R-:W-:Y:S02]  /*23cf0*/  MOV R4, 0x7800 ;  /* 0x0000780000047802 */ /* 0x000fe40000000f00 */
[----:B------:R-:W-:Y:S02]  /*23d00*/  ISETP.NE.AND P1, PT, R10, RZ, PT ;  /* 0x000000ff0a00720c */ /* 0x000fe40003f25270 */
[----:B------:R2:W-:Y:S11]  /*23d10*/  SYNCS.ARRIVE.TRANS64 RZ, [R7+URZ+0x334b0], R4 ;  /* 0x0334b00407ff79a7 */ /* 0x0005f6000800003f */
[----:B--2---:R-:W-:Y:S05]  /*23d20*/  @!P1 BRA `(.L_x_660) ;  /* 0x0000000000049947 */ /* 0x004fea0003800000 */
[----:B------:R-:W-:Y:S01]  /*23d30*/  BPT.TRAP 0x1 ;  /* 0x000000040000795c */ /* 0x000fe20000300000 */
.L_x_660:
[----:B------:R-:W-:Y:S05]  /*23d40*/  BSYNC B2 ;  /* 0x0000000000027941 */ /* 0x000fea0003800000 */
.L_x_659:
[----:B------:R-:W-:Y:S01]  /*23d50*/  R2UR UR10, R14 ;  /* 0x000000000e0a72ca */ /* 0x000fe200000e0000 */
[----:B------:R-:W-:Y:S01]  /*23d60*/  UIADD3 UR4, UP0, UR40, 0x670, URZ ;  /* 0x0000067028047890 */ /* 0x000fe2000ff1e03f */
[----:B------:R-:W-:Y:S01]  /*23d70*/  R2UR UR6, R12 ;  /* 0x000000000c0672ca */ /* 0x000fe200000e0000 */
[----:B01----:R-:W-:Y:S01]  /*23d80*/  VIADD R7, R7, 0x334b0 ;  /* 0x000334b007077836 */ /* 0x003fe20000000000 */
[----:B------:R-:W-:Y:S01]  /*23d90*/  R2UR UR7, R13 ;  /* 0x000000000d0772ca */ /* 0x000fe200000e0000 */
[----:B------:R-:W-:Y:S01]  /*23da0*/  VIADD R4, R5, 0xf200 ;  /* 0x0000f20005047836 */ /* 0x000fe20000000000 */
[----:B------:R-:W-:Y:S01]  /*23db0*/  PLOP3.LUT P1, PT, PT, PT, PT, 0x80, 0x0 ;  /* 0x000000000000781c */ /* 0x000fe20003f2f070 */
[----:B------:R-:W-:-:S12]  /*23dc0*/  UIADD3.X UR5, URZ, UR41, URZ, UP0, !UPT ;  /* 0x000000293f057290 */ /* 0x000fd800087fe43f */
.L_x_661:
        /* <DEDUP_REMOVED lines=15> */
.L_x_662:
        /* <DEDUP_REMOVED lines=15> */
.L_x_663:
        /* <DEDUP_REMOVED lines=10> */
.L_x_649:
[----:B------:R-:W-:Y:S05]  /*24050*/  BSYNC B1 ;  /* 0x0000000000017941 */ /* 0x000fea0003800000 */
.L_x_648:
[----:B------:R-:W2:Y:S04]  /*24060*/  LDL.LU R4, [R1+0x8] ;  /* 0x0000080001047983 */ /* 0x000ea80000300800 */
[----:B------:R-:W3:Y:S01]  /*24070*/  LDL.LU R6, [R1+0x10] ;  /* 0x0000100001067983 */ /* 0x000ee20000300800 */
[----:B------:R-:W-:Y:S02]  /*24080*/  VIADD R9, R9, 0xffffffff ;  /* 0xffffffff09097836 */ /* 0x000fe40000000000 */
[----:B------:R-:W-:-:S03]  /*24090*/  VIADD R8, R8, 0xffffff60 ;  /* 0xffffff6008087836 */ /* 0x000fc60000000000 */
[----:B------:R-:W-:Y:S02]  /*240a0*/  ISETP.GT.AND P2, PT, R9, R3, PT ;  /* 0x000000030900720c */ /* 0x000fe40003f44270 */
[----:B--2---:R-:W-:-:S04]  /*240b0*/  IADD3 R4, R4, 0x1, RZ ;  /* 0x0000000104047810 */ /* 0x004fc80007ffe0ff */
[----:B------:R-:W-:-:S04]  /*240c0*/  ISETP.NE.AND P1, PT, R4, 0x2, PT ;  /* 0x000000020400780c */ /* 0x000fc80003f25270 */
[----:B------:R-:W-:Y:S02]  /*240d0*/  SEL R5, RZ, 0x1, P1 ;  /* 0x00000001ff057807 */ /* 0x000fe40000800000 */
[----:B------:R-:W-:Y:S02]  /*240e0*/  SEL R4, R4, RZ, P1 ;  /* 0x000000ff04047207 */ /* 0x000fe40000800000 */
[----:B---3--:R-:W-:-:S03]  /*240f0*/  LOP3.LUT R6, R6, R5, RZ, 0x3c, !PT ;  /* 0x0000000506067212 */ /* 0x008fc600078e3cff */
[----:B------:R0:W-:Y:S04]  /*24100*/  STL [R1+0x8], R4 ;  /* 0x0000080401007387 */ /* 0x0001e80000100800 */
[----:B------:R0:W-:Y:S01]  /*24110*/  STL [R1+0x10], R6 ;  /* 0x0000100601007387 */ /* 0x0001e20000100800 */
[----:B------:R-:W-:Y:S05]  /*24120*/  @P2 BRA `(.L_x_664) ;  /* 0xfffffff400942947 */ /* 0x000fea000383ffff */
.L_x_626:
[----:B------:R-:W-:Y:S05]  /*24130*/  BSYNC B0 ;  /* 0x0000000000007941 */ /* 0x000fea0003800000 */
.L_x_625:
[----:B0-----:R-:W2:Y:S01]  /*24140*/  LDL R4, [R1+0x30] ;  /* 0x0000300001047983 */ /* 0x001ea20000100800 */
[----:B------:R-:W-:Y:S05]  /*24150*/  @!P0 WARPSYNC.ALL ;  /* 0x0000000000008948 */ /* 0x000fea0003800000 */
[----:B------:R-:W-:Y:S06]  /*24160*/  @!P0 BAR.SYNC.DEFER_BLOCKING 0xc, 0x180 ;  /* 0x0306000000008b1d */ /* 0x000fec0000010000 */
[----:B------:R-:W-:Y:S01]  /*24170*/  BSSY B6, `(.L_x_665) ;  /* 0x0000347000067945 */ /* 0x000fe20003800000 */
[----:B--2---:R-:W-:-:S13]  /*24180*/  ISETP.GT.AND P0, PT, R4, RZ, PT ;  /* 0x000000ff0400720c */ /* 0x004fda0003f04270 */
[----:B------:R-:W-:Y:S05]  /*24190*/  @P0 BRA `(.L_x_666) ;  /* 0x0000000000440947 */ /* 0x000fea0003800000 */
        /* <DEDUP_REMOVED lines=15> */
[----:B0-----:R-:W-:Y:S01]  /*24290*/  IADD3 R16, R0, UR38, R7 ;  /* 0x0000002600107c10 */ /* 0x001fe2000fffe007 */
[----:B------:R-:W-:Y:S06]  /*242a0*/  BRA `(.L_x_667) ;  /* 0x0000003000cc7947 */ /* 0x000fec0003800000 */
.L_x_666:
[----:B------:R-:W0:Y:S01]  /*242b0*/  S2R R0, SR_CgaCtaId ;  /* 0x0000000000007919 */ /* 0x000e220000008800 */
[----:B------:R-:W-:-:S04]  /*242c0*/  MOV R2, 0x400 ;  /* 0x0000040000027802 */ /* 0x000fc80000000f00 */
[----:B0-----:R-:W-:-:S05]  /*242d0*/  LEA R3, R0, R2, 0x18 ;  /* 0x0000000200037211 */ /* 0x001fca00078ec0ff */
[----:B------:R0:W-:Y:S01]  /*242e0*/  STL [R1+0x24], R3 ;  /* 0x0000240301007387 */ /* 0x0001e20000100800 */
[----:B------:R-:W-:-:S05]  /*242f0*/  VIADD R0, R3, 0x24200 ;  /* 0x0002420003007836 */ /* 0x000fca0000000000 */
[----:B------:R-:W-:-:S13]  /*24300*/  LOP3.LUT P0, RZ, R0, 0x1bf, RZ, 0xc0, !PT ;  /* 0x000001bf00ff7812 */ /* 0x000fda000780c0ff */
[----:B0-----:R-:W-:Y:S05]  /*24310*/  @!P0 BRA `(.L_x_668) ;  /* 0x0000000000408947 */ /* 0x001fea0003800000 */
[----:B------:R-:W-:Y:S01]  /*24320*/  MOV R2, 0x0 ;  /* 0x0000000000027802 */ /* 0x000fe20000000f00 */
[----:B------:R-:W-:Y:S01]  /*24330*/  ULDC.64 UR6, c[0x4][0x98] ;  /* 0x0100260000067ab9 */ /* 0x000fe20000000a00 */
[----:B------:R-:W-:Y:S01]  /*24340*/  ULDC.64 UR8, c[0x4][0xa0] ;  /* 0x0100280000087ab9 */ /* 0x000fe20000000a00 */
[----:B------:R-:W-:Y:S01]  /*24350*/  ULDC.64 UR4, c[0x4][0x8] ;  /* 0x0100020000047ab9 */ /* 0x000fe20000000a00 */
[----:B------:R-:W-:Y:S01]  /*24360*/  IMAD.U32 R4, RZ, RZ, UR6 ;  /* 0x00000006ff047e24 */ /* 0x000fe2000f8e00ff */
[----:B------:R-:W-:Y:S01]  /*24370*/  MOV R5, UR7 ;  /* 0x0000000700057c02 */ /* 0x000fe20008000f00 */
[----:B------:R-:W0:Y:S01]  /*24380*/  LDC.64 R2, c[0x4][R2] ;  /* 0x0100000002027b82 */ /* 0x000e220000000a00 */
[----:B------:R-:W-:Y:S01]  /*24390*/  IMAD.U32 R6, RZ, RZ, UR8 ;  /* 0x00000008ff067e24 */ /* 0x000fe2000f8e00ff */
[----:B------:R-:W-:Y:S01]  /*243a0*/  MOV R8, 0x70 ;  /* 0x0000007000087802 */ /* 0x000fe20000000f00 */
[----:B------:R-:W-:Y:S02]  /*243b0*/  IMAD.U32 R7, RZ, RZ, UR9 ;  /* 0x00000009ff077e24 */ /* 0x000fe4000f8e00ff */
[----:B------:R-:W-:-:S02]  /*243c0*/  IMAD.U32 R10, RZ, RZ, UR4 ;  /* 0x00000004ff0a7e24 */ /* 0x000fc4000f8e00ff */
[----:B------:R-:W-:Y:S02]  /*243d0*/  IMAD.U32 R11, RZ, RZ, UR5 ;  /* 0x00000005ff0b7e24 */ /* 0x000fe4000f8e00ff */
[----:B------:R-:W-:Y:S02]  /*243e0*/  IMAD.MOV.U32 R12, RZ, RZ, 0x1 ;  /* 0x00000001ff0c7424 */ /* 0x000fe400078e00ff */
[----:B------:R-:W-:-:S07]  /*243f0*/  IMAD.MOV.U32 R13, RZ, RZ, RZ ;  /* 0x000000ffff0d7224 */ /* 0x000fce00078e00ff */
[----:B------:R-:W-:-:S07]  /*24400*/  LEPC R20, `(.L_x_668) ;  /* 0x000000001014794e */ /* 0x000fce0000000000 */
[----:B0-----:R-:W-:Y:S05]  /*24410*/  CALL.ABS.NOINC R2 ;  /* 0x0000000002007343 */ /* 0x001fea0003c00000 */
.L_x_668:
[----:B------:R-:W2:Y:S01]  /*24420*/  LDL.LU R2, [R1] ;  /* 0x0000000001027983 */ /* 0x000ea20000300800 */
[----:B------:R-:W-:Y:S01]  /*24430*/  MOV R0, 0x400 ;  /* 0x0000040000007802 */ /* 0x000fe20000000f00 */
[----:B------:R-:W0:Y:S03]  /*24440*/  S2R R15, SR_CgaCtaId ;  /* 0x00000000000f7919 */ /* 0x000e260000008800 */
[----:B0-----:R-:W-:-:S05]  /*24450*/  LEA R0, R15, R0, 0x18 ;  /* 0x000000000f007211 */ /* 0x001fca00078ec0ff */
[----:B------:R-:W-:-:S05]  /*24460*/  VIADD R0, R0, 0xf200 ;  /* 0x0000f20000007836 */ /* 0x000fca0000000000 */
[----:B------:R-:W-:Y:S01]  /*24470*/  LOP3.LUT P0, RZ, R0, 0x1bf, RZ, 0xc0, !PT ;  /* 0x000001bf00ff7812 */ /* 0x000fe2000780c0ff */
[----:B------:R0:W-:Y:S01]  /*24480*/  STL [R1+0x44], R0 ;  /* 0x0000440001007387 */ /* 0x0001e20000100800 */
[----:B--2---:R-:W-:-:S11]  /*24490*/  LOP3.LUT R2, R2, 0xfffffffe, RZ, 0xc0, !PT ;  /* 0xfffffffe02027812 */ /* 0x004fd600078ec0ff */
[----:B------:R-:W-:-:S05]  /*244a0*/  @P0 LOP3.LUT R2, R2, 0x1, RZ, 0xfc, !PT ;  /* 0x0000000102020812 */ /* 0x000fca00078efcff */
[----:B------:R0:W-:Y:S01]  /*244b0*/  STL [R1], R2 ;  /* 0x0000000201007387 */ /* 0x0001e20000100800 */
[----:B------:R-:W-:Y:S05]  /*244c0*/  @!P0 BRA `(.L_x_669) ;  /* 0x0000000000408947 */ /* 0x000fea0003800000 */
[----:B0-----:R-:W-:Y:S01]  /*244d0*/  MOV R2, 0x0 ;  /* 0x0000000000027802 */ /* 0x001fe20000000f00 */
        /* <DEDUP_REMOVED lines=15> */
.L_x_669:
[----:B0-----:R-:W2:Y:S02]  /*245d0*/  LDL R2, [R1+0x24] ;  /* 0x0000240001027983 */ /* 0x001ea40000100800 */
[----:B--2---:R-:W-:-:S05]  /*245e0*/  VIADD R0, R2, 0x200 ;  /* 0x0000020002007836 */ /* 0x004fca0000000000 */
[----:B------:R-:W-:-:S13]  /*245f0*/  LOP3.LUT P0, RZ, R0, 0x9f, RZ, 0xc0, !PT ;  /* 0x0000009f00ff7812 */ /* 0x000fda000780c0ff */
[----:B------:R-:W-:Y:S05]  /*24600*/  @!P0 BRA `(.L_x_670) ;  /* 0x0000000000408947 */ /* 0x000fea0003800000 */
        /* <DEDUP_REMOVED lines=16> */
.L_x_670:
[----:B------:R-:W2:Y:S02]  /*24710*/  LDL.LU R2, [R1+0x44] ;  /* 0x0000440001027983 */ /* 0x000ea40000300800 */
[----:B--2---:R-:W-:-:S13]  /*24720*/  LOP3.LUT P6, RZ, R2, 0x1bf, RZ, 0xc0, !PT ;  /* 0x000001bf02ff7812 */ /* 0x004fda00078cc0ff */
        /* <DEDUP_REMOVED lines=17> */
.L_x_671:
[----:B------:R-:W2:Y:S01]  /*24840*/  LDL.LU R2, [R1+0x28] ;  /* 0x0000280001027983 */ /* 0x000ea20000300800 */
[----:B------:R-:W-:-:S03]  /*24850*/  ULDC.64 UR4, c[0x0][0x9f8] ;  /* 0x00027e0000047ab9 */ /* 0x000fc60000000a00 */
[----:B------:R-:W3:Y:S04]  /*24860*/  LDL.LU R4, [R1+0x2c] ;  /* 0x00002c0001047983 */ /* 0x000ee80000300800 */
[----:B------:R-:W4:Y:S04]  /*24870*/  LDL.LU R0, [R1+0x3c] ;  /* 0x00003c0001007983 */ /* 0x000f280000300800 */
[----:B------:R-:W4:Y:S01]  /*24880*/  LDL.LU R5, [R1+0x18] ;  /* 0x0000180001057983 */ /* 0x000f220000300800 */
[----:B------:R-:W-:-:S04]  /*24890*/  ISETP.NE.U32.AND P0, PT, RZ, UR4, PT ;  /* 0x00000004ff007c0c */ /* 0x000fc8000bf05070 */
[----:B------:R-:W-:Y:S01]  /*248a0*/  ISETP.NE.AND.EX P0, PT, RZ, UR5, PT, P0 ;  /* 0x00000005ff007c0c */ /* 0x000fe2000bf05300 */
[----:B------:R-:W0:Y:S02]  /*248b0*/  S2R R6, SR_TID.X ;  /* 0x0000000000067919 */ /* 0x000e240000002100 */
[----:B0-----:R-:W-:-:S10]  /*248c0*/  LOP3.LUT R6, R6, 0x7f, RZ, 0xc0, !PT ;  /* 0x0000007f06067812 */ /* 0x001fd400078ec0ff */
[----:B--2---:R-:W-:-:S04]  /*248d0*/  @P0 IADD3 R2, P1, R2, UR4, RZ ;  /* 0x0000000402020c10 */ /* 0x004fc8000ff3e0ff */
[----:B---3--:R-:W-:Y:S01]  /*248e0*/  @P0 IADD3.X R3, R4, UR5, RZ, P1, !PT ;  /* 0x0000000504030c10 */ /* 0x008fe20008ffe4ff */
[----:B------:R-:W-:Y:S01]  /*248f0*/  ULDC.64 UR4, c[0x0][0xa00] ;  /* 0x0002800000047ab9 */ /* 0x000fe20000000a00 */
[----:B----4-:R-:W-:-:S06]  /*24900*/  IMAD.MOV.U32 R20, RZ, RZ, R5 ;  /* 0x000000ffff147224 */ /* 0x010fcc00078e0005 */
[----:B------:R0:W5:Y:S01]  /*24910*/  @P0 LDG.E R20, desc[UR54][R2.64] ;  /* 0x0000003602140981 */ /* 0x000162000c1e1900 */
[----:B------:R-:W-:-:S04]  /*24920*/  ISETP.NE.AND P1, PT, R6, RZ, PT ;  /* 0x000000ff0600720c */ /* 0x000fc80003f25270 */
[----:B------:R-:W-:Y:S01]  /*24930*/  PLOP3.LUT P3, PT, P1, PT, PT, 0x8, 0x0 ;  /* 0x000000000000781c */ /* 0x000fe20000f6e170 */
[----:B0-----:R-:W-:Y:S02]  /*24940*/  IMAD R3, R17, 0x80, R0 ;  /* 0x0000008011037824 */ /* 0x001fe400078e0200 */
[----:B------:R-:W0:Y:S06]  /*24950*/  LDC R0, c[0x0][0x428] ;  /* 0x00010a00ff007b82 */ /* 0x000e2c0000000800 */
[----:B------:R-:W-:-:S05]  /*24960*/  VOTEU.ALL UP1, P1 ;  /* 0x00000000003f7886 */ /* 0x000fca0000820000 */
[----:B------:R-:W-:-:S04]  /*24970*/  @!UP1 UIADD3 UR8, UP0, UR40, 0x270, URZ ;  /* 0x0000027028089890 */ /* 0x000fc8000ff1e03f */
[----:B------:R-:W-:-:S03]  /*24980*/  @!UP1 UIADD3.X UR9, URZ, UR41, URZ, UP0, !UPT ;  /* 0x000000293f099290 */ /* 0x000fc600087fe43f */
[----:B------:R-:W-:Y:S01]  /*24990*/  VOTEU.ALL UP0, P1 ;  /* 0x00000000003f7886 */ /* 0x000fe20000800000 */
[----:B0-----:R-:W-:Y:S01]  /*249a0*/  ISETP.NE.AND P0, PT, R0, 0x1, PT ;  /* 0x000000010000780c */ /* 0x001fe20003f05270 */
[----:B------:R-:W-:-:S12]  /*249b0*/  IMAD.MOV.U32 R0, RZ, RZ, R18 ;  /* 0x000000ffff007224 */ /* 0x000fd800078e0012 */
[----:B------:R-:W0:Y:S08]  /*249c0*/  @P0 LDC R2, c[0x0][0x42c] ;  /* 0x00010b00ff020b82 */ /* 0x000e300000000800 */
[----:B------:R-:W1:Y:S01]  /*249d0*/  @P0 LDC R4, c[0x0][0x430] ;  /* 0x00010c00ff040b82 */ /* 0x000e620000000800 */
[----:B0-----:R-:W-:-:S05]  /*249e0*/  @P0 IMAD.HI.U32 R2, R18, R2, RZ ;  /* 0x0000000212020227 */ /* 0x001fca00078e00ff */
[----:B-1----:R-:W-:Y:S02]  /*249f0*/  @P0 SHF.R.U32.HI R0, RZ, R4, R2 ;  /* 0x00000004ff000219 */ /* 0x002fe40000011602 */
[----:B------:R-:W-:-:S04]  /*24a00*/  ISETP.NE.U32.AND P0, PT, RZ, UR4, PT ;  /* 0x00000004ff007c0c */ /* 0x000fc8000bf05070 */
[----:B------:R-:W-:-:S04]  /*24a10*/  ISETP.NE.AND.EX P2, PT, RZ, UR5, PT, P0 ;  /* 0x00000005ff007c0c */ /* 0x000fc8000bf45300 */
[----:B------:R-:W-:-:S09]  /*24a20*/  SEL R6, R5, RZ, !P2 ;  /* 0x000000ff05067207 */ /* 0x000fd20005000000 */
.L_x_672:
[----:B------:R-:W-:Y:S02]  /*24a30*/  PLOP3.LUT P0, PT, P0, P3, PT, 0xa2, 0x0 ;  /* 0x000000000000781c */ /* 0x000fe40000707472 */
[----:B------:R-:W-:Y:S01]  /*24a40*/  @P3 R2UR P0, UR7, R6 ;  /* 0x00000000060732ca */ /* 0x000fe20000000000 */
[----:B------:R-:W-:-:S07]  /*24a50*/  UMOV UR4, URZ ;  /* 0x0000003f00047c82 */ /* 0x000fce0008000000 */
[----:B------:R-:W-:Y:S02]  /*24a60*/  PLOP3.LUT P0, PT, P0, P3, PT, 0xa2, 0x0 ;  /* 0x000000000000781c */ /* 0x000fe40000707472 */
[----:B------:R-:W-:-:S08]  /*24a70*/  @P3 R2UR.OR P0, UR6, R18 ;  /* 0x00000000120632ca */ /* 0x000fd00000100000 */
[----:B------:R-:W-:Y:S02]  /*24a80*/  PLOP3.LUT P0, PT, P0, P3, PT, 0xa2, 0x0 ;  /* 0x000000000000781c */ /* 0x000fe40000707472 */
[----:B------:R-:W-:-:S08]  /*24a90*/  @P3 R2UR.OR P0, UR5, R3 ;  /* 0x00000000030532ca */ /* 0x000fd00000100000 */
[----:B------:R-:W-:-:S05]  /*24aa0*/  @P3 PLOP3.LUT P3, PT, P0, PT, PT, 0x80, 0x0 ;  /* 0x000000000000381c */ /* 0x000fca000076f070 */
[----:B------:R0:W-:Y:S08]  /*24ab0*/  @!UP0 UTMAPF.L2.4D [UR4], [UR8] ;  /* 0x00000004080085b8 */ /* 0x0001f00008018000 */
[----:B0-----:R-:W-:Y:S05]  /*24ac0*/  @P3 BRA.U.ANY `(.L_x_672) ;  /* 0xfffffffd00d83947 */ /* 0x001fea000393ffff */
[----:B------:R-:W-:Y:S01]  /*24ad0*/  PLOP3.LUT P2, PT, P1, PT, PT, 0x8, 0x0 ;  /* 0x000000000000781c */ /* 0x000fe20000f4e170 */
[----:B------:R-:W-:Y:S01]  /*24ae0*/  VOTEU.ALL UP0, P1 ;  /* 0x00000000003f7886 */ /* 0x000fe20000800000 */
[----:B------:R-:W-:-:S11]  /*24af0*/  UMOV UR4, 0x40 ;  /* 0x0000004000047882 */ /* 0x000fd60000000000 */
.L_x_673:
[----:B------:R-:W-:Y:S02]  /*24b00*/  PLOP3.LUT P0, PT, P0, P2, PT, 0xa2, 0x0 ;  /* 0x000000000000781c */ /* 0x000fe40000705472 */
[----:B------:R-:W-:-:S08]  /*24b10*/  @P2 R2UR P0, UR7, R6 ;  /* 0x00000000060722ca */ /* 0x000fd00000000000 */
        /* <DEDUP_REMOVED lines=10> */
.L_x_674:
        /* <DEDUP_REMOVED lines=9> */
[----:B------:R-:W0:Y:S01]  /*24c50*/  LDC.64 R4, c[0x0][0x3f8] ;  /* 0x0000fe00ff047b82 */ /* 0x000e220000000a00 */
[----:B------:R-:W-:Y:S01]  /*24c60*/  ULDC.64 UR4, c[0x0][0xa08] ;  /* 0x0002820000047ab9 */ /* 0x000fe20000000a00 */
[----:B-----5:R-:W-:Y:S02]  /*24c70*/  SHF.R.S32.HI R17, RZ, 0x1f, R20 ;  /* 0x0000001fff117819 */ /* 0x020fe40000011414 */
[----:B0-----:R-:W-:Y:S01]  /*24c80*/  LOP3.LUT P0, RZ, R4, UR4, RZ, 0xfc, !PT ;  /* 0x0000000404ff7c12 */ /* 0x001fe2000f80fcff */
[----:B------:R-:W-:-:S03]  /*24c90*/  UMOV UR4, 0xffffffff ;  /* 0xffffffff00047882 */ /* 0x000fc60000000000 */
[----:B------:R-:W-:-:S04]  /*24ca0*/  LOP3.LUT P0, RZ, R5, UR5, RZ, 0xfc, P0 ;  /* 0x0000000505ff7c12 */ /* 0x000fc8000800fcff */
[----:B------:R-:W-:Y:S01]  /*24cb0*/  SEL R2, R20, RZ, !P0 ;  /* 0x000000ff14027207 */ /* 0x000fe20004000000 */
[----:B------:R-:W-:Y:S08]  /*24cc0*/  BRA.DIV UR4, `(.L_x_675) ;  /* 0x0000005a04cc7947 */ /* 0x000ff0000b800000 */
[----:B------:R-:W0:Y:S02]  /*24cd0*/  S2R R7, SR_TID.X ;  /* 0x0000000000077919 */ /* 0x000e240000002100 */
[----:B0-----:R-:W-:-:S04]  /*24ce0*/  SHF.R.U32.HI R7, RZ, 0x5, R7 ;  /* 0x00000005ff077819 */ /* 0x001fc80000011607 */
[----:B------:R-:W-:-:S05]  /*24cf0*/  LOP3.LUT R7, R7, 0x3, RZ, 0xc0, !PT ;  /* 0x0000000307077812 */ /* 0x000fca00078ec0ff */
[----:B------:R0:W1:Y:S02]  /*24d00*/  SHFL.IDX PT, R14, R7, RZ, 0x1f ;  /* 0x00001fff070e7589 */ /* 0x00006400000e0000 */
.L_x_841:
[----:B-1----:R-:W-:Y:S02]  /*24d10*/  ISETP.NE.AND P0, PT, R14, RZ, PT ;  /* 0x000000ff0e00720c */ /* 0x002fe40003f05270 */
[----:B------:R-:W-:-:S11]  /*24d20*/  PLOP3.LUT P6, PT, PT, PT, PT, 0x8, 0x0 ;  /* 0x000000000000781c */ /* 0x000fd60003fce170 */
[----:B------:R-:W-:Y:S05]  /*24d30*/  @P0 BRA `(.L_x_676) ;  /* 0x0000000800540947 */ /* 0x000fea0003800000 */
[----:B------:R-:W-:-:S03]  /*24d40*/  UMOV UR4, 0xffffffff ;  /* 0xffffffff00047882 */ /* 0x000fc60000000000 */
[----:B------:R-:W-:Y:S05]  /*24d50*/  BRA.DIV UR4, `(.L_x_677) ;  /* 0x0000005a04dc7947 */ /* 0x000fea000b800000 */
[----:B------:R-:W-:-:S13]  /*24d60*/  ELECT P6, URZ, PT ;  /* 0x00000000003f782f */ /* 0x000fda00038c0000 */
.L_x_844:
[----:B------:R-:W-:Y:S05]  /*24d70*/  @!P6 BRA `(.L_x_678) ;  /* 0x0000000400ace947 */ /* 0x000fea0003800000 */
[----:B0-----:R-:W2:Y:S01]  /*24d80*/  LDL R7, [R1+0x34] ;  /* 0x0000340001077983 */ /* 0x001ea20000100800 */
[----:B------:R-:W-:-:S04]  /*24d90*/  ISETP.NE.U32.AND P0, PT, R4, RZ, PT ;  /* 0x000000ff0400720c */ /* 0x000fc80003f05070 */
[----:B------:R-:W-:Y:S02]  /*24da0*/  ISETP.NE.AND.EX P0, PT, R5, RZ, PT, P0 ;  /* 0x000000ff0500720c */ /* 0x000fe40003f05300 */
[----:B--2---:R-:W-:-:S11]  /*24db0*/  IADD3 R7, R7, -0x1, RZ ;  /* 0xffffffff07077810 */ /* 0x004fd60007ffe0ff */
[----:B------:R-:W-:Y:S05]  /*24dc0*/  @!P0 BRA `(.L_x_679) ;  /* 0x0000000000488947 */ /* 0x000fea0003800000 */
[----:B------:R-:W0:Y:S01]  /*24dd0*/  LDC R10, c[0x0][0x41c] ;  /* 0x00010700ff0a7b82 */ /* 0x000e220000000800 */
[----:B------:R-:W-:Y:S01]  /*24de0*/  IMAD.MOV.U32 R2, RZ, RZ, R7 ;  /* 0x000000ffff027224 */ /* 0x000fe200078e0007 */
[----:B------:R-:W-:Y:S01]  /*24df0*/  ULDC.64 UR4, c[0x0][0x408] ;  /* 0x0001020000047ab9 */ /* 0x000fe20000000a00 */
[----:B0-----:R-:W-:-:S13]  /*24e00*/  ISETP.NE.AND P0, PT, R10, 0x1, PT ;  /* 0x000000010a00780c */ /* 0x001fda0003f05270 */
[----:B------:R-:W0:Y:S02]  /*24e10*/  @P0 LDC.64 R8, c[0x0][0x420] ;  /* 0x00010800ff080b82 */ /* 0x000e240000000a00 */
[----:B0-----:R-:W-:-:S05]  /*24e20*/  @P0 IMAD.HI.U32 R8, R7, R8, RZ ;  /* 0x0000000807080227 */ /* 0x001fca00078e00ff */
[----:B------:R-:W-:-:S04]  /*24e30*/  @P0 SHF.R.U32.HI R2, RZ, R9, R8 ;  /* 0x00000009ff020219 */ /* 0x000fc80000011608 */
[--C-:B------:R-:W-:Y:S01]  /*24e40*/  SHF.R.S32.HI R9, RZ, 0x1f, R2.reuse ;  /* 0x0000001fff097819 */ /* 0x100fe20000011402 */
[----:B------:R-:W-:-:S04]  /*24e50*/  IMAD.MOV R8, RZ, RZ, -R2 ;  /* 0x000000ffff087224 */ /* 0x000fc800078e0a02 */
[----:B------:R-:W-:Y:S02]  /*24e60*/  IMAD R7, R10, R8, R7 ;  /* 0x000000080a077224 */ /* 0x000fe400078e0207 */
[----:B------:R-:W-:Y:S02]  /*24e70*/  IMAD R10, R17, UR4, RZ ;  /* 0x00000004110a7c24 */ /* 0x000fe4000f8e02ff */
[----:B------:R-:W-:Y:S02]  /*24e80*/  IMAD.MOV.U32 R8, RZ, RZ, R2 ;  /* 0x000000ffff087224 */ /* 0x000fe400078e0002 */
[C---:B------:R-:W-:Y:S02]  /*24e90*/  IMAD R2, R20.reuse, UR5, R10 ;  /* 0x0000000514027c24 */ /* 0x040fe4000f8e020a */
[----:B------:R-:W-:-:S04]  /*24ea0*/  IMAD.WIDE.U32 R8, R20, UR4, R8 ;  /* 0x0000000414087c25 */ /* 0x000fc8000f8e0008 */
[----:B------:R-:W-:Y:S01]  /*24eb0*/  IMAD.IADD R2, R9, 0x1, R2 ;  /* 0x0000000109027824 */ /* 0x000fe200078e0202 */
[----:B------:R-:W-:-:S04]  /*24ec0*/  LEA R4, P0, R8, R4, 0x2 ;  /* 0x0000000408047211 */ /* 0x000fc800078010ff */
[----:B------:R-:W-:-:S05]  /*24ed0*/  LEA.HI.X R5, R8, R5, R2, 0x2, P0 ;  /* 0x0000000508057211 */ /* 0x000fca00000f1402 */
[----:B------:R0:W5:Y:S04]  /*24ee0*/  LDG.E R2, desc[UR54][R4.64] ;  /* 0x0000003604027981 */ /* 0x000168000c1e1900 */
.L_x_679:
[----:B0-----:R-:W2:Y:S01]  /*24ef0*/  LDL R4, [R1+0x4] ;  /* 0x0000040001047983 */ /* 0x001ea20000100800 */
[----:B------:R-:W-:-:S03]  /*24f00*/  MOV R9, 0x400 ;  /* 0x0000040000097802 */ /* 0x000fc60000000f00 */
[----:B------:R-:W3:Y:S01]  /*24f10*/  LDL R8, [R1+0xc] ;  /* 0x00000c0001087983 */ /* 0x000ee20000100800 */
[----:B------:R-:W0:Y:S01]  /*24f20*/  S2R R10, SR_CgaCtaId ;  /* 0x00000000000a7919 */ /* 0x000e220000008800 */
[----:B------:R-:W1:Y:S01]  /*24f30*/  S2R R5, SR_TID.X ;  /* 0x0000000000057919 */ /* 0x000e620000002100 */
[----:B0-----:R-:W-:Y:S02]  /*24f40*/  LEA R9, R10, R9, 0x18 ;  /* 0x000000090a097211 */ /* 0x001fe400078ec0ff */
[----:B-1----:R-:W-:-:S04]  /*24f50*/  LOP3.LUT R5, R5, 0x7f, RZ, 0xc0, !PT ;  /* 0x0000007f05057812 */ /* 0x002fc800078ec0ff */
[----:B------:R-:W-:Y:S02]  /*24f60*/  ISETP.NE.AND P0, PT, R5, RZ, PT ;  /* 0x000000ff0500720c */ /* 0x000fe40003f05270 */
[----:B--2---:R-:W-:Y:S02]  /*24f70*/  LEA R4, R4, R9, 0x3 ;  /* 0x0000000904047211 */ /* 0x004fe400078e18ff */
[----:B---3--:R-:W-:-:S04]  /*24f80*/  SHF.L.U32 R8, R8, 0x1f, RZ ;  /* 0x0000001f08087819 */ /* 0x008fc800000006ff */
[----:B------:R-:W0:Y:S02]  /*24f90*/  SYNCS.PHASECHK.TRANS64.TRYWAIT P2, [R4+URZ+0x33480], R8 ;  /* 0x03348008040075a7 */ /* 0x000e24000804017f */
[----:B0-----:R-:W-:Y:S05]  /*24fa0*/  @!P2 BRA `(.L_x_680) ;  /* 0x000000580068a947 */ /* 0x001fea0003800000 */
.L_x_845:
        /* <DEDUP_REMOVED lines=8> */
.L_x_681:
[----:B------:R-:W2:Y:S01]  /*25030*/  LDL R5, [R1+0x4] ;  /* 0x0000040001057983 */ /* 0x000ea20000100800 */
[----:B------:R-:W-:-:S03]  /*25040*/  MOV R10, 0x400 ;  /* 0x00000400000a7802 */ /* 0x000fc60000000f00 */
[----:B------:R-:W3:Y:S01]  /*25050*/  LDL R9, [R1+0x14] ;  /* 0x0000140001097983 */ /* 0x000ee20000100800 */
[----:B------:R-:W1:Y:S01]  /*25060*/  S2R R11, SR_CgaCtaId ;  /* 0x00000000000b7919 */ /* 0x000e620000008800 */
[----:B------:R-:W-:Y:S01]  /*25070*/  R2UR UR9, R4 ;  /* 0x00000000040972ca */ /* 0x000fe200000e0000 */
[----:B------:R-:W-:Y:S01]  /*25080*/  UIADD3 UR4, UP0, UR40, 0x470, URZ ;  /* 0x0000047028047890 */ /* 0x000fe2000ff1e03f */
[----:B------:R-:W-:Y:S02]  /*25090*/  R2UR UR12, R0 ;  /* 0x00000000000c72ca */ /* 0x000fe400000e0000 */
[----:B-----5:R-:W-:Y:S01]  /*250a0*/  R2UR UR13, R2 ;  /* 0x00000000020d72ca */ /* 0x020fe200000e0000 */
[----:B------:R-:W-:Y:S01]  /*250b0*/  UIADD3.X UR5, URZ, UR41, URZ, UP0, !UPT ;  /* 0x000000293f057290 */ /* 0x000fe200087fe43f */
[----:B-1----:R-:W-:-:S07]  /*250c0*/  LEA R10, R11, R10, 0x18 ;  /* 0x0000000a0b0a7211 */ /* 0x002fce00078ec0ff */
[----:B------:R-:W-:Y:S01]  /*250d0*/  UIADD3 UR9, UR9, 0x33470, URZ ;  /* 0x0003347009097890 */ /* 0x000fe2000fffe03f */
[----:B------:R-:W-:Y:S01]  /*250e0*/  UMOV UR10, URZ ;  /* 0x0000003f000a7c82 */ /* 0x000fe20008000000 */
[----:B------:R-:W-:Y:S01]  /*250f0*/  UMOV UR6, 0x0 ;  /* 0x0000000000067882 */ /* 0x000fe20000000000 */
[----:B------:R-:W-:Y:S01]  /*25100*/  UMOV UR7, 0x14f00000 ;  /* 0x14f0000000077882 */ /* 0x000fe20000000000 */
[----:B------:R-:W-:Y:S01]  /*25110*/  UMOV UR16, 0x40 ;  /* 0x0000004000107882 */ /* 0x000fe20000000000 */
[----:B--2---:R-:W-:-:S05]  /*25120*/  IMAD R5, R5, 0x7800, R10 ;  /* 0x0000780005057824 */ /* 0x004fca00078e020a */
[----:B------:R-:W-:Y:S01]  /*25130*/  R2UR UR15, R5 ;  /* 0x00000000050f72ca */ /* 0x000fe200000e0000 */
[----:B---3--:R-:W-:-:S05]  /*25140*/  IMAD R7, R7, 0xa0, R9 ;  /* 0x000000a007077824 */ /* 0x008fca00078e0209 */
[----:B------:R-:W-:-:S07]  /*25150*/  R2UR UR11, R7 ;  /* 0x00000000070b72ca */ /* 0x000fce00000e0000 */
        /* <DEDUP_REMOVED lines=13> */
.L_x_846:
        /* <DEDUP_REMOVED lines=8> */
.L_x_683:
        /* <DEDUP_REMOVED lines=24> */
.L_x_678:
[----:B0-----:R-:W0:Y:S01]  /*25430*/  S2R R7, SR_CgaCtaId ;  /* 0x0000000000077919 */ /* 0x001e220000008800 */
[----:B------:R-:W-:Y:S01]  /*25440*/  MOV R5, 0x400 ;  /* 0x0000040000057802 */ /* 0x000fe20000000f00 */
[----:B------:R-:W-:Y:S05]  /*25450*/  WARPSYNC.ALL ;  /* 0x0000000000007948 */ /* 0x000fea0003800000 */
[----:B------:R-:W-:Y:S01]  /*25460*/  BAR.SYNC.DEFER_BLOCKING 0x8, 0x120 ;  /* 0x0204800000007b1d */ /* 0x000fe20000010000 */
[----:B------:R-:W-:-:S13]  /*25470*/  ELECT P0, URZ, PT ;  /* 0x00000000003f782f */ /* 0x000fda0003800000 */
[----:B------:R-:W-:Y:S01]  /*25480*/  @P0 R2UR UR13, R6 ;  /* 0x00000000060d02ca */ /* 0x000fe200000e0000 */
[----:B------:R-:W-:Y:S01]  /*25490*/  UIADD3 UR4, UP0, UR40, 0x270, URZ ;  /* 0x0000027028047890 */ /* 0x000fe2000ff1e03f */
[----:B------:R-:W-:Y:S02]  /*254a0*/  @P0 R2UR UR12, R18 ;  /* 0x00000000120c02ca */ /* 0x000fe400000e0000 */
[C---:B------:R-:W-:Y:S01]  /*254b0*/  @P0 R2UR UR11, R3.reuse ;  /* 0x00000000030b02ca */ /* 0x040fe200000e0000 */
[----:B------:R-:W-:Y:S01]  /*254c0*/  UIADD3.X UR5, URZ, UR41, URZ, UP0, !UPT ;  /* 0x000000293f057290 */ /* 0x000fe200087fe43f */
[----:B------:R-:W-:Y:S01]  /*254d0*/  @P0 R2UR UR21, R6 ;  /* 0x00000000061502ca */ /* 0x000fe200000e0000 */
[----:B------:R-:W-:Y:S01]  /*254e0*/  UMOV UR6, 0x0 ;  /* 0x0000000000067882 */ /* 0x000fe20000000000 */
[----:B------:R-:W-:Y:S01]  /*254f0*/  UMOV UR7, 0x12f00000 ;  /* 0x12f0000000077882 */ /* 0x000fe20000000000 */
[----:B------:R-:W-:Y:S01]  /*25500*/  UMOV UR10, URZ ;  /* 0x0000003f000a7c82 */ /* 0x000fe20008000000 */
[----:B------:R-:W-:Y:S01]  /*25510*/  @P0 R2UR UR20, R18 ;  /* 0x00000000121402ca */ /* 0x000fe200000e0000 */
[----:B------:R-:W-:Y:S01]  /*25520*/  UMOV UR14, 0x0 ;  /* 0x00000000000e7882 */ /* 0x000fe20000000000 */
[----:B-1----:R-:W-:Y:S01]  /*25530*/  @P0 IMAD.MOV.U32 R4, RZ, RZ, 0x6000 ;  /* 0x00006000ff040424 */ /* 0x002fe200078e00ff */
[----:B------:R-:W-:Y:S01]  /*25540*/  @P0 R2UR UR19, R3 ;  /* 0x00000000031302ca */ /* 0x000fe200000e0000 */
[----:B------:R-:W-:Y:S01]  /*25550*/  UMOV UR15, 0x12f00000 ;  /* 0x12f00000000f7882 */ /* 0x000fe20000000000 */
[----:B------:R-:W-:Y:S01]  /*25560*/  UMOV UR18, 0x40 ;  /* 0x0000004000127882 */ /* 0x000fe20000000000 */
[----:B------:R-:W-:Y:S01]  /*25570*/  UMOV UR22, 0x0 ;  /* 0x0000000000167882 */ /* 0x000fe20000000000 */
[----:B------:R-:W-:Y:S01]  /*25580*/  UMOV UR23, 0x12f00000 ;  /* 0x12f0000000177882 */ /* 0x000fe20000000000 */
[----:B0-----:R-:W-:-:S04]  /*25590*/  LEA R5, R7, R5, 0x18 ;  /* 0x0000000507057211 */ /* 0x001fc800078ec0ff */
[----:B------:R-:W-:Y:S01]  /*255a0*/  R2UR UR24, R5 ;  /* 0x00000000051872ca */ /* 0x000fe200000e0000 */
[----:B------:R1:W-:-:S12]  /*255b0*/  @P0 SYNCS.ARRIVE.TRANS64 RZ, [R5+URZ+0x33400], R4 ;  /* 0x0334000405ff09a7 */ /* 0x0003d8000800003f */
[----:B------:R-:W-:Y:S02]  /*255c0*/  UIADD3 UR8, UR24, 0x1e200, URZ ;  /* 0x0001e20018087890 */ /* 0x000fe4000fffe03f */
[----:B------:R-:W-:Y:S02]  /*255d0*/  UIADD3 UR9, UR24, 0x33400, URZ ;  /* 0x0003340018097890 */ /* 0x000fe4000fffe03f */
[----:B------:R-:W-:-:S05]  /*255e0*/  UIADD3 UR16, UR24, 0x20200, URZ ;  /* 0x0002020018107890 */ /* 0x000fca000fffe03f */
[----:B------:R-:W-:Y:S02]  /*255f0*/  UMOV UR17, UR9 ;  /* 0x0000000900117c82 */ /* 0x000fe40008000000 */
[----:B------:R0:W-:Y:S02]  /*25600*/  UTMALDG.4D [UR8], [UR4], desc[UR6] ;  /* 0x00000608040075b4 */ /* 0x0001e40008019000 */
[----:B------:R1:W-:Y:S01]  /*25610*/  UTMALDG.4D [UR16], [UR4], desc[UR14] ;  /* 0x00000e10040075b4 */ /* 0x0003e20008019000 */
[----:B0-----:R-:W-:Y:S01]  /*25620*/  @P0 R2UR UR13, R6 ;  /* 0x00000000060d02ca */ /* 0x001fe200000e0000 */
[----:B------:R-:W-:Y:S01]  /*25630*/  UIADD3 UR8, UR24, 0x22200, URZ ;  /* 0x0002220018087890 */ /* 0x000fe2000fffe03f */
[----:B------:R-:W-:Y:S01]  /*25640*/  @P0 R2UR UR12, R18 ;  /* 0x00000000120c02ca */ /* 0x000fe200000e0000 */
[----:B------:R-:W-:Y:S01]  /*25650*/  UMOV UR10, 0x80 ;  /* 0x00000080000a7882 */ /* 0x000fe20000000000 */
[----:B------:R-:W-:-:S13]  /*25660*/  @P0 R2UR UR11, R3 ;  /* 0x00000000030b02ca */ /* 0x000fda00000e0000 */
[----:B------:R1:W-:Y:S02]  /*25670*/  UTMALDG.4D [UR8], [UR4], desc[UR22] ;  /* 0x00001608040075b4 */ /* 0x0003e40008019000 */
[----:B-1----:R-:W-:Y:S01]  /*25680*/  NOP ;  /* 0x0000000000007918 */ /* 0x002fe20000000000 */
.L_x_676:
[----:B------:R-:W2:Y:S01]  /*25690*/  LDL.LU R6, [R1+0x40] ;  /* 0x0000400001067983 */ /* 0x000ea20000300800 */
[----:B------:R-:W-:Y:S01]  /*256a0*/  MOV R4, 0x400 ;  /* 0x0000040000047802 */ /* 0x000fe20000000f00 */
[----:B------:R-:W-:Y:S01]  /*256b0*/  BSSY B0, `(.L_x_684) ;  /* 0x000000b000007945 */ /* 0x000fe20003800000 */
[----:B------:R-:W1:Y:S02]  /*256c0*/  S2R R5, SR_CgaCtaId ;  /* 0x0000000000057919 */ /* 0x000e640000008800 */
[----:B-1----:R-:W-:Y:S01]  /*256d0*/  LEA R4, R5, R4, 0x18 ;  /* 0x0000000405047211 */ /* 0x002fe200078ec0ff */
[----:B--2---:R-:W-:-:S05]  /*256e0*/  VIADD R6, R6, 0x1 ;  /* 0x0000000106067836 */ /* 0x004fca0000000000 */
[----:B------:R-:W-:Y:S01]  /*256f0*/  LEA.HI R3, R6, R6, RZ, 0x1 ;  /* 0x0000000606037211 */ /* 0x000fe200078f08ff */
[----:B------:R1:W-:Y:S03]  /*25700*/  STL [R1+0x40], R6 ;  /* 0x0000400601007387 */ /* 0x0003e60000100800 */
[----:B------:R-:W-:-:S04]  /*25710*/  LOP3.LUT R3, R3, 0xfffffffe, RZ, 0xc0, !PT ;  /* 0xfffffffe03037812 */ /* 0x000fc800078ec0ff */
[----:B------:R-:W-:-:S04]  /*25720*/  IADD3 R3, R6, -R3, RZ ;  /* 0x8000000306037210 */ /* 0x000fc80007ffe0ff */
[----:B------:R-:W-:-:S04]  /*25730*/  SHF.L.U32 R3, R3, 0x1f, RZ ;  /* 0x0000001f03037819 */ /* 0x000fc800000006ff */
[----:B------:R-:W2:Y:S02]  /*25740*/  SYNCS.PHASECHK.TRANS64.TRYWAIT P0, [R4+URZ+0x33420], R3 ;  /* 0x03342003040075a7 */ /* 0x000ea4000800017f */
[----:B-12---:R-:W-:Y:S05]  /*25750*/  @!P0 BRA `(.L_x_685) ;  /* 0x0000005000a48947 */ /* 0x006fea0003800000 */
.L_x_847:
[----:B------:R-:W-:Y:S05]  /*25760*/  BSYNC B0 ;  /* 0x0000000000007941 */ /* 0x000fea0003800000 */
.L_x_684:
[----:B-1----:R-:W2:Y:S02]  /*25770*/  LDL.LU R4, [R1+0x30] ;  /* 0x0000300001047983 */ /* 0x002ea40000300800 */
[----:B--2---:R-:W-:-:S13]  /*25780*/  ISETP.GE.AND P0, PT, R4, 0xa1, PT ;  /* 0x000000a10400780c */ /* 0x004fda0003f06270 */
[----:B------:R-:W-:Y:S05]  /*25790*/  @!P0 BRA `(.L_x_686) ;  /* 0x0000001400048947 */ /* 0x000fea0003800000 */
[----:B------:R-:W2:Y:S04]  /*257a0*/  LDL.LU R4, [R1+0x34] ;  /* 0x0000340001047983 */ /* 0x000ea80000300800 */
[----:B------:R1:W5:Y:S04]  /*257b0*/  LDL.LU R6, [R1+0x4] ;  /* 0x0000040001067983 */ /* 0x0003680000300800 */
[----:B0-----:R1:W5:Y:S02]  /*257c0*/  LDL.LU R7, [R1+0xc] ;  /* 0x00000c0001077983 */ /* 0x0013640000300800 */
[----:B-12---:R-:W-:-:S07]  /*257d0*/  VIADD R12, R4, 0xfffffffe ;  /* 0xfffffffe040c7836 */ /* 0x006fce0000000000 */
.L_x_710:
[----:B-----5:R-:W-:Y:S01]  /*257e0*/  VIADD R4, R6, 0x1 ;  /* 0x0000000106047836 */ /* 0x020fe20000000000 */
[----:B------:R-:W-:Y:S05]  /*257f0*/  YIELD ;  /* 0x0000000000007946 */ /* 0x000fea0003800000 */
[----:B------:R-:W-:Y:S01]  /*25800*/  ISETP.NE.AND P0, PT, R4, 0x2, PT ;  /* 0x000000020400780c */ /* 0x000fe20003f05270 */
[----:B------:R-:W-:Y:S03]  /*25810*/  BSSY B0, `(.L_x_687) ;  /* 0x00000ad000007945 */ /* 0x000fe60003800000 */
[----:B------:R-:W-:-:S02]  /*25820*/  SEL R3, RZ, 0x1, P0 ;  /* 0x00000001ff037807 */ /* 0x000fc40000000000 */
[----:B0-----:R-:W-:Y:S02]  /*25830*/  SEL R10, R4, RZ, P0 ;  /* 0x000000ff040a7207 */ /* 0x001fe40000000000 */
[----:B------:R-:W-:-:S05]  /*25840*/  LOP3.LUT R9, R7, R3, RZ, 0x3c, !PT ;  /* 0x0000000307097212 */ /* 0x000fca00078e3cff */
[----:B------:R0:W-:Y:S04]  /*25850*/  STL [R1+0xc], R9 ;  /* 0x00000c0901007387 */ /* 0x0001e80000100800 */
[----:B------:R0:W-:Y:S01]  /*25860*/  STL [R1+0x4], R10 ;  /* 0x0000040a01007387 */ /* 0x0001e20000100800 */
[----:B--2---:R-:W-:Y:S05]  /*25870*/  @!P6 BRA `(.L_x_688) ;  /* 0x000000080098e947 */ /* 0x004fea0003800000 */
[----:B------:R-:W-:Y:S01]  /*25880*/  ULDC.64 UR4, c[0x0][0x3f8] ;  /* 0x0000fe0000047ab9 */ /* 0x000fe20000000a00 */
[----:B------:R-:W-:Y:S01]  /*25890*/  IMAD.MOV.U32 R8, RZ, RZ, R12 ;  /* 0x000000ffff087224 */ /* 0x000fe200078e000c */
[----:B------:R-:W-:-:S04]  /*258a0*/  ISETP.NE.U32.AND P0, PT, RZ, UR4, PT ;  /* 0x00000004ff007c0c */ /* 0x000fc8000bf05070 */
[----:B------:R-:W-:-:S13]  /*258b0*/  ISETP.NE.AND.EX P0, PT, RZ, UR5, PT, P0 ;  /* 0x00000005ff007c0c */ /* 0x000fda000bf05300 */
[----:B------:R-:W-:Y:S05]  /*258c0*/  @!P0 BRA `(.L_x_689) ;  /* 0x0000000000448947 */ /* 0x000fea0003800000 */
[----:B------:R-:W1:Y:S01]  /*258d0*/  LDC R5, c[0x0][0x41c] ;  /* 0x00010700ff057b82 */ /* 0x000e620000000800 */
[----:B------:R-:W-:Y:S01]  /*258e0*/  ULDC.64 UR6, c[0x0][0x408] ;  /* 0x0001020000067ab9 */ /* 0x000fe20000000a00 */
[----:B-1----:R-:W-:-:S13]  /*258f0*/  ISETP.NE.AND P0, PT, R5, 0x1, PT ;  /* 0x000000010500780c */ /* 0x002fda0003f05270 */
[----:B------:R-:W1:Y:S02]  /*25900*/  @P0 LDC.64 R2, c[0x0][0x420] ;  /* 0x00010800ff020b82 */ /* 0x000e640000000a00 */
[----:B-1----:R-:W-:-:S04]  /*25910*/  @P0 IMAD.HI.U32 R4, R12, R2, RZ ;  /* 0x000000020c040227 */ /* 0x002fc800078e00ff */
[----:B------:R-:W-:Y:S01]  /*25920*/  IMAD.MOV.U32 R2, RZ, RZ, R12 ;  /* 0x000000ffff027224 */ /* 0x000fe200078e000c */
[----:B------:R-:W-:Y:S01]  /*25930*/  @P0 SHF.R.U32.HI R2, RZ, R3, R4 ;  /* 0x00000003ff020219 */ /* 0x000fe20000011604 */
[----:B------:R-:W-:-:S03]  /*25940*/  IMAD R4, R17, UR6, RZ ;  /* 0x0000000611047c24 */ /* 0x000fc6000f8e02ff */
[----:B------:R-:W-:Y:S01]  /*25950*/  SHF.R.S32.HI R3, RZ, 0x1f, R2 ;  /* 0x0000001fff037819 */ /* 0x000fe20000011402 */
[----:B------:R-:W-:Y:S01]  /*25960*/  IMAD R4, R20, UR7, R4 ;  /* 0x0000000714047c24 */ /* 0x000fe2000f8e0204 */
[----:B------:R-:W-:Y:S01]  /*25970*/  IADD3 R8, -R2, RZ, RZ ;  /* 0x000000ff02087210 */ /* 0x000fe20007ffe1ff */
[----:B------:R-:W-:-:S04]  /*25980*/  IMAD.WIDE.U32 R2, R20, UR6, R2 ;  /* 0x0000000614027c25 */ /* 0x000fc8000f8e0002 */
[----:B------:R-:W-:Y:S01]  /*25990*/  IMAD.IADD R3, R4, 0x1, R3 ;  /* 0x0000000104037824 */ /* 0x000fe200078e0203 */
[----:B------:R-:W-:Y:S01]  /*259a0*/  LEA R4, P0, R2, UR4, 0x2 ;  /* 0x0000000402047c11 */ /* 0x000fe2000f8010ff */
[----:B------:R-:W-:-:S03]  /*259b0*/  IMAD R8, R5, R8, R12 ;  /* 0x0000000805087224 */ /* 0x000fc600078e020c */
[----:B------:R-:W-:-:S05]  /*259c0*/  LEA.HI.X R5, R2, UR5, R3, 0x2, P0 ;  /* 0x0000000502057c11 */ /* 0x000fca00080f1403 */
[----:B------:R1:W5:Y:S04]  /*259d0*/  LDG.E R2, desc[UR54][R4.64] ;  /* 0x0000003604027981 */ /* 0x000368000c1e1900 */
.L_x_689:
[----:B-1----:R-:W1:Y:S01]  /*259e0*/  S2R R5, SR_CgaCtaId ;  /* 0x0000000000057919 */ /* 0x002e620000008800 */
[----:B------:R-:W-:Y:S01]  /*259f0*/  MOV R4, 0x400 ;  /* 0x0000040000047802 */ /* 0x000fe20000000f00 */
[----:B------:R-:W-:Y:S01]  /*25a00*/  BSSY B1, `(.L_x_690) ;  /* 0x0000009000017945 */ /* 0x000fe20003800000 */
[----:B------:R-:W2:Y:S02]  /*25a10*/  S2R R3, SR_TID.X ;  /* 0x0000000000037919 */ /* 0x000ea40000002100 */
[----:B-1----:R-:W-:Y:S02]  /*25a20*/  LEA R4, R5, R4, 0x18 ;  /* 0x0000000405047211 */ /* 0x002fe400078ec0ff */
[----:B--2---:R-:W-:-:S03]  /*25a30*/  LOP3.LUT R3, R3, 0x7f, RZ, 0xc0, !PT ;  /* 0x0000007f03037812 */ /* 0x004fc600078ec0ff */
[----:B------:R-:W-:Y:S01]  /*25a40*/  IMAD R5, R10, 0x8, R4 ;  /* 0x000000080a057824 */ /* 0x000fe200078e0204 */
[----:B------:R-:W-:Y:S02]  /*25a50*/  SHF.L.U32 R4, R9, 0x1f, RZ ;  /* 0x0000001f09047819 */ /* 0x000fe400000006ff */
[----:B------:R-:W-:Y:S02]  /*25a60*/  ISETP.NE.AND P2, PT, R3, RZ, PT ;  /* 0x000000ff0300720c */ /* 0x000fe40003f45270 */
[----:B------:R-:W1:Y:S02]  /*25a70*/  SYNCS.PHASECHK.TRANS64.TRYWAIT P0, [R5+URZ+0x33480], R4 ;  /* 0x03348004050075a7 */ /* 0x000e64000800017f */
[----:B-1----:R-:W-:Y:S09]  /*25a80*/  @!P0 BRA `(.L_x_691) ;  /* 0x0000004c00f88947 */ /* 0x002ff20003800000 */
.L_x_848:
[----:B------:R-:W-:Y:S05]  /*25a90*/  BSYNC B1 ;  /* 0x0000000000017941 */ /* 0x000fea0003800000 */
.L_x_690:
[----:B------:R-:W-:Y:S04]  /*25aa0*/  BSSY B1, `(.L_x_692) ;  /* 0x0000009000017945 */ /* 0x000fe80003800000 */
[----:B------:R-:W-:Y:S05]  /*25ab0*/  @P2 BRA `(.L_x_693) ;  /* 0x00000000001c2947 */ /* 0x000fea0003800000 */
[----:B------:R-:W0:Y:S02]  /*25ac0*/  S2R R3, SR_TID.X ;  /* 0x0000000000037919 */ /* 0x000e240000002100 */
[----:B0-----:R-:W-:Y:S01]  /*25ad0*/  LOP3.LUT R9, R3, 0x1f, RZ, 0xc0, !PT ;  /* 0x0000001f03097812 */ /* 0x001fe200078ec0ff */
[----:B------:R-:W-:-:S03]  /*25ae0*/  IMAD.MOV.U32 R3, RZ, RZ, 0x7800 ;  /* 0x00007800ff037424 */ /* 0x000fc600078e00ff */
[----:B------:R-:W-:Y:S01]  /*25af0*/  ISETP.NE.AND P0, PT, R9, RZ, PT ;  /* 0x000000ff0900720c */ /* 0x000fe20003f05270 */
[----:B------:R2:W-:-:S12]  /*25b00*/  SYNCS.ARRIVE.TRANS64 RZ, [R5+URZ+0x33470], R3 ;  /* 0x0334700305ff79a7 */ /* 0x0005d8000800003f */
[----:B--2---:R-:W-:Y:S05]  /*25b10*/  @!P0 BRA `(.L_x_693) ;  /* 0x0000000000048947 */ /* 0x004fea0003800000 */
[----:B------:R-:W-:Y:S01]  /*25b20*/  BPT.TRAP 0x1 ;  /* 0x000000040000795c */ /* 0x000fe20000300000 */
.L_x_693:
[----:B------:R-:W-:Y:S05]  /*25b30*/  BSYNC B1 ;  /* 0x0000000000017941 */ /* 0x000fea0003800000 */
.L_x_692:
[----:B------:R-:W2:Y:S04]  /*25b40*/  LDL R3, [R1+0x4] ;  /* 0x0000040001037983 */ /* 0x000ea80000100800 */
[----:B0-----:R-:W3:Y:S01]  /*25b50*/  LDL R9, [R1+0x14] ;  /* 0x0000140001097983 */ /* 0x001ee20000100800 */
[----:B------:R-:W-:Y:S01]  /*25b60*/  IMAD.MOV.U32 R15, RZ, RZ, RZ ;  /* 0x000000ffff0f7224 */ /* 0x000fe200078e00ff */
[----:B------:R-:W-:Y:S01]  /*25b70*/  MOV R10, 0x400 ;  /* 0x00000400000a7802 */ /* 0x000fe20000000f00 */
[----:B------:R-:W-:Y:S01]  /*25b80*/  UIADD3 UR4, UP0, UR40, 0x470, URZ ;  /* 0x0000047028047890 */ /* 0x000fe2000ff1e03f */
[----:B------:R-:W0:Y:S01]  /*25b90*/  S2R R11, SR_CgaCtaId ;  /* 0x00000000000b7919 */ /* 0x000e220000008800 */
[----:B------:R-:W-:Y:S01]  /*25ba0*/  PLOP3.LUT P0, PT, PT, PT, PT, 0x80, 0x0 ;  /* 0x000000000000781c */ /* 0x000fe20003f0f070 */
[----:B------:R-:W-:Y:S01]  /*25bb0*/  UMOV UR6, 0x0 ;  /* 0x0000000000067882 */ /* 0x000fe20000000000 */
[----:B------:R-:W-:Y:S01]  /*25bc0*/  R2UR UR10, R15 ;  /* 0x000000000f0a72ca */ /* 0x000fe200000e0000 */
[----:B------:R-:W-:Y:S01]  /*25bd0*/  UIADD3.X UR5, URZ, UR41, URZ, UP0, !UPT ;  /* 0x000000293f057290 */ /* 0x000fe200087fe43f */
[----:B------:R-:W-:Y:S01]  /*25be0*/  UMOV UR7, 0x14f00000 ;  /* 0x14f0000000077882 */ /* 0x000fe20000000000 */
[----:B0-----:R-:W-:-:S05]  /*25bf0*/  LEA R10, R11, R10, 0x18 ;  /* 0x0000000a0b0a7211 */ /* 0x001fca00078ec0ff */
[----:B--2---:R-:W-:Y:S02]  /*25c00*/  IMAD R3, R3, 0x7800, R10 ;  /* 0x0000780003037824 */ /* 0x004fe400078e020a */
[----:B---3--:R-:W-:Y:S01]  /*25c10*/  IMAD R9, R8, 0xa0, R9 ;  /* 0x000000a008097824 */ /* 0x008fe200078e0209 */
[----:B------:R-:W-:Y:S01]  /*25c20*/  IADD3 R8, R5, 0x33470, RZ ;  /* 0x0003347005087810 */ /* 0x000fe20007ffe0ff */
[----:B------:R-:W-:-:S07]  /*25c30*/  VIADD R10, R3, 0xf200 ;  /* 0x0000f200030a7836 */ /* 0x000fce0000000000 */
.L_x_694:
[----:B------:R-:W-:-:S13]  /*25c40*/  @P0 ELECT P3, URZ, PT ;  /* 0x00000000003f082f */ /* 0x000fda0003860000 */
[----:B-----5:R-:W-:Y:S02]  /*25c50*/  @P3 R2UR UR13, R2 ;  /* 0x00000000020d32ca */ /* 0x020fe400000e0000 */
        /* <DEDUP_REMOVED lines=14> */
.L_x_695:
        /* <DEDUP_REMOVED lines=16> */
.L_x_696:
        /* <DEDUP_REMOVED lines=13> */
.L_x_849:
[----:B------:R-:W-:Y:S05]  /*25f10*/  BSYNC B1 ;  /* 0x0000000000017941 */ /* 0x000fea0003800000 */
.L_x_697:
        /* <DEDUP_REMOVED lines=11> */
.L_x_700:
[----:B------:R-:W-:Y:S05]  /*25fd0*/  BSYNC B1 ;  /* 0x0000000000017941 */ /* 0x000fea0003800000 */
.L_x_699:
[----:B------:R-:W-:Y:S01]  /*25fe0*/  R2UR UR10, R15 ;  /* 0x000000000f0a72ca */ /* 0x000fe200000e0000 */
[----:B------:R-:W-:Y:S01]  /*25ff0*/  UIADD3 UR4, UP0, UR40, 0x370, URZ ;  /* 0x0000037028047890 */ /* 0x000fe2000ff1e03f */
[----:B------:R-:W-:Y:S01]  /*26000*/  R2UR UR6, R10 ;  /* 0x000000000a0672ca */ /* 0x000fe200000e0000 */
[----:B01----:R-:W-:Y:S01]  /*26010*/  VIADD R5, R5, 0x33430 ;  /* 0x0003343005057836 */ /* 0x003fe20000000000 */
[----:B------:R-:W-:Y:S01]  /*26020*/  R2UR UR7, R11 ;  /* 0x000000000b0772ca */ /* 0x000fe200000e0000 */
[----:B------:R-:W-:Y:S01]  /*26030*/  UIADD3.X UR5, URZ, UR41, URZ, UP0, !UPT ;  /* 0x000000293f057290 */ /* 0x000fe200087fe43f */
[----:B------:R-:W-:Y:S02]  /*26040*/  PLOP3.LUT P0, PT, PT, PT, PT, 0x80, 0x0 ;  /* 0x000000000000781c */ /* 0x000fe40003f0f070 */
[----:B------:R-:W-:-:S11]  /*26050*/  IADD3 R4, R3, 0x24200, RZ ;  /* 0x0002420003047810 */ /* 0x000fd60007ffe0ff */
.L_x_701:
        /* <DEDUP_REMOVED lines=15> */
.L_x_702:
        /* <DEDUP_REMOVED lines=15> */
.L_x_703:
        /* <DEDUP_REMOVED lines=10> */
.L_x_688:
[----:B------:R-:W-:Y:S05]  /*262e0*/  BSYNC B0 ;  /* 0x0000000000007941 */ /* 0x000fea0003800000 */
.L_x_687:
[----:B------:R-:W-:-:S06]  /*262f0*/  UISETP.NE.AND UP0, UPT, UR37, 0x3, UPT ;  /* 0x000000032500788c */ /* 0x000fcc000bf05270 */
[----:B------:R-:W-:-:S13]  /*26300*/  PLOP3.LUT P0, PT, PT, PT, UP0, 0x80, 0x0 ;  /* 0x000000000000781c */ /* 0x000fda0003f0f008 */
[----:B------:R-:W-:Y:S05]  /*26310*/  @!P0 BRA `(.L_x_704) ;  /* 0x0000000000048947 */ /* 0x000fea0003800000 */
[----:B------:R-:W-:Y:S01]  /*26320*/  BPT.TRAP 0x1 ;  /* 0x000000040000795c */ /* 0x000fe20000300000 */
.L_x_704:
[----:B------:R-:W1:Y:S01]  /*26330*/  S2R R5, SR_CgaCtaId ;  /* 0x0000000000057919 */ /* 0x000e620000008800 */
[----:B------:R-:W-:Y:S01]  /*26340*/  IMAD.U32 R3, RZ, RZ, UR39 ;  /* 0x00000027ff037e24 */ /* 0x000fe2000f8e00ff */
[----:B------:R-:W-:Y:S01]  /*26350*/  MOV R4, 0x400 ;  /* 0x0000040000047802 */ /* 0x000fe20000000f00 */
[----:B------:R-:W-:Y:S03]  /*26360*/  BSSY B0, `(.L_x_705) ;  /* 0x0000008000007945 */ /* 0x000fe60003800000 */
[----:B------:R-:W-:Y:S02]  /*26370*/  ISETP.NE.AND P0, PT, R3, 0x3, PT ;  /* 0x000000030300780c */ /* 0x000fe40003f05270 */
[----:B------:R-:W-:-:S04]  /*26380*/  LOP3.LUT R3, R7, 0x1, RZ, 0x3c, !PT ;  /* 0x0000000107037812 */ /* 0x000fc800078e3cff */
[----:B------:R-:W-:Y:S02]  /*26390*/  SHF.L.U32 R3, R3, 0x1f, RZ ;  /* 0x0000001f03037819 */ /* 0x000fe400000006ff */
[----:B-1----:R-:W-:-:S05]  /*263a0*/  LEA R4, R5, R4, 0x18 ;  /* 0x0000000405047211 */ /* 0x002fca00078ec0ff */
[----:B------:R-:W-:-:S04]  /*263b0*/  IMAD R14, R6, 0x8, R4 ;  /* 0x00000008060e7824 */ /* 0x000fc800078e0204 */
[----:B------:R-:W1:Y:S02]  /*263c0*/  SYNCS.PHASECHK.TRANS64.TRYWAIT P2, [R14+URZ+0x33470], R3 ;  /* 0x033470030e0075a7 */ /* 0x000e64000804017f */
[----:B-1----:R-:W-:Y:S05]  /*263d0*/  @!P2 BRA `(.L_x_706) ;  /* 0x0000004400cca947 */ /* 0x002fea0003800000 */
.L_x_850:
[----:B------:R-:W-:Y:S05]  /*263e0*/  BSYNC B0 ;  /* 0x0000000000007941 */ /* 0x000fea0003800000 */
.L_x_705:
[----:B------:R-:W-:Y:S05]  /*263f0*/  @!P0 BRA `(.L_x_707) ;  /* 0x0000000000048947 */ /* 0x000fea0003800000 */
[----:B------:R-:W-:Y:S01]  /*26400*/  BPT.TRAP 0x1 ;  /* 0x000000040000795c */ /* 0x000fe20000300000 */
.L_x_707:
[----:B-1----:R-:W-:Y:S01]  /*26410*/  SHF.L.U32 R3, R7, 0x1f, RZ ;  /* 0x0000001f07037819 */ /* 0x002fe200000006ff */
[----:B0-----:R-:W-:-:S03]  /*26420*/  IMAD R10, R6, 0x7800, RZ ;  /* 0x00007800060a7824 */ /* 0x001fc600078e02ff */
[----:B------:R-:W0:Y:S02]  /*26430*/  SYNCS.PHASECHK.TRANS64.TRYWAIT P2, [R14+URZ+0x33460], R3 ;  /* 0x033460030e0075a7 */ /* 0x000e24000804017f */
[----:B0-----:R-:W-:Y:S05]  /*26440*/  @!P2 BRA `(.L_x_708) ;  /* 0x0000004400c4a947 */ /* 0x001fea0003800000 */
.L_x_851:
[----:B------:R-:W0:Y:S04]  /*26450*/  LDL R4, [R1+0x20] ;  /* 0x0000200001047983 */ /* 0x000e280000100800 */
[----:B------:R-:W2:Y:S01]  /*26460*/  LDL R11, [R1+0x1c] ;  /* 0x00001c00010b7983 */ /* 0x000ea20000100800 */
[----:B------:R-:W-:Y:S01]  /*26470*/  MOV R15, 0x400 ;  /* 0x00000400000f7802 */ /* 0x000fe20000000f00 */
[----:B------:R-:W-:Y:S05]  /*26480*/  WARPSYNC.ALL ;  /* 0x0000000000007948 */ /* 0x000fea0003800000 */
[----:B------:R-:W1:Y:S02]  /*26490*/  S2R R18, SR_CgaCtaId ;  /* 0x0000000000127919 */ /* 0x000e640000008800 */
[----:B-1----:R-:W-:-:S02]  /*264a0*/  LEA R15, R18, R15, 0x18 ;  /* 0x0000000f120f7211 */ /* 0x002fc400078ec0ff */
[----:B0-----:R-:W-:-:S04]  /*264b0*/  LOP3.LUT R3, R10, R4, RZ, 0xfc, !PT ;  /* 0x000000040a037212 */ /* 0x001fc800078efcff */
[----:B------:R-:W-:Y:S02]  /*264c0*/  IADD3 R3, R15, R3, RZ ;  /* 0x000000030f037210 */ /* 0x000fe40007ffe0ff */
[----:B--2---:R-:W-:-:S03]  /*264d0*/  LOP3.LUT R13, R10, R11, RZ, 0xfc, !PT ;  /* 0x0000000b0a0d7212 */ /* 0x004fc600078efcff */
[----:B------:R-:W0:Y:S02]  /*264e0*/  LDSM.16.MT88.4 R4, [R3+0xf200] ;  /* 0x00f200000304783b */ /* 0x000e240000004200 */
[----:B------:R-:W-:Y:S01]  /*264f0*/  IMAD.IADD R13, R15, 0x1, R13 ;  /* 0x000000010f0d7824 */ /* 0x000fe200078e020d */
[C-C-:B0-----:R-:W-:Y:S02]  /*26500*/  PRMT R8, R4.reuse, 0x6420, R5.reuse ;  /* 0x0000642004087816 */ /* 0x141fe40000000005 */
[----:B------:R-:W-:Y:S02]  /*26510*/  PRMT R9, R4, 0x7531, R5 ;  /* 0x0000753104097816 */ /* 0x000fe40000000005 */
[C-C-:B------:R-:W-:Y:S02]  /*26520*/  PRMT R10, R6.reuse, 0x6420, R7.reuse ;  /* 0x00006420060a7816 */ /* 0x140fe40000000007 */
[----:B------:R-:W-:-:S05]  /*26530*/  PRMT R11, R6, 0x7531, R7 ;  /* 0x00007531060b7816 */ /* 0x000fca0000000007 */
[----:B------:R-:W-:Y:S04]  /*26540*/  STSM.16.M88.4 [R13+0x200], R8 ;  /* 0x000200080d007844 */ /* 0x000fe80000000200 */
[----:B------:R-:W0:Y:S02]  /*26550*/  LDSM.16.MT88.4 R4, [R3+0x11a00] ;  /* 0x011a00000304783b */ /* 0x000e240000004200 */
[C-C-:B0-----:R-:W-:Y:S02]  /*26560*/  PRMT R8, R4.reuse, 0x6420, R5.reuse ;  /* 0x0000642004087816 */ /* 0x141fe40000000005 */
[----:B------:R-:W-:Y:S02]  /*26570*/  PRMT R9, R4, 0x7531, R5 ;  /* 0x0000753104097816 */ /* 0x000fe40000000005 */
[----:B------:R-:W-:-:S02]  /*26580*/  PRMT R10, R6, 0x6420, R7 ;  /* 0x00006420060a7816 */ /* 0x000fc40000000007 */
        /* <DEDUP_REMOVED lines=88> */
.L_x_709:
[----:B------:R2:W5:Y:S01]  /*26b10*/  LDL R6, [R1+0x4] ;  /* 0x0000040001067983 */ /* 0x0005620000100800 */
[----:B-1----:R1:W-:Y:S01]  /*26b20*/  SYNCS.ARRIVE.TRANS64.A1T0 RZ, [R14+URZ+0x33450], RZ ;  /* 0x033450ff0eff79a7 */ /* 0x0023e2000810003f */
[----:B------:R-:W-:Y:S01]  /*26b30*/  BAR.SYNC.DEFER_BLOCKING 0x2, 0x80 ;  /* 0x0082000000007b1d */ /* 0x000fe20000010000 */
[C---:B------:R-:W-:Y:S01]  /*26b40*/  ISETP.GT.AND P0, PT, R12.reuse, RZ, PT ;  /* 0x000000ff0c00720c */ /* 0x040fe20003f04270 */
[----:B------:R-:W-:Y:S02]  /*26b50*/  VIADD R12, R12, 0xffffffff ;  /* 0xffffffff0c0c7836 */ /* 0x000fe40000000000 */
[----:B-1----:R-:W-:Y:S02]  /*26b60*/  @!P1 VIADD R14, R14, 0x33480 ;  /* 0x000334800e0e9836 */ /* 0x002fe40000000000 */
[----:B------:R2:W5:Y:S03]  /*26b70*/  LDL R7, [R1+0xc] ;  /* 0x00000c0001077983 */ /* 0x0005660000100800 */
[----:B------:R-:W-:-:S04]  /*26b80*/  @!P1 PRMT R14, RZ, 0x654, R14 ;  /* 0x00000654ff0e9816 */ /* 0x000fc8000000000e */
[----:B------:R2:W-:Y:S01]  /*26b90*/  @!P1 SYNCS.ARRIVE.TRANS64.RED.A1T0 RZ, [R14+URZ], RZ ;  /* 0x000000ff0eff99a7 */ /* 0x0005e2000810043f */
[----:B------:R-:W-:Y:S05]  /*26ba0*/  @P0 BRA `(.L_x_710) ;  /* 0xffffffec000c0947 */ /* 0x000fea000383ffff */
.L_x_686:
[----:B------:R-:W-:Y:S04]  /*26bb0*/  BSSY B0, `(.L_x_711) ;  /* 0x000000e000007945 */ /* 0x000fe80003800000 */
[----:B------:R-:W-:Y:S05]  /*26bc0*/  @P1 BRA `(.L_x_712) ;  /* 0x0000000000301947 */ /* 0x000fea0003800000 */
[----:B------:R-:W1:Y:S01]  /*26bd0*/  S2R R5, SR_LANEID ;  /* 0x0000000000057919 */ /* 0x000e620000000000 */
[----:B------:R-:W-:Y:S01]  /*26be0*/  VOTEU.ANY UR4, UPT, PT ;  /* 0x0000000000047886 */ /* 0x000fe200038e0100 */
[----:B------:R-:W3:Y:S01]  /*26bf0*/  LDC.64 R2, c[0x0][0xc38] ;  /* 0x00030e00ff027b82 */ /* 0x000ee20000000a00 */
[----:B------:R-:W1:Y:S02]  /*26c00*/  FLO.U32 R0, UR4 ;  /* 0x0000000400007d00 */ /* 0x000e6400080e0000 */
[----:B-1----:R-:W-:-:S06]  /*26c10*/  ISETP.EQ.U32.AND P0, PT, R0, R5, PT ;  /* 0x000000050000720c */ /* 0x002fcc0003f02070 */
[----:B------:R-:W3:Y:S07]  /*26c20*/  POPC R5, UR4 ;  /* 0x0000000400057d09 */ /* 0x000eee0008000000 */
[----:B---3--:R-:W3:Y:S01]  /*26c30*/  @P0 ATOMG.E.ADD.STRONG.GPU PT, R3, desc[UR54][R2.64], R5 ;  /* 0x00000005020309a8 */ /* 0x008ee200081ee1f6 */
[----:B------:R-:W1:Y:S02]  /*26c40*/  S2R R4, SR_LTMASK ;  /* 0x0000000000047919 */ /* 0x000e640000003900 */
[----:B-1----:R-:W-:-:S04]  /*26c50*/  LOP3.LUT R4, R4, UR4, RZ, 0xc0, !PT ;  /* 0x0000000404047c12 */ /* 0x002fc8000f8ec0ff */
[----:B0----5:R-:W0:Y:S01]  /*26c60*/  POPC R7, R4 ;  /* 0x0000000400077309 */ /* 0x021e220000000000 */
[----:B---3--:R-:W0:Y:S02]  /*26c70*/  SHFL.IDX PT, R0, R3, R0, 0x1f ;  /* 0x00001f0003007589 */ /* 0x008e2400000e0000 */
[----:B0-----:R-:W-:-:S07]  /*26c80*/  IADD3 R16, R0, UR38, R7 ;  /* 0x0000002600107c10 */ /* 0x001fce000fffe007 */
.L_x_712:
[----:B------:R-:W-:Y:S05]  /*26c90*/  BSYNC B0 ;  /* 0x0000000000007941 */ /* 0x000fea0003800000 */
.L_x_711:
[----:B------:R-:W-:-:S06]  /*26ca0*/  UISETP.NE.AND UP0, UPT, UR37, 0x3, UPT ;  /* 0x000000032500788c */ /* 0x000fcc000bf05270 */
[----:B------:R-:W-:-:S13]  /*26cb0*/  PLOP3.LUT P0, PT, PT, PT, UP0, 0x80, 0x0 ;  /* 0x000000000000781c */ /* 0x000fda0003f0f008 */
[----:B------:R-:W-:Y:S05]  /*26cc0*/  @!P0 BRA `(.L_x_713) ;  /* 0x0000000000048947 */ /* 0x000fea0003800000 */
[----:B------:R-:W-:Y:S01]  /*26cd0*/  BPT.TRAP 0x1 ;  /* 0x000000040000795c */ /* 0x000fe20000300000 */
.L_x_713:
[----:B------:R-:W3:Y:S04]  /*26ce0*/  LDL R0, [R1+0xc] ;  /* 0x00000c0001007983 */ /* 0x000ee80000100800 */
[----:B------:R-:W4:Y:S01]  /*26cf0*/  LDL R2, [R1+0x4] ;  /* 0x0000040001027983 */ /* 0x000f220000100800 */
[----:B------:R-:W1:Y:S01]  /*26d00*/  S2R R4, SR_CgaCtaId ;  /* 0x0000000000047919 */ /* 0x000e620000008800 */
[----:B------:R-:W-:-:S04]  /*26d10*/  MOV R3, 0x400 ;  /* 0x0000040000037802 */ /* 0x000fc80000000f00 */
[----:B-1----:R-:W-:Y:S01]  /*26d20*/  LEA R3, R4, R3, 0x18 ;  /* 0x0000000304037211 */ /* 0x002fe200078ec0ff */
[----:B------:R-:W-:Y:S01]  /*26d30*/  BSSY B0, `(.L_x_714) ;  /* 0x0000008000007945 */ /* 0x000fe20003800000 */
[----:B---3--:R-:W-:-:S04]  /*26d40*/  LOP3.LUT R0, R0, 0x1, RZ, 0x3c, !PT ;  /* 0x0000000100007812 */ /* 0x008fc800078e3cff */
[----:B------:R-:W-:Y:S01]  /*26d50*/  SHF.L.U32 R0, R0, 0x1f, RZ ;  /* 0x0000001f00007819 */ /* 0x000fe200000006ff */
[----:B----4-:R-:W-:-:S04]  /*26d60*/  IMAD R3, R2, 0x8, R3 ;  /* 0x0000000802037824 */ /* 0x010fc800078e0203 */
[----:B------:R-:W1:Y:S01]  /*26d70*/  SYNCS.PHASECHK.TRANS64.TRYWAIT P0, [R3+URZ+0x33470], R0 ;  /* 0x03347000030075a7 */ /* 0x000e62000800017f */
[----:B------:R-:W-:-:S04]  /*26d80*/  MOV R2, UR39 ;  /* 0x0000002700027c02 */ /* 0x000fc80008000f00 */
[----:B------:R-:W-:Y:S01]  /*26d90*/  ISETP.NE.AND P2, PT, R2, 0x3, PT ;  /* 0x000000030200780c */ /* 0x000fe20003f45270 */
[----:B-1----:R-:W-:-:S12]  /*26da0*/  @!P0 BRA `(.L_x_715) ;  /* 0x0000003c00808947 */ /* 0x002fd80003800000 */
.L_x_852:
[----:B------:R-:W-:Y:S05]  /*26db0*/  BSYNC B0 ;  /* 0x0000000000007941 */ /* 0x000fea0003800000 */
.L_x_714:
[----:B------:R-:W-:Y:S05]  /*26dc0*/  @!P2 BRA `(.L_x_716) ;  /* 0x000000000004a947 */ /* 0x000fea0003800000 */
[----:B------:R-:W-:Y:S01]  /*26dd0*/  BPT.TRAP 0x1 ;  /* 0x000000040000795c */ /* 0x000fe20000300000 */
.L_x_716:
[----:B------:R-:W3:Y:S04]  /*26de0*/  LDL R5, [R1+0xc] ;  /* 0x00000c0001057983 */ /* 0x000ee80000100800 */
[----:B-1----:R-:W4:Y:S04]  /*26df0*/  LDL R0, [R1+0x4] ;  /* 0x0000040001007983 */ /* 0x002f280000100800 */
[----:B------:R-:W2:Y:S04]  /*26e00*/  LDL R2, [R1+0x20] ;  /* 0x0000200001027983 */ /* 0x000ea80000100800 */
[----:B------:R-:W2:Y:S01]  /*26e10*/  LDL R4, [R1+0x1c] ;  /* 0x00001c0001047983 */ /* 0x000ea20000100800 */
[----:B0----5:R-:W0:Y:S01]  /*26e20*/  S2R R7, SR_CgaCtaId ;  /* 0x0000000000077919 */ /* 0x021e220000008800 */
[----:B---3--:R-:W-:-:S02]  /*26e30*/  SHF.L.U32 R6, R5, 0x1f, RZ ;  /* 0x0000001f05067819 */ /* 0x008fc400000006ff */
[----:B------:R-:W-:Y:S02]  /*26e40*/  MOV R5, 0x400 ;  /* 0x0000040000057802 */ /* 0x000fe40000000f00 */
[----:B------:R-:W1:Y:S01]  /*26e50*/  SYNCS.PHASECHK.TRANS64.TRYWAIT P0, [R3+URZ+0x33460], R6 ;  /* 0x03346006030075a7 */ /* 0x000e62000800017f */
[----:B----4-:R-:W-:Y:S01]  /*26e60*/  IMAD R0, R0, 0x7800, RZ ;  /* 0x0000780000007824 */ /* 0x010fe200078e02ff */
[----:B0-----:R-:W-:-:S04]  /*26e70*/  LEA R5, R7, R5, 0x18 ;  /* 0x0000000507057211 */ /* 0x001fc800078ec0ff */
[C---:B--2---:R-:W-:Y:S02]  /*26e80*/  LOP3.LUT R2, R0.reuse, R2, RZ, 0xfc, !PT ;  /* 0x0000000200027212 */ /* 0x044fe400078efcff */
[----:B------:R-:W-:-:S03]  /*26e90*/  LOP3.LUT R4, R0, R4, RZ, 0xfc, !PT ;  /* 0x0000000400047212 */ /* 0x000fc600078efcff */
[C---:B------:R-:W-:Y:S02]  /*26ea0*/  IMAD.IADD R0, R5.reuse, 0x1, R2 ;  /* 0x0000000105007824 */ /* 0x040fe400078e0202 */
[----:B------:R-:W-:Y:S01]  /*26eb0*/  IMAD.IADD R2, R5, 0x1, R4 ;  /* 0x0000000105027824 */ /* 0x000fe200078e0204 */
[----:B-1----:R-:W-:Y:S06]  /*26ec0*/  @!P0 BRA `(.L_x_717) ;  /* 0x0000003c004c8947 */ /* 0x002fec0003800000 */
.L_x_853:
[----:B------:R-:W-:Y:S05]  /*26ed0*/  WARPSYNC.ALL ;  /* 0x0000000000007948 */ /* 0x000fea0003800000 */
[----:B0-----:R-:W0:Y:S02]  /*26ee0*/  LDSM.16.MT88.4 R4, [R0+0xf200] ;  /* 0x00f200000004783b */ /* 0x001e240000004200 */
        /* <DEDUP_REMOVED lines=97> */
.L_x_718:
[----:B0-----:R-:W2:Y:S01]  /*27500*/  LDL.LU R2, [R1+0x4] ;  /* 0x0000040001027983 */ /* 0x001ea20000300800 */
[----:B-1----:R-:W-:Y:S03]  /*27510*/  SYNCS.ARRIVE.TRANS64.A1T0 RZ, [R3+URZ+0x33450], RZ ;  /* 0x033450ff03ff79a7 */ /* 0x002fe6000810003f */
[----:B------:R-:W3:Y:S01]  /*27520*/  LDL.LU R4, [R1+0xc] ;  /* 0x00000c0001047983 */ /* 0x000ee20000300800 */
[----:B------:R-:W-:-:S05]  /*27530*/  @!P1 VIADD R0, R3, 0x33480 ;  /* 0x0003348003009836 */ /* 0x000fca0000000000 */
[----:B------:R-:W-:Y:S01]  /*27540*/  @!P1 PRMT R0, RZ, 0x654, R0 ;  /* 0x00000654ff009816 */ /* 0x000fe20000000000 */
[----:B------:R-:W-:Y:S06]  /*27550*/  BAR.SYNC.DEFER_BLOCKING 0x2, 0x80 ;  /* 0x0082000000007b1d */ /* 0x000fec0000010000 */
[----:B------:R2:W-:Y:S02]  /*27560*/  @!P1 SYNCS.ARRIVE.TRANS64.RED.A1T0 RZ, [R0+URZ], RZ ;  /* 0x000000ff00ff99a7 */ /* 0x0005e4000810043f */
[----:B--2---:R-:W-:-:S05]  /*27570*/  VIADD R0, R2, 0x1 ;  /* 0x0000000102007836 */ /* 0x004fca0000000000 */
[----:B------:R-:W-:-:S04]  /*27580*/  ISETP.NE.AND P0, PT, R0, 0x2, PT ;  /* 0x000000020000780c */ /* 0x000fc80003f05270 */
[----:B------:R-:W-:Y:S02]  /*27590*/  SEL R2, RZ, 0x1, P0 ;  /* 0x00000001ff027807 */ /* 0x000fe40000000000 */
[----:B------:R-:W-:Y:S02]  /*275a0*/  SEL R0, R0, RZ, P0 ;  /* 0x000000ff00007207 */ /* 0x000fe40000000000 */
[----:B---3--:R-:W-:-:S03]  /*275b0*/  LOP3.LUT R4, R4, R2, RZ, 0x3c, !PT ;  /* 0x0000000204047212 */ /* 0x008fc600078e3cff */
[----:B------:R0:W-:Y:S04]  /*275c0*/  STL [R1+0x4], R0 ;  /* 0x0000040001007387 */ /* 0x0001e80000100800 */
[----:B------:R0:W-:Y:S02]  /*275d0*/  STL [R1+0xc], R4 ;  /* 0x00000c0401007387 */ /* 0x0001e40000100800 */
.L_x_667:
[----:B------:R-:W-:Y:S05]  /*275e0*/  BSYNC B6 ;  /* 0x0000000000067941 */ /* 0x000fea0003800000 */
.L_x_665:
[----:B0-----:R-:W2:Y:S02]  /*275f0*/  LDL R0, [R1] ;  /* 0x0000000001007983 */ /* 0x001ea40000100800 */
[----:B--2---:R-:W-:-:S13]  /*27600*/  LOP3.LUT P0, RZ, R0, 0x2, RZ, 0xc0, !PT ;  /* 0x0000000200ff7812 */ /* 0x004fda000780c0ff */
[----:B------:R-:W-:Y:S05]  /*27610*/  @!P0 BRA `(.L_x_719) ;  /* 0x0000000000208947 */ /* 0x000fea0003800000 */
[----:B------:R-:W-:Y:S05]  /*27620*/  WARPSYNC.ALL ;  /* 0x0000000000007948 */ /* 0x000fea0003800000 */
[----:B------:R-:W0:Y:S08]  /*27630*/  S2UR UR5, SR_CgaCtaId ;  /* 0x00000000000579c3 */ /* 0x000e300000008800 */
[----:B------:R-:W-:Y:S06]  /*27640*/  BAR.SYNC.DEFER_BLOCKING 0x5, 0x180 ;  /* 0x0146000000007b1d */ /* 0x000fec0000010000 */
[----:B------:R-:W-:-:S02]  /*27650*/  UMOV UR4, 0x400 ;  /* 0x0000040000047882 */ /* 0x000fc40000000000 */
[----:B0-----:R-:W-:-:S09]  /*27660*/  ULEA UR4, UR5, UR4, 0x18 ;  /* 0x0000000405047291 */ /* 0x001fd2000f8ec03f */
[----:B------:R-:W1:Y:S01]  /*27670*/  LDS.128 R16, [UR4+0x334d0] ;  /* 0x0334d004ff107984 */ /* 0x000e620008000c00 */
[----:B------:R-:W-:Y:S06]  /*27680*/  BAR.ARV 0x4, 0x180 ;  /* 0x0106000000007b1d */ /* 0x000fec0000002000 */
[----:B------:R-:W-:Y:S05]  /*27690*/  BRA `(.L_x_720) ;  /* 0x0000000800407947 */ /* 0x000fea0003800000 */
.L_x_719:
[----:B------:R-:W0:Y:S01]  /*276a0*/  S2R R0, SR_TID.X ;  /* 0x0000000000007919 */ /* 0x000e220000002100 */
[----:B------:R-:W-:Y:S01]  /*276b0*/  UMOV UR4, 0xffffffff ;  /* 0xffffffff00047882 */ /* 0x000fe20000000000 */
[----:B0-----:R-:W-:-:S04]  /*276c0*/  LOP3.LUT R8, R0, 0x1f, RZ, 0xc0, !PT ;  /* 0x0000001f00087812 */ /* 0x001fc800078ec0ff */
[----:B------:R-:W-:Y:S01]  /*276d0*/  ISETP.NE.AND P0, PT, R8, 0x1f, PT ;  /* 0x0000001f0800780c */ /* 0x000fe20003f05270 */
[----:B------:R-:W-:-:S12]  /*276e0*/  BRA.DIV UR4, `(.L_x_721) ;  /* 0x0000003604587947 */ /* 0x000fd8000b800000 */
[----:B------:R-:W-:Y:S01]  /*276f0*/  IADD3 R5, R19, R8, RZ ;  /* 0x0000000813057210 */ /* 0x000fe20007ffe0ff */
[----:B------:R-:W-:-:S03]  /*27700*/  ULDC UR4, c[0x0][0xc14] ;  /* 0x0003050000047ab9 */ /* 0x000fc60000000800 */
[----:B------:R-:W-:-:S13]  /*27710*/  ISETP.GE.OR P1, PT, R5, UR4, !P0 ;  /* 0x0000000405007c0c */ /* 0x000fda000c726670 */
[----:B------:R-:W0:Y:S02]  /*27720*/  @!P1 LDC.64 R2, c[0x0][0xc58] ;  /* 0x00031600ff029b82 */ /* 0x000e240000000a00 */
[----:B0-----:R-:W-:-:S06]  /*27730*/  @!P1 IMAD.WIDE R2, R5, 0x4, R2 ;  /* 0x0000000405029825 */ /* 0x001fcc00078e0202 */
[----:B------:R0:W2:Y:S01]  /*27740*/  @!P1 LDG.E R3, desc[UR54][R2.64] ;  /* 0x0000003602039981 */ /* 0x0000a2000c1e1900 */
[C---:B------:R-:W-:Y:S02]  /*27750*/  ISETP.GE.U32.AND P2, PT, R8.reuse, 0x2, PT ;  /* 0x000000020800780c */ /* 0x040fe40003f46070 */
[C---:B------:R-:W-:Y:S01]  /*27760*/  ISETP.GE.U32.AND P3, PT, R8.reuse, 0x4, PT ;  /* 0x000000040800780c */ /* 0x040fe20003f66070 */
[----:B------:R-:W-:Y:S01]  /*27770*/  SHFL.IDX PT, R0, R16, RZ, 0x1f ;  /* 0x00001fff10007589 */ /* 0x000fe200000e0000 */
[C---:B------:R-:W-:Y:S02]  /*27780*/  ISETP.GE.U32.AND P4, PT, R8.reuse, 0x8, PT ;  /* 0x000000080800780c */ /* 0x040fe40003f86070 */
[C---:B------:R-:W-:Y:S01]  /*27790*/  ISETP.GE.U32.AND P5, PT, R8.reuse, 0x10, PT ;  /* 0x000000100800780c */ /* 0x040fe20003fa6070 */
[----:B------:R-:W-:Y:S01]  /*277a0*/  SHFL.IDX PT, R4, R16, 0x1, 0x1f ;  /* 0x00201f0010047f89 */ /* 0x000fe200000e0000 */
[----:B0-----:R-:W-:Y:S02]  /*277b0*/  IMAD.MOV.U32 R2, RZ, RZ, RZ ;  /* 0x000000ffff027224 */ /* 0x001fe400078e00ff */
[----:B--2---:R-:W-:Y:S01]  /*277c0*/  @!P1 IMAD.MOV.U32 R2, RZ, RZ, R3 ;  /* 0x000000ffff029224 */ /* 0x004fe200078e0003 */
[----:B------:R-:W-:-:S04]  /*277d0*/  ISETP.NE.AND P1, PT, R8, RZ, PT ;  /* 0x000000ff0800720c */ /* 0x000fc80003f25270 */
        /* <DEDUP_REMOVED lines=12> */
[----:B------:R-:W0:Y:S02]  /*278a0*/  SHFL.UP PT, R14, R5, 0x10, RZ ;  /* 0x06000000050e7989 */ /* 0x000e2400000e00ff */
[----:B0-----:R-:W-:-:S05]  /*278b0*/  SEL R14, R14, RZ, P5 ;  /* 0x000000ff0e0e7207 */ /* 0x001fca0002800000 */
[----:B------:R-:W-:-:S05]  /*278c0*/  IMAD.IADD R3, R5, 0x1, R14 ;  /* 0x0000000105037824 */ /* 0x000fca00078e020e */
[----:B------:R0:W1:Y:S02]  /*278d0*/  SHFL.IDX PT, R14, R3, 0x1f, 0x1f ;  /* 0x03e01f00030e7f89 */ /* 0x00006400000e0000 */
.L_x_863:
[----:B------:R-:W-:Y:S02]  /*278e0*/  ULDC UR4, c[0x0][0xc10] ;  /* 0x0003040000047ab9 */ /* 0x000fe40000000800 */
[----:B------:R-:W-:-:S04]  /*278f0*/  IMAD.U32 R16, RZ, RZ, UR4 ;  /* 0x00000004ff107e24 */ /* 0x000fc8000f8e00ff */
[----:B-1----:R-:W-:-:S04]  /*27900*/  IMAD R5, R14, R16, RZ ;  /* 0x000000100e057224 */ /* 0x002fc800078e02ff */
[----:B------:R-:W-:-:S05]  /*27910*/  IMAD.IADD R4, R4, 0x1, R5 ;  /* 0x0000000104047824 */ /* 0x000fca00078e0205 */
[----:B------:R-:W-:-:S13]  /*27920*/  ISETP.GT.AND P6, PT, R4, R0, PT ;  /* 0x000000000400720c */ /* 0x000fda0003fc4270 */
[----:B------:R-:W-:Y:S05]  /*27930*/  @P6 BRA `(.L_x_722) ;  /* 0x00000000009c6947 */ /* 0x000fea0003800000 */
.L_x_727:
[----:B------:R-:W1:Y:S01]  /*27940*/  LDC R6, c[0x0][0xc14] ;  /* 0x00030500ff067b82 */ /* 0x000e620000000800 */
[----:B------:R-:W-:-:S04]  /*27950*/  IADD3 R19, R19, 0x1f, RZ ;  /* 0x0000001f13137810 */ /* 0x000fc80007ffe0ff */
[----:B-1----:R-:W-:-:S13]  /*27960*/  ISETP.GE.AND P6, PT, R19, R6, PT ;  /* 0x000000061300720c */ /* 0x002fda0003fc6270 */
[----:B------:R-:W-:Y:S05]  /*27970*/  @P6 BRA `(.L_x_723) ;  /* 0x0000000400446947 */ /* 0x000fea0003800000 */
[----:B------:R-:W1:Y:S01]  /*27980*/  S2R R2, SR_TID.X ;  /* 0x0000000000027919 */ /* 0x000e620000002100 */
[----:B------:R-:W-:Y:S01]  /*27990*/  BSSY B0, `(.L_x_724) ;  /* 0x0000009000007945 */ /* 0x000fe20003800000 */
[----:B-1----:R-:W-:-:S05]  /*279a0*/  LOP3.LUT R2, R2, 0x1f, RZ, 0xc0, !PT ;  /* 0x0000001f02027812 */ /* 0x002fca00078ec0ff */
[----:B------:R-:W-:Y:S02]  /*279b0*/  IMAD.IADD R5, R19, 0x1, R2 ;  /* 0x0000000113057824 */ /* 0x000fe400078e0202 */
[----:B------:R-:W-:-:S03]  /*279c0*/  IMAD.MOV.U32 R2, RZ, RZ, RZ ;  /* 0x000000ffff027224 */ /* 0x000fc600078e00ff */
[----:B------:R-:W-:-:S13]  /*279d0*/  ISETP.GE.OR P6, PT, R5, R6, !P0 ;  /* 0x000000060500720c */ /* 0x000fda00047c6670 */
[----:B------:R-:W-:Y:S05]  /*279e0*/  @P6 BRA `(.L_x_725) ;  /* 0x00000000000c6947 */ /* 0x000fea0003800000 */
[----:B0-----:R-:W0:Y:S02]  /*279f0*/  LDC.64 R2, c[0x0][0xc58] ;  /* 0x00031600ff027b82 */ /* 0x001e240000000a00 */
[----:B0-----:R-:W-:-:S06]  /*27a00*/  IMAD.WIDE R2, R5, 0x4, R2 ;  /* 0x0000000405027825 */ /* 0x001fcc00078e0202 */
[----:B------:R1:W5:Y:S02]  /*27a10*/  LDG.E R2, desc[UR54][R2.64] ;  /* 0x0000003602027981 */ /* 0x000364000c1e1900 */
.L_x_725:
[----:B------:R-:W-:Y:S05]  /*27a20*/  BSYNC B0 ;  /* 0x0000000000007941 */ /* 0x000fea0003800000 */
.L_x_724:
[----:B------:R-:W-:-:S03]  /*27a30*/  UMOV UR4, 0xffffffff ;  /* 0xffffffff00047882 */ /* 0x000fc60000000000 */
[----:B------:R-:W-:Y:S05]  /*27a40*/  BRA.DIV UR4, `(.L_x_726) ;  /* 0x0000003604a47947 */ /* 0x000fea000b800000 */
[----:B-----5:R-:W2:Y:S02]  /*27a50*/  SHFL.UP PT, R14, R2, 0x1, RZ ;  /* 0x04200000020e7989 */ /* 0x020ea400000e00ff */
[----:B--2---:R-:W-:-:S05]  /*27a60*/  SEL R13, R14, RZ, P1 ;  /* 0x000000ff0e0d7207 */ /* 0x004fca0000800000 */
[----:B------:R-:W-:-:S05]  /*27a70*/  IMAD.IADD R13, R2, 0x1, R13 ;  /* 0x00000001020d7824 */ /* 0x000fca00078e020d */
[----:B------:R-:W2:Y:S02]  /*27a80*/  SHFL.UP PT, R14, R13, 0x2, RZ ;  /* 0x044000000d0e7989 */ /* 0x000ea400000e00ff */
[----:B--2---:R-:W-:-:S05]  /*27a90*/  SEL R14, R14, RZ, P2 ;  /* 0x000000ff0e0e7207 */ /* 0x004fca0001000000 */
[----:B------:R-:W-:-:S05]  /*27aa0*/  IMAD.IADD R5, R13, 0x1, R14 ;  /* 0x000000010d057824 */ /* 0x000fca00078e020e */
[----:B------:R-:W2:Y:S02]  /*27ab0*/  SHFL.UP PT, R14, R5, 0x4, RZ ;  /* 0x04800000050e7989 */ /* 0x000ea400000e00ff */
[----:B--2---:R-:W-:-:S04]  /*27ac0*/  SEL R6, R14, RZ, P3 ;  /* 0x000000ff0e067207 */ /* 0x004fc80001800000 */
[----:B------:R-:W-:-:S05]  /*27ad0*/  IADD3 R6, R5, R6, RZ ;  /* 0x0000000605067210 */ /* 0x000fca0007ffe0ff */
[----:B------:R-:W2:Y:S02]  /*27ae0*/  SHFL.UP PT, R14, R6, 0x8, RZ ;  /* 0x05000000060e7989 */ /* 0x000ea400000e00ff */
[----:B--2---:R-:W-:-:S05]  /*27af0*/  SEL R7, R14, RZ, P4 ;  /* 0x000000ff0e077207 */ /* 0x004fca0002000000 */
[----:B------:R-:W-:-:S05]  /*27b00*/  IMAD.IADD R7, R6, 0x1, R7 ;  /* 0x0000000106077824 */ /* 0x000fca00078e0207 */
[----:B------:R-:W2:Y:S02]  /*27b10*/  SHFL.UP PT, R14, R7, 0x10, RZ ;  /* 0x06000000070e7989 */ /* 0x000ea400000e00ff */
[----:B--2---:R-:W-:-:S05]  /*27b20*/  SEL R14, R14, RZ, P5 ;  /* 0x000000ff0e0e7207 */ /* 0x004fca0002800000 */
[----:B01----:R-:W-:-:S05]  /*27b30*/  IMAD.IADD R3, R7, 0x1, R14 ;  /* 0x0000000107037824 */ /* 0x003fca00078e020e */
[----:B------:R0:W1:Y:S02]  /*27b40*/  SHFL.IDX PT, R14, R3, 0x1f, 0x1f ;  /* 0x03e01f00030e7f89 */ /* 0x00006400000e0000 */
.L_x_871:
[----:B------:R-:W-:Y:S02]  /*27b50*/  ULDC UR4, c[0x0][0xc10] ;  /* 0x0003040000047ab9 */ /* 0x000fe40000000800 */
[----:B------:R-:W-:-:S04]  /*27b60*/  IMAD.U32 R16, RZ, RZ, UR4 ;  /* 0x00000004ff107e24 */ /* 0x000fc8000f8e00ff */
[----:B-1----:R-:W-:-:S04]  /*27b70*/  IMAD R5, R14, R16, RZ ;  /* 0x000000100e057224 */ /* 0x002fc800078e02ff */
[----:B------:R-:W-:-:S05]  /*27b80*/  IMAD.IADD R4, R5, 0x1, R4 ;  /* 0x0000000105047824 */ /* 0x000fca00078e0204 */
[----:B------:R-:W-:-:S13]  /*27b90*/  ISETP.GT.AND P6, PT, R4, R0, PT ;  /* 0x000000000400720c */ /* 0x000fda0003fc4270 */
[----:B------:R-:W-:Y:S05]  /*27ba0*/  @!P6 BRA `(.L_x_727) ;  /* 0xfffffffc0064e947 */ /* 0x000fea000383ffff */
.L_x_722:
[----:B------:R-:W-:Y:S01]  /*27bb0*/  IADD3 R6, -R5, R4, RZ ;  /* 0x0000000405067210 */ /* 0x000fe20007ffe1ff */
[----:B------:R-:W-:-:S04]  /*27bc0*/  UMOV UR4, 0xffffffff ;  /* 0xffffffff00047882 */ /* 0x000fc80000000000 */
[----:B------:R-:W-:-:S05]  /*27bd0*/  IMAD R5, R3, R16, R6 ;  /* 0x0000001003057224 */ /* 0x000fca00078e0206 */
[----:B------:R-:W-:Y:S01]  /*27be0*/  ISETP.GT.AND P6, PT, R5, R0, PT ;  /* 0x000000000500720c */ /* 0x000fe20003fc4270 */
[----:B------:R-:W-:-:S12]  /*27bf0*/  BRA.DIV UR4, `(.L_x_728) ;  /* 0x0000003604f47947 */ /* 0x000fd8000b800000 */
[----:B------:R-:W-:-:S04]  /*27c00*/  VOTE.ANY R5, PT, !P6 ;  /* 0x0000000000057806 */ /* 0x000fc800070e0100 */
[----:B------:R-:W1:Y:S02]  /*27c10*/  POPC R4, R5 ;  /* 0x0000000500047309 */ /* 0x000e640000000000 */
[----:B-1----:R1:W2:Y:S02]  /*27c20*/  SHFL.IDX PT, R17, R2, R4, 0x1f ;  /* 0x00001f0402117589 */ /* 0x0022a400000e0000 */
.L_x_875:
[----:B------:R-:W-:Y:S01]  /*27c30*/  ISETP.NE.AND P0, PT, R5, RZ, PT ;  /* 0x000000ff0500720c */ /* 0x000fe20003f05270 */
[----:B------:R-:W-:-:S12]  /*27c40*/  IMAD.MOV.U32 R14, RZ, RZ, RZ ;  /* 0x000000ffff0e7224 */ /* 0x000fd800078e00ff */
[----:B------:R-:W-:Y:S05]  /*27c50*/  @!P0 BRA `(.L_x_729) ;  /* 0x0000000000108947 */ /* 0x000fea0003800000 */
[----:B------:R-:W-:Y:S01]  /*27c60*/  UMOV UR4, 0xffffffff ;  /* 0xffffffff00047882 */ /* 0x000fe20000000000 */
[----:B------:R-:W-:Y:S02]  /*27c70*/  VIADD R12, R4, 0xffffffff ;  /* 0xffffffff040c7836 */ /* 0x000fe40000000000 */
[----:B------:R-:W-:Y:S05]  /*27c80*/  BRA.DIV UR4, `(.L_x_730) ;  /* 0x0000003a04187947 */ /* 0x000fea000b800000 */
[----:B------:R3:W4:Y:S02]  /*27c90*/  SHFL.IDX PT, R14, R3, R12, 0x1f ;  /* 0x00001f0c030e7589 */ /* 0x00072400000e0000 */
.L_x_729:
[-C--:B--2---:R-:W-:Y:S01]  /*27ca0*/  IABS R5, R17.reuse ;  /* 0x0000001100057213 */ /* 0x084fe20000000000 */
[----:B----4-:R-:W-:Y:S01]  /*27cb0*/  IMAD R16, R14, R16, R6 ;  /* 0x000000100e107224 */ /* 0x010fe200078e0206 */
[----:B------:R-:W-:Y:S01]  /*27cc0*/  IABS R8, R17 ;  /* 0x0000001100087213 */ /* 0x000fe20000000000 */
[----:B------:R-:W-:Y:S01]  /*27cd0*/  IMAD.IADD R19, R4, 0x1, R19 ;  /* 0x0000000104137824 */ /* 0x000fe200078e0213 */
[----:B------:R-:W2:Y:S01]  /*27ce0*/  I2F.RP R6, R5 ;  /* 0x0000000500067306 */ /* 0x000ea20000209400 */
[----:B------:R-:W-:-:S07]  /*27cf0*/  IMAD.IADD R0, R0, 0x1, -R16 ;  /* 0x0000000100007824 */ /* 0x000fce00078e0a10 */
[----:B--2---:R-:W2:Y:S02]  /*27d00*/  MUFU.RCP R6, R6 ;  /* 0x0000000600067308 */ /* 0x004ea40000001000 */
[----:B--2---:R-:W-:Y:S02]  /*27d10*/  VIADD R7, R6, 0xffffffe ;  /* 0x0ffffffe06077836 */ /* 0x004fe40000000000 */
[----:B------:R-:W-:-:S04]  /*27d20*/  IMAD.MOV R6, RZ, RZ, -R8 ;  /* 0x000000ffff067224 */ /* 0x000fc800078e0a08 */
[----:B0--3--:R-:W1:Y:S02]  /*27d30*/  F2I.FTZ.U32.TRUNC.NTZ R3, R7 ;  /* 0x0000000700037305 */ /* 0x009e64000021f000 */
[----:B-1----:R-:W-:-:S04]  /*27d40*/  IMAD.MOV R2, RZ, RZ, -R3 ;  /* 0x000000ffff027224 */ /* 0x002fc800078e0a03 */
[----:B------:R-:W-:Y:S01]  /*27d50*/  IMAD R9, R2, R5, RZ ;  /* 0x0000000502097224 */ /* 0x000fe200078e02ff */
[----:B------:R-:W-:-:S05]  /*27d60*/  MOV R2, RZ ;  /* 0x000000ff00027202 */ /* 0x000fca0000000f00 */
[----:B------:R-:W-:Y:S01]  /*27d70*/  IMAD.HI.U32 R2, R3, R9, R2 ;  /* 0x0000000903027227 */ /* 0x000fe200078e0002 */
[----:B------:R-:W-:-:S05]  /*27d80*/  IABS R3, R0 ;  /* 0x0000000000037213 */ /* 0x000fca0000000000 */
        /* <DEDUP_REMOVED lines=9> */
[----:B------:R-:W-:-:S05]  /*27e20*/  @P0 IADD3 R2, R2, 0x1, RZ ;  /* 0x0000000102020810 */ /* 0x000fca0007ffe0ff */
[----:B------:R-:W-:Y:S01]  /*27e30*/  @!P2 IMAD.MOV R2, RZ, RZ, -R2 ;  /* 0x000000ffff02a224 */ /* 0x000fe200078e0a02 */
[----:B------:R-:W-:-:S05]  /*27e40*/  @!P1 LOP3.LUT R2, RZ, R17, RZ, 0x33, !PT ;  /* 0x00000011ff029212 */ /* 0x000fca00078e33ff */
[--C-:B------:R-:W-:Y:S02]  /*27e50*/  IMAD.MOV R3, RZ, RZ, -R2.reuse ;  /* 0x000000ffff037224 */ /* 0x100fe400078e0a02 */
[----:B------:R-:W-:Y:S02]  /*27e60*/  IMAD.MOV.U32 R18, RZ, RZ, R2 ;  /* 0x000000ffff127224 */ /* 0x000fe400078e0002 */
[----:B------:R-:W-:Y:S01]  /*27e70*/  IMAD R17, R17, R3, R0 ;  /* 0x0000000311117224 */ /* 0x000fe200078e0200 */
[----:B------:R-:W-:Y:S06]  /*27e80*/  BRA `(.L_x_731) ;  /* 0x00000000001c7947 */ /* 0x000fec0003800000 */
.L_x_723:
[----:B------:R-:W-:Y:S01]  /*27e90*/  UMOV UR4, URZ ;  /* 0x0000003f00047c82 */ /* 0x000fe20008000000 */
[----:B------:R-:W-:Y:S01]  /*27ea0*/  UMOV UR5, URZ ;  /* 0x0000003f00057c82 */ /* 0x000fe20008000000 */
[----:B------:R-:W-:Y:S01]  /*27eb0*/  ULDC UR6, c[0x0][0xc14] ;  /* 0x0003050000067ab9 */ /* 0x000fe20000000800 */
[----:B------:R-:W-:Y:S01]  /*27ec0*/  MOV R16, R0 ;  /* 0x0000000000107202 */ /* 0x000fe20000000f00 */
[----:B------:R-:W-:Y:S02]  /*27ed0*/  IMAD.U32 R17, RZ, RZ, UR4 ;  /* 0x00000004ff117e24 */ /* 0x000fe4000f8e00ff */
[----:B------:R-:W-:Y:S02]  /*27ee0*/  IMAD.U32 R18, RZ, RZ, UR5 ;  /* 0x00000005ff127e24 */ /* 0x000fe4000f8e00ff */
[----:B------:R-:W-:-:S07]  /*27ef0*/  IMAD.U32 R19, RZ, RZ, UR6 ;  /* 0x00000006ff137e24 */ /* 0x000fce000f8e00ff */
.L_x_731:
[----:B------:R-:W1:Y:S01]  /*27f00*/  S2R R0, SR_TID.X ;  /* 0x0000000000007919 */ /* 0x000e620000002100 */
[----:B------:R-:W-:Y:S05]  /*27f10*/  WARPSYNC.ALL ;  /* 0x0000000000007948 */ /* 0x000fea0003800000 */
[----:B------:R-:W-:Y:S01]  /*27f20*/  BAR.SYNC.DEFER_BLOCKING 0x4, 0x180 ;  /* 0x0106000000007b1d */ /* 0x000fe20000010000 */
[----:B-1----:R-:W-:-:S04]  /*27f30*/  LOP3.LUT R0, R0, 0x1f, RZ, 0xc0, !PT ;  /* 0x0000001f00007812 */ /* 0x002fc800078ec0ff */
[----:B------:R-:W-:-:S13]  /*27f40*/  ISETP.NE.AND P0, PT, R0, RZ, PT ;  /* 0x000000ff0000720c */ /* 0x000fda0003f05270 */
[----:B0-----:R-:W0:Y:S01]  /*27f50*/  @!P0 S2R R3, SR_CgaCtaId ;  /* 0x0000000000038919 */ /* 0x001e220000008800 */
[----:B------:R-:W-:-:S04]  /*27f60*/  @!P0 MOV R0, 0x400 ;  /* 0x0000040000008802 */ /* 0x000fc80000000f00 */
[----:B0-----:R-:W-:-:S05]  /*27f70*/  @!P0 LEA R0, R3, R0, 0x18 ;  /* 0x0000000003008211 */ /* 0x001fca00078ec0ff */
[----:B------:R0:W-:Y:S01]  /*27f80*/  @!P0 STS.128 [R0+0x334d0], R16 ;  /* 0x0334d01000008388 */ /* 0x0001e20000000c00 */
[----:B------:R-:W-:Y:S06]  /*27f90*/  BAR.ARV 0x5, 0x180 ;  /* 0x0146000000007b1d */ /* 0x000fec0000002000 */
.L_x_720:
[----:B------:R-:W-:Y:S02]  /*27fa0*/  ULDC UR4, c[0x0][0xc14] ;  /* 0x0003050000047ab9 */ /* 0x000fe40000000800 */
[----:B-1----:R-:W-:-:S13]  /*27fb0*/  ISETP.GE.AND P0, PT, R19, UR4, PT ;  /* 0x0000000413007c0c */ /* 0x002fda000bf06270 */
[----:B------:R-:W-:Y:S05]  /*27fc0*/  @!P0 BRA `(.L_x_732) ;  /* 0xffffffa400888947 */ /* 0x000fea000383ffff */
[----:B------:R-:W-:Y:S05]  /*27fd0*/  BSYNC B7 ;  /* 0x0000000000077941 */ /* 0x000fea0003800000 */
.L_x_623:
[----:B0-----:R-:W2:Y:S01]  /*27fe0*/  LDL.LU R0, [R1+0x40] ;  /* 0x0000400001007983 */ /* 0x001ea20000300800 */
[----:B------:R-:W-:Y:S01]  /*27ff0*/  BSSY B0, `(.L_x_733) ;  /* 0x000000b000007945 */ /* 0x000fe20003800000 */
[----:B------:R-:W0:Y:S01]  /*28000*/  S2R R5, SR_CgaCtaId ;  /* 0x0000000000057919 */ /* 0x000e220000008800 */
[----:B--2---:R-:W-:-:S05]  /*28010*/  VIADD R0, R0, 0x1 ;  /* 0x0000000100007836 */ /* 0x004fca0000000000 */
[----:B------:R-:W-:-:S04]  /*28020*/  LEA.HI R2, R0, R0, RZ, 0x1 ;  /* 0x0000000000027211 */ /* 0x000fc800078f08ff */
[----:B------:R-:W-:-:S04]  /*28030*/  LOP3.LUT R3, R2, 0xfffffffe, RZ, 0xc0, !PT ;  /* 0xfffffffe02037812 */ /* 0x000fc800078ec0ff */
[----:B------:R-:W-:Y:S02]  /*28040*/  IADD3 R3, R0, -R3, RZ ;  /* 0x8000000300037210 */ /* 0x000fe40007ffe0ff */
[----:B------:R-:W-:Y:S02]  /*28050*/  MOV R0, 0x400 ;  /* 0x0000040000007802 */ /* 0x000fe40000000f00 */
[----:B------:R-:W-:Y:S02]  /*28060*/  SHF.L.U32 R3, R3, 0x1f, RZ ;  /* 0x0000001f03037819 */ /* 0x000fe400000006ff */
[----:B0-----:R-:W-:-:S04]  /*28070*/  LEA R0, R5, R0, 0x18 ;  /* 0x0000000005007211 */ /* 0x001fc800078ec0ff */
[----:B------:R-:W0:Y:S02]  /*28080*/  SYNCS.PHASECHK.TRANS64.TRYWAIT P0, [R0+URZ+0x33420], R3 ;  /* 0x03342003000075a7 */ /* 0x000e24000800017f */
[----:B0-----:R-:W-:Y:S05]  /*28090*/  @!P0 BRA `(.L_x_734) ;  /* 0x0000003400388947 */ /* 0x001fea0003800000 */
.L_x_878:
[----:B------:R-:W-:Y:S05]  /*280a0*/  BSYNC B0 ;  /* 0x0000000000007941 */ /* 0x000fea0003800000 */
.L_x_733:
[----:B------:R-:W-:-:S03]  /*280b0*/  UMOV UR4, 0xffffffff ;  /* 0xffffffff00047882 */ /* 0x000fc60000000000 */
[----:B------:R-:W-:Y:S05]  /*280c0*/  BRA.DIV UR4, `(.L_x_735) ;  /* 0x0000003604407947 */ /* 0x000fea000b800000 */
[----:B------:R-:W1:Y:S02]  /*280d0*/  S2R R2, SR_TID.X ;  /* 0x0000000000027919 */ /* 0x000e640000002100 */
[----:B-1----:R-:W-:-:S04]  /*280e0*/  SHF.R.U32.HI R2, RZ, 0x5, R2 ;  /* 0x00000005ff027819 */ /* 0x002fc80000011602 */
[----:B------:R-:W-:-:S05]  /*280f0*/  LOP3.LUT R2, R2, 0x3, RZ, 0xc0, !PT ;  /* 0x0000000302027812 */ /* 0x000fca00078ec0ff */
[----:B------:R1:W2:Y:S02]  /*28100*/  SHFL.IDX PT, R14, R2, RZ, 0x1f ;  /* 0x00001fff020e7589 */ /* 0x0002a400000e0000 */
.L_x_881:
[----:B--2---:R-:W-:-:S13]  /*28110*/  ISETP.NE.AND P0, PT, R14, RZ, PT ;  /* 0x000000ff0e00720c */ /* 0x004fda0003f05270 */
[----:B------:R-:W-:Y:S05]  /*28120*/  @P0 BRA `(.L_x_420) ;  /* 0x0000000000b00947 */ /* 0x000fea0003800000 */
[----:B------:R-:W-:-:S03]  /*28130*/  UMOV UR4, 0xffffffff ;  /* 0xffffffff00047882 */ /* 0x000fc60000000000 */
[----:B------:R-:W-:Y:S05]  /*28140*/  BRA.DIV UR4, `(.L_x_736) ;  /* 0x0000003604547947 */ /* 0x000fea000b800000 */
[----:B------:R-:W-:-:S13]  /*28150*/  ELECT P6, URZ, PT ;  /* 0x00000000003f782f */ /* 0x000fda00038c0000 */
.L_x_884:
[----:B------:R-:W-:Y:S05]  /*28160*/  @!P6 BRA `(.L_x_420) ;  /* 0x0000000000a0e947 */ /* 0x000fea0003800000 */
[----:B------:R-:W-:-:S06]  /*28170*/  ULOP3.LUT UR4, UR36, 0x2, URZ, 0xfc, !UPT ;  /* 0x0000000224047892 */ /* 0x000fcc000f8efc3f */
[----:B-1----:R-:W-:-:S05]  /*28180*/  IMAD.U32 R2, RZ, RZ, UR4 ;  /* 0x00000004ff027e24 */ /* 0x002fca000f8e00ff */
[----:B------:R-:W-:-:S13]  /*28190*/  ISETP.NE.AND P0, PT, R2, 0x3, PT ;  /* 0x000000030200780c */ /* 0x000fda0003f05270 */
[----:B------:R-:W-:Y:S05]  /*281a0*/  @!P0 BRA `(.L_x_737) ;  /* 0x0000000000048947 */ /* 0x000fea0003800000 */
[----:B------:R-:W-:Y:S01]  /*281b0*/  BPT.TRAP 0x1 ;  /* 0x000000040000795c */ /* 0x000fe20000300000 */
.L_x_737:
[----:B0-----:R-:W2:Y:S04]  /*281c0*/  LDL R3, [R1+0x4] ;  /* 0x0000040001037983 */ /* 0x001ea80000100800 */
[----:B------:R-:W3:Y:S01]  /*281d0*/  LDL.LU R7, [R1+0xc] ;  /* 0x00000c0001077983 */ /* 0x000ee20000300800 */
[----:B------:R-:W-:-:S04]  /*281e0*/  VIADD R2, R0, 0x33440 ;  /* 0x0003344000027836 */ /* 0x000fc80000000000 */
[C---:B--2---:R-:W-:Y:S02]  /*281f0*/  IMAD R6, R3.reuse, 0x8, R2 ;  /* 0x0000000803067824 */ /* 0x044fe400078e0202 */
[----:B------:R-:W-:Y:S01]  /*28200*/  VIADD R3, R3, 0x1 ;  /* 0x0000000103037836 */ /* 0x000fe20000000000 */
[----:B---3--:R-:W-:-:S04]  /*28210*/  SHF.L.U32 R5, R7, 0x1f, RZ ;  /* 0x0000001f07057819 */ /* 0x008fc800000006ff */
[C---:B------:R-:W-:Y:S01]  /*28220*/  ISETP.NE.AND P2, PT, R3.reuse, 0x2, PT ;  /* 0x000000020300780c */ /* 0x040fe20003f45270 */
[----:B------:R-:W0:Y:S03]  /*28230*/  SYNCS.PHASECHK.TRANS64.TRYWAIT P1, [R6+URZ], R5 ;  /* 0x00000005060075a7 */ /* 0x000e26000802017f */
[----:B------:R-:W-:Y:S02]  /*28240*/  SEL R4, RZ, 0x1, P2 ;  /* 0x00000001ff047807 */ /* 0x000fe40001000000 */
[----:B------:R-:W-:Y:S02]  /*28250*/  SEL R3, R3, RZ, P2 ;  /* 0x000000ff03037207 */ /* 0x000fe40001000000 */
[----:B------:R-:W-:Y:S02]  /*28260*/  LOP3.LUT R4, R7, R4, RZ, 0x3c, !PT ;  /* 0x0000000407047212 */ /* 0x000fe400078e3cff */
[----:B------:R-:W-:-:S02]  /*28270*/  LEA R7, R3, R2, 0x3 ;  /* 0x0000000203077211 */ /* 0x000fc400078e18ff */
[----:B------:R-:W-:Y:S01]  /*28280*/  SHF.L.U32 R2, R4, 0x1f, RZ ;  /* 0x0000001f04027819 */ /* 0x000fe200000006ff */
[----:B0-----:R-:W-:Y:S06]  /*28290*/  @!P1 BRA `(.L_x_738) ;  /* 0x0000003400209947 */ /* 0x001fec0003800000 */
.L_x_885:
[----:B------:R-:W1:Y:S02]  /*282a0*/  SYNCS.PHASECHK.TRANS64.TRYWAIT P1, [R7+URZ], R2 ;  /* 0x00000002070075a7 */ /* 0x000e64000802017f */
[----:B-1----:R-:W-:Y:S05]  /*282b0*/  @!P1 BRA `(.L_x_739) ;  /* 0x00000034002c9947 */ /* 0x002fea0003800000 */
.L_x_886:
[----:B------:R-:W-:Y:S05]  /*282c0*/  @!P0 BRA `(.L_x_740) ;  /* 0x0000000000048947 */ /* 0x000fea0003800000 */
[----:B------:R-:W-:Y:S01]  /*282d0*/  BPT.TRAP 0x1 ;  /* 0x000000040000795c */ /* 0x000fe20000300000 */
.L_x_740:
[----:B------:R-:W2:Y:S02]  /*282e0*/  LDL.LU R4, [R1+0x4] ;  /* 0x0000040001047983 */ /* 0x000ea40000300800 */
[----:B--2---:R-:W-:-:S04]  /*282f0*/  IMAD R4, R4, 0x8, R0 ;  /* 0x0000000804047824 */ /* 0x004fc800078e0200 */
[----:B------:R-:W2:Y:S02]  /*28300*/  SYNCS.PHASECHK.TRANS64.TRYWAIT P1, [R4+URZ+0x33460], R5 ;  /* 0x03346005040075a7 */ /* 0x000ea4000802017f */
[----:B--2---:R-:W-:Y:S05]  /*28310*/  @!P1 BRA `(.L_x_741) ;  /* 0x0000003400289947 */ /* 0x004fea0003800000 */
.L_x_887:
[----:B------:R-:W-:Y:S05]  /*28320*/  @!P0 BRA `(.L_x_742) ;  /* 0x0000000000048947 */ /* 0x000fea0003800000 */
[----:B------:R-:W-:Y:S01]  /*28330*/  BPT.TRAP 0x1 ;  /* 0x000000040000795c */ /* 0x000fe20000300000 */
.L_x_742:
[----:B------:R-:W-:-:S04]  /*28340*/  IMAD R3, R3, 0x8, R0 ;  /* 0x0000000803037824 */ /* 0x000fc800078e0200 */
[----:B------:R-:W3:Y:S02]  /*28350*/  SYNCS.PHASECHK.TRANS64.TRYWAIT P1, [R3+URZ+0x33460], R2 ;  /* 0x03346002030075a7 */ /* 0x000ee4000802017f */
[----:B---3--:R-:W-:Y:S05]  /*28360*/  @!P1 BRA `(.L_x_743) ;  /* 0x0000003400289947 */ /* 0x008fea0003800000 */
.L_x_888:
[----:B------:R-:W-:Y:S05]  /*28370*/  @!P0 BRA `(.L_x_744) ;  /* 0x0000000000048947 */ /* 0x000fea0003800000 */
[----:B------:R-:W-:Y:S01]  /*28380*/  BPT.TRAP 0x1 ;  /* 0x000000040000795c */ /* 0x000fe20000300000 */
.L_x_744:
[----:B------:R-:W4:Y:S02]  /*28390*/  SYNCS.PHASECHK.TRANS64.TRYWAIT P0, [R4+URZ+0x33480], R5 ;  /* 0x03348005040075a7 */ /* 0x000f24000800017f */
[----:B----4-:R-:W-:Y:S05]  /*283a0*/  @!P0 BRA `(.L_x_745) ;  /* 0x00000034002c8947 */ /* 0x010fea0003800000 */
.L_x_746:
[----:B------:R0:W0:Y:S02]  /*283b0*/  SYNCS.PHASECHK.TRANS64.TRYWAIT P0, [R3+URZ+0x33480], R2 ;  /* 0x03348002030075a7 */ /* 0x000024000800017f */
[----:B0-----:R-:W-:Y:S05]  /*283c0*/  @!P0 NANOSLEEP.SYNCS 0x989680 ;  /* 0x009896800000895d */ /* 0x001fea0003900000 */
[----:B------:R-:W0:Y:S02]  /*283d0*/  @!P0 SYNCS.PHASECHK.TRANS64 P0, [R3+URZ+0x33480], R2 ;  /* 0x03348002030085a7 */ /* 0x000e24000800007f */
[----:B0-----:R-:W-:Y:S05]  /*283e0*/  @!P0 BRA `(.L_x_746) ;  /* 0xfffffffc00f08947 */ /* 0x001fea000383ffff */
.L_x_420:
[----:B------:R-:W-:Y:S05]  /*283f0*/  BSYNC B8 ;  /* 0x0000000000087941 */ /* 0x000fea0003800000 */
.L_x_417:
[----:B------:R-:W-:Y:S05]  /*28400*/  EXIT ;  /* 0x000000000000794d */ /* 0x000fea0003800000 */
.L_x_438:
[----:B-1----:R1:W2:Y:S02]  /*28410*/  SYNCS.PHASECHK.TRANS64.TRYWAIT P5, [R43+URZ+0x33490], R100 ;  /* 0x033490642b0075a7 */ /* 0x0022a400080a017f */
[----:B--2---:R-:W-:Y:S05]  /*28420*/  @!P5 NANOSLEEP.SYNCS 0x989680 ;  /* 0x009896800000d95d */ /* 0x004fea0003900000 */
[----:B------:R-:W2:Y:S02]  /*28430*/  @!P5 SYNCS.PHASECHK.TRANS64 P5, [R43+URZ+0x33490], R100 ;  /* 0x033490642b00d5a7 */ /* 0x000ea400080a007f */
[----:B--2---:R-:W-:Y:S05]  /*28440*/  @!P5 BRA `(.L_x_438) ;  /* 0xfffffffc00f0d947 */ /* 0x004fea000383ffff */
[----:B------:R-:W-:Y:S05]  /*28450*/  BRA `(.L_x_747) ;  /* 0xfffffdb0000c7947 */ /* 0x000fea000383ffff */
.L_x_492:
[----:B--2---:R2:W4:Y:S02]  /*28460*/  SYNCS.PHASECHK.TRANS64.TRYWAIT P5, [R43+URZ+0x33490], R100 ;  /* 0x033490642b0075a7 */ /* 0x00452400080a017f */
[----:B----4-:R-:W-:Y:S05]  /*28470*/  @!P5 NANOSLEEP.SYNCS 0x989680 ;  /* 0x009896800000d95d */ /* 0x010fea0003900000 */
[----:B------:R-:W4:Y:S02]  /*28480*/  @!P5 SYNCS.PHASECHK.TRANS64 P5, [R43+URZ+0x33490], R100 ;  /* 0x033490642b00d5a7 */ /* 0x000f2400080a007f */
[----:B----4-:R-:W-:Y:S05]  /*28490*/  @!P5 BRA `(.L_x_492) ;  /* 0xfffffffc00f0d947 */ /* 0x010fea000383ffff */
[----:B------:R-:W-:Y:S05]  /*284a0*/  BRA `(.L_x_748) ;  /* 0xfffffe0c00747947 */ /* 0x000fea000383ffff */
.L_x_517:
[----:B0-----:R0:W1:Y:S02]  /*284b0*/  SYNCS.PHASECHK.TRANS64.TRYWAIT P3, [R43+URZ+0x33490], R100 ;  /* 0x033490642b0075a7 */ /* 0x001064000806017f */
[----:B-1----:R-:W-:Y:S05]  /*284c0*/  @!P3 NANOSLEEP.SYNCS 0x989680 ;  /* 0x009896800000b95d */ /* 0x002fea0003900000 */
[----:B------:R-:W1:Y:S02]  /*284d0*/  @!P3 SYNCS.PHASECHK.TRANS64 P3, [R43+URZ+0x33490], R100 ;  /* 0x033490642b00b5a7 */ /* 0x000e64000806007f */
[----:B-1----:R-:W-:Y:S05]  /*284e0*/  @!P3 BRA `(.L_x_517) ;  /* 0xfffffffc00f0b947 */ /* 0x002fea000383ffff */
[----:B------:R-:W-:Y:S05]  /*284f0*/  BRA `(.L_x_749) ;  /* 0xfffffe6c00187947 */ /* 0x000fea000383ffff */
.L_x_523:
[----:B-1----:R1:W2:Y:S02]  /*28500*/  SYNCS.PHASECHK.TRANS64.TRYWAIT P2, [R43+URZ+0x334b0], R100 ;  /* 0x0334b0642b0075a7 */ /* 0x0022a4000804017f */
[----:B--2---:R-:W-:Y:S05]  /*28510*/  @!P2 NANOSLEEP.SYNCS 0x989680 ;  /* 0x009896800000a95d */ /* 0x004fea0003900000 */
[----:B------:R-:W2:Y:S02]  /*28520*/  @!P2 SYNCS.PHASECHK.TRANS64 P2, [R43+URZ+0x334b0], R100 ;  /* 0x0334b0642b00a5a7 */ /* 0x000ea4000804007f */
[----:B--2---:R-:W-:Y:S05]  /*28530*/  @!P2 BRA `(.L_x_523) ;  /* 0xfffffffc00f0a947 */ /* 0x004fea000383ffff */
[----:B------:R-:W-:Y:S05]  /*28540*/  BRA `(.L_x_750) ;  /* 0xfffffe70001c7947 */ /* 0x000fea000383ffff */
.L_x_531:
[----:B------:R-:W0:Y:S01]  /*28550*/  S2R R46, SR_TID.X ;  /* 0x00000000002e7919 */ /* 0x000e220000002100 */
[----:B------:R-:W-:Y:S01]  /*28560*/  BSSY B0, `(.L_x_751) ;  /* 0x000000c000007945 */ /* 0x000fe20003800000 */
[----:B------:R-:W-:Y:S01]  /*28570*/  MOV R12, RZ ;  /* 0x000000ff000c7202 */ /* 0x000fe20000000f00 */
[----:B------:R-:W-:Y:S02]  /*28580*/  IMAD.MOV.U32 R11, RZ, RZ, 0x1f ;  /* 0x0000001fff0b7424 */ /* 0x000fe400078e00ff */
[----:B------:R-:W-:Y:S02]  /*28590*/  IMAD.MOV.U32 R15, RZ, RZ, -0x1 ;  /* 0xffffffffff0f7424 */ /* 0x000fe400078e00ff */
[----:B0-----:R-:W-:-:S05]  /*285a0*/  VIADD R47, R46, 0xffffff80 ;  /* 0xffffff802e2f7836 */ /* 0x001fca0000000000 */
[----:B------:R-:W-:-:S04]  /*285b0*/  SHF.R.S32.HI R46, RZ, 0x1f, R47 ;  /* 0x0000001fff2e7819 */ /* 0x000fc8000001142f */
[----:B------:R-:W-:-:S04]  /*285c0*/  LEA.HI R46, R46, R47, RZ, 0x7 ;  /* 0x0000002f2e2e7211 */ /* 0x000fc800078f38ff */
[----:B------:R-:W-:-:S05]  /*285d0*/  SHF.R.S32.HI R46, RZ, 0x7, R46 ;  /* 0x00000007ff2e7819 */ /* 0x000fca000001142e */
[----:B------:R-:W-:-:S07]  /*285e0*/  IMAD.MOV.U32 R13, RZ, RZ, R46 ;  /* 0x000000ffff0d7224 */ /* 0x000fce00078e002e */
[----:B-----5:R-:W-:Y:S05]  /*285f0*/  WARPSYNC.COLLECTIVE R15, `(.L_x_752) ;  /* 0x000000000f087348 */ /* 0x020fea0003c00000 */
[----:B------:R0:W1:Y:S02]  /*28600*/  SHFL.IDX P6, R14, R13, R12, R11 ;  /* 0x0000000c0d0e7389 */ /* 0x00006400000c000b */
[----:B01---5:R-:W-:Y:S01]  /*28610*/  ENDCOLLECTIVE ;  /* 0x000000000000791b */ /* 0x023fe20003800000 */
.L_x_752:
[----:B------:R-:W-:Y:S05]  /*28620*/  BSYNC B0 ;  /* 0x0000000000007941 */ /* 0x000fea0003800000 */
.L_x_751:
[----:B------:R-:W-:Y:S01]  /*28630*/  IMAD.MOV.U32 R231, RZ, RZ, R14 ;  /* 0x000000ffffe77224 */ /* 0x000fe200078e000e */
[----:B------:R-:W-:Y:S06]  /*28640*/  BRA `(.L_x_753) ;  /* 0xfffffe7c00107947 */ /* 0x000fec000383ffff */
.L_x_543:
[----:B------:R-:W-:Y:S01]  /*28650*/  BSSY B1, `(.L_x_754) ;  /* 0x0000008000017945 */ /* 0x000fe20003800000 */
[----:B------:R-:W-:Y:S01]  /*28660*/  IMAD.MOV.U32 R13, RZ, RZ, R26 ;  /* 0x000000ffff0d7224 */ /* 0x000fe200078e001a */
[----:B------:R-:W-:Y:S01]  /*28670*/  MOV R12, RZ ;  /* 0x000000ff000c7202 */ /* 0x000fe20000000f00 */
[----:B------:R-:W-:Y:S02]  /*28680*/  IMAD.MOV.U32 R11, RZ, RZ, 0x1e1f ;  /* 0x00001e1fff0b7424 */ /* 0x000fe400078e00ff */
[----:B------:R-:W-:-:S07]  /*28690*/  IMAD.MOV.U32 R15, RZ, RZ, -0x1 ;  /* 0xffffffffff0f7424 */ /* 0x000fce00078e00ff */
[----:B0----5:R-:W-:Y:S05]  /*286a0*/  WARPSYNC.COLLECTIVE R15, `(.L_x_755) ;  /* 0x000000000f087348 */ /* 0x021fea0003c00000 */
[----:B------:R1:W2:Y:S02]  /*286b0*/  SHFL.IDX P6, R14, R13, R12, R11 ;  /* 0x0000000c0d0e7389 */ /* 0x0002a400000c000b */
[----:B012--5:R-:W-:Y:S01]  /*286c0*/  ENDCOLLECTIVE ;  /* 0x000000000000791b */ /* 0x027fe20003800000 */
.L_x_755:
[----:B------:R-:W-:Y:S05]  /*286d0*/  BSYNC B1 ;  /* 0x0000000000017941 */ /* 0x000fea0003800000 */
.L_x_754:
[----:B------:R-:W-:Y:S05]  /*286e0*/  BRA `(.L_x_756) ;  /* 0xfffffe8400507947 */ /* 0x000fea000383ffff */
.L_x_544:
[----:B------:R-:W-:Y:S01]  /*286f0*/  BSSY B1, `(.L_x_757) ;  /* 0x0000008000017945 */ /* 0x000fe20003800000 */
[----:B------:R-:W-:Y:S01]  /*28700*/  IMAD.MOV.U32 R13, RZ, RZ, R24 ;  /* 0x000000ffff0d7224 */ /* 0x000fe200078e0018 */
[----:B------:R-:W-:Y:S01]  /*28710*/  MOV R11, 0x1e1f ;  /* 0x00001e1f000b7802 */ /* 0x000fe20000000f00 */
[----:B------:R-:W-:Y:S02]  /*28720*/  IMAD.MOV.U32 R12, RZ, RZ, RZ ;  /* 0x000000ffff0c7224 */ /* 0x000fe400078e00ff */
[----:B------:R-:W-:-:S07]  /*28730*/  IMAD.MOV.U32 R15, RZ, RZ, -0x1 ;  /* 0xffffffffff0f7424 */ /* 0x000fce00078e00ff */
[----:B0----5:R-:W-:Y:S05]  /*28740*/  WARPSYNC.COLLECTIVE R15, `(.L_x_758) ;  /* 0x000000000f087348 */ /* 0x021fea0003c00000 */
[----:B------:R1:W2:Y:S02]  /*28750*/  SHFL.IDX P6, R14, R13, R12, R11 ;  /* 0x0000000c0d0e7389 */ /* 0x0002a400000c000b */
[----:B012--5:R-:W-:Y:S01]  /*28760*/  ENDCOLLECTIVE ;  /* 0x000000000000791b */ /* 0x027fe20003800000 */
.L_x_758:
[----:B------:R-:W-:Y:S05]  /*28770*/  BSYNC B1 ;  /* 0x0000000000017941 */ /* 0x000fea0003800000 */
.L_x_757:
[----:B------:R-:W-:Y:S05]  /*28780*/  BRA `(.L_x_759) ;  /* 0xfffffe8400307947 */ /* 0x000fea000383ffff */
.L_x_545:
[----:B------:R-:W-:Y:S01]  /*28790*/  BSSY B1, `(.L_x_760) ;  /* 0x0000008000017945 */ /* 0x000fe20003800000 */
[----:B------:R-:W-:Y:S01]  /*287a0*/  IMAD.MOV.U32 R13, RZ, RZ, R27 ;  /* 0x000000ffff0d7224 */ /* 0x000fe200078e001b */
[----:B------:R-:W-:Y:S01]  /*287b0*/  MOV R15, 0xffffffff ;  /* 0xffffffff000f7802 */ /* 0x000fe20000000f00 */
[----:B------:R-:W-:Y:S02]  /*287c0*/  IMAD.MOV.U32 R12, RZ, RZ, RZ ;  /* 0x000000ffff0c7224 */ /* 0x000fe400078e00ff */
[----:B------:R-:W-:-:S07]  /*287d0*/  IMAD.MOV.U32 R11, RZ, RZ, 0x1e1f ;  /* 0x00001e1fff0b7424 */ /* 0x000fce00078e00ff */
[----:B0----5:R-:W-:Y:S05]  /*287e0*/  WARPSYNC.COLLECTIVE R15, `(.L_x_761) ;  /* 0x000000000f087348 */ /* 0x021fea0003c00000 */
[----:B------:R1:W2:Y:S02]  /*287f0*/  SHFL.IDX P6, R14, R13, R12, R11 ;  /* 0x0000000c0d0e7389 */ /* 0x0002a400000c000b */
[----:B012--5:R-:W-:Y:S01]  /*28800*/  ENDCOLLECTIVE ;  /* 0x000000000000791b */ /* 0x027fe20003800000 */
.L_x_761:
[----:B------:R-:W-:Y:S05]  /*28810*/  BSYNC B1 ;  /* 0x0000000000017941 */ /* 0x000fea0003800000 */
.L_x_760:
[----:B------:R-:W-:Y:S05]  /*28820*/  BRA `(.L_x_762) ;  /* 0xfffffe8400107947 */ /* 0x000fea000383ffff */
.L_x_546:
[----:B------:R-:W-:Y:S01]  /*28830*/  BSSY B1, `(.L_x_763) ;  /* 0x0000008000017945 */ /* 0x000fe20003800000 */
[----:B------:R-:W-:Y:S02]  /*28840*/  IMAD.MOV.U32 R13, RZ, RZ, R48 ;  /* 0x000000ffff0d7224 */ /* 0x000fe400078e0030 */
[----:B------:R-:W-:Y:S02]  /*28850*/  IMAD.MOV.U32 R12, RZ, RZ, RZ ;  /* 0x000000ffff0c7224 */ /* 0x000fe400078e00ff */
[----:B------:R-:W-:Y:S02]  /*28860*/  IMAD.MOV.U32 R11, RZ, RZ, 0x1e1f ;  /* 0x00001e1fff0b7424 */ /* 0x000fe400078e00ff */
[----:B------:R-:W-:-:S07]  /*28870*/  IMAD.MOV.U32 R15, RZ, RZ, -0x1 ;  /* 0xffffffffff0f7424 */ /* 0x000fce00078e00ff */
[----:B0----5:R-:W-:Y:S05]  /*28880*/  WARPSYNC.COLLECTIVE R15, `(.L_x_764) ;  /* 0x000000000f087348 */ /* 0x021fea0003c00000 */
[----:B------:R1:W2:Y:S02]  /*28890*/  SHFL.IDX P6, R14, R13, R12, R11 ;  /* 0x0000000c0d0e7389 */ /* 0x0002a400000c000b */
[----:B012--5:R-:W-:Y:S01]  /*288a0*/  ENDCOLLECTIVE ;  /* 0x000000000000791b */ /* 0x027fe20003800000 */
.L_x_764:
[----:B------:R-:W-:Y:S05]  /*288b0*/  BSYNC B1 ;  /* 0x0000000000017941 */ /* 0x000fea0003800000 */
.L_x_763:
[----:B------:R-:W-:Y:S05]  /*288c0*/  BRA `(.L_x_765) ;  /* 0xfffffe8000f07947 */ /* 0x000fea000383ffff */
.L_x_548:
[----:B-1----:R1:W2:Y:S02]  /*288d0*/  SYNCS.PHASECHK.TRANS64.TRYWAIT P1, [R18+URZ+0x33400], R3 ;  /* 0x03340003120075a7 */ /* 0x0022a4000802017f */
[----:B--2---:R-:W-:Y:S05]  /*288e0*/  @!P1 NANOSLEEP.SYNCS 0x989680 ;  /* 0x009896800000995d */ /* 0x004fea0003900000 */
[----:B------:R-:W2:Y:S02]  /*288f0*/  @!P1 SYNCS.PHASECHK.TRANS64 P1, [R18+URZ+0x33400], R3 ;  /* 0x03340003120095a7 */ /* 0x000ea4000802007f */
[----:B--2---:R-:W-:Y:S05]  /*28900*/  @!P1 BRA `(.L_x_548) ;  /* 0xfffffffc00f09947 */ /* 0x004fea000383ffff */
[----:B------:R-:W-:Y:S05]  /*28910*/  BRA `(.L_x_766) ;  /* 0xfffffe8000fc7947 */ /* 0x000fea000383ffff */
.L_x_562:
[----:B------:R-:W-:Y:S01]  /*28920*/  BSSY B1, `(.L_x_767) ;  /* 0x0000008000017945 */ /* 0x000fe20003800000 */
[----:B------:R-:W-:Y:S01]  /*28930*/  MOV R13, R26 ;  /* 0x0000001a000d7202 */ /* 0x000fe20000000f00 */
[----:B------:R-:W-:Y:S02]  /*28940*/  IMAD.MOV.U32 R12, RZ, RZ, RZ ;  /* 0x000000ffff0c7224 */ /* 0x000fe400078e00ff */
[----:B------:R-:W-:Y:S02]  /*28950*/  IMAD.MOV.U32 R11, RZ, RZ, 0x1e1f ;  /* 0x00001e1fff0b7424 */ /* 0x000fe400078e00ff */
[----:B------:R-:W-:-:S07]  /*28960*/  IMAD.MOV.U32 R15, RZ, RZ, -0x1 ;  /* 0xffffffffff0f7424 */ /* 0x000fce00078e00ff */
[----:B0----5:R-:W-:Y:S05]  /*28970*/  WARPSYNC.COLLECTIVE R15, `(.L_x_768) ;  /* 0x000000000f087348 */ /* 0x021fea0003c00000 */
[----:B------:R1:W2:Y:S02]  /*28980*/  SHFL.IDX P6, R14, R13, R12, R11 ;  /* 0x0000000c0d0e7389 */ /* 0x0002a400000c000b */
[----:B012--5:R-:W-:Y:S01]  /*28990*/  ENDCOLLECTIVE ;  /* 0x000000000000791b */ /* 0x027fe20003800000 */
.L_x_768:
[----:B------:R-:W-:Y:S05]  /*289a0*/  BSYNC B1 ;  /* 0x0000000000017941 */ /* 0x000fea0003800000 */
.L_x_767:
[----:B------:R-:W-:Y:S05]  /*289b0*/  BRA `(.L_x_769) ;  /* 0xfffffeb400407947 */ /* 0x000fea000383ffff */
.L_x_563:
        /* <DEDUP_REMOVED lines=8> */
.L_x_771:
[----:B------:R-:W-:Y:S05]  /*28a40*/  BSYNC B1 ;  /* 0x0000000000017941 */ /* 0x000fea0003800000 */
.L_x_770:
[----:B------:R-:W-:Y:S05]  /*28a50*/  BRA `(.L_x_772) ;  /* 0xfffffeb400207947 */ /* 0x000fea000383ffff */
.L_x_564:
        /* <DEDUP_REMOVED lines=8> */
.L_x_774:
[----:B------:R-:W-:Y:S05]  /*28ae0*/  BSYNC B1 ;  /* 0x0000000000017941 */ /* 0x000fea0003800000 */
.L_x_773:
[----:B------:R-:W-:Y:S05]  /*28af0*/  BRA `(.L_x_775) ;  /* 0xfffffeb400007947 */ /* 0x000fea000383ffff */
.L_x_565:
        /* <DEDUP_REMOVED lines=8> */
.L_x_777:
[----:B------:R-:W-:Y:S05]  /*28b80*/  BSYNC B1 ;  /* 0x0000000000017941 */ /* 0x000fea0003800000 */
.L_x_776:
[----:B------:R-:W-:Y:S05]  /*28b90*/  BRA `(.L_x_778) ;  /* 0xfffffeb000e07947 */ /* 0x000fea000383ffff */
.L_x_567:
[----:B-1----:R1:W2:Y:S02]  /*28ba0*/  SYNCS.PHASECHK.TRANS64.TRYWAIT P1, [R18+URZ+0x33400], R3 ;  /* 0x03340003120075a7 */ /* 0x0022a4000802017f */
[----:B--2---:R-:W-:Y:S05]  /*28bb0*/  @!P1 NANOSLEEP.SYNCS 0x989680 ;  /* 0x009896800000995d */ /* 0x004fea0003900000 */
[----:B------:R-:W2:Y:S02]  /*28bc0*/  @!P1 SYNCS.PHASECHK.TRANS64 P1, [R18+URZ+0x33400], R3 ;  /* 0x03340003120095a7 */ /* 0x000ea4000802007f */
[----:B--2---:R-:W-:Y:S05]  /*28bd0*/  @!P1 BRA `(.L_x_567) ;  /* 0xfffffffc00f09947 */ /* 0x004fea000383ffff */
[----:B------:R-:W-:Y:S05]  /*28be0*/  BRA `(.L_x_779) ;  /* 0xfffffeb000ec7947 */ /* 0x000fea000383ffff */
.L_x_575:
[----:B-1----:R1:W2:Y:S02]  /*28bf0*/  SYNCS.PHASECHK.TRANS64.TRYWAIT P2, [R0+URZ+0x33430], R3 ;  /* 0x03343003000075a7 */ /* 0x0022a4000804017f */
[----:B--2---:R-:W-:Y:S05]  /*28c00*/  @!P2 NANOSLEEP.SYNCS 0x989680 ;  /* 0x009896800000a95d */ /* 0x004fea0003900000 */
[----:B------:R-:W2:Y:S02]  /*28c10*/  @!P2 SYNCS.PHASECHK.TRANS64 P2, [R0+URZ+0x33430], R3 ;  /* 0x033430030000a5a7 */ /* 0x000ea4000804007f */
[----:B--2---:R-:W-:Y:S05]  /*28c20*/  @!P2 BRA `(.L_x_575) ;  /* 0xfffffffc00f0a947 */ /* 0x004fea000383ffff */
[----:B------:R-:W-:Y:S05]  /*28c30*/  BRA `(.L_x_574) ;  /* 0xfffffee400407947 */ /* 0x000fea000383ffff */
.L_x_581:
[----:B-1----:R1:W2:Y:S02]  /*28c40*/  SYNCS.PHASECHK.TRANS64.TRYWAIT P2, [R9+URZ+0x33430], R10 ;  /* 0x0334300a090075a7 */ /* 0x0022a4000804017f */
[----:B--2---:R-:W-:Y:S05]  /*28c50*/  @!P2 NANOSLEEP.SYNCS 0x989680 ;  /* 0x009896800000a95d */ /* 0x004fea0003900000 */
[----:B------:R-:W2:Y:S02]  /*28c60*/  @!P2 SYNCS.PHASECHK.TRANS64 P2, [R9+URZ+0x33430], R10 ;  /* 0x0334300a0900a5a7 */ /* 0x000ea4000804007f */
[----:B--2---:R-:W-:Y:S05]  /*28c70*/  @!P2 BRA `(.L_x_581) ;  /* 0xfffffffc00f0a947 */ /* 0x004fea000383ffff */
[----:B------:R-:W-:Y:S05]  /*28c80*/  BRA `(.L_x_580) ;  /* 0xffffff1c00d07947 */ /* 0x000fea000383ffff */
.L_x_585:
[----:B-1----:R1:W2:Y:S02]  /*28c90*/  SYNCS.PHASECHK.TRANS64.TRYWAIT P1, [R10+URZ+0x33450], R7 ;  /* 0x033450070a0075a7 */ /* 0x0022a4000802017f */
[----:B--2---:R-:W-:Y:S05]  /*28ca0*/  @!P1 NANOSLEEP.SYNCS 0x989680 ;  /* 0x009896800000995d */ /* 0x004fea0003900000 */
[----:B------:R-:W2:Y:S02]  /*28cb0*/  @!P1 SYNCS.PHASECHK.TRANS64 P1, [R10+URZ+0x33450], R7 ;  /* 0x033450070a0095a7 */ /* 0x000ea4000802007f */
[----:B--2---:R-:W-:Y:S05]  /*28cc0*/  @!P1 BRA `(.L_x_585) ;  /* 0xfffffffc00f09947 */ /* 0x004fea000383ffff */
[----:B------:R-:W-:Y:S05]  /*28cd0*/  BRA `(.L_x_582) ;  /* 0xffffff30000c7947 */ /* 0x000fea000383ffff */
.L_x_591:
[----:B-1----:R1:W2:Y:S02]  /*28ce0*/  SYNCS.PHASECHK.TRANS64.TRYWAIT P1, [R15+URZ+0x33450], R4 ;  /* 0x033450040f0075a7 */ /* 0x0022a4000802017f */
[----:B--2---:R-:W-:Y:S05]  /*28cf0*/  @!P1 NANOSLEEP.SYNCS 0x989680 ;  /* 0x009896800000995d */ /* 0x004fea0003900000 */
[----:B------:R-:W2:Y:S02]  /*28d00*/  @!P1 SYNCS.PHASECHK.TRANS64 P1, [R15+URZ+0x33450], R4 ;  /* 0x033450040f0095a7 */ /* 0x000ea4000802007f */
[----:B--2---:R-:W-:Y:S05]  /*28d10*/  @!P1 BRA `(.L_x_591) ;  /* 0xfffffffc00f09947 */ /* 0x004fea000383ffff */
[----:B------:R-:W-:Y:S05]  /*28d20*/  BRA `(.L_x_590) ;  /* 0xffffff5000a07947 */ /* 0x000fea000383ffff */
.L_x_595:
[----:B------:R-:W-:Y:S01]  /*28d30*/  SEL R7, R122, R27, P0 ;  /* 0x0000001b7a077207 */ /* 0x000fe20000000000 */
[----:B------:R-:W-:Y:S01]  /*28d40*/  IMAD.MOV.U32 R15, RZ, RZ, -0x1 ;  /* 0xffffffffff0f7424 */ /* 0x000fe200078e00ff */
[----:B------:R-:W-:Y:S02]  /*28d50*/  SEL R8, R27, R122, P0 ;  /* 0x0000007a1b087207 */ /* 0x000fe40000000000 */
[----:B------:R-:W-:Y:S02]  /*28d60*/  SEL R25, R11, R50, P0 ;  /* 0x000000320b197207 */ /* 0x000fe40000000000 */
[----:B------:R-:W-:Y:S01]  /*28d70*/  SEL R28, R50, R11, P0 ;  /* 0x0000000b321c7207 */ /* 0x000fe20000000000 */
[----:B------:R-:W-:Y:S01]  /*28d80*/  IMAD.MOV.U32 R11, RZ, RZ, 0x1c1f ;  /* 0x00001c1fff0b7424 */ /* 0x000fe200078e00ff */
[----:B------:R-:W-:Y:S02]  /*28d90*/  SEL R27, R12, R41, P0 ;  /* 0x000000290c1b7207 */ /* 0x000fe40000000000 */
[----:B------:R-:W-:Y:S01]  /*28da0*/  SEL R32, R41, R12, P0 ;  /* 0x0000000c29207207 */ /* 0x000fe20000000000 */
[----:B------:R-:W-:Y:S01]  /*28db0*/  IMAD.MOV.U32 R12, RZ, RZ, R0 ;  /* 0x000000ffff0c7224 */ /* 0x000fe200078e0000 */
[----:B------:R-:W-:-:S02]  /*28dc0*/  SEL R41, R54, R5, P0 ;  /* 0x0000000536297207 */ /* 0x000fc40000000000 */
[----:B------:R-:W-:-:S07]  /*28dd0*/  SEL R54, R5, R54, P0 ;  /* 0x0000003605367207 */ /* 0x000fce0000000000 */
[----:B01---5:R-:W-:Y:S05]  /*28de0*/  WARPSYNC.COLLECTIVE R15, `(.L_x_780) ;  /* 0x000000000f087348 */ /* 0x023fea0003c00000 */
[----:B------:R2:W3:Y:S02]  /*28df0*/  SHFL.IDX P6, R14, R13, R12, R11 ;  /* 0x0000000c0d0e7389 */ /* 0x0004e400000c000b */
[----:B0123-5:R-:W-:Y:S01]  /*28e00*/  ENDCOLLECTIVE ;  /* 0x000000000000791b */ /* 0x02ffe20003800000 */
.L_x_780:
[----:B------:R-:W-:Y:S02]  /*28e10*/  SEL R9, R129, R42, P0 ;  /* 0x0000002a81097207 */ /* 0x000fe40000000000 */
[----:B------:R-:W-:Y:S02]  /*28e20*/  SEL R20, R42, R129, P0 ;  /* 0x000000812a147207 */ /* 0x000fe40000000000 */
[----:B------:R-:W-:Y:S02]  /*28e30*/  SEL R21, R31, R46, P0 ;  /* 0x0000002e1f157207 */ /* 0x000fe40000000000 */
[----:B------:R-:W-:Y:S02]  /*28e40*/  SEL R24, R46, R31, P0 ;  /* 0x0000001f2e187207 */ /* 0x000fe40000000000 */
[----:B------:R-:W-:Y:S02]  /*28e50*/  SEL R31, R48, R49, P0 ;  /* 0x00000031301f7207 */ /* 0x000fe40000000000 */
[----:B------:R-:W-:-:S02]  /*28e60*/  SEL R42, R49, R48, P0 ;  /* 0x00000030312a7207 */ /* 0x000fc40000000000 */
[----:B------:R-:W-:Y:S01]  /*28e70*/  SEL R29, R44, R45, P0 ;  /* 0x0000002d2c1d7207 */ /* 0x000fe20000000000 */
[----:B------:R-:W-:Y:S01]  /*28e80*/  IMAD.MOV.U32 R12, RZ, RZ, R3 ;  /* 0x000000ffff0c7224 */ /* 0x000fe200078e0003 */
[----:B------:R-:W-:Y:S02]  /*28e90*/  MOV R13, R2 ;  /* 0x00000002000d7202 */ /* 0x000fe40000000f00 */
[----:B------:R-:W-:Y:S02]  /*28ea0*/  SEL R36, R45, R44, P0 ;  /* 0x0000002c2d247207 */ /* 0x000fe40000000000 */
[----:B------:R-:W-:Y:S02]  /*28eb0*/  SEL R37, R60, R43, P0 ;  /* 0x0000002b3c257207 */ /* 0x000fe40000000000 */
[----:B------:R-:W-:Y:S02]  /*28ec0*/  SEL R48, R43, R60, P0 ;  /* 0x0000003c2b307207 */ /* 0x000fe40000000000 */
[----:B------:R-:W-:Y:S01]  /*28ed0*/  SEL R45, R10, R51, P0 ;  /* 0x000000330a2d7207 */ /* 0x000fe20000000000 */
[----:B------:R-:W-:Y:S01]  /*28ee0*/  IMAD.MOV.U32 R6, RZ, RZ, R14 ;  /* 0x000000ffff067224 */ /* 0x000fe200078e000e */
[----:B------:R-:W-:-:S07]  /*28ef0*/  SEL R60, R51, R10, P0 ;  /* 0x0000000a333c7207 */ /* 0x000fce0000000000 */
[----:B------:R-:W-:Y:S05]  /*28f00*/  WARPSYNC.COLLECTIVE R15, `(.L_x_781) ;  /* 0x000000000f087348 */ /* 0x000fea0003c00000 */
[----:B------:R0:W1:Y:S02]  /*28f10*/  SHFL.IDX P6, R14, R13, R12, R11 ;  /* 0x0000000c0d0e7389 */ /* 0x00006400000c000b */
[----:B01----:R-:W-:Y:S01]  /*28f20*/  ENDCOLLECTIVE ;  /* 0x000000000000791b */ /* 0x003fe20003800000 */
.L_x_781:
        /* <DEDUP_REMOVED lines=8> */
[----:B------:R-:W-:Y:S01]  /*28fb0*/  SEL R64, R55, R26, P0 ;  /* 0x0000001a37407207 */ /* 0x000fe20000000000 */
[----:B------:R-:W-:Y:S01]  /*28fc0*/  IMAD.MOV.U32 R12, RZ, RZ, R0 ;  /* 0x000000ffff0c7224 */ /* 0x000fe200078e0000 */
        /* <DEDUP_REMOVED lines=9> */
.L_x_782:
        /* <DEDUP_REMOVED lines=13> */
[----:B------:R-:W-:-:S02]  /*29130*/  SEL R63, R78, R93, P0 ;  /* 0x0000005d4e3f7207 */ /* 0x000fc40000000000 */
[----:B------:R-:W-:-:S07]  /*29140*/  MOV R10, R14 ;  /* 0x0000000e000a7202 */ /* 0x000fce0000000f00 */
[----:B------:R-:W-:Y:S05]  /*29150*/  WARPSYNC.COLLECTIVE R15, `(.L_x_783) ;  /* 0x000000000f087348 */ /* 0x000fea0003c00000 */
[----:B------:R0:W1:Y:S02]  /*29160*/  SHFL.IDX P6, R14, R13, R12, R11 ;  /* 0x0000000c0d0e7389 */ /* 0x00006400000c000b */
[----:B01----:R-:W-:Y:S01]  /*29170*/  ENDCOLLECTIVE ;  /* 0x000000000000791b */ /* 0x003fe20003800000 */
.L_x_783:
[----:B------:R-:W-:Y:S02]  /*29180*/  SEL R78, R93, R78, P0 ;  /* 0x0000004e5d4e7207 */ /* 0x000fe40000000000 */
[----:B------:R-:W-:Y:S02]  /*29190*/  SEL R4, R6, R5, P0 ;  /* 0x0000000506047207 */ /* 0x000fe40000000000 */
[----:B------:R-:W-:Y:S01]  /*291a0*/  SEL R6, R5, R6, P0 ;  /* 0x0000000605067207 */ /* 0x000fe20000000000 */
[----:B------:R-:W-:Y:S01]  /*291b0*/  IMAD.MOV.U32 R13, RZ, RZ, R9 ;  /* 0x000000ffff0d7224 */ /* 0x000fe200078e0009 */
[----:B------:R-:W-:Y:S01]  /*291c0*/  MOV R12, R0 ;  /* 0x00000000000c7202 */ /* 0x000fe20000000f00 */
[----:B------:R-:W-:-:S07]  /*291d0*/  IMAD.MOV.U32 R7, RZ, RZ, R14 ;  /* 0x000000ffff077224 */ /* 0x000fce00078e000e */
[----:B------:R-:W-:Y:S05]  /*291e0*/  WARPSYNC.COLLECTIVE R15, `(.L_x_784) ;  /* 0x000000000f087348 */ /* 0x000fea0003c00000 */
[----:B------:R0:W1:Y:S02]  /*291f0*/  SHFL.IDX P6, R14, R13, R12, R11 ;  /* 0x0000000c0d0e7389 */ /* 0x00006400000c000b */
[----:B01----:R-:W-:Y:S01]  /*29200*/  ENDCOLLECTIVE ;  /* 0x000000000000791b */ /* 0x003fe20003800000 */
.L_x_784:
[----:B------:R-:W-:Y:S02]  /*29210*/  SEL R8, R10, R7, P0 ;  /* 0x000000070a087207 */ /* 0x000fe40000000000 */
[----:B------:R-:W-:Y:S01]  /*29220*/  SEL R10, R7, R10, P0 ;  /* 0x0000000a070a7207 */ /* 0x000fe20000000000 */
[----:B------:R-:W-:Y:S02]  /*29230*/  IMAD.MOV.U32 R13, RZ, RZ, R20 ;  /* 0x000000ffff0d7224 */ /* 0x000fe400078e0014 */
[----:B------:R-:W-:Y:S02]  /*29240*/  IMAD.MOV.U32 R12, RZ, RZ, R3 ;  /* 0x000000ffff0c7224 */ /* 0x000fe400078e0003 */
[----:B------:R-:W-:-:S07]  /*29250*/  IMAD.MOV.U32 R26, RZ, RZ, R14 ;  /* 0x000000ffff1a7224 */ /* 0x000fce00078e000e */
[----:B------:R-:W-:Y:S05]  /*29260*/  WARPSYNC.COLLECTIVE R15, `(.L_x_785) ;  /* 0x000000000f087348 */ /* 0x000fea0003c00000 */
[----:B------:R0:W1:Y:S02]  /*29270*/  SHFL.IDX P6, R14, R13, R12, R11 ;  /* 0x0000000c0d0e7389 */ /* 0x00006400000c000b */
[----:B01----:R-:W-:Y:S01]  /*29280*/  ENDCOLLECTIVE ;  /* 0x000000000000791b */ /* 0x003fe20003800000 */
.L_x_785:
[----:B------:R-:W-:Y:S01]  /*29290*/  MOV R13, R21 ;  /* 0x00000015000d7202 */ /* 0x000fe20000000f00 */
[----:B------:R-:W-:Y:S02]  /*292a0*/  IMAD.MOV.U32 R12, RZ, RZ, R0 ;  /* 0x000000ffff0c7224 */ /* 0x000fe400078e0000 */
[----:B------:R-:W-:-:S07]  /*292b0*/  IMAD.MOV.U32 R9, RZ, RZ, R14 ;  /* 0x000000ffff097224 */ /* 0x000fce00078e000e */
[----:B------:R-:W-:Y:S05]  /*292c0*/  WARPSYNC.COLLECTIVE R15, `(.L_x_786) ;  /* 0x000000000f087348 */ /* 0x000fea0003c00000 */
[----:B------:R0:W1:Y:S02]  /*292d0*/  SHFL.IDX P6, R14, R13, R12, R11 ;  /* 0x0000000c0d0e7389 */ /* 0x00006400000c000b */
[----:B01----:R-:W-:Y:S01]  /*292e0*/  ENDCOLLECTIVE ;  /* 0x000000000000791b */ /* 0x003fe20003800000 */
.L_x_786:
[----:B------:R-:W-:Y:S01]  /*292f0*/  IMAD.MOV.U32 R13, RZ, RZ, R24 ;  /* 0x000000ffff0d7224 */ /* 0x000fe200078e0018 */
[----:B------:R-:W-:Y:S01]  /*29300*/  SEL R24, R26, R9, P0 ;  /* 0x000000091a187207 */ /* 0x000fe20000000000 */
[----:B------:R-:W-:Y:S01]  /*29310*/  IMAD.MOV.U32 R12, RZ, RZ, R3 ;  /* 0x000000ffff0c7224 */ /* 0x000fe200078e0003 */
[----:B------:R-:W-:Y:S01]  /*29320*/  SEL R26, R9, R26, P0 ;  /* 0x0000001a091a7207 */ /* 0x000fe20000000000 */
[----:B------:R-:W-:-:S07]  /*29330*/  IMAD.MOV.U32 R30, RZ, RZ, R14 ;  /* 0x000000ffff1e7224 */ /* 0x000fce00078e000e */
[----:B------:R-:W-:Y:S05]  /*29340*/  WARPSYNC.COLLECTIVE R15, `(.L_x_787) ;  /* 0x000000000f087348 */ /* 0x000fea0003c00000 */
[----:B------:R0:W1:Y:S02]  /*29350*/  SHFL.IDX P6, R14, R13, R12, R11 ;  /* 0x0000000c0d0e7389 */ /* 0x00006400000c000b */
[----:B01----:R-:W-:Y:S01]  /*29360*/  ENDCOLLECTIVE ;  /* 0x000000000000791b */ /* 0x003fe20003800000 */
.L_x_787:
[----:B------:R-:W-:Y:S02]  /*29370*/  IMAD.MOV.U32 R13, RZ, RZ, R25 ;  /* 0x000000ffff0d7224 */ /* 0x000fe400078e0019 */
[----:B------:R-:W-:Y:S01]  /*29380*/  IMAD.MOV.U32 R12, RZ, RZ, R0 ;  /* 0x000000ffff0c7224 */ /* 0x000fe200078e0000 */
[----:B------:R-:W-:-:S07]  /*29390*/  MOV R21, R14 ;  /* 0x0000000e00157202 */ /* 0x000fce0000000f00 */
[----:B------:R-:W-:Y:S05]  /*293a0*/  WARPSYNC.COLLECTIVE R15, `(.L_x_788) ;  /* 0x000000000f087348 */ /* 0x000fea0003c00000 */
[----:B------:R0:W1:Y:S02]  /*293b0*/  SHFL.IDX P6, R14, R13, R12, R11 ;  /* 0x0000000c0d0e7389 */ /* 0x00006400000c000b */
[----:B01----:R-:W-:Y:S01]  /*293c0*/  ENDCOLLECTIVE ;  /* 0x000000000000791b */ /* 0x003fe20003800000 */
.L_x_788:
[----:B------:R-:W-:Y:S01]  /*293d0*/  IMAD.MOV.U32 R13, RZ, RZ, R28 ;  /* 0x000000ffff0d7224 */ /* 0x000fe200078e001c */
[----:B------:R-:W-:Y:S02]  /*293e0*/  MOV R12, R3 ;  /* 0x00000003000c7202 */ /* 0x000fe40000000f00 */
[----:B------:R-:W-:Y:S02]  /*293f0*/  SEL R28, R30, R21, P0 ;  /* 0x000000151e1c7207 */ /* 0x000fe40000000000 */
[----:B------:R-:W-:Y:S01]  /*29400*/  SEL R30, R21, R30, P0 ;  /* 0x0000001e151e7207 */ /* 0x000fe20000000000 */
[----:B------:R-:W-:-:S07]  /*29410*/  IMAD.MOV.U32 R34, RZ, RZ, R14 ;  /* 0x000000ffff227224 */ /* 0x000fce00078e000e */
[----:B------:R-:W-:Y:S05]  /*29420*/  WARPSYNC.COLLECTIVE R15, `(.L_x_789) ;  /* 0x000000000f087348 */ /* 0x000fea0003c00000 */
[----:B------:R0:W1:Y:S02]  /*29430*/  SHFL.IDX P6, R14, R13, R12, R11 ;  /* 0x0000000c0d0e7389 */ /* 0x00006400000c000b */
[----:B01----:R-:W-:Y:S01]  /*29440*/  ENDCOLLECTIVE ;  /* 0x000000000000791b */ /* 0x003fe20003800000 */
.L_x_789:
[----:B------:R-:W-:Y:S02]  /*29450*/  IMAD.MOV.U32 R13, RZ, RZ, R27 ;  /* 0x000000ffff0d7224 */ /* 0x000fe400078e001b */
[----:B------:R-:W-:Y:S02]  /*29460*/  IMAD.MOV.U32 R12, RZ, RZ, R0 ;  /* 0x000000ffff0c7224 */ /* 0x000fe400078e0000 */
[----:B------:R-:W-:-:S07]  /*29470*/  IMAD.MOV.U32 R25, RZ, RZ, R14 ;  /* 0x000000ffff197224 */ /* 0x000fce00078e000e */
[----:B------:R-:W-:Y:S05]  /*29480*/  WARPSYNC.COLLECTIVE R15, `(.L_x_790) ;  /* 0x000000000f087348 */ /* 0x000fea0003c00000 */
[----:B------:R0:W1:Y:S02]  /*29490*/  SHFL.IDX P6, R14, R13, R12, R11 ;  /* 0x0000000c0d0e7389 */ /* 0x00006400000c000b */
[----:B01----:R-:W-:Y:S01]  /*294a0*/  ENDCOLLECTIVE ;  /* 0x000000000000791b */ /* 0x003fe20003800000 */
.L_x_790:
[----:B------:R-:W-:Y:S01]  /*294b0*/  MOV R13, R32 ;  /* 0x00000020000d7202 */ /* 0x000fe20000000f00 */
[----:B------:R-:W-:Y:S01]  /*294c0*/  IMAD.MOV.U32 R12, RZ, RZ, R3 ;  /* 0x000000ffff0c7224 */ /* 0x000fe200078e0003 */
[----:B------:R-:W-:Y:S02]  /*294d0*/  SEL R32, R34, R25, P0 ;  /* 0x0000001922207207 */ /* 0x000fe40000000000 */
[----:B------:R-:W-:Y:S01]  /*294e0*/  SEL R34, R25, R34, P0 ;  /* 0x0000002219227207 */ /* 0x000fe20000000000 */
[----:B------:R-:W-:-:S07]  /*294f0*/  IMAD.MOV.U32 R38, RZ, RZ, R14 ;  /* 0x000000ffff267224 */ /* 0x000fce00078e000e */
[----:B------:R-:W-:Y:S05]  /*29500*/  WARPSYNC.COLLECTIVE R15, `(.L_x_791) ;  /* 0x000000000f087348 */ /* 0x000fea0003c00000 */
[----:B------:R0:W1:Y:S02]  /*29510*/  SHFL.IDX P6, R14, R13, R12, R11 ;  /* 0x0000000c0d0e7389 */ /* 0x00006400000c000b */
[----:B01----:R-:W-:Y:S01]  /*29520*/  ENDCOLLECTIVE ;  /* 0x000000000000791b */ /* 0x003fe20003800000 */
.L_x_791:
[----:B------:R-:W-:Y:S02]  /*29530*/  IMAD.MOV.U32 R13, RZ, RZ, R29 ;  /* 0x000000ffff0d7224 */ /* 0x000fe400078e001d */
[----:B------:R-:W-:Y:S02]  /*29540*/  IMAD.MOV.U32 R12, RZ, RZ, R0 ;  /* 0x000000ffff0c7224 */ /* 0x000fe400078e0000 */
[----:B------:R-:W-:-:S07]  /*29550*/  IMAD.MOV.U32 R27, RZ, RZ, R14 ;  /* 0x000000ffff1b7224 */ /* 0x000fce00078e000e */
[----:B------:R-:W-:Y:S05]  /*29560*/  WARPSYNC.COLLECTIVE R15, `(.L_x_792) ;  /* 0x000000000f087348 */ /* 0x000fea0003c00000 */
[----:B------:R0:W1:Y:S02]  /*29570*/  SHFL.IDX P6, R14, R13, R12, R11 ;  /* 0x0000000c0d0e7389 */ /* 0x00006400000c000b */
[----:B01----:R-:W-:Y:S01]  /*29580*/  ENDCOLLECTIVE ;  /* 0x000000000000791b */ /* 0x003fe20003800000 */
.L_x_792:
[----:B------:R-:W-:Y:S01]  /*29590*/  IMAD.MOV.U32 R13, RZ, RZ, R36 ;  /* 0x000000ffff0d7224 */ /* 0x000fe200078e0024 */
[----:B------:R-:W-:Y:S01]  /*295a0*/  SEL R36, R38, R27, P0 ;  /* 0x0000001b26247207 */ /* 0x000fe20000000000 */
[----:B------:R-:W-:Y:S01]  /*295b0*/  IMAD.MOV.U32 R12, RZ, RZ, R3 ;  /* 0x000000ffff0c7224 */ /* 0x000fe200078e0003 */
[----:B------:R-:W-:Y:S02]  /*295c0*/  SEL R38, R27, R38, P0 ;  /* 0x000000261b267207 */ /* 0x000fe40000000000 */
[----:B------:R-:W-:-:S07]  /*295d0*/  MOV R29, R14 ;  /* 0x0000000e001d7202 */ /* 0x000fce0000000f00 */
[----:B------:R-:W-:Y:S05]  /*295e0*/  WARPSYNC.COLLECTIVE R15, `(.L_x_793) ;  /* 0x000000000f087348 */ /* 0x000fea0003c00000 */
[----:B------:R0:W1:Y:S02]  /*295f0*/  SHFL.IDX P6, R14, R13, R12, R11 ;  /* 0x0000000c0d0e7389 */ /* 0x00006400000c000b */
[----:B01----:R-:W-:Y:S01]  /*29600*/  ENDCOLLECTIVE ;  /* 0x000000000000791b */ /* 0x003fe20003800000 */
.L_x_793:
[----:B------:R-:W-:Y:S01]  /*29610*/  IMAD.MOV.U32 R13, RZ, RZ, R31 ;  /* 0x000000ffff0d7224 */ /* 0x000fe200078e001f */
[----:B------:R-:W-:Y:S01]  /*29620*/  MOV R12, R0 ;  /* 0x00000000000c7202 */ /* 0x000fe20000000f00 */
[----:B------:R-:W-:-:S07]  /*29630*/  IMAD.MOV.U32 R40, RZ, RZ, R14 ;  /* 0x000000ffff287224 */ /* 0x000fce00078e000e */
[----:B------:R-:W-:Y:S05]  /*29640*/  WARPSYNC.COLLECTIVE R15, `(.L_x_794) ;  /* 0x000000000f087348 */ /* 0x000fea0003c00000 */
[----:B------:R0:W1:Y:S02]  /*29650*/  SHFL.IDX P6, R14, R13, R12, R11 ;  /* 0x0000000c0d0e7389 */ /* 0x00006400000c000b */
[----:B01----:R-:W-:Y:S01]  /*29660*/  ENDCOLLECTIVE ;  /* 0x000000000000791b */ /* 0x003fe20003800000 */
.L_x_794:
[----:B------:R-:W-:Y:S02]  /*29670*/  IMAD.MOV.U32 R13, RZ, RZ, R42 ;  /* 0x000000ffff0d7224 */ /* 0x000fe400078e002a */
[----:B------:R-:W-:Y:S02]  /*29680*/  IMAD.MOV.U32 R12, RZ, RZ, R3 ;  /* 0x000000ffff0c7224 */ /* 0x000fe400078e0003 */
[----:B------:R-:W-:-:S07]  /*29690*/  IMAD.MOV.U32 R31, RZ, RZ, R14 ;  /* 0x000000ffff1f7224 */ /* 0x000fce00078e000e */
[----:B------:R-:W-:Y:S05]  /*296a0*/  WARPSYNC.COLLECTIVE R15, `(.L_x_795) ;  /* 0x000000000f087348 */ /* 0x000fea0003c00000 */
[----:B------:R0:W1:Y:S02]  /*296b0*/  SHFL.IDX P6, R14, R13, R12, R11 ;  /* 0x0000000c0d0e7389 */ /* 0x00006400000c000b */
[----:B01----:R-:W-:Y:S01]  /*296c0*/  ENDCOLLECTIVE ;  /* 0x000000000000791b */ /* 0x003fe20003800000 */
.L_x_795:
[----:B------:R-:W-:Y:S01]  /*296d0*/  MOV R13, R33 ;  /* 0x00000021000d7202 */ /* 0x000fe20000000f00 */
[----:B------:R-:W-:Y:S02]  /*296e0*/  IMAD.MOV.U32 R12, RZ, RZ, R0 ;  /* 0x000000ffff0c7224 */ /* 0x000fe400078e0000 */
[----:B------:R-:W-:-:S07]  /*296f0*/  IMAD.MOV.U32 R42, RZ, RZ, R14 ;  /* 0x000000ffff2a7224 */ /* 0x000fce00078e000e */
[----:B------:R-:W-:Y:S05]  /*29700*/  WARPSYNC.COLLECTIVE R15, `(.L_x_796) ;  /* 0x000000000f087348 */ /* 0x000fea0003c00000 */
[----:B------:R0:W1:Y:S02]  /*29710*/  SHFL.IDX P6, R14, R13, R12, R11 ;  /* 0x0000000c0d0e7389 */ /* 0x00006400000c000b */
[----:B01----:R-:W-:Y:S01]  /*29720*/  ENDCOLLECTIVE ;  /* 0x000000000000791b */ /* 0x003fe20003800000 */
.L_x_796:
[----:B------:R-:W-:Y:S02]  /*29730*/  IMAD.MOV.U32 R13, RZ, RZ, R44 ;  /* 0x000000ffff0d7224 */ /* 0x000fe400078e002c */
[----:B------:R-:W-:Y:S02]  /*29740*/  IMAD.MOV.U32 R12, RZ, RZ, R3 ;  /* 0x000000ffff0c7224 */ /* 0x000fe400078e0003 */
[----:B------:R-:W-:-:S07]  /*29750*/  IMAD.MOV.U32 R33, RZ, RZ, R14 ;  /* 0x000000ffff217224 */ /* 0x000fce00078e000e */
[----:B------:R-:W-:Y:S05]  /*29760*/  WARPSYNC.COLLECTIVE R15, `(.L_x_797) ;  /* 0x000000000f087348 */ /* 0x000fea0003c00000 */
[----:B------:R0:W1:Y:S02]  /*29770*/  SHFL.IDX P6, R14, R13, R12, R11 ;  /* 0x0000000c0d0e7389 */ /* 0x00006400000c000b */
[----:B01----:R-:W-:Y:S01]  /*29780*/  ENDCOLLECTIVE ;  /* 0x000000000000791b */ /* 0x003fe20003800000 */
.L_x_797:
[----:B------:R-:W-:Y:S02]  /*29790*/  IMAD.MOV.U32 R13, RZ, RZ, R35 ;  /* 0x000000ffff0d7224 */ /* 0x000fe400078e0023 */
[----:B------:R-:W-:Y:S01]  /*297a0*/  IMAD.MOV.U32 R12, RZ, RZ, R0 ;  /* 0x000000ffff0c7224 */ /* 0x000fe200078e0000 */
[----:B------:R-:W-:-:S07]  /*297b0*/  MOV R44, R14 ;  /* 0x0000000e002c7202 */ /* 0x000fce0000000f00 */
[----:B------:R-:W-:Y:S05]  /*297c0*/  WARPSYNC.COLLECTIVE R15, `(.L_x_798) ;  /* 0x000000000f087348 */ /* 0x000fea0003c00000 */
[----:B------:R0:W1:Y:S02]  /*297d0*/  SHFL.IDX P6, R14, R13, R12, R11 ;  /* 0x0000000c0d0e7389 */ /* 0x00006400000c000b */
[----:B01----:R-:W-:Y:S01]  /*297e0*/  ENDCOLLECTIVE ;  /* 0x000000000000791b */ /* 0x003fe20003800000 */
.L_x_798:
[----:B------:R-:W-:Y:S01]  /*297f0*/  IMAD.MOV.U32 R13, RZ, RZ, R46 ;  /* 0x000000ffff0d7224 */ /* 0x000fe200078e002e */
[----:B------:R-:W-:Y:S01]  /*29800*/  MOV R12, R3 ;  /* 0x00000003000c7202 */ /* 0x000fe20000000f00 */
[----:B------:R-:W-:-:S07]  /*29810*/  IMAD.MOV.U32 R35, RZ, RZ, R14 ;  /* 0x000000ffff237224 */ /* 0x000fce00078e000e */
[----:B------:R-:W-:Y:S05]  /*29820*/  WARPSYNC.COLLECTIVE R15, `(.L_x_799) ;  /* 0x000000000f087348 */ /* 0x000fea0003c00000 */
[----:B------:R0:W1:Y:S02]  /*29830*/  SHFL.IDX P6, R14, R13, R12, R11 ;  /* 0x0000000c0d0e7389 */ /* 0x00006400000c000b */
[----:B01----:R-:W-:Y:S01]  /*29840*/  ENDCOLLECTIVE ;  /* 0x000000000000791b */ /* 0x003fe20003800000 */
.L_x_799:
[----:B------:R-:W-:Y:S02]  /*29850*/  IMAD.MOV.U32 R13, RZ, RZ, R37 ;  /* 0x000000ffff0d7224 */ /* 0x000fe400078e0025 */
[----:B------:R-:W-:Y:S02]  /*29860*/  IMAD.MOV.U32 R12, RZ, RZ, R0 ;  /* 0x000000ffff0c7224 */ /* 0x000fe400078e0000 */
[----:B------:R-:W-:-:S07]  /*29870*/  IMAD.MOV.U32 R46, RZ, RZ, R14 ;  /* 0x000000ffff2e7224 */ /* 0x000fce00078e000e */
[----:B------:R-:W-:Y:S05]  /*29880*/  WARPSYNC.COLLECTIVE R15, `(.L_x_800) ;  /* 0x000000000f087348 */ /* 0x000fea0003c00000 */
[----:B------:R0:W1:Y:S02]  /*29890*/  SHFL.IDX P6, R14, R13, R12, R11 ;  /* 0x0000000c0d0e7389 */ /* 0x00006400000c000b */
[----:B01----:R-:W-:Y:S01]  /*298a0*/  ENDCOLLECTIVE ;  /* 0x000000000000791b */ /* 0x003fe20003800000 */
.L_x_800:
[----:B------:R-:W-:Y:S01]  /*298b0*/  MOV R13, R48 ;  /* 0x00000030000d7202 */ /* 0x000fe20000000f00 */
[----:B------:R-:W-:Y:S01]  /*298c0*/  IMAD.MOV.U32 R12, RZ, RZ, R3 ;  /* 0x000000ffff0c7224 */ /* 0x000fe200078e0003 */
[----:B------:R-:W-:Y:S01]  /*298d0*/  SEL R48, R33, R44, P0 ;  /* 0x0000002c21307207 */ /* 0x000fe20000000000 */
[----:B------:R-:W-:-:S07]  /*298e0*/  IMAD.MOV.U32 R37, RZ, RZ, R14 ;  /* 0x000000ffff257224 */ /* 0x000fce00078e000e */
[----:B------:R-:W-:Y:S05]  /*298f0*/  WARPSYNC.COLLECTIVE R15, `(.L_x_801) ;  /* 0x000000000f087348 */ /* 0x000fea0003c00000 */
[----:B------:R0:W1:Y:S02]  /*29900*/  SHFL.IDX P6, R14, R13, R12, R11 ;  /* 0x0000000c0d0e7389 */ /* 0x00006400000c000b */
[----:B01----:R-:W-:Y:S01]  /*29910*/  ENDCOLLECTIVE ;  /* 0x000000000000791b */ /* 0x003fe20003800000 */
.L_x_801:
[----:B------:R-:W-:Y:S02]  /*29920*/  IMAD.MOV.U32 R13, RZ, RZ, R39 ;  /* 0x000000ffff0d7224 */ /* 0x000fe400078e0027 */
[----:B------:R-:W-:Y:S02]  /*29930*/  IMAD.MOV.U32 R12, RZ, RZ, R0 ;  /* 0x000000ffff0c7224 */ /* 0x000fe400078e0000 */
[----:B------:R-:W-:-:S07]  /*29940*/  IMAD.MOV.U32 R58, RZ, RZ, R14 ;  /* 0x000000ffff3a7224 */ /* 0x000fce00078e000e */
[----:B------:R-:W-:Y:S05]  /*29950*/  WARPSYNC.COLLECTIVE R15, `(.L_x_802) ;  /* 0x000000000f087348 */ /* 0x000fea0003c00000 */
[----:B------:R0:W1:Y:S02]  /*29960*/  SHFL.IDX P6, R14, R13, R12, R11 ;  /* 0x0000000c0d0e7389 */ /* 0x00006400000c000b */
[----:B01----:R-:W-:Y:S01]  /*29970*/  ENDCOLLECTIVE ;  /* 0x000000000000791b */ /* 0x003fe20003800000 */
.L_x_802:
[----:B------:R-:W-:Y:S01]  /*29980*/  IMAD.MOV.U32 R13, RZ, RZ, R50 ;  /* 0x000000ffff0d7224 */ /* 0x000fe200078e0032 */
[----:B------:R-:W-:Y:S01]  /*29990*/  SEL R50, R44, R33, P0 ;  /* 0x000000212c327207 */ /* 0x000fe20000000000 */
[----:B------:R-:W-:Y:S01]  /*299a0*/  IMAD.MOV.U32 R12, RZ, RZ, R3 ;  /* 0x000000ffff0c7224 */ /* 0x000fe200078e0003 */
[----:B------:R-:W-:Y:S02]  /*299b0*/  SEL R44, R35, R46, P0 ;  /* 0x0000002e232c7207 */ /* 0x000fe40000000000 */
[----:B------:R-:W-:Y:S02]  /*299c0*/  SEL R46, R46, R35, P0 ;  /* 0x000000232e2e7207 */ /* 0x000fe40000000000 */
[----:B------:R-:W-:-:S07]  /*299d0*/  MOV R62, R14 ;  /* 0x0000000e003e7202 */ /* 0x000fce0000000f00 */
[----:B------:R-:W-:Y:S05]  /*299e0*/  WARPSYNC.COLLECTIVE R15, `(.L_x_803) ;  /* 0x000000000f087348 */ /* 0x000fea0003c00000 */
[----:B------:R0:W1:Y:S02]  /*299f0*/  SHFL.IDX P6, R14, R13, R12, R11 ;  /* 0x0000000c0d0e7389 */ /* 0x00006400000c000b */
[----:B01----:R-:W-:Y:S01]  /*29a00*/  ENDCOLLECTIVE ;  /* 0x000000000000791b */ /* 0x003fe20003800000 */
.L_x_803:
[----:B------:R-:W-:Y:S01]  /*29a10*/  IMAD.MOV.U32 R13, RZ, RZ, R41 ;  /* 0x000000ffff0d7224 */ /* 0x000fe200078e0029 */
[----:B------:R-:W-:Y:S01]  /*29a20*/  MOV R12, R0 ;  /* 0x00000000000c7202 */ /* 0x000fe20000000f00 */
[----:B------:R-:W-:-:S07]  /*29a30*/  IMAD.MOV.U32 R39, RZ, RZ, R14 ;  /* 0x000000ffff277224 */ /* 0x000fce00078e000e */
[----:B------:R-:W-:Y:S05]  /*29a40*/  WARPSYNC.COLLECTIVE R15, `(.L_x_804) ;  /* 0x000000000f087348 */ /* 0x000fea0003c00000 */
[----:B------:R0:W1:Y:S02]  /*29a50*/  SHFL.IDX P6, R14, R13, R12, R11 ;  /* 0x0000000c0d0e7389 */ /* 0x00006400000c000b */
[----:B01----:R-:W-:Y:S01]  /*29a60*/  ENDCOLLECTIVE ;  /* 0x000000000000791b */ /* 0x003fe20003800000 */
.L_x_804:
[----:B------:R-:W-:Y:S02]  /*29a70*/  IMAD.MOV.U32 R13, RZ, RZ, R54 ;  /* 0x000000ffff0d7224 */ /* 0x000fe400078e0036 */
[----:B------:R-:W-:Y:S02]  /*29a80*/  IMAD.MOV.U32 R12, RZ, RZ, R3 ;  /* 0x000000ffff0c7224 */ /* 0x000fe400078e0003 */
[----:B------:R-:W-:-:S07]  /*29a90*/  IMAD.MOV.U32 R41, RZ, RZ, R14 ;  /* 0x000000ffff297224 */ /* 0x000fce00078e000e */
[----:B------:R-:W-:Y:S05]  /*29aa0*/  WARPSYNC.COLLECTIVE R15, `(.L_x_805) ;  /* 0x000000000f087348 */ /* 0x000fea0003c00000 */
[----:B------:R0:W1:Y:S02]  /*29ab0*/  SHFL.IDX P6, R14, R13, R12, R11 ;  /* 0x0000000c0d0e7389 */ /* 0x00006400000c000b */
[----:B01----:R-:W-:Y:S01]  /*29ac0*/  ENDCOLLECTIVE ;  /* 0x000000000000791b */ /* 0x003fe20003800000 */
.L_x_805:
[----:B------:R-:W-:Y:S01]  /*29ad0*/  MOV R13, R43 ;  /* 0x0000002b000d7202 */ /* 0x000fe20000000f00 */
[----:B------:R-:W-:Y:S02]  /*29ae0*/  IMAD.MOV.U32 R12, RZ, RZ, R0 ;  /* 0x000000ffff0c7224 */ /* 0x000fe400078e0000 */
[----:B------:R-:W-:-:S07]  /*29af0*/  IMAD.MOV.U32 R54, RZ, RZ, R14 ;  /* 0x000000ffff367224 */ /* 0x000fce00078e000e */
[----:B------:R-:W-:Y:S05]  /*29b00*/  WARPSYNC.COLLECTIVE R15, `(.L_x_806) ;  /* 0x000000000f087348 */ /* 0x000fea0003c00000 */
[----:B------:R0:W1:Y:S02]  /*29b10*/  SHFL.IDX P6, R14, R13, R12, R11 ;  /* 0x0000000c0d0e7389 */ /* 0x00006400000c000b */
[----:B01----:R-:W-:Y:S01]  /*29b20*/  ENDCOLLECTIVE ;  /* 0x000000000000791b */ /* 0x003fe20003800000 */
.L_x_806:
[----:B------:R-:W-:Y:S02]  /*29b30*/  SEL R5, R41, R54, P0 ;  /* 0x0000003629057207 */ /* 0x000fe40000000000 */
[----:B------:R-:W-:Y:S01]  /*29b40*/  SEL R7, R54, R41, P0 ;  /* 0x0000002936077207 */ /* 0x000fe20000000000 */
        /* <DEDUP_REMOVED lines=8> */
.L_x_807:
[----:B------:R-:W-:Y:S02]  /*29bd0*/  IMAD.MOV.U32 R13, RZ, RZ, R45 ;  /* 0x000000ffff0d7224 */ /* 0x000fe400078e002d */
[----:B------:R-:W-:Y:S01]  /*29be0*/  IMAD.MOV.U32 R12, RZ, RZ, R0 ;  /* 0x000000ffff0c7224 */ /* 0x000fe200078e0000 */
[----:B------:R-:W-:-:S07]  /*29bf0*/  MOV R2, R14 ;  /* 0x0000000e00027202 */ /* 0x000fce0000000f00 */
[----:B------:R-:W-:Y:S05]  /*29c00*/  WARPSYNC.COLLECTIVE R15, `(.L_x_808) ;  /* 0x000000000f087348 */ /* 0x000fea0003c00000 */
[----:B------:R0:W1:Y:S02]  /*29c10*/  SHFL.IDX P6, R14, R13, R12, R11 ;  /* 0x0000000c0d0e7389 */ /* 0x00006400000c000b */
[----:B01----:R-:W-:Y:S01]  /*29c20*/  ENDCOLLECTIVE ;  /* 0x000000000000791b */ /* 0x003fe20003800000 */
.L_x_808:
[----:B------:R-:W-:Y:S01]  /*29c30*/  SEL R9, R43, R2, P0 ;  /* 0x000000022b097207 */ /* 0x000fe20000000000 */
        /* <DEDUP_REMOVED lines=8> */
.L_x_809:
[----:B------:R-:W-:Y:S02]  /*29cc0*/  IMAD.MOV.U32 R13, RZ, RZ, R47 ;  /* 0x000000ffff0d7224 */ /* 0x000fe400078e002f */
[----:B------:R-:W-:Y:S02]  /*29cd0*/  IMAD.MOV.U32 R12, RZ, RZ, R0 ;  /* 0x000000ffff0c7224 */ /* 0x000fe400078e0000 */
[----:B------:R-:W-:-:S07]  /*29ce0*/  IMAD.MOV.U32 R20, RZ, RZ, R14 ;  /* 0x000000ffff147224 */ /* 0x000fce00078e000e */
[----:B------:R-:W-:Y:S05]  /*29cf0*/  WARPSYNC.COLLECTIVE R15, `(.L_x_810) ;  /* 0x000000000f087348 */ /* 0x000fea0003c00000 */
[----:B------:R0:W1:Y:S02]  /*29d00*/  SHFL.IDX P6, R14, R13, R12, R11 ;  /* 0x0000000c0d0e7389 */ /* 0x00006400000c000b */
[----:B01----:R-:W-:Y:S01]  /*29d10*/  ENDCOLLECTIVE ;  /* 0x000000000000791b */ /* 0x003fe20003800000 */
.L_x_810:
[----:B------:R-:W-:Y:S02]  /*29d20*/  SEL R25, R45, R20, P0 ;  /* 0x000000142d197207 */ /* 0x000fe40000000000 */
[----:B------:R-:W-:Y:S02]  /*29d30*/  SEL R27, R20, R45, P0 ;  /* 0x0000002d141b7207 */ /* 0x000fe40000000000 */
[----:B------:R-:W-:Y:S01]  /*29d40*/  MOV R13, R64 ;  /* 0x00000040000d7202 */ /* 0x000fe20000000f00 */
[----:B------:R-:W-:Y:S02]  /*29d50*/  IMAD.MOV.U32 R12, RZ, RZ, R3 ;  /* 0x000000ffff0c7224 */ /* 0x000fe400078e0003 */
[----:B------:R-:W-:-:S07]  /*29d60*/  IMAD.MOV.U32 R47, RZ, RZ, R14 ;  /* 0x000000ffff2f7224 */ /* 0x000fce00078e000e */
[----:B------:R-:W-:Y:S05]  /*29d70*/  WARPSYNC.COLLECTIVE R15, `(.L_x_811) ;  /* 0x000000000f087348 */ /* 0x000fea0003c00000 */
[----:B------:R0:W1:Y:S02]  /*29d80*/  SHFL.IDX P6, R14, R13, R12, R11 ;  /* 0x0000000c0d0e7389 */ /* 0x00006400000c000b */
[----:B01----:R-:W-:Y:S01]  /*29d90*/  ENDCOLLECTIVE ;  /* 0x000000000000791b */ /* 0x003fe20003800000 */
.L_x_811:
[----:B------:R-:W-:Y:S02]  /*29da0*/  IMAD.MOV.U32 R13, RZ, RZ, R49 ;  /* 0x000000ffff0d7224 */ /* 0x000fe400078e0031 */
[----:B------:R-:W-:Y:S02]  /*29db0*/  IMAD.MOV.U32 R12, RZ, RZ, R0 ;  /* 0x000000ffff0c7224 */ /* 0x000fe400078e0000 */
[----:B------:R-:W-:-:S07]  /*29dc0*/  IMAD.MOV.U32 R64, RZ, RZ, R14 ;  /* 0x000000ffff407224 */ /* 0x000fce00078e000e */
[----:B------:R-:W-:Y:S05]  /*29dd0*/  WARPSYNC.COLLECTIVE R15, `(.L_x_812) ;  /* 0x000000000f087348 */ /* 0x000fea0003c00000 */
[----:B------:R0:W1:Y:S02]  /*29de0*/  SHFL.IDX P6, R14, R13, R12, R11 ;  /* 0x0000000c0d0e7389 */ /* 0x00006400000c000b */
[----:B01----:R-:W-:Y:S01]  /*29df0*/  ENDCOLLECTIVE ;  /* 0x000000000000791b */ /* 0x003fe20003800000 */
.L_x_812:
[----:B------:R-:W-:Y:S02]  /*29e00*/  IMAD.MOV.U32 R13, RZ, RZ, R66 ;  /* 0x000000ffff0d7224 */ /* 0x000fe400078e0042 */
[----:B------:R-:W-:Y:S01]  /*29e10*/  IMAD.MOV.U32 R12, RZ, RZ, R3 ;  /* 0x000000ffff0c7224 */ /* 0x000fe200078e0003 */
[----:B------:R-:W-:-:S07]  /*29e20*/  MOV R49, R14 ;  /* 0x0000000e00317202 */ /* 0x000fce0000000f00 */
[----:B------:R-:W-:Y:S05]  /*29e30*/  WARPSYNC.COLLECTIVE R15, `(.L_x_813) ;  /* 0x000000000f087348 */ /* 0x000fea0003c00000 */
[----:B------:R0:W1:Y:S02]  /*29e40*/  SHFL.IDX P6, R14, R13, R12, R11 ;  /* 0x0000000c0d0e7389 */ /* 0x00006400000c000b */
[----:B01----:R-:W-:Y:S01]  /*29e50*/  ENDCOLLECTIVE ;  /* 0x000000000000791b */ /* 0x003fe20003800000 */
.L_x_813:
[----:B------:R-:W-:Y:S01]  /*29e60*/  IMAD.MOV.U32 R13, RZ, RZ, R51 ;  /* 0x000000ffff0d7224 */ /* 0x000fe200078e0033 */
[----:B------:R-:W-:Y:S01]  /*29e70*/  MOV R12, R0 ;  /* 0x00000000000c7202 */ /* 0x000fe20000000f00 */
[----:B------:R-:W-:-:S07]  /*29e80*/  IMAD.MOV.U32 R66, RZ, RZ, R14 ;  /* 0x000000ffff427224 */ /* 0x000fce00078e000e */
[----:B------:R-:W-:Y:S05]  /*29e90*/  WARPSYNC.COLLECTIVE R15, `(.L_x_814) ;  /* 0x000000000f087348 */ /* 0x000fea0003c00000 */
[----:B------:R0:W1:Y:S02]  /*29ea0*/  SHFL.IDX P6, R14, R13, R12, R11 ;  /* 0x0000000c0d0e7389 */ /* 0x00006400000c000b */
[----:B01----:R-:W-:Y:S01]  /*29eb0*/  ENDCOLLECTIVE ;  /* 0x000000000000791b */ /* 0x003fe20003800000 */
.L_x_814:
        /* <DEDUP_REMOVED lines=8> */
.L_x_815:
[----:B------:R-:W-:Y:S01]  /*29f40*/  MOV R13, R55 ;  /* 0x00000037000d7202 */ /* 0x000fe20000000f00 */
[----:B------:R-:W-:Y:S02]  /*29f50*/  IMAD.MOV.U32 R12, RZ, RZ, R0 ;  /* 0x000000ffff0c7224 */ /* 0x000fe400078e0000 */
[----:B------:R-:W-:-:S07]  /*29f60*/  IMAD.MOV.U32 R68, RZ, RZ, R14 ;  /* 0x000000ffff447224 */ /* 0x000fce00078e000e */
[----:B------:R-:W-:Y:S05]  /*29f70*/  WARPSYNC.COLLECTIVE R15, `(.L_x_816) ;  /* 0x000000000f087348 */ /* 0x000fea0003c00000 */
[----:B------:R0:W1:Y:S02]  /*29f80*/  SHFL.IDX P6, R14, R13, R12, R11 ;  /* 0x0000000c0d0e7389 */ /* 0x00006400000c000b */
[----:B01----:R-:W-:Y:S01]  /*29f90*/  ENDCOLLECTIVE ;  /* 0x000000000000791b */ /* 0x003fe20003800000 */
.L_x_816:
        /* <DEDUP_REMOVED lines=8> */
.L_x_817:
[----:B------:R-:W-:Y:S02]  /*2a020*/  IMAD.MOV.U32 R13, RZ, RZ, R57 ;  /* 0x000000ffff0d7224 */ /* 0x000fe400078e0039 */
[----:B------:R-:W-:Y:S01]  /*2a030*/  IMAD.MOV.U32 R12, RZ, RZ, R0 ;  /* 0x000000ffff0c7224 */ /* 0x000fe200078e0000 */
[----:B------:R-:W-:-:S07]  /*2a040*/  MOV R70, R14 ;  /* 0x0000000e00467202 */ /* 0x000fce0000000f00 */
[----:B------:R-:W-:Y:S05]  /*2a050*/  WARPSYNC.COLLECTIVE R15, `(.L_x_818) ;  /* 0x000000000f087348 */ /* 0x000fea0003c00000 */
[----:B------:R0:W1:Y:S02]  /*2a060*/  SHFL.IDX P6, R14, R13, R12, R11 ;  /* 0x0000000c0d0e7389 */ /* 0x00006400000c000b */
[----:B01----:R-:W-:Y:S01]  /*2a070*/  ENDCOLLECTIVE ;  /* 0x000000000000791b */ /* 0x003fe20003800000 */
.L_x_818:
[----:B------:R-:W-:Y:S01]  /*2a080*/  IMAD.MOV.U32 R13, RZ, RZ, R72 ;  /* 0x000000ffff0d7224 */ /* 0x000fe200078e0048 */
[----:B------:R-:W-:Y:S01]  /*2a090*/  MOV R12, R3 ;  /* 0x00000003000c7202 */ /* 0x000fe20000000f00 */
[----:B------:R-:W-:-:S07]  /*2a0a0*/  IMAD.MOV.U32 R57, RZ, RZ, R14 ;  /* 0x000000ffff397224 */ /* 0x000fce00078e000e */
[----:B------:R-:W-:Y:S05]  /*2a0b0*/  WARPSYNC.COLLECTIVE R15, `(.L_x_819) ;  /* 0x000000000f087348 */ /* 0x000fea0003c00000 */
[----:B------:R0:W1:Y:S02]  /*2a0c0*/  SHFL.IDX P6, R14, R13, R12, R11 ;  /* 0x0000000c0d0e7389 */ /* 0x00006400000c000b */
[----:B01----:R-:W-:Y:S01]  /*2a0d0*/  ENDCOLLECTIVE ;  /* 0x000000000000791b */ /* 0x003fe20003800000 */
.L_x_819:
[----:B------:R-:W-:Y:S02]  /*2a0e0*/  IMAD.MOV.U32 R13, RZ, RZ, R59 ;  /* 0x000000ffff0d7224 */ /* 0x000fe400078e003b */
[----:B------:R-:W-:Y:S02]  /*2a0f0*/  IMAD.MOV.U32 R12, RZ, RZ, R0 ;  /* 0x000000ffff0c7224 */ /* 0x000fe400078e0000 */
[----:B------:R-:W-:-:S07]  /*2a100*/  IMAD.MOV.U32 R72, RZ, RZ, R14 ;  /* 0x000000ffff487224 */ /* 0x000fce00078e000e */
[----:B------:R-:W-:Y:S05]  /*2a110*/  WARPSYNC.COLLECTIVE R15, `(.L_x_820) ;  /* 0x000000000f087348 */ /* 0x000fea0003c00000 */
[----:B------:R0:W1:Y:S02]  /*2a120*/  SHFL.IDX P6, R14, R13, R12, R11 ;  /* 0x0000000c0d0e7389 */ /* 0x00006400000c000b */
[----:B01----:R-:W-:Y:S01]  /*2a130*/  ENDCOLLECTIVE ;  /* 0x000000000000791b */ /* 0x003fe20003800000 */
.L_x_820:
[----:B------:R-:W-:Y:S02]  /*2a140*/  SEL R41, R57, R72, P0 ;  /* 0x0000004839297207 */ /* 0x000fe40000000000 */
[----:B------:R-:W-:Y:S01]  /*2a150*/  MOV R13, R74 ;  /* 0x0000004a000d7202 */ /* 0x000fe20000000f00 */
[----:B------:R-:W-:Y:S02]  /*2a160*/  IMAD.MOV.U32 R12, RZ, RZ, R3 ;  /* 0x000000ffff0c7224 */ /* 0x000fe400078e0003 */
[----:B------:R-:W-:-:S07]  /*2a170*/  IMAD.MOV.U32 R59, RZ, RZ, R14 ;  /* 0x000000ffff3b7224 */ /* 0x000fce00078e000e */
[----:B------:R-:W-:Y:S05]  /*2a180*/  WARPSYNC.COLLECTIVE R15, `(.L_x_821) ;  /* 0x000000000f087348 */ /* 0x000fea0003c00000 */
[----:B------:R0:W1:Y:S02]  /*2a190*/  SHFL.IDX P6, R14, R13, R12, R11 ;  /* 0x0000000c0d0e7389 */ /* 0x00006400000c000b */
[----:B01----:R-:W-:Y:S01]  /*2a1a0*/  ENDCOLLECTIVE ;  /* 0x000000000000791b */ /* 0x003fe20003800000 */
.L_x_821:
[----:B------:R-:W-:Y:S02]  /*2a1b0*/  IMAD.MOV.U32 R13, RZ, RZ, R61 ;  /* 0x000000ffff0d7224 */ /* 0x000fe400078e003d */
[----:B------:R-:W-:Y:S02]  /*2a1c0*/  IMAD.MOV.U32 R12, RZ, RZ, R0 ;  /* 0x000000ffff0c7224 */ /* 0x000fe400078e0000 */
[----:B------:R-:W-:-:S07]  /*2a1d0*/  IMAD.MOV.U32 R74, RZ, RZ, R14 ;  /* 0x000000ffff4a7224 */ /* 0x000fce00078e000e */
[----:B------:R-:W-:Y:S05]  /*2a1e0*/  WARPSYNC.COLLECTIVE R15, `(.L_x_822) ;  /* 0x000000000f087348 */ /* 0x000fea0003c00000 */
[----:B------:R0:W1:Y:S02]  /*2a1f0*/  SHFL.IDX P6, R14, R13, R12, R11 ;  /* 0x0000000c0d0e7389 */ /* 0x00006400000c000b */
[----:B01----:R-:W-:Y:S01]  /*2a200*/  ENDCOLLECTIVE ;  /* 0x000000000000791b */ /* 0x003fe20003800000 */
.L_x_822:
[----:B------:R-:W-:Y:S02]  /*2a210*/  SEL R49, R59, R74, P0 ;  /* 0x0000004a3b317207 */ /* 0x000fe40000000000 */
[----:B------:R-:W-:Y:S01]  /*2a220*/  SEL R51, R74, R59, P0 ;  /* 0x0000003b4a337207 */ /* 0x000fe20000000000 */
[----:B------:R-:W-:Y:S02]  /*2a230*/  IMAD.MOV.U32 R13, RZ, RZ, R76 ;  /* 0x000000ffff0d7224 */ /* 0x000fe400078e004c */
[----:B------:R-:W-:Y:S01]  /*2a240*/  IMAD.MOV.U32 R12, RZ, RZ, R3 ;  /* 0x000000ffff0c7224 */ /* 0x000fe200078e0003 */
[----:B------:R-:W-:-:S07]  /*2a250*/  MOV R61, R14 ;  /* 0x0000000e003d7202 */ /* 0x000fce0000000f00 */
[----:B------:R-:W-:Y:S05]  /*2a260*/  WARPSYNC.COLLECTIVE R15, `(.L_x_823) ;  /* 0x000000000f087348 */ /* 0x000fea0003c00000 */
[----:B------:R0:W1:Y:S02]  /*2a270*/  SHFL.IDX P6, R14, R13, R12, R11 ;  /* 0x0000000c0d0e7389 */ /* 0x00006400000c000b */
[----:B01----:R-:W-:Y:S01]  /*2a280*/  ENDCOLLECTIVE ;  /* 0x000000000000791b */ /* 0x003fe20003800000 */
.L_x_823:
[----:B------:R-:W-:Y:S01]  /*2a290*/  IMAD.MOV.U32 R13, RZ, RZ, R63 ;  /* 0x000000ffff0d7224 */ /* 0x000fe200078e003f */
[----:B------:R-:W-:Y:S01]  /*2a2a0*/  MOV R12, R0 ;  /* 0x00000000000c7202 */ /* 0x000fe20000000f00 */
[----:B------:R-:W-:-:S07]  /*2a2b0*/  IMAD.MOV.U32 R76, RZ, RZ, R14 ;  /* 0x000000ffff4c7224 */ /* 0x000fce00078e000e */
[----:B------:R-:W-:Y:S05]  /*2a2c0*/  WARPSYNC.COLLECTIVE R15, `(.L_x_824) ;  /* 0x000000000f087348 */ /* 0x000fea0003c00000 */
[----:B------:R0:W1:Y:S02]  /*2a2d0*/  SHFL.IDX P6, R14, R13, R12, R11 ;  /* 0x0000000c0d0e7389 */ /* 0x00006400000c000b */
[----:B01----:R-:W-:Y:S01]  /*2a2e0*/  ENDCOLLECTIVE ;  /* 0x000000000000791b */ /* 0x003fe20003800000 */
.L_x_824:
[----:B------:R-:W-:Y:S01]  /*2a2f0*/  SEL R45, R61, R76, P0 ;  /* 0x0000004c3d2d7207 */ /* 0x000fe20000000000 */
[----:B------:R-:W-:Y:S02]  /*2a300*/  IMAD.MOV.U32 R13, RZ, RZ, R78 ;  /* 0x000000ffff0d7224 */ /* 0x000fe400078e004e */
[----:B------:R-:W-:Y:S02]  /*2a310*/  IMAD.MOV.U32 R12, RZ, RZ, R3 ;  /* 0x000000ffff0c7224 */ /* 0x000fe400078e0003 */
[----:B------:R-:W-:-:S07]  /*2a320*/  IMAD.MOV.U32 R63, RZ, RZ, R14 ;  /* 0x000000ffff3f7224 */ /* 0x000fce00078e000e */
[----:B------:R-:W-:Y:S05]  /*2a330*/  WARPSYNC.COLLECTIVE R15, `(.L_x_825) ;  /* 0x000000000f087348 */ /* 0x000fea0003c00000 */
[----:B------:R0:W1:Y:S02]  /*2a340*/  SHFL.IDX P6, R14, R13, R12, R11 ;  /* 0x0000000c0d0e7389 */ /* 0x00006400000c000b */
[----:B01----:R-:W-:Y:S01]  /*2a350*/  ENDCOLLECTIVE ;  /* 0x000000000000791b */ /* 0x003fe20003800000 */
.L_x_825:
[----:B------:R-:W-:Y:S01]  /*2a360*/  MOV R13, R65 ;  /* 0x00000041000d7202 */ /* 0x000fe20000000f00 */
[----:B------:R-:W-:Y:S02]  /*2a370*/  IMAD.MOV.U32 R12, RZ, RZ, R0 ;  /* 0x000000ffff0c7224 */ /* 0x000fe400078e0000 */
[----:B------:R-:W-:Y:S02]  /*2a380*/  IMAD.MOV.U32 R0, RZ, RZ, RZ ;  /* 0x000000ffff007224 */ /* 0x000fe400078e00ff */
[----:B------:R-:W-:-:S07]  /*2a390*/  IMAD.MOV.U32 R78, RZ, RZ, R14 ;  /* 0x000000ffff4e7224 */ /* 0x000fce00078e000e */
[----:B------:R-:W-:Y:S05]  /*2a3a0*/  WARPSYNC.COLLECTIVE R15, `(.L_x_826) ;  /* 0x000000000f087348 */ /* 0x000fea0003c00000 */
[----:B------:R0:W1:Y:S02]  /*2a3b0*/  SHFL.IDX P6, R14, R13, R12, R11 ;  /* 0x0000000c0d0e7389 */ /* 0x00006400000c000b */
[----:B01----:R-:W-:Y:S01]  /*2a3c0*/  ENDCOLLECTIVE ;  /* 0x000000000000791b */ /* 0x003fe20003800000 */
.L_x_826:
[----:B------:R-:W-:Y:S01]  /*2a3d0*/  SEL R59, R78, R63, P0 ;  /* 0x0000003f4e3b7207 */ /* 0x000fe20000000000 */
[----:B------:R-:W-:Y:S02]  /*2a3e0*/  IMAD.MOV.U32 R13, RZ, RZ, R80 ;  /* 0x000000ffff0d7224 */ /* 0x000fe400078e0050 */
[----:B------:R-:W-:Y:S02]  /*2a3f0*/  IMAD.MOV.U32 R12, RZ, RZ, R3 ;  /* 0x000000ffff0c7224 */ /* 0x000fe400078e0003 */
[----:B------:R-:W-:-:S07]  /*2a400*/  IMAD.MOV.U32 R65, RZ, RZ, R14 ;  /* 0x000000ffff417224 */ /* 0x000fce00078e000e */
[----:B------:R-:W-:Y:S05]  /*2a410*/  WARPSYNC.COLLECTIVE R15, `(.L_x_827) ;  /* 0x000000000f087348 */ /* 0x000fea0003c00000 */
[----:B------:R0:W1:Y:S02]  /*2a420*/  SHFL.IDX P6, R14, R13, R12, R11 ;  /* 0x0000000c0d0e7389 */ /* 0x00006400000c000b */
[----:B01----:R-:W-:Y:S01]  /*2a430*/  ENDCOLLECTIVE ;  /* 0x000000000000791b */ /* 0x003fe20003800000 */
.L_x_827:
        /* <DEDUP_REMOVED lines=11> */
[----:B------:R-:W-:-:S02]  /*2a4f0*/  SEL R47, R76, R61, P0 ;  /* 0x0000003d4c2f7207 */ /* 0x000fc40000000000 */
[----:B------:R-:W-:Y:S01]  /*2a500*/  SEL R57, R63, R78, P0 ;  /* 0x0000004e3f397207 */ /* 0x000fe20000000000 */
[----:B------:R-:W-:Y:S06]  /*2a510*/  BRA `(.L_x_828) ;  /* 0xffffff5800307947 */ /* 0x000fec000383ffff */
.L_x_627:
[----:B------:R-:W0:Y:S01]  /*2a520*/  S2R R11, SR_TID.X ;  /* 0x00000000000b7919 */ /* 0x000e220000002100 */
[----:B------:R-:W-:Y:S01]  /*2a530*/  BSSY B1, `(.L_x_829) ;  /* 0x000000a000017945 */ /* 0x000fe20003800000 */
[----:B------:R-:W-:Y:S01]  /*2a540*/  IMAD.MOV.U32 R12, RZ, RZ, RZ ;  /* 0x000000ffff0c7224 */ /* 0x000fe200078e00ff */
[----:B------:R-:W-:Y:S02]  /*2a550*/  MOV R15, 0xffffffff ;  /* 0xffffffff000f7802 */ /* 0x000fe40000000f00 */
[----:B0-----:R-:W-:Y:S01]  /*2a560*/  SHF.R.U32.HI R8, RZ, 0x5, R11 ;  /* 0x00000005ff087819 */ /* 0x001fe2000001160b */
[----:B------:R-:W-:-:S03]  /*2a570*/  IMAD.MOV.U32 R11, RZ, RZ, 0x1f ;  /* 0x0000001fff0b7424 */ /* 0x000fc600078e00ff */
[----:B------:R-:W-:-:S05]  /*2a580*/  LOP3.LUT R8, R8, 0x3, RZ, 0xc0, !PT ;  /* 0x0000000308087812 */ /* 0x000fca00078ec0ff */
[----:B------:R-:W-:-:S07]  /*2a590*/  IMAD.MOV.U32 R13, RZ, RZ, R8 ;  /* 0x000000ffff0d7224 */ /* 0x000fce00078e0008 */
[----:B------:R-:W-:Y:S05]  /*2a5a0*/  WARPSYNC.COLLECTIVE R15, `(.L_x_830) ;  /* 0x000000000f087348 */ /* 0x000fea0003c00000 */
[----:B------:R0:W1:Y:S02]  /*2a5b0*/  SHFL.IDX P6, R14, R13, R12, R11 ;  /* 0x0000000c0d0e7389 */ /* 0x00006400000c000b */
[----:B01----:R-:W-:Y:S01]  /*2a5c0*/  ENDCOLLECTIVE ;  /* 0x000000000000791b */ /* 0x003fe20003800000 */
.L_x_830:
[----:B------:R-:W-:Y:S05]  /*2a5d0*/  BSYNC B1 ;  /* 0x0000000000017941 */ /* 0x000fea0003800000 */
.L_x_829:
[----:B------:R-:W-:Y:S05]  /*2a5e0*/  BRA `(.L_x_831) ;  /* 0xffffff84009c7947 */ /* 0x000fea000383ffff */
.L_x_629:
[----:B------:R-:W-:Y:S01]  /*2a5f0*/  BSSY B1, `(.L_x_832) ;  /* 0x0000006000017945 */ /* 0x000fe20003800000 */
[----:B------:R-:W-:-:S07]  /*2a600*/  IMAD.MOV.U32 R15, RZ, RZ, -0x1 ;  /* 0xffffffffff0f7424 */ /* 0x000fce00078e00ff */
[----:B0-----:R-:W-:Y:S05]  /*2a610*/  WARPSYNC.COLLECTIVE R15, `(.L_x_833) ;  /* 0x000000000f0c7348 */ /* 0x001fea0003c00000 */
[----:B------:R-:W-:Y:S02]  /*2a620*/  ELECT P6, UR62, PT ;  /* 0x00000000003e782f */ /* 0x000fe400038c0000 */
[----:B------:R-:W-:Y:S01]  /*2a630*/  MOV R14, UR62 ;  /* 0x0000003e000e7c02 */ /* 0x000fe20008000f00 */
[----:B0-----:R-:W-:Y:S10]  /*2a640*/  ENDCOLLECTIVE ;  /* 0x000000000000791b */ /* 0x001ff40003800000 */
.L_x_833:
[----:B------:R-:W-:Y:S05]  /*2a650*/  BSYNC B1 ;  /* 0x0000000000017941 */ /* 0x000fea0003800000 */
.L_x_832:
[----:B------:R-:W-:Y:S05]  /*2a660*/  BRA `(.L_x_628) ;  /* 0xffffff8400947947 */ /* 0x000fea000383ffff */
.L_x_631:
[----:B0-----:R0:W1:Y:S02]  /*2a670*/  SYNCS.PHASECHK.TRANS64.TRYWAIT P0, [R11+URZ+0x33420], R5 ;  /* 0x033420050b0075a7 */ /* 0x001064000800017f */
[----:B-1----:R-:W-:Y:S05]  /*2a680*/  @!P0 NANOSLEEP.SYNCS 0x989680 ;  /* 0x009896800000895d */ /* 0x002fea0003900000 */
[----:B------:R-:W1:Y:S02]  /*2a690*/  @!P0 SYNCS.PHASECHK.TRANS64 P0, [R11+URZ+0x33420], R5 ;  /* 0x033420050b0085a7 */ /* 0x000e64000800007f */
[----:B-1----:R-:W-:Y:S05]  /*2a6a0*/  @!P0 BRA `(.L_x_631) ;  /* 0xfffffffc00f08947 */ /* 0x002fea000383ffff */
[----:B------:R-:W-:Y:S05]  /*2a6b0*/  BRA `(.L_x_834) ;  /* 0xffffff8400b07947 */ /* 0x000fea000383ffff */
.L_x_635:
[----:B-1----:R1:W2:Y:S02]  /*2a6c0*/  SYNCS.PHASECHK.TRANS64.TRYWAIT P0, [R7+URZ+0x334a0], R12 ;  /* 0x0334a00c070075a7 */ /* 0x0022a4000800017f */
[----:B--2---:R-:W-:Y:S05]  /*2a6d0*/  @!P0 NANOSLEEP.SYNCS 0x989680 ;  /* 0x009896800000895d */ /* 0x004fea0003900000 */
[----:B------:R-:W2:Y:S02]  /*2a6e0*/  @!P0 SYNCS.PHASECHK.TRANS64 P0, [R7+URZ+0x334a0], R12 ;  /* 0x0334a00c070085a7 */ /* 0x000ea4000800007f */
[----:B--2---:R-:W-:Y:S05]  /*2a6f0*/  @!P0 BRA `(.L_x_635) ;  /* 0xfffffffc00f08947 */ /* 0x004fea000383ffff */
[----:B------:R-:W-:Y:S05]  /*2a700*/  BRA `(.L_x_835) ;  /* 0xffffff8400d07947 */ /* 0x000fea000383ffff */
.L_x_642:
[----:B0-----:R0:W2:Y:S02]  /*2a710*/  SYNCS.PHASECHK.TRANS64.TRYWAIT P0, [R7+URZ+0x334c0], R12 ;  /* 0x0334c00c070075a7 */ /* 0x0010a4000800017f */
[----:B--2---:R-:W-:Y:S05]  /*2a720*/  @!P0 NANOSLEEP.SYNCS 0x989680 ;  /* 0x009896800000895d */ /* 0x004fea0003900000 */
[----:B------:R-:W2:Y:S02]  /*2a730*/  @!P0 SYNCS.PHASECHK.TRANS64 P0, [R7+URZ+0x334c0], R12 ;  /* 0x0334c00c070085a7 */ /* 0x000ea4000800007f */
[----:B--2---:R-:W-:Y:S05]  /*2a740*/  @!P0 BRA `(.L_x_642) ;  /* 0xfffffffc00f08947 */ /* 0x004fea000383ffff */
[----:B------:R-:W-:Y:S05]  /*2a750*/  BRA `(.L_x_836) ;  /* 0xffffff8800d07947 */ /* 0x000fea000383ffff */
.L_x_651:
[----:B0-----:R0:W1:Y:S02]  /*2a760*/  SYNCS.PHASECHK.TRANS64.TRYWAIT P1, [R7+URZ+0x334a0], R6 ;  /* 0x0334a006070075a7 */ /* 0x001064000802017f */
[----:B-1----:R-:W-:Y:S05]  /*2a770*/  @!P1 NANOSLEEP.SYNCS 0x989680 ;  /* 0x009896800000995d */ /* 0x002fea0003900000 */
[----:B------:R-:W1:Y:S02]  /*2a780*/  @!P1 SYNCS.PHASECHK.TRANS64 P1, [R7+URZ+0x334a0], R6 ;  /* 0x0334a006070095a7 */ /* 0x000e64000802007f */
[----:B-1----:R-:W-:Y:S05]  /*2a790*/  @!P1 BRA `(.L_x_651) ;  /* 0xfffffffc00f09947 */ /* 0x002fea000383ffff */
[----:B------:R-:W-:Y:S05]  /*2a7a0*/  BRA `(.L_x_837) ;  /* 0xffffff9000287947 */ /* 0x000fea000383ffff */
.L_x_658:
[----:B-1----:R1:W2:Y:S02]  /*2a7b0*/  SYNCS.PHASECHK.TRANS64.TRYWAIT P1, [R7+URZ+0x334c0], R6 ;  /* 0x0334c006070075a7 */ /* 0x0022a4000802017f */
[----:B--2---:R-:W-:Y:S05]  /*2a7c0*/  @!P1 NANOSLEEP.SYNCS 0x989680 ;  /* 0x009896800000995d */ /* 0x004fea0003900000 */
[----:B------:R-:W2:Y:S02]  /*2a7d0*/  @!P1 SYNCS.PHASECHK.TRANS64 P1, [R7+URZ+0x334c0], R6 ;  /* 0x0334c006070095a7 */ /* 0x000ea4000802007f */
[----:B--2---:R-:W-:Y:S05]  /*2a7e0*/  @!P1 BRA `(.L_x_658) ;  /* 0xfffffffc00f09947 */ /* 0x004fea000383ffff */
[----:B------:R-:W-:Y:S05]  /*2a7f0*/  BRA `(.L_x_838) ;  /* 0xffffff9400207947 */ /* 0x000fea000383ffff */
.L_x_675:
[----:B------:R-:W0:Y:S01]  /*2a800*/  S2R R7, SR_TID.X ;  /* 0x0000000000077919 */ /* 0x000e220000002100 */
[----:B------:R-:W-:Y:S01]  /*2a810*/  BSSY B0, `(.L_x_839) ;  /* 0x000000a000007945 */ /* 0x000fe20003800000 */
[----:B------:R-:W-:Y:S01]  /*2a820*/  IMAD.MOV.U32 R12, RZ, RZ, RZ ;  /* 0x000000ffff0c7224 */ /* 0x000fe200078e00ff */
[----:B------:R-:W-:Y:S01]  /*2a830*/  MOV R15, 0xffffffff ;  /* 0xffffffff000f7802 */ /* 0x000fe20000000f00 */
[----:B------:R-:W-:Y:S01]  /*2a840*/  IMAD.MOV.U32 R11, RZ, RZ, 0x1f ;  /* 0x0000001fff0b7424 */ /* 0x000fe200078e00ff */
[----:B0-----:R-:W-:-:S04]  /*2a850*/  SHF.R.U32.HI R7, RZ, 0x5, R7 ;  /* 0x00000005ff077819 */ /* 0x001fc80000011607 */
[----:B------:R-:W-:-:S05]  /*2a860*/  LOP3.LUT R7, R7, 0x3, RZ, 0xc0, !PT ;  /* 0x0000000307077812 */ /* 0x000fca00078ec0ff */
[----:B------:R-:W-:-:S07]  /*2a870*/  IMAD.MOV.U32 R13, RZ, RZ, R7 ;  /* 0x000000ffff0d7224 */ /* 0x000fce00078e0007 */
[----:B------:R-:W-:Y:S05]  /*2a880*/  WARPSYNC.COLLECTIVE R15, `(.L_x_840) ;  /* 0x000000000f087348 */ /* 0x000fea0003c00000 */
[----:B------:R0:W1:Y:S02]  /*2a890*/  SHFL.IDX P6, R14, R13, R12, R11 ;  /* 0x0000000c0d0e7389 */ /* 0x00006400000c000b */
[----:B01----:R-:W-:Y:S01]  /*2a8a0*/  ENDCOLLECTIVE ;  /* 0x000000000000791b */ /* 0x003fe20003800000 */
.L_x_840:
[----:B------:R-:W-:Y:S05]  /*2a8b0*/  BSYNC B0 ;  /* 0x0000000000007941 */ /* 0x000fea0003800000 */
.L_x_839:
[----:B------:R-:W-:Y:S05]  /*2a8c0*/  BRA `(.L_x_841) ;  /* 0xffffffa400107947 */ /* 0x000fea000383ffff */
.L_x_677:
[----:B------:R-:W-:Y:S01]  /*2a8d0*/  BSSY B0, `(.L_x_842) ;  /* 0x0000006000007945 */ /* 0x000fe20003800000 */
[----:B------:R-:W-:-:S07]  /*2a8e0*/  IMAD.MOV.U32 R15, RZ, RZ, -0x1 ;  /* 0xffffffffff0f7424 */ /* 0x000fce00078e00ff */
[----:B0-----:R-:W-:Y:S05]  /*2a8f0*/  WARPSYNC.COLLECTIVE R15, `(.L_x_843) ;  /* 0x000000000f0c7348 */ /* 0x001fea0003c00000 */
[----:B------:R-:W-:Y:S02]  /*2a900*/  ELECT P6, UR62, PT ;  /* 0x00000000003e782f */ /* 0x000fe400038c0000 */
[----:B------:R-:W-:Y:S01]  /*2a910*/  MOV R14, UR62 ;  /* 0x0000003e000e7c02 */ /* 0x000fe20008000f00 */
[----:B0-----:R-:W-:Y:S10]  /*2a920*/  ENDCOLLECTIVE ;  /* 0x000000000000791b */ /* 0x001ff40003800000 */
.L_x_843:
[----:B------:R-:W-:Y:S05]  /*2a930*/  BSYNC B0 ;  /* 0x0000000000007941 */ /* 0x000fea0003800000 */
.L_x_842:
[----:B------:R-:W-:Y:S05]  /*2a940*/  BRA `(.L_x_844) ;  /* 0xffffffa400087947 */ /* 0x000fea000383ffff */
.L_x_680:
[----:B0-----:R0:W1:Y:S02]  /*2a950*/  SYNCS.PHASECHK.TRANS64.TRYWAIT P2, [R4+URZ+0x33480], R8 ;  /* 0x03348008040075a7 */ /* 0x001064000804017f */
[----:B-1----:R-:W-:Y:S05]  /*2a960*/  @!P2 NANOSLEEP.SYNCS 0x989680 ;  /* 0x009896800000a95d */ /* 0x002fea0003900000 */
[----:B------:R-:W1:Y:S02]  /*2a970*/  @!P2 SYNCS.PHASECHK.TRANS64 P2, [R4+URZ+0x33480], R8 ;  /* 0x033480080400a5a7 */ /* 0x000e64000804007f */
[----:B-1----:R-:W-:Y:S05]  /*2a980*/  @!P2 BRA `(.L_x_680) ;  /* 0xfffffffc00f0a947 */ /* 0x002fea000383ffff */
[----:B------:R-:W-:Y:S05]  /*2a990*/  BRA `(.L_x_845) ;  /* 0xffffffa400847947 */ /* 0x000fea000383ffff */
.L_x_682:
[----:B-1----:R1:W2:Y:S02]  /*2a9a0*/  SYNCS.PHASECHK.TRANS64.TRYWAIT P2, [R4+URZ+0x33440], R8 ;  /* 0x03344008040075a7 */ /* 0x0022a4000804017f */
[----:B--2---:R-:W-:Y:S05]  /*2a9b0*/  @!P2 NANOSLEEP.SYNCS 0x989680 ;  /* 0x009896800000a95d */ /* 0x004fea0003900000 */
[----:B------:R-:W2:Y:S02]  /*2a9c0*/  @!P2 SYNCS.PHASECHK.TRANS64 P2, [R4+URZ+0x33440], R8 ;  /* 0x033440080400a5a7 */ /* 0x000ea4000804007f */
[----:B--2---:R-:W-:Y:S05]  /*2a9d0*/  @!P2 BRA `(.L_x_682) ;  /* 0xfffffffc00f0a947 */ /* 0x004fea000383ffff */
[----:B------:R-:W-:Y:S05]  /*2a9e0*/  BRA `(.L_x_846) ;  /* 0xffffffa800107947 */ /* 0x000fea000383ffff */
.L_x_685:
[----:B-1----:R-:W1:Y:S01]  /*2a9f0*/  S2R R5, SR_CgaCtaId ;  /* 0x0000000000057919 */ /* 0x002e620000008800 */
[----:B------:R-:W-:-:S04]  /*2aa00*/  MOV R4, 0x400 ;  /* 0x0000040000047802 */ /* 0x000fc80000000f00 */
[----:B-1----:R-:W-:-:S04]  /*2aa10*/  LEA R4, R5, R4, 0x18 ;  /* 0x0000000405047211 */ /* 0x002fc800078ec0ff */
[----:B------:R1:W2:Y:S03]  /*2aa20*/  SYNCS.PHASECHK.TRANS64.TRYWAIT P0, [R4+URZ+0x33420], R3 ;  /* 0x03342003040075a7 */ /* 0x0002a6000800017f */
[----:B--2---:R-:W-:Y:S05]  /*2aa30*/  @!P0 NANOSLEEP.SYNCS 0x989680 ;  /* 0x009896800000895d */ /* 0x004fea0003900000 */
[----:B------:R-:W2:Y:S02]  /*2aa40*/  @!P0 SYNCS.PHASECHK.TRANS64 P0, [R4+URZ+0x33420], R3 ;  /* 0x03342003040085a7 */ /* 0x000ea4000800007f */
[----:B--2---:R-:W-:Y:S05]  /*2aa50*/  @!P0 BRA `(.L_x_685) ;  /* 0xfffffffc00e48947 */ /* 0x004fea000383ffff */
[----:B------:R-:W-:Y:S05]  /*2aa60*/  BRA `(.L_x_847) ;  /* 0xffffffac003c7947 */ /* 0x000fea000383ffff */
.L_x_691:
[----:B-1----:R1:W2:Y:S02]  /*2aa70*/  SYNCS.PHASECHK.TRANS64.TRYWAIT P0, [R5+URZ+0x33480], R4 ;  /* 0x03348004050075a7 */ /* 0x0022a4000800017f */
[----:B--2---:R-:W-:Y:S05]  /*2aa80*/  @!P0 NANOSLEEP.SYNCS 0x989680 ;  /* 0x009896800000895d */ /* 0x004fea0003900000 */
[----:B------:R-:W2:Y:S02]  /*2aa90*/  @!P0 SYNCS.PHASECHK.TRANS64 P0, [R5+URZ+0x33480], R4 ;  /* 0x03348004050085a7 */ /* 0x000ea4000800007f */
[----:B--2---:R-:W-:Y:S05]  /*2aaa0*/  @!P0 BRA `(.L_x_691) ;  /* 0xfffffffc00f08947 */ /* 0x004fea000383ffff */
[----:B------:R-:W-:Y:S05]  /*2aab0*/  BRA `(.L_x_848) ;  /* 0xffffffac00f47947 */ /* 0x000fea000383ffff */
.L_x_698:
[----:B0-----:R0:W2:Y:S02]  /*2aac0*/  SYNCS.PHASECHK.TRANS64.TRYWAIT P0, [R5+URZ+0x33440], R4 ;  /* 0x03344004050075a7 */ /* 0x0010a4000800017f */
[----:B--2---:R-:W-:Y:S05]  /*2aad0*/  @!P0 NANOSLEEP.SYNCS 0x989680 ;  /* 0x009896800000895d */ /* 0x004fea0003900000 */
[----:B------:R-:W2:Y:S02]  /*2aae0*/  @!P0 SYNCS.PHASECHK.TRANS64 P0, [R5+URZ+0x33440], R4 ;  /* 0x03344004050085a7 */ /* 0x000ea4000800007f */
[----:B--2---:R-:W-:Y:S05]  /*2aaf0*/  @!P0 BRA `(.L_x_698) ;  /* 0xfffffffc00f08947 */ /* 0x004fea000383ffff */
[----:B------:R-:W-:Y:S05]  /*2ab00*/  BRA `(.L_x_849) ;  /* 0xffffffb400007947 */ /* 0x000fea000383ffff */
.L_x_706:
[----:B-1----:R1:W2:Y:S02]  /*2ab10*/  SYNCS.PHASECHK.TRANS64.TRYWAIT P2, [R14+URZ+0x33470], R3 ;  /* 0x033470030e0075a7 */ /* 0x0022a4000804017f */
[----:B--2---:R-:W-:Y:S05]  /*2ab20*/  @!P2 NANOSLEEP.SYNCS 0x989680 ;  /* 0x009896800000a95d */ /* 0x004fea0003900000 */
[----:B------:R-:W2:Y:S02]  /*2ab30*/  @!P2 SYNCS.PHASECHK.TRANS64 P2, [R14+URZ+0x33470], R3 ;  /* 0x033470030e00a5a7 */ /* 0x000ea4000804007f */
[----:B--2---:R-:W-:Y:S05]  /*2ab40*/  @!P2 BRA `(.L_x_706) ;  /* 0xfffffffc00f0a947 */ /* 0x004fea000383ffff */
[----:B------:R-:W-:Y:S05]  /*2ab50*/  BRA `(.L_x_850) ;  /* 0xffffffb800207947 */ /* 0x000fea000383ffff */
.L_x_708:
[----:B0-----:R0:W1:Y:S02]  /*2ab60*/  SYNCS.PHASECHK.TRANS64.TRYWAIT P2, [R14+URZ+0x33460], R3 ;  /* 0x033460030e0075a7 */ /* 0x001064000804017f */
[----:B-1----:R-:W-:Y:S05]  /*2ab70*/  @!P2 NANOSLEEP.SYNCS 0x989680 ;  /* 0x009896800000a95d */ /* 0x002fea0003900000 */
[----:B------:R-:W1:Y:S02]  /*2ab80*/  @!P2 SYNCS.PHASECHK.TRANS64 P2, [R14+URZ+0x33460], R3 ;  /* 0x033460030e00a5a7 */ /* 0x000e64000804007f */
[----:B-1----:R-:W-:Y:S05]  /*2ab90*/  @!P2 BRA `(.L_x_708) ;  /* 0xfffffffc00f0a947 */ /* 0x002fea000383ffff */
[----:B------:R-:W-:Y:S05]  /*2aba0*/  BRA `(.L_x_851) ;  /* 0xffffffb800287947 */ /* 0x000fea000383ffff */
.L_x_715:
[----:B-1----:R1:W3:Y:S02]  /*2abb0*/  SYNCS.PHASECHK.TRANS64.TRYWAIT P0, [R3+URZ+0x33470], R0 ;  /* 0x03347000030075a7 */ /* 0x0022e4000800017f */
[----:B---3--:R-:W-:Y:S05]  /*2abc0*/  @!P0 NANOSLEEP.SYNCS 0x989680 ;  /* 0x009896800000895d */ /* 0x008fea0003900000 */
[----:B------:R-:W3:Y:S02]  /*2abd0*/  @!P0 SYNCS.PHASECHK.TRANS64 P0, [R3+URZ+0x33470], R0 ;  /* 0x03347000030085a7 */ /* 0x000ee4000800007f */
[----:B---3--:R-:W-:Y:S05]  /*2abe0*/  @!P0 BRA `(.L_x_715) ;  /* 0xfffffffc00f08947 */ /* 0x008fea000383ffff */
[----:B------:R-:W-:Y:S05]  /*2abf0*/  BRA `(.L_x_852) ;  /* 0xffffffc0006c7947 */ /* 0x000fea000383ffff */
.L_x_717:
[----:B0-----:R0:W1:Y:S02]  /*2ac00*/  SYNCS.PHASECHK.TRANS64.TRYWAIT P0, [R3+URZ+0x33460], R6 ;  /* 0x03346006030075a7 */ /* 0x001064000800017f */
[----:B-1----:R-:W-:Y:S05]  /*2ac10*/  @!P0 NANOSLEEP.SYNCS 0x989680 ;  /* 0x009896800000895d */ /* 0x002fea0003900000 */
[----:B------:R-:W1:Y:S02]  /*2ac20*/  @!P0 SYNCS.PHASECHK.TRANS64 P0, [R3+URZ+0x33460], R6 ;  /* 0x03346006030085a7 */ /* 0x000e64000800007f */
[----:B-1----:R-:W-:Y:S05]  /*2ac30*/  @!P0 BRA `(.L_x_717) ;  /* 0xfffffffc00f08947 */ /* 0x002fea000383ffff */
[----:B------:R-:W-:Y:S05]  /*2ac40*/  BRA `(.L_x_853) ;  /* 0xffffffc000a07947 */ /* 0x000fea000383ffff */
.L_x_721:
[----:B------:R-:W-:Y:S01]  /*2ac50*/  BSSY B0, `(.L_x_854) ;  /* 0x0000008000007945 */ /* 0x000fe20003800000 */
[----:B------:R-:W-:Y:S01]  /*2ac60*/  IMAD.MOV.U32 R13, RZ, RZ, R16 ;  /* 0x000000ffff0d7224 */ /* 0x000fe200078e0010 */
[----:B------:R-:W-:Y:S01]  /*2ac70*/  MOV R15, 0xffffffff ;  /* 0xffffffff000f7802 */ /* 0x000fe20000000f00 */
[----:B------:R-:W-:Y:S02]  /*2ac80*/  IMAD.MOV.U32 R12, RZ, RZ, RZ ;  /* 0x000000ffff0c7224 */ /* 0x000fe400078e00ff */
[----:B------:R-:W-:-:S07]  /*2ac90*/  IMAD.MOV.U32 R11, RZ, RZ, 0x1f ;  /* 0x0000001fff0b7424 */ /* 0x000fce00078e00ff */
[----:B------:R-:W-:Y:S05]  /*2aca0*/  WARPSYNC.COLLECTIVE R15, `(.L_x_855) ;  /* 0x000000000f087348 */ /* 0x000fea0003c00000 */
[----:B------:R0:W1:Y:S02]  /*2acb0*/  SHFL.IDX P6, R14, R13, R12, R11 ;  /* 0x0000000c0d0e7389 */ /* 0x00006400000c000b */
[----:B01----:R-:W-:Y:S01]  /*2acc0*/  ENDCOLLECTIVE ;  /* 0x000000000000791b */ /* 0x003fe20003800000 */
.L_x_855:
[----:B------:R-:W-:Y:S05]  /*2acd0*/  BSYNC B0 ;  /* 0x0000000000007941 */ /* 0x000fea0003800000 */
.L_x_854:
[----:B------:R-:W-:Y:S01]  /*2ace0*/  IMAD.MOV.U32 R13, RZ, RZ, R16 ;  /* 0x000000ffff0d7224 */ /* 0x000fe200078e0010 */
[----:B------:R-:W-:Y:S01]  /*2acf0*/  MOV R15, 0xffffffff ;  /* 0xffffffff000f7802 */ /* 0x000fe20000000f00 */
[----:B------:R-:W-:Y:S02]  /*2ad00*/  IMAD.MOV.U32 R12, RZ, RZ, 0x1 ;  /* 0x00000001ff0c7424 */ /* 0x000fe400078e00ff */
[----:B------:R-:W-:Y:S02]  /*2ad10*/  IMAD.MOV.U32 R11, RZ, RZ, 0x1f ;  /* 0x0000001fff0b7424 */ /* 0x000fe400078e00ff */
[----:B------:R-:W-:Y:S02]  /*2ad20*/  IMAD.IADD R5, R19, 0x1, R8 ;  /* 0x0000000113057824 */ /* 0x000fe400078e0208 */
[----:B------:R-:W-:-:S07]  /*2ad30*/  IMAD.MOV.U32 R0, RZ, RZ, R14 ;  /* 0x000000ffff007224 */ /* 0x000fce00078e000e */
[----:B------:R-:W-:Y:S05]  /*2ad40*/  WARPSYNC.COLLECTIVE R15, `(.L_x_856) ;  /* 0x000000000f087348 */ /* 0x000fea0003c00000 */
[----:B------:R0:W1:Y:S02]  /*2ad50*/  SHFL.IDX P6, R14, R13, R12, R11 ;  /* 0x0000000c0d0e7389 */ /* 0x00006400000c000b */
[----:B01----:R-:W-:Y:S01]  /*2ad60*/  ENDCOLLECTIVE ;  /* 0x000000000000791b */ /* 0x003fe20003800000 */
.L_x_856:
[----:B------:R-:W-:Y:S02]  /*2ad70*/  ULDC UR4, c[0x0][0xc14] ;  /* 0x0003050000047ab9 */ /* 0x000fe40000000800 */
[----:B------:R-:W-:-:S13]  /*2ad80*/  ISETP.GE.OR P1, PT, R5, UR4, !P0 ;  /* 0x0000000405007c0c */ /* 0x000fda000c726670 */
[----:B------:R-:W0:Y:S01]  /*2ad90*/  @!P1 LDC.64 R2, c[0x0][0xc58] ;  /* 0x00031600ff029b82 */ /* 0x000e220000000a00 */
[----:B------:R-:W-:Y:S02]  /*2ada0*/  IMAD.MOV.U32 R11, RZ, RZ, RZ ;  /* 0x000000ffff0b7224 */ /* 0x000fe400078e00ff */
[----:B------:R-:W-:Y:S02]  /*2adb0*/  IMAD.MOV.U32 R4, RZ, RZ, R14 ;  /* 0x000000ffff047224 */ /* 0x000fe400078e000e */
[----:B0-----:R-:W-:-:S06]  /*2adc0*/  @!P1 IMAD.WIDE R2, R5, 0x4, R2 ;  /* 0x0000000405029825 */ /* 0x001fcc00078e0202 */
[----:B------:R0:W2:Y:S01]  /*2add0*/  @!P1 LDG.E R3, desc[UR54][R2.64] ;  /* 0x0000003602039981 */ /* 0x0000a2000c1e1900 */
[C---:B------:R-:W-:Y:S02]  /*2ade0*/  ISETP.GE.U32.AND P2, PT, R8.reuse, 0x2, PT ;  /* 0x000000020800780c */ /* 0x040fe40003f46070 */
[C---:B------:R-:W-:Y:S02]  /*2adf0*/  ISETP.GE.U32.AND P3, PT, R8.reuse, 0x4, PT ;  /* 0x000000040800780c */ /* 0x040fe40003f66070 */
[C---:B------:R-:W-:Y:S02]  /*2ae00*/  ISETP.GE.U32.AND P4, PT, R8.reuse, 0x8, PT ;  /* 0x000000080800780c */ /* 0x040fe40003f86070 */
[C---:B------:R-:W-:Y:S01]  /*2ae10*/  ISETP.GE.U32.AND P5, PT, R8.reuse, 0x10, PT ;  /* 0x000000100800780c */ /* 0x040fe20003fa6070 */
[----:B0-----:R-:W-:Y:S02]  /*2ae20*/  IMAD.MOV.U32 R2, RZ, RZ, RZ ;  /* 0x000000ffff027224 */ /* 0x001fe400078e00ff */
[----:B--2---:R-:W-:Y:S01]  /*2ae30*/  @!P1 IMAD.MOV.U32 R2, RZ, RZ, R3 ;  /* 0x000000ffff029224 */ /* 0x004fe200078e0003 */
[----:B------:R-:W-:-:S04]  /*2ae40*/  ISETP.NE.AND P1, PT, R8, RZ, PT ;  /* 0x000000ff0800720c */ /* 0x000fc80003f25270 */
[----:B------:R-:W-:-:S09]  /*2ae50*/  MOV R13, R2 ;  /* 0x00000002000d7202 */ /* 0x000fd20000000f00 */
[----:B------:R-:W-:Y:S05]  /*2ae60*/  WARPSYNC.COLLECTIVE R15, `(.L_x_857) ;  /* 0x000000000f087348 */ /* 0x000fea0003c00000 */
[----:B------:R0:W1:Y:S02]  /*2ae70*/  SHFL.UP P6, R14, R13, R12, R11 ;  /* 0x0400000c0d0e7389 */ /* 0x00006400000c000b */
[----:B01----:R-:W-:Y:S01]  /*2ae80*/  ENDCOLLECTIVE ;  /* 0x000000000000791b */ /* 0x003fe20003800000 */
.L_x_857:
[----:B------:R-:W-:Y:S01]  /*2ae90*/  IMAD.MOV.U32 R12, RZ, RZ, 0x2 ;  /* 0x00000002ff0c7424 */ /* 0x000fe200078e00ff */
[----:B------:R-:W-:-:S05]  /*2aea0*/  SEL R5, R14, RZ, P1 ;  /* 0x000000ff0e057207 */ /* 0x000fca0000800000 */
[----:B------:R-:W-:-:S04]  /*2aeb0*/  IMAD.IADD R5, R2, 0x1, R5 ;  /* 0x0000000102057824 */ /* 0x000fc800078e0205 */
[----:B------:R-:W-:-:S07]  /*2aec0*/  IMAD.MOV.U32 R13, RZ, RZ, R5 ;  /* 0x000000ffff0d7224 */ /* 0x000fce00078e0005 */
[----:B------:R-:W-:Y:S05]  /*2aed0*/  WARPSYNC.COLLECTIVE R15, `(.L_x_858) ;  /* 0x000000000f087348 */ /* 0x000fea0003c00000 */
[----:B------:R0:W1:Y:S02]  /*2aee0*/  SHFL.UP P6, R14, R13, R12, R11 ;  /* 0x0400000c0d0e7389 */ /* 0x00006400000c000b */
[----:B01----:R-:W-:Y:S01]  /*2aef0*/  ENDCOLLECTIVE ;  /* 0x000000000000791b */ /* 0x003fe20003800000 */
.L_x_858:
[----:B------:R-:W-:Y:S01]  /*2af00*/  IMAD.MOV.U32 R12, RZ, RZ, 0x4 ;  /* 0x00000004ff0c7424 */ /* 0x000fe200078e00ff */
[----:B------:R-:W-:-:S04]  /*2af10*/  SEL R6, R14, RZ, P2 ;  /* 0x000000ff0e067207 */ /* 0x000fc80001000000 */
[----:B------:R-:W-:-:S05]  /*2af20*/  IADD3 R6, R5, R6, RZ ;  /* 0x0000000605067210 */ /* 0x000fca0007ffe0ff */
[----:B------:R-:W-:-:S07]  /*2af30*/  IMAD.MOV.U32 R13, RZ, RZ, R6 ;  /* 0x000000ffff0d7224 */ /* 0x000fce00078e0006 */
[----:B------:R-:W-:Y:S05]  /*2af40*/  WARPSYNC.COLLECTIVE R15, `(.L_x_859) ;  /* 0x000000000f087348 */ /* 0x000fea0003c00000 */
[----:B------:R0:W1:Y:S02]  /*2af50*/  SHFL.UP P6, R14, R13, R12, R11 ;  /* 0x0400000c0d0e7389 */ /* 0x00006400000c000b */
[----:B01----:R-:W-:Y:S01]  /*2af60*/  ENDCOLLECTIVE ;  /* 0x000000000000791b */ /* 0x003fe20003800000 */
.L_x_859:
[----:B------:R-:W-:Y:S02]  /*2af70*/  MOV R12, 0x8 ;  /* 0x00000008000c7802 */ /* 0x000fe40000000f00 */
[----:B------:R-:W-:-:S05]  /*2af80*/  SEL R7, R14, RZ, P3 ;  /* 0x000000ff0e077207 */ /* 0x000fca0001800000 */
[----:B------:R-:W-:-:S04]  /*2af90*/  IMAD.IADD R7, R6, 0x1, R7 ;  /* 0x0000000106077824 */ /* 0x000fc800078e0207 */
[----:B------:R-:W-:-:S07]  /*2afa0*/  IMAD.MOV.U32 R13, RZ, RZ, R7 ;  /* 0x000000ffff0d7224 */ /* 0x000fce00078e0007 */
[----:B------:R-:W-:Y:S05]  /*2afb0*/  WARPSYNC.COLLECTIVE R15, `(.L_x_860) ;  /* 0x000000000f087348 */ /* 0x000fea0003c00000 */
[----:B------:R0:W1:Y:S02]  /*2afc0*/  SHFL.UP P6, R14, R13, R12, R11 ;  /* 0x0400000c0d0e7389 */ /* 0x00006400000c000b */
[----:B01----:R-:W-:Y:S01]  /*2afd0*/  ENDCOLLECTIVE ;  /* 0x000000000000791b */ /* 0x003fe20003800000 */
.L_x_860:
[----:B------:R-:W-:Y:S01]  /*2afe0*/  IMAD.MOV.U32 R12, RZ, RZ, 0x10 ;  /* 0x00000010ff0c7424 */ /* 0x000fe200078e00ff */
[----:B------:R-:W-:-:S05]  /*2aff0*/  SEL R14, R14, RZ, P4 ;  /* 0x000000ff0e0e7207 */ /* 0x000fca0002000000 */
[----:B------:R-:W-:-:S04]  /*2b000*/  IMAD.IADD R5, R7, 0x1, R14 ;  /* 0x0000000107057824 */ /* 0x000fc800078e020e */
[----:B------:R-:W-:-:S07]  /*2b010*/  IMAD.MOV.U32 R13, RZ, RZ, R5 ;  /* 0x000000ffff0d7224 */ /* 0x000fce00078e0005 */
[----:B------:R-:W-:Y:S05]  /*2b020*/  WARPSYNC.COLLECTIVE R15, `(.L_x_861) ;  /* 0x000000000f087348 */ /* 0x000fea0003c00000 */
[----:B------:R0:W1:Y:S02]  /*2b030*/  SHFL.UP P6, R14, R13, R12, R11 ;  /* 0x0400000c0d0e7389 */ /* 0x00006400000c000b */
[----:B01----:R-:W-:Y:S01]  /*2b040*/  ENDCOLLECTIVE ;  /* 0x000000000000791b */ /* 0x003fe20003800000 */
.L_x_861:
[----:B------:R-:W-:Y:S02]  /*2b050*/  IMAD.MOV.U32 R12, RZ, RZ, 0x1f ;  /* 0x0000001fff0c7424 */ /* 0x000fe400078e00ff */
[----:B------:R-:W-:Y:S01]  /*2b060*/  IMAD.MOV.U32 R11, RZ, RZ, 0x1f ;  /* 0x0000001fff0b7424 */ /* 0x000fe200078e00ff */
[----:B------:R-:W-:-:S05]  /*2b070*/  SEL R14, R14, RZ, P5 ;  /* 0x000000ff0e0e7207 */ /* 0x000fca0002800000 */
[----:B------:R-:W-:-:S05]  /*2b080*/  IMAD.IADD R3, R5, 0x1, R14 ;  /* 0x0000000105037824 */ /* 0x000fca00078e020e */
[----:B------:R-:W-:-:S07]  /*2b090*/  MOV R13, R3 ;  /* 0x00000003000d7202 */ /* 0x000fce0000000f00 */
[----:B------:R-:W-:Y:S05]  /*2b0a0*/  WARPSYNC.COLLECTIVE R15, `(.L_x_862) ;  /* 0x000000000f087348 */ /* 0x000fea0003c00000 */
[----:B------:R0:W1:Y:S02]  /*2b0b0*/  SHFL.IDX P6, R14, R13, R12, R11 ;  /* 0x0000000c0d0e7389 */ /* 0x00006400000c000b */
[----:B01----:R-:W-:Y:S01]  /*2b0c0*/  ENDCOLLECTIVE ;  /* 0x000000000000791b */ /* 0x003fe20003800000 */
.L_x_862:
[----:B------:R-:W-:Y:S05]  /*2b0d0*/  BRA `(.L_x_863) ;  /* 0xffffffc800007947 */ /* 0x000fea000383ffff */
.L_x_726:
[----:B------:R-:W-:Y:S01]  /*2b0e0*/  BSSY B0, `(.L_x_864) ;  /* 0x0000008000007945 */ /* 0x000fe20003800000 */
[----:B-----5:R-:W-:Y:S01]  /*2b0f0*/  IMAD.MOV.U32 R13, RZ, RZ, R2 ;  /* 0x000000ffff0d7224 */ /* 0x020fe200078e0002 */
[----:B------:R-:W-:Y:S01]  /*2b100*/  MOV R11, RZ ;  /* 0x000000ff000b7202 */ /* 0x000fe20000000f00 */
[----:B------:R-:W-:Y:S02]  /*2b110*/  IMAD.MOV.U32 R12, RZ, RZ, 0x1 ;  /* 0x00000001ff0c7424 */ /* 0x000fe400078e00ff */
[----:B------:R-:W-:-:S07]  /*2b120*/  IMAD.MOV.U32 R15, RZ, RZ, -0x1 ;  /* 0xffffffffff0f7424 */ /* 0x000fce00078e00ff */
[----:B01----:R-:W-:Y:S05]  /*2b130*/  WARPSYNC.COLLECTIVE R15, `(.L_x_865) ;  /* 0x000000000f087348 */ /* 0x003fea0003c00000 */
[----:B------:R2:W3:Y:S02]  /*2b140*/  SHFL.UP P6, R14, R13, R12, R11 ;  /* 0x0400000c0d0e7389 */ /* 0x0004e400000c000b */
[----:B0123--:R-:W-:Y:S01]  /*2b150*/  ENDCOLLECTIVE ;  /* 0x000000000000791b */ /* 0x00ffe20003800000 */
.L_x_865:
[----:B------:R-:W-:Y:S05]  /*2b160*/  BSYNC B0 ;  /* 0x0000000000007941 */ /* 0x000fea0003800000 */
.L_x_864:
[----:B------:R-:W-:Y:S01]  /*2b170*/  SEL R13, R14, RZ, P1 ;  /* 0x000000ff0e0d7207 */ /* 0x000fe20000800000 */
[----:B------:R-:W-:Y:S01]  /*2b180*/  IMAD.MOV.U32 R12, RZ, RZ, 0x2 ;  /* 0x00000002ff0c7424 */ /* 0x000fe200078e00ff */
[----:B------:R-:W-:Y:S01]  /*2b190*/  MOV R15, 0xffffffff ;  /* 0xffffffff000f7802 */ /* 0x000fe20000000f00 */
[----:B------:R-:W-:Y:S02]  /*2b1a0*/  IMAD.MOV.U32 R11, RZ, RZ, RZ ;  /* 0x000000ffff0b7224 */ /* 0x000fe400078e00ff */
[----:B------:R-:W-:-:S07]  /*2b1b0*/  IMAD.IADD R13, R2, 0x1, R13 ;  /* 0x00000001020d7824 */ /* 0x000fce00078e020d */
[----:B------:R-:W-:Y:S05]  /*2b1c0*/  WARPSYNC.COLLECTIVE R15, `(.L_x_866) ;  /* 0x000000000f087348 */ /* 0x000fea0003c00000 */
[----:B------:R0:W1:Y:S02]  /*2b1d0*/  SHFL.UP P6, R14, R13, R12, R11 ;  /* 0x0400000c0d0e7389 */ /* 0x00006400000c000b */
[----:B01----:R-:W-:Y:S01]  /*2b1e0*/  ENDCOLLECTIVE ;  /* 0x000000000000791b */ /* 0x003fe20003800000 */
.L_x_866:
[----:B------:R-:W-:Y:S01]  /*2b1f0*/  IMAD.MOV.U32 R12, RZ, RZ, 0x4 ;  /* 0x00000004ff0c7424 */ /* 0x000fe200078e00ff */
[----:B------:R-:W-:-:S05]  /*2b200*/  SEL R14, R14, RZ, P2 ;  /* 0x000000ff0e0e7207 */ /* 0x000fca0001000000 */
[----:B------:R-:W-:-:S04]  /*2b210*/  IMAD.IADD R5, R13, 0x1, R14 ;  /* 0x000000010d057824 */ /* 0x000fc800078e020e */
[----:B------:R-:W-:-:S07]  /*2b220*/  IMAD.MOV.U32 R13, RZ, RZ, R5 ;  /* 0x000000ffff0d7224 */ /* 0x000fce00078e0005 */
[----:B------:R-:W-:Y:S05]  /*2b230*/  WARPSYNC.COLLECTIVE R15, `(.L_x_867) ;  /* 0x000000000f087348 */ /* 0x000fea0003c00000 */
[----:B------:R0:W1:Y:S02]  /*2b240*/  SHFL.UP P6, R14, R13, R12, R11 ;  /* 0x0400000c0d0e7389 */ /* 0x00006400000c000b */
[----:B01----:R-:W-:Y:S01]  /*2b250*/  ENDCOLLECTIVE ;  /* 0x000000000000791b */ /* 0x003fe20003800000 */
.L_x_867:
[----:B------:R-:W-:Y:S01]  /*2b260*/  IMAD.MOV.U32 R12, RZ, RZ, 0x8 ;  /* 0x00000008ff0c7424 */ /* 0x000fe200078e00ff */
[----:B------:R-:W-:-:S05]  /*2b270*/  SEL R6, R14, RZ, P3 ;  /* 0x000000ff0e067207 */ /* 0x000fca0001800000 */
[----:B------:R-:W-:-:S05]  /*2b280*/  IMAD.IADD R6, R5, 0x1, R6 ;  /* 0x0000000105067824 */ /* 0x000fca00078e0206 */
[----:B------:R-:W-:-:S07]  /*2b290*/  MOV R13, R6 ;  /* 0x00000006000d7202 */ /* 0x000fce0000000f00 */
[----:B------:R-:W-:Y:S05]  /*2b2a0*/  WARPSYNC.COLLECTIVE R15, `(.L_x_868) ;  /* 0x000000000f087348 */ /* 0x000fea0003c00000 */
[----:B------:R0:W1:Y:S02]  /*2b2b0*/  SHFL.UP P6, R14, R13, R12, R11 ;  /* 0x0400000c0d0e7389 */ /* 0x00006400000c000b */
[----:B01----:R-:W-:Y:S01]  /*2b2c0*/  ENDCOLLECTIVE ;  /* 0x000000000000791b */ /* 0x003fe20003800000 */
.L_x_868:
[----:B------:R-:W-:Y:S01]  /*2b2d0*/  IMAD.MOV.U32 R12, RZ, RZ, 0x10 ;  /* 0x00000010ff0c7424 */ /* 0x000fe200078e00ff */
[----:B------:R-:W-:-:S05]  /*2b2e0*/  SEL R7, R14, RZ, P4 ;  /* 0x000000ff0e077207 */ /* 0x000fca0002000000 */
[----:B------:R-:W-:-:S04]  /*2b2f0*/  IMAD.IADD R7, R6, 0x1, R7 ;  /* 0x0000000106077824 */ /* 0x000fc800078e0207 */
[----:B------:R-:W-:-:S07]  /*2b300*/  IMAD.MOV.U32 R13, RZ, RZ, R7 ;  /* 0x000000ffff0d7224 */ /* 0x000fce00078e0007 */
[----:B------:R-:W-:Y:S05]  /*2b310*/  WARPSYNC.COLLECTIVE R15, `(.L_x_869) ;  /* 0x000000000f087348 */ /* 0x000fea0003c00000 */
[----:B------:R0:W1:Y:S02]  /*2b320*/  SHFL.UP P6, R14, R13, R12, R11 ;  /* 0x0400000c0d0e7389 */ /* 0x00006400000c000b */
[----:B01----:R-:W-:Y:S01]  /*2b330*/  ENDCOLLECTIVE ;  /* 0x000000000000791b */ /* 0x003fe20003800000 */
.L_x_869:
[----:B------:R-:W-:Y:S02]  /*2b340*/  IMAD.MOV.U32 R12, RZ, RZ, 0x1f ;  /* 0x0000001fff0c7424 */ /* 0x000fe400078e00ff */
[----:B------:R-:W-:Y:S01]  /*2b350*/  IMAD.MOV.U32 R11, RZ, RZ, 0x1f ;  /* 0x0000001fff0b7424 */ /* 0x000fe200078e00ff */
[----:B------:R-:W-:-:S04]  /*2b360*/  SEL R14, R14, RZ, P5 ;  /* 0x000000ff0e0e7207 */ /* 0x000fc80002800000 */
[----:B------:R-:W-:-:S05]  /*2b370*/  IADD3 R3, R7, R14, RZ ;  /* 0x0000000e07037210 */ /* 0x000fca0007ffe0ff */
[----:B------:R-:W-:-:S07]  /*2b380*/  IMAD.MOV.U32 R13, RZ, RZ, R3 ;  /* 0x000000ffff0d7224 */ /* 0x000fce00078e0003 */
[----:B------:R-:W-:Y:S05]  /*2b390*/  WARPSYNC.COLLECTIVE R15, `(.L_x_870) ;  /* 0x000000000f087348 */ /* 0x000fea0003c00000 */
[----:B------:R0:W1:Y:S02]  /*2b3a0*/  SHFL.IDX P6, R14, R13, R12, R11 ;  /* 0x0000000c0d0e7389 */ /* 0x00006400000c000b */
[----:B01----:R-:W-:Y:S01]  /*2b3b0*/  ENDCOLLECTIVE ;  /* 0x000000000000791b */ /* 0x003fe20003800000 */
.L_x_870:
[----:B------:R-:W-:Y:S05]  /*2b3c0*/  BRA `(.L_x_871) ;  /* 0xffffffc400e07947 */ /* 0x000fea000383ffff */
.L_x_728:
[----:B------:R-:W-:Y:S01]  /*2b3d0*/  BSSY B0, `(.L_x_872) ;  /* 0x0000006000007945 */ /* 0x000fe20003800000 */
[----:B------:R-:W-:Y:S01]  /*2b3e0*/  PLOP3.LUT P6, PT, P6, PT, PT, 0x8, 0x0 ;  /* 0x000000000000781c */ /* 0x000fe200037ce170 */
[----:B------:R-:W-:-:S12]  /*2b3f0*/  IMAD.MOV.U32 R15, RZ, RZ, -0x1 ;  /* 0xffffffffff0f7424 */ /* 0x000fd800078e00ff */
[----:B0-----:R-:W-:Y:S05]  /*2b400*/  WARPSYNC.COLLECTIVE R15, `(.L_x_873) ;  /* 0x000000000f087348 */ /* 0x001fea0003c00000 */
[----:B------:R-:W-:Y:S01]  /*2b410*/  VOTE.ANY R14, PT, P6 ;  /* 0x00000000000e7806 */ /* 0x000fe200030e0100 */
[----:B0-----:R-:W-:Y:S06]  /*2b420*/  ENDCOLLECTIVE ;  /* 0x000000000000791b */ /* 0x001fec0003800000 */
.L_x_873:
[----:B------:R-:W-:Y:S05]  /*2b430*/  BSYNC B0 ;  /* 0x0000000000007941 */ /* 0x000fea0003800000 */
.L_x_872:
[----:B------:R-:W-:Y:S01]  /*2b440*/  MOV R5, R14 ;  /* 0x0000000e00057202 */ /* 0x000fe20000000f00 */
[----:B------:R-:W-:Y:S02]  /*2b450*/  IMAD.MOV.U32 R13, RZ, RZ, R2 ;  /* 0x000000ffff0d7224 */ /* 0x000fe400078e0002 */
[----:B------:R-:W-:Y:S01]  /*2b460*/  IMAD.MOV.U32 R11, RZ, RZ, 0x1f ;  /* 0x0000001fff0b7424 */ /* 0x000fe200078e00ff */
[----:B------:R-:W0:Y:S01]  /*2b470*/  POPC R4, R5 ;  /* 0x0000000500047309 */ /* 0x000e220000000000 */
[----:B------:R-:W-:Y:S02]  /*2b480*/  IMAD.MOV.U32 R15, RZ, RZ, -0x1 ;  /* 0xffffffffff0f7424 */ /* 0x000fe400078e00ff */
[----:B0-----:R-:W-:-:S07]  /*2b490*/  IMAD.MOV.U32 R12, RZ, RZ, R4 ;  /* 0x000000ffff0c7224 */ /* 0x001fce00078e0004 */
[----:B------:R-:W-:Y:S05]  /*2b4a0*/  WARPSYNC.COLLECTIVE R15, `(.L_x_874) ;  /* 0x000000000f087348 */ /* 0x000fea0003c00000 */
[----:B------:R0:W1:Y:S02]  /*2b4b0*/  SHFL.IDX P6, R14, R13, R12, R11 ;  /* 0x0000000c0d0e7389 */ /* 0x00006400000c000b */
[----:B01----:R-:W-:Y:S01]  /*2b4c0*/  ENDCOLLECTIVE ;  /* 0x000000000000791b */ /* 0x003fe20003800000 */
.L_x_874:
[----:B------:R-:W-:Y:S01]  /*2b4d0*/  MOV R17, R14 ;  /* 0x0000000e00117202 */ /* 0x000fe20000000f00 */
[----:B------:R-:W-:Y:S06]  /*2b4e0*/  BRA `(.L_x_875) ;  /* 0xffffffc400d07947 */ /* 0x000fec000383ffff */
.L_x_730:
[----:B------:R-:W-:Y:S01]  /*2b4f0*/  BSSY B0, `(.L_x_876) ;  /* 0x0000007000007945 */ /* 0x000fe20003800000 */
[----:B------:R-:W-:Y:S02]  /*2b500*/  IMAD.MOV.U32 R13, RZ, RZ, R3 ;  /* 0x000000ffff0d7224 */ /* 0x000fe400078e0003 */
[----:B------:R-:W-:Y:S02]  /*2b510*/  IMAD.MOV.U32 R11, RZ, RZ, 0x1f ;  /* 0x0000001fff0b7424 */ /* 0x000fe400078e00ff */
[----:B------:R-:W-:-:S07]  /*2b520*/  IMAD.MOV.U32 R15, RZ, RZ, -0x1 ;  /* 0xffffffffff0f7424 */ /* 0x000fce00078e00ff */
[----:B012---:R-:W-:Y:S05]  /*2b530*/  WARPSYNC.COLLECTIVE R15, `(.L_x_877) ;  /* 0x000000000f087348 */ /* 0x007fea0003c00000 */
[----:B------:R3:W4:Y:S02]  /*2b540*/  SHFL.IDX P6, R14, R13, R12, R11 ;  /* 0x0000000c0d0e7389 */ /* 0x00072400000c000b */
[----:B01234-:R-:W-:Y:S01]  /*2b550*/  ENDCOLLECTIVE ;  /* 0x000000000000791b */ /* 0x01ffe20003800000 */
.L_x_877:
[----:B------:R-:W-:Y:S05]  /*2b560*/  BSYNC B0 ;  /* 0x0000000000007941 */ /* 0x000fea0003800000 */
.L_x_876:
[----:B------:R-:W-:Y:S05]  /*2b570*/  BRA `(.L_x_729) ;  /* 0xffffffc400c87947 */ /* 0x000fea000383ffff */
.L_x_734:
[----:B0-----:R0:W1:Y:S02]  /*2b580*/  SYNCS.PHASECHK.TRANS64.TRYWAIT P0, [R0+URZ+0x33420], R3 ;  /* 0x03342003000075a7 */ /* 0x001064000800017f */
[----:B-1----:R-:W-:Y:S05]  /*2b590*/  @!P0 NANOSLEEP.SYNCS 0x989680 ;  /* 0x009896800000895d */ /* 0x002fea0003900000 */
[----:B------:R-:W1:Y:S02]  /*2b5a0*/  @!P0 SYNCS.PHASECHK.TRANS64 P0, [R0+URZ+0x33420], R3 ;  /* 0x03342003000085a7 */ /* 0x000e64000800007f */
[----:B-1----:R-:W-:Y:S05]  /*2b5b0*/  @!P0 BRA `(.L_x_734) ;  /* 0xfffffffc00f08947 */ /* 0x002fea000383ffff */
[----:B------:R-:W-:Y:S05]  /*2b5c0*/  BRA `(.L_x_878) ;  /* 0xffffffc800b47947 */ /* 0x000fea000383ffff */
.L_x_735:
[----:B------:R-:W1:Y:S01]  /*2b5d0*/  S2R R2, SR_TID.X ;  /* 0x0000000000027919 */ /* 0x000e620000002100 */
[----:B------:R-:W-:Y:S01]  /*2b5e0*/  BSSY B0, `(.L_x_879) ;  /* 0x000000a000007945 */ /* 0x000fe20003800000 */
[----:B------:R-:W-:Y:S01]  /*2b5f0*/  MOV R12, RZ ;  /* 0x000000ff000c7202 */ /* 0x000fe20000000f00 */
        /* <DEDUP_REMOVED lines=8> */
.L_x_880:
[----:B------:R-:W-:Y:S05]  /*2b680*/  BSYNC B0 ;  /* 0x0000000000007941 */ /* 0x000fea0003800000 */
.L_x_879:
[----:B------:R-:W-:Y:S05]  /*2b690*/  BRA `(.L_x_881) ;  /* 0xffffffc8009c7947 */ /* 0x000fea000383ffff */
.L_x_736:
[----:B------:R-:W-:Y:S01]  /*2b6a0*/  BSSY B0, `(.L_x_882) ;  /* 0x0000006000007945 */ /* 0x000fe20003800000 */
[----:B------:R-:W-:-:S07]  /*2b6b0*/  IMAD.MOV.U32 R15, RZ, RZ, -0x1 ;  /* 0xffffffffff0f7424 */ /* 0x000fce00078e00ff */
[----:B01----:R-:W-:Y:S05]  /*2b6c0*/  WARPSYNC.COLLECTIVE R15, `(.L_x_883) ;  /* 0x000000000f0c7348 */ /* 0x003fea0003c00000 */
[----:B------:R-:W-:Y:S02]  /*2b6d0*/  ELECT P6, UR62, PT ;  /* 0x00000000003e782f */ /* 0x000fe400038c0000 */
[----:B------:R-:W-:Y:S01]  /*2b6e0*/  MOV R14, UR62 ;  /* 0x0000003e000e7c02 */ /* 0x000fe20008000f00 */
[----:B01----:R-:W-:Y:S10]  /*2b6f0*/  ENDCOLLECTIVE ;  /* 0x000000000000791b */ /* 0x003ff40003800000 */
.L_x_883:
[----:B------:R-:W-:Y:S05]  /*2b700*/  BSYNC B0 ;  /* 0x0000000000007941 */ /* 0x000fea0003800000 */
.L_x_882:
[----:B------:R-:W-:Y:S05]  /*2b710*/  BRA `(.L_x_884) ;  /* 0xffffffc800907947 */ /* 0x000fea000383ffff */
.L_x_738:
[----:B0-----:R0:W1:Y:S02]  /*2b720*/  SYNCS.PHASECHK.TRANS64.TRYWAIT P1, [R6+URZ], R5 ;  /* 0x00000005060075a7 */ /* 0x001064000802017f */
[----:B-1----:R-:W-:Y:S05]  /*2b730*/  @!P1 NANOSLEEP.SYNCS 0x989680 ;  /* 0x009896800000995d */ /* 0x002fea0003900000 */
[----:B------:R-:W1:Y:S02]  /*2b740*/  @!P1 SYNCS.PHASECHK.TRANS64 P1, [R6+URZ], R5 ;  /* 0x00000005060095a7 */ /* 0x000e64000802007f */
[----:B-1----:R-:W-:Y:S05]  /*2b750*/  @!P1 BRA `(.L_x_738) ;  /* 0xfffffffc00f09947 */ /* 0x002fea000383ffff */
[----:B------:R-:W-:Y:S05]  /*2b760*/  BRA `(.L_x_885) ;  /* 0xffffffc800cc7947 */ /* 0x000fea000383ffff */
.L_x_739:
[----:B-1----:R1:W2:Y:S02]  /*2b770*/  SYNCS.PHASECHK.TRANS64.TRYWAIT P1, [R7+URZ], R2 ;  /* 0x00000002070075a7 */ /* 0x0022a4000802017f */
[----:B--2---:R-:W-:Y:S05]  /*2b780*/  @!P1 NANOSLEEP.SYNCS 0x989680 ;  /* 0x009896800000995d */ /* 0x004fea0003900000 */
[----:B------:R-:W2:Y:S02]  /*2b790*/  @!P1 SYNCS.PHASECHK.TRANS64 P1, [R7+URZ], R2 ;  /* 0x00000002070095a7 */ /* 0x000ea4000802007f */
[----:B--2---:R-:W-:Y:S05]  /*2b7a0*/  @!P1 BRA `(.L_x_739) ;  /* 0xfffffffc00f09947 */ /* 0x004fea000383ffff */
[----:B------:R-:W-:Y:S05]  /*2b7b0*/  BRA `(.L_x_886) ;  /* 0xffffffc800c07947 */ /* 0x000fea000383ffff */
.L_x_741:
[----:B--2---:R2:W3:Y:S02]  /*2b7c0*/  SYNCS.PHASECHK.TRANS64.TRYWAIT P1, [R4+URZ+0x33460], R5 ;  /* 0x03346005040075a7 */ /* 0x0044e4000802017f */
[----:B---3--:R-:W-:Y:S05]  /*2b7d0*/  @!P1 NANOSLEEP.SYNCS 0x989680 ;  /* 0x009896800000995d */ /* 0x008fea0003900000 */
[----:B------:R-:W3:Y:S02]  /*2b7e0*/  @!P1 SYNCS.PHASECHK.TRANS64 P1, [R4+URZ+0x33460], R5 ;  /* 0x03346005040095a7 */ /* 0x000ee4000802007f */
[----:B---3--:R-:W-:Y:S05]  /*2b7f0*/  @!P1 BRA `(.L_x_741) ;  /* 0xfffffffc00f09947 */ /* 0x008fea000383ffff */
[----:B------:R-:W-:Y:S05]  /*2b800*/  BRA `(.L_x_887) ;  /* 0xffffffc800c47947 */ /* 0x000fea000383ffff */
.L_x_743:
[----:B---3--:R3:W4:Y:S02]  /*2b810*/  SYNCS.PHASECHK.TRANS64.TRYWAIT P1, [R3+URZ+0x33460], R2 ;  /* 0x03346002030075a7 */ /* 0x008724000802017f */
[----:B----4-:R-:W-:Y:S05]  /*2b820*/  @!P1 NANOSLEEP.SYNCS 0x989680 ;  /* 0x009896800000995d */ /* 0x010fea0003900000 */
[----:B------:R-:W4:Y:S02]  /*2b830*/  @!P1 SYNCS.PHASECHK.TRANS64 P1, [R3+URZ+0x33460], R2 ;  /* 0x03346002030095a7 */ /* 0x000f24000802007f */
[----:B----4-:R-:W-:Y:S05]  /*2b840*/  @!P1 BRA `(.L_x_743) ;  /* 0xfffffffc00f09947 */ /* 0x010fea000383ffff */
[----:B------:R-:W-:Y:S05]  /*2b850*/  BRA `(.L_x_888) ;  /* 0xffffffc800c47947 */ /* 0x000fea000383ffff */
.L_x_745:
[----:B----4-:R4:W0:Y:S02]  /*2b860*/  SYNCS.PHASECHK.TRANS64.TRYWAIT P0, [R4+URZ+0x33480], R5 ;  /* 0x03348005040075a7 */ /* 0x010824000800017f */
[----:B0-----:R-:W-:Y:S05]  /*2b870*/  @!P0 NANOSLEEP.SYNCS 0x989680 ;  /* 0x009896800000895d */ /* 0x001fea0003900000 */
[----:B------:R-:W0:Y:S02]  /*2b880*/  @!P0 SYNCS.PHASECHK.TRANS64 P0, [R4+URZ+0x33480], R5 ;  /* 0x03348005040085a7 */ /* 0x000e24000800007f */
[----:B0-----:R-:W-:Y:S05]  /*2b890*/  @!P0 BRA `(.L_x_745) ;  /* 0xfffffffc00f08947 */ /* 0x001fea000383ffff */
[----:B------:R-:W-:Y:S05]  /*2b8a0*/  BRA `(.L_x_746) ;  /* 0xffffffc800c07947 */ /* 0x000fea000383ffff */
.L_x_889:
        /* <DEDUP_REMOVED lines=13> */
.L_x_2700:


//--------------------- .text._ZN7cutlass13device_kernelIN5flash11enable_sm90INS1_16FlashAttnFwdSm90INS1_25CollectiveMainloopFwdSm90ILi2EN4cute5tupleIJNS5_1CILi1EEES8_S8_EEENS6_IJNS7_ILi128EEENS7_ILi160EEENS7_ILi192EEEEEELi192ENS_12float_e4m3_tEfNS_4arch4Sm90ELb0ELb1ELb0ELb0ELb0ELb0ELb0ELb1ELb1ELb0ELb0ELb0EEENS1_21CollectiveEpilogueFwdINS6_IJSA_SC_SB_EEES9_NS_10bfloat16_tESG_Li256ELb0ELb0ELb0ELb1EEENS1_30DynamicPersistentTileSchedulerILi256ELi128ELb0ELb0ELb1EEEEEEEEEvNT_6ParamsE --------------------------
	.section	.text._ZN7cutlass13device_kernelIN5flash11enable_sm90INS1_16FlashAttnFwdSm90INS1_25CollectiveMainloopFwdSm90ILi2EN4cute5tupleIJNS5_1CILi1EEES8_S8_EEENS6_IJNS7_ILi128EEENS7_ILi160EEENS7_ILi192EEEEEELi192ENS_12float_e4m3_tEfNS_4arch4Sm90ELb0ELb1ELb0ELb0ELb0ELb0ELb0ELb1ELb1ELb0ELb0ELb0EEENS1_21CollectiveEpilogueFwdINS6_IJSA_SC_SB_EEES9_NS_10bfloat16_tESG_Li256ELb0ELb0ELb0ELb1EEENS1_30DynamicPersistentTileSchedulerILi256ELi128ELb0ELb0ELb1EEEEEEEEEvNT_6ParamsE,"ax",@progbits
	.align	128
.text._ZN7cutlass13device_kernelIN5flash11enable_sm90INS1_16FlashAttnFwdSm90INS1_25CollectiveMainloopFwdSm90ILi2EN4cute5tupleIJNS5_1CILi1EEES8_S8_EEENS6_IJNS7_ILi128EEENS7_ILi160EEENS7_ILi192EEEEEELi192ENS_12float_e4m3_tEfNS_4arch4Sm90ELb0ELb1ELb0ELb0ELb0ELb0ELb0ELb1ELb1ELb0ELb0ELb0EEENS1_21CollectiveEpilogueFwdINS6_IJSA_SC_SB_EEES9_NS_10bfloat16_tESG_Li256ELb0ELb0ELb0ELb1EEENS1_30DynamicPersistentTileSchedulerILi256ELi128ELb0ELb0ELb1EEEEEEEEEvNT_6ParamsE:
        .type           _ZN7cutlass13device_kernelIN5flash11enable_sm90INS1_16FlashAttnFwdSm90INS1_25CollectiveMainloopFwdSm90ILi2EN4cute5tupleIJNS5_1CILi1EEES8_S8_EEENS6_IJNS7_ILi128EEENS7_ILi160EEENS7_ILi192EEEEEELi192ENS_12float_e4m3_tEfNS_4arch4Sm90ELb0ELb1ELb0ELb0ELb0ELb0ELb0ELb1ELb1ELb0ELb0ELb0EEENS1_21CollectiveEpilogueFwdINS6_IJSA_SC_SB_EEES9_NS_10bfloat16_tESG_Li256ELb0ELb0ELb0ELb1EEENS1_30DynamicPersistentTileSchedulerILi256ELi128ELb0ELb0ELb1EEEEEEEEEvNT_6ParamsE,@function
        .size           _ZN7cutlass13device_kernelIN5flash11enable_sm90INS1_16FlashAttnFwdSm90INS1_25CollectiveMainloopFwdSm90ILi2EN4cute5tupleIJNS5_1CILi1EEES8_S8_EEENS6_IJNS7_ILi128EEENS7_ILi160EEENS7_ILi192EEEEEELi192ENS_12float_e4m3_tEfNS_4arch4Sm90ELb0ELb1ELb0ELb0ELb0ELb0ELb0ELb1ELb1ELb0ELb0ELb0EEENS1_21CollectiveEpilogueFwdINS6_IJSA_SC_SB_EEES9_NS_10bfloat16_tESG_Li256ELb0ELb0ELb0ELb1EEENS1_30DynamicPersistentTileSchedulerILi256ELi128ELb0ELb0ELb1EEEEEEEEEvNT_6ParamsE,(.L_x_2701 - _ZN7cutlass13device_kernelIN5flash11enable_sm90INS1_16FlashAttnFwdSm90INS1_25CollectiveMainloopFwdSm90ILi2EN4cute5tupleIJNS5_1CILi1EEES8_S8_EEENS6_IJNS7_ILi128EEENS7_ILi160EEENS7_ILi192EEEEEELi192ENS_12float_e4m3_tEfNS_4arch4Sm90ELb0ELb1ELb0ELb0ELb0ELb0ELb0ELb1ELb1ELb0ELb0ELb0EEENS1_21CollectiveEpilogueFwdINS6_IJSA_SC_SB_EEES9_NS_10bfloat16_tESG_Li256ELb0ELb0ELb0ELb1EEENS1_30DynamicPersistentTileSchedulerILi256ELi128ELb0ELb0ELb1EEEEEEEEEvNT_6ParamsE)
        .other          _ZN7cutlass13device_kernelIN5flash11enable_sm90INS1_16FlashAttnFwdSm90INS1_25CollectiveMainloopFwdSm90ILi2EN4cute5tupleIJNS5_1CILi1EEES8_S8_EEENS6_IJNS7_ILi128EEENS7_ILi160EEENS7_ILi192EEEEEELi192ENS_12float_e4m3_tEfNS_4arch4Sm90ELb0ELb1ELb0ELb0ELb0ELb0ELb0ELb1ELb1ELb0ELb0ELb0EEENS1_21CollectiveEpilogueFwdINS6_IJSA_SC_SB_EEES9_NS_10bfloat16_tESG_Li256ELb0ELb0ELb0ELb1EEENS1_30DynamicPersistentTileSchedulerILi256ELi128ELb0ELb0ELb1EEEEEEEEEvNT_6ParamsE,@"STO_CUDA_ENTRY STV_DEFAULT"
_ZN7cutlass13device_kernelIN5flash11enable_sm90INS1_16FlashAttnFwdSm90INS1_25CollectiveMainloopFwdSm90ILi2EN4cute5tupleIJNS5_1CILi1EEES8_S8_EEENS6_IJNS7_ILi128EEENS7_ILi160EEENS7_ILi192EEEEEELi192ENS_12float_e4m3_tEfNS_4arch4Sm90ELb0ELb1ELb0ELb0ELb0ELb0ELb0ELb1ELb1ELb0ELb0ELb0EEENS1_21CollectiveEpilogueFwdINS6_IJSA_SC_SB_EEES9_NS_10bfloat16_tESG_Li256ELb0ELb0ELb0ELb1EEENS1_30DynamicPersistentTileSchedulerILi256ELi128ELb0ELb0ELb1EEEEEEEEEvNT_6ParamsE:
        /* <DEDUP_REMOVED lines=24> */
.L_x_891:
[----:B------:R-:W-:Y:S05]  /*0180*/  BSYNC B0 ;  /* 0x0000000000007941 */ /* 0x000fea0003800000 */
.L_x_890:
        /* <DEDUP_REMOVED lines=37> */
.L_x_892:
        /* <DEDUP_REMOVED lines=22> */
.L_x_893:
        /* <DEDUP_REMOVED lines=18> */
.L_x_894:
        /* <DEDUP_REMOVED lines=22> */
.L_x_895:
        /* <DEDUP_REMOVED lines=22> */
.L_x_896:
[----:B------:R-:W-:Y:S01]  /*0920*/  PLOP3.LUT P0, PT, PT, PT, UP0, 0x80, 0x0 ;  /* 0x000000000000781c */ /* 0x000fe20003f0f008 */
[----:B------:R-:W-:Y:S01]  /*0930*/  UMOV UR46, 0x1 ;  /* 0x00000001002e7882 */ /* 0x000fe20000000000 */
[----:B------:R-:W-:Y:S01]  /*0940*/  NOP ;  /* 0x0000000000007918 */ /* 0x000fe20000000000 */
[----:B------:R-:W-:Y:S01]  /*0950*/  USEL UR46, UR46, 0x2, !UP0 ;  /* 0x000000022e2e7887 */ /* 0x000fe2000c000000 */
[----:B------:R-:W-:Y:S01]  /*0960*/  ULDC.64 UR52, c[0x0][0x208] ;  /* 0x0000820000347ab9 */ /* 0x000fe20000000a00 */
[----:B-123--:R-:W-:Y:S08]  /*0970*/  BAR.SYNC.DEFER_BLOCKING 0x0 ;  /* 0x0000000000007b1d */ /* 0x00eff00000010000 */
[----:B------:R-:W-:Y:S05]  /*0980*/  @!P0 BRA `(.L_x_897) ;  /* 0x0000014c00888947 */ /* 0x000fea0003800000 */
.L_x_898:
[----:B------:R-:W-:-:S08]  /*0990*/  NOP ;  /* 0x0000000000007918 */ /* 0x000fd00000000000 */
[----:B------:R-:W1:Y:S02]  /*09a0*/  USETMAXREG.TRY_ALLOC.CTAPOOL UP0, 0xf0 ;  /* 0x000000f0000079c8 */ /* 0x000e640008000600 */
[----:B-1----:R-:W-:-:S13]  /*09b0*/  PLOP3.LUT P0, PT, PT, PT, UP0, 0x80, 0x0 ;  /* 0x000000000000781c */ /* 0x002fda0003f0f008 */
[----:B------:R-:W-:Y:S05]  /*09c0*/  @!P0 BRA `(.L_x_898) ;  /* 0xfffffffc00f08947 */ /* 0x000fea000383ffff */
[----:B------:R-:W1:Y:S01]  /*09d0*/  S2R R2, SR_TID.X ;  /* 0x0000000000027919 */ /* 0x000e620000002100 */
[----:B------:R-:W2:Y:S08]  /*09e0*/  S2UR UR7, SR_CTAID.X ;  /* 0x00000000000779c3 */ /* 0x000eb00000002500 */
[----:B------:R-:W-:Y:S08]  /*09f0*/  BAR.ARV 0x4, 0x180 ;  /* 0x0106000000007b1d */ /* 0x000ff00000002000 */
        /* <DEDUP_REMOVED lines=12> */
[----:B------:R-:W-:Y:S01]  /*0ac0*/  UMOV UR39, URZ ;  /* 0x0000003f00277c82 */ /* 0x000fe20008000000 */
[----:B------:R-:W-:Y:S01]  /*0ad0*/  UMOV UR36, URZ ;  /* 0x0000003f00247c82 */ /* 0x000fe20008000000 */
[----:B------:R-:W-:Y:S01]  /*0ae0*/  UMOV UR51, URZ ;  /* 0x0000003f00337c82 */ /* 0x000fe20008000000 */
[CC--:B------:R-:W-:Y:S01]  /*0af0*/  LEA.HI R2, R3.reuse, R0.reuse, RZ, 0x7 ;  /* 0x0000000003027211 */ /* 0x0c0fe200078f38ff */
[----:B------:R-:W2:Y:S01]  /*0b00*/  S2UR UR6, SR_SWINHI ;  /* 0x00000000000679c3 */ /* 0x000ea20000002f00 */
[----:B------:R-:W-:-:S02]  /*0b10*/  LEA.HI R4, R3, R0, RZ, 0x4 ;  /* 0x0000000003047211 */ /* 0x000fc400078f20ff */
[----:B------:R-:W-:Y:S02]  /*0b20*/  LOP3.LUT R5, R2, 0xffffff80, RZ, 0xc0, !PT ;  /* 0xffffff8002057812 */ /* 0x000fe400078ec0ff */
[----:B------:R-:W-:Y:S02]  /*0b30*/  SHF.R.S32.HI R7, RZ, 0x4, R4 ;  /* 0x00000004ff077819 */ /* 0x000fe40000011404 */
[----:B------:R-:W-:Y:S01]  /*0b40*/  LEA.HI R3, R3, R0, RZ, 0x5 ;  /* 0x0000000003037211 */ /* 0x000fe200078f28ff */
[----:B------:R-:W-:Y:S01]  /*0b50*/  IMAD.IADD R17, R0, 0x1, -R5 ;  /* 0x0000000100117824 */ /* 0x000fe200078e0a05 */
[C---:B------:R-:W-:Y:S02]  /*0b60*/  LOP3.LUT R5, R4.reuse, 0x3fffff0, RZ, 0xc0, !PT ;  /* 0x03fffff004057812 */ /* 0x040fe400078ec0ff */
[----:B------:R-:W-:Y:S02]  /*0b70*/  LEA.HI R4, R4, R7, RZ, 0x1 ;  /* 0x0000000704047211 */ /* 0x000fe400078f08ff */
[----:B------:R-:W-:Y:S01]  /*0b80*/  SHF.R.S32.HI R6, RZ, 0x1f, R17 ;  /* 0x0000001fff067819 */ /* 0x000fe20000011411 */
[----:B------:R-:W-:Y:S01]  /*0b90*/  IMAD.IADD R5, R0, 0x1, -R5 ;  /* 0x0000000100057824 */ /* 0x000fe200078e0a05 */
[----:B------:R-:W-:Y:S01]  /*0ba0*/  SHF.R.S32.HI R0, RZ, 0x5, R3 ;  /* 0x00000005ff007819 */ /* 0x000fe20000011403 */
[----:B-1----:R-:W-:Y:S01]  /*0bb0*/  ULEA UR38, UR37, UR38, 0x18 ;  /* 0x0000002625267291 */ /* 0x002fe2000f8ec03f */
[----:B------:R-:W-:-:S02]  /*0bc0*/  LEA.HI R8, R6, R17, RZ, 0x2 ;  /* 0x0000001106087211 */ /* 0x000fc400078f10ff */
[----:B------:R-:W-:Y:S01]  /*0bd0*/  LOP3.LUT R4, R4, 0x1ffffffe, RZ, 0xc0, !PT ;  /* 0x1ffffffe04047812 */ /* 0x000fe200078ec0ff */
[----:B------:R-:W-:Y:S01]  /*0be0*/  IMAD R5, R0, 0x10, R5 ;  /* 0x0000001000057824 */ /* 0x000fe200078e0205 */
[--C-:B------:R-:W-:Y:S02]  /*0bf0*/  SHF.R.S32.HI R9, RZ, 0x2, R8.reuse ;  /* 0x00000002ff097819 */ /* 0x100fe40000011408 */
[----:B------:R-:W-:Y:S01]  /*0c00*/  SHF.R.S32.HI R10, RZ, 0x1f, R8 ;  /* 0x0000001fff0a7819 */ /* 0x000fe20000011408 */
[----:B------:R-:W-:Y:S01]  /*0c10*/  IMAD.IADD R4, R7, 0x1, -R4 ;  /* 0x0000000107047824 */ /* 0x000fe200078e0a04 */
        /* <DEDUP_REMOVED lines=9> */
[----:B------:R-:W-:Y:S01]  /*0cb0*/  LEA.HI R6, R6, R17, RZ, 0x5 ;  /* 0x0000001106067211 */ /* 0x000fe200078f28ff */
[----:B------:R-:W-:Y:S01]  /*0cc0*/  IMAD.SHL.U32 R5, R5, 0x8, RZ ;  /* 0x0000000805057824 */ /* 0x000fe200078e00ff */
[----:B------:R-:W-:Y:S01]  /*0cd0*/  LOP3.LUT R2, R2, 0x3fffffe, RZ, 0xc0, !PT ;  /* 0x03fffffe02027812 */ /* 0x000fe200078ec0ff */
[----:B------:R-:W-:Y:S01]  /*0ce0*/  IMAD.IADD R9, R9, 0x1, -R10 ;  /* 0x0000000109097824 */ /* 0x000fe200078e0a0a */
[----:B------:R-:W-:Y:S01]  /*0cf0*/  SHF.R.S32.HI R6, RZ, 0x5, R6 ;  /* 0x00000005ff067819 */ /* 0x000fe20000011406 */
[----:B------:R-:W-:Y:S01]  /*0d00*/  IMAD.WIDE R22, R5, 0x2, R22 ;  /* 0x0000000205167825 */ /* 0x000fe200078e0216 */
[----:B------:R-:W-:Y:S01]  /*0d10*/  LOP3.LUT R8, R8, 0x7ffffffc, RZ, 0xc0, !PT ;  /* 0x7ffffffc08087812 */ /* 0x000fe200078ec0ff */
[----:B------:R-:W-:-:S02]  /*0d20*/  UMOV UR4, UR7 ;  /* 0x0000000700047c82 */ /* 0x000fc40008000000 */
[----:B------:R-:W-:Y:S02]  /*0d30*/  IMAD.IADD R2, R3, 0x1, -R2 ;  /* 0x0000000103027824 */ /* 0x000fe400078e0a02 */
[----:B------:R-:W-:Y:S02]  /*0d40*/  IMAD R9, R6, 0x10, R9 ;  /* 0x0000001006097824 */ /* 0x000fe400078e0209 */
[----:B------:R-:W-:Y:S02]  /*0d50*/  IMAD.IADD R17, R17, 0x1, -R8 ;  /* 0x0000000111117824 */ /* 0x000fe400078e0a08 */
[----:B------:R-:W-:-:S07]  /*0d60*/  IMAD R221, R2, 0x40, R9 ;  /* 0x0000004002dd7824 */ /* 0x000fce00078e0209 */
.L_x_995:
[----:B------:R-:W-:Y:S01]  /*0d70*/  ULDC UR5, c[0x0][0xdd0] ;  /* 0x0003740000057ab9 */ /* 0x000fe20000000800 */
[----:B-1----:R-:W1:Y:S01]  /*0d80*/  LDC R0, c[0x0][0xde8] ;  /* 0x00037a00ff007b82 */ /* 0x002e620000000800 */
[----:B------:R-:W-:Y:S01]  /*0d90*/  UISETP.NE.AND UP0, UPT, UR5, 0x1, UPT ;  /* 0x000000010500788c */ /* 0x000fe2000bf05270 */
[----:B------:R-:W-:-:S10]  /*0da0*/  UMOV UR8, UR4 ;  /* 0x0000000400087c82 */ /* 0x000fd40008000000 */
[----:B------:R-:W-:Y:S01]  /*0db0*/  @UP0 ULDC UR6, c[0x0][0xdd4] ;  /* 0x0003750000060ab9 */ /* 0x000fe20000000800 */
[----:B------:R-:W-:Y:S01]  /*0dc0*/  @UP0 ULDC UR9, c[0x0][0xdd8] ;  /* 0x0003760000090ab9 */ /* 0x000fe20000000800 */
[----:B------:R-:W-:-:S04]  /*0dd0*/  UIMAD.WIDE.U32 UR6, UR4, UR6, URZ ;  /* 0x00000006040672a5 */ /* 0x000fc8000f8e003f */
[----:B------:R-:W-:-:S04]  /*0de0*/  @UP0 USHF.R.U32.HI UR8, URZ, UR9, UR7 ;  /* 0x000000093f080299 */ /* 0x000fc80008011607 */
[----:B------:R-:W-:Y:S02]  /*0df0*/  UIADD3 UR6, -UR8, URZ, URZ ;  /* 0x0000003f08067290 */ /* 0x000fe4000fffe13f */
[----:B-1----:R-:W-:Y:S02]  /*0e00*/  ISETP.LE.AND P0, PT, R0, UR8, PT ;  /* 0x0000000800007c0c */ /* 0x002fe4000bf03270 */
[----:B------:R-:W-:-:S11]  /*0e10*/  UIMAD UR7, UR5, UR6, UR4 ;  /* 0x00000006050772a4 */ /* 0x000fd6000f8e0204 */
[----:B--234-:R-:W-:Y:S05]  /*0e20*/  @!P0 BRA `(.L_x_899) ;  /* 0x0000000000208947 */ /* 0x01cfea0003800000 */
[----:B------:R-:W-:Y:S01]  /*0e30*/  ULDC UR6, c[0x0][0xddc] ;  /* 0x0003770000067ab9 */ /* 0x000fe20000000800 */
[----:B------:R-:W-:Y:S01]  /*0e40*/  UMOV UR49, UR7 ;  /* 0x0000000700317c82 */ /* 0x000fe20008000000 */
[----:B------:R-:W-:-:S11]  /*0e50*/  UISETP.NE.AND UP0, UPT, UR6, 0x1, UPT ;  /* 0x000000010600788c */ /* 0x000fd6000bf05270 */
[----:B------:R-:W-:Y:S02]  /*0e60*/  @UP0 ULDC.64 UR10, c[0x0][0xde0] ;  /* 0x00037800000a0ab9 */ /* 0x000fe40000000a00 */
[----:B------:R-:W-:-:S04]  /*0e70*/  UIMAD.WIDE.U32 UR4, UR7, UR10, URZ ;  /* 0x0000000a070472a5 */ /* 0x000fc8000f8e003f */
[----:B------:R-:W-:-:S04]  /*0e80*/  @UP0 USHF.R.U32.HI UR49, URZ, UR11, UR5 ;  /* 0x0000000b3f310299 */ /* 0x000fc80008011605 */
[----:B------:R-:W-:Y:S01]  /*0e90*/  UIMAD UR4, UR49, UR6, URZ ;  /* 0x00000006310472a4 */ /* 0x000fe2000f8e023f */
[----:B------:R-:W-:Y:S11]  /*0ea0*/  BRA `(.L_x_900) ;  /* 0x00000000001c7947 */ /* 0x000ff60003800000 */
.L_x_899:
[----:B------:R-:W-:Y:S01]  /*0eb0*/  ULDC UR6, c[0x0][0xdc4] ;  /* 0x0003710000067ab9 */ /* 0x000fe20000000800 */
[----:B------:R-:W-:Y:S01]  /*0ec0*/  UMOV UR49, UR7 ;  /* 0x0000000700317c82 */ /* 0x000fe20008000000 */
[----:B------:R-:W-:-:S11]  /*0ed0*/  UISETP.NE.AND UP0, UPT, UR6, 0x1, UPT ;  /* 0x000000010600788c */ /* 0x000fd6000bf05270 */
[----:B------:R-:W-:Y:S02]  /*0ee0*/  @UP0 ULDC.64 UR10, c[0x0][0xdc8] ;  /* 0x00037200000a0ab9 */ /* 0x000fe40000000a00 */
[----:B------:R-:W-:-:S04]  /*0ef0*/  UIMAD.WIDE.U32 UR4, UR7, UR10, URZ ;  /* 0x0000000a070472a5 */ /* 0x000fc8000f8e003f */
[----:B------:R-:W-:-:S04]  /*0f00*/  @UP0 USHF.R.U32.HI UR49, URZ, UR11, UR5 ;  /* 0x0000000b3f310299 */ /* 0x000fc80008011605 */
[----:B------:R-:W-:-:S12]  /*0f10*/  UIMAD UR4, UR49, UR6, URZ ;  /* 0x00000006310472a4 */ /* 0x000fd8000f8e023f */
.L_x_900:
[----:B------:R-:W-:Y:S01]  /*0f20*/  ULDC UR43, c[0x0][0xdb8] ;  /* 0x00036e00002b7ab9 */ /* 0x000fe20000000800 */
[----:B------:R-:W-:Y:S01]  /*0f30*/  UIADD3 UR6, UR7, -UR4, URZ ;  /* 0x8000000407067290 */ /* 0x000fe2000fffe03f */
[----:B------:R-:W-:Y:S01]  /*0f40*/  IMAD.MOV.U32 R3, RZ, RZ, 0x3f800000 ;  /* 0x3f800000ff037424 */ /* 0x000fe200078e00ff */
[----:B------:R-:W-:Y:S01]  /*0f50*/  UISETP.NE.AND UP1, UPT, UR43, 0x1, UPT ;  /* 0x000000012b00788c */ /* 0x000fe2000bf25270 */
[----:B------:R-:W-:Y:S01]  /*0f60*/  IMAD.MOV.U32 R0, RZ, RZ, 0x3f800000 ;  /* 0x3f800000ff007424 */ /* 0x000fe200078e00ff */
[----:B------:R-:W-:Y:S01]  /*0f70*/  ULDC UR12, c[0x0][0xdc4] ;  /* 0x00037100000c7ab9 */ /* 0x000fe20000000800 */
[----:B------:R-:W-:Y:S01]  /*0f80*/  ULDC.64 UR4, c[0x0][0x990] ;  /* 0x0002640000047ab9 */ /* 0x000fe20000000a00 */
[----:B------:R-:W-:Y:S01]  /*0f90*/  UIMAD UR12, UR8, UR12, UR6 ;  /* 0x0000000c080c72a4 */ /* 0x000fe2000f8e0206 */
[----:B------:R-:W1:Y:S01]  /*0fa0*/  LDC.64 R10, c[0x0][0x9e0] ;  /* 0x00027800ff0a7b82 */ /* 0x000e620000000a00 */
[----:B------:R-:W-:Y:S01]  /*0fb0*/  UISETP.NE.U32.AND UP0, UPT, UR4, URZ, UPT ;  /* 0x0000003f0400728c */ /* 0x000fe2000bf05070 */
[----:B------:R-:W-:Y:S01]  /*0fc0*/  ULDC.64 UR6, c[0x0][0x998] ;  /* 0x0002660000067ab9 */ /* 0x000fe20000000a00 */
[----:B------:R-:W-:-:S02]  /*0fd0*/  ULDC UR11, c[0x0][0x428] ;  /* 0x00010a00000b7ab9 */ /* 0x000fc40000000800 */
[----:B------:R-:W-:Y:S01]  /*0fe0*/  UISETP.NE.AND.EX UP0, UPT, UR5, URZ, UPT, UP0 ;  /* 0x0000003f0500728c */ /* 0x000fe2000bf05300 */
[----:B------:R-:W-:Y:S01]  /*0ff0*/  @UP1 ULDC UR8, c[0x0][0xdbc] ;  /* 0x00036f0000081ab9 */ /* 0x000fe20000000800 */
[----:B------:R-:W-:Y:S01]  /*1000*/  @UP1 ULDC UR10, c[0x0][0xdc0] ;  /* 0x00037000000a1ab9 */ /* 0x000fe20000000800 */
[----:B------:R-:W-:Y:S01]  /*1010*/  UIMAD.WIDE.U32 UR8, UR12, UR8, URZ ;  /* 0x000000080c0872a5 */ /* 0x000fe2000f8e003f */
[----:B------:R-:W2:Y:S01]  /*1020*/  LDC R220, c[0x0][0x288] ;  /* 0x0000a200ffdc7b82 */ /* 0x000ea20000000800 */
[----:B------:R-:W-:Y:S01]  /*1030*/  UMOV UR44, UR12 ;  /* 0x0000000c002c7c82 */ /* 0x000fe20008000000 */
[----:B------:R-:W-:Y:S01]  /*1040*/  UISETP.NE.AND UP2, UPT, UR11, 0x1, UPT ;  /* 0x000000010b00788c */ /* 0x000fe2000bf45270 */
[----:B------:R-:W-:Y:S01]  /*1050*/  PLOP3.LUT P0, PT, PT, PT, UP0, 0x80, 0x0 ;  /* 0x000000000000781c */ /* 0x000fe20003f0f008 */
[----:B------:R-:W-:Y:S02]  /*1060*/  @UP1 USHF.R.U32.HI UR44, URZ, UR10, UR9 ;  /* 0x0000000a3f2c1299 */ /* 0x000fe40008011609 */
[----:B------:R-:W-:-:S02]  /*1070*/  UISETP.NE.U32.AND UP1, UPT, UR6, URZ, UPT ;  /* 0x0000003f0600728c */ /* 0x000fc4000bf25070 */
[----:B------:R-:W-:Y:S01]  /*1080*/  @UP0 USHF.R.S32.HI UR8, URZ, 0x1f, UR44 ;  /* 0x0000001f3f080899 */ /* 0x000fe2000801142c */
[----:B------:R-:W3:Y:S01]  /*1090*/  LDC R18, c[0x0][0x404] ;  /* 0x00010100ff127b82 */ /* 0x000ee20000000800 */
[----:B------:R-:W-:Y:S01]  /*10a0*/  UISETP.NE.AND.EX UP1, UPT, UR7, URZ, UPT, UP1 ;  /* 0x0000003f0700728c */ /* 0x000fe2000bf25310 */
[----:B------:R-:W-:Y:S01]  /*10b0*/  @UP0 ULDC.64 UR14, c[0x0][0x9a8] ;  /* 0x00026a00000e0ab9 */ /* 0x000fe20000000a00 */
[----:B------:R-:W-:Y:S02]  /*10c0*/  UIADD3 UR11, -UR44, URZ, URZ ;  /* 0x0000003f2c0b7290 */ /* 0x000fe4000fffe13f */
[----:B------:R-:W-:Y:S02]  /*10d0*/  @UP0 UIMAD UR10, UR8, UR14, URZ ;  /* 0x0000000e080a02a4 */ /* 0x000fe4000f8e023f */
[----:B------:R-:W-:Y:S01]  /*10e0*/  PLOP3.LUT P1, PT, PT, PT, UP1, 0x80, 0x0 ;  /* 0x000000000000781c */ /* 0x000fe20003f2f018 */
[----:B------:R-:W-:Y:S01]  /*10f0*/  @UP0 UIMAD.WIDE.U32 UR8, UR44, UR14, URZ ;  /* 0x0000000e2c0802a5 */ /* 0x000fe2000f8e003f */
[----:B------:R-:W4:Y:S01]  /*1100*/  LDC R9, c[0x0][0x2e0] ;  /* 0x0000b800ff097b82 */ /* 0x000f220000000800 */
[----:B------:R-:W-:-:S02]  /*1110*/  UIMAD UR43, UR43, UR11, UR12 ;  /* 0x0000000b2b2b72a4 */ /* 0x000fc4000f8e020c */
[----:B------:R-:W-:Y:S01]  /*1120*/  @UP1 USHF.R.S32.HI UR14, URZ, 0x1f, UR44 ;  /* 0x0000001f3f0e1899 */ /* 0x000fe2000801142c */
[----:B------:R-:W-:Y:S01]  /*1130*/  @UP1 ULDC.64 UR16, c[0x0][0x9b8] ;  /* 0x00026e0000101ab9 */ /* 0x000fe20000000a00 */
[----:B------:R-:W-:Y:S01]  /*1140*/  @UP0 UIMAD UR15, UR44, UR15, UR10 ;  /* 0x0000000f2c0f02a4 */ /* 0x000fe2000f8e020a */
[----:B------:R-:W-:Y:S01]  /*1150*/  @UP2 ULDC UR12, c[0x0][0x42c] ;  /* 0x00010b00000c2ab9 */ /* 0x000fe20000000800 */
[----:B------:R-:W-:Y:S02]  /*1160*/  @UP1 UIMAD.WIDE.U32 UR10, UR44, UR16, URZ ;  /* 0x000000102c0a12a5 */ /* 0x000fe4000f8e003f */
[----:B------:R-:W-:Y:S02]  /*1170*/  UIMAD.WIDE.U32 UR12, UR43, UR12, URZ ;  /* 0x0000000c2b0c72a5 */ /* 0x000fe4000f8e003f */
[----:B------:R-:W-:Y:S01]  /*1180*/  @UP1 UIMAD UR16, UR14, UR16, URZ ;  /* 0x000000100e1012a4 */ /* 0x000fe2000f8e023f */
[----:B------:R-:W-:Y:S02]  /*1190*/  @UP2 ULDC UR18, c[0x0][0x430] ;  /* 0x00010c0000122ab9 */ /* 0x000fe40000000800 */
[----:B------:R-:W-:Y:S01]  /*11a0*/  UMOV UR14, UR43 ;  /* 0x0000002b000e7c82 */ /* 0x000fe20008000000 */
[----:B------:R-:W-:-:S02]  /*11b0*/  @UP2 USHF.R.U32.HI UR14, URZ, UR18, UR13 ;  /* 0x000000123f0e2299 */ /* 0x000fc4000801160d */
[----:B------:R-:W-:Y:S02]  /*11c0*/  @UP1 UIMAD UR16, UR44, UR17, UR16 ;  /* 0x000000112c1012a4 */ /* 0x000fe4000f8e0210 */
[----:B------:R-:W-:Y:S02]  /*11d0*/  @UP0 USHF.R.S32.HI UR12, URZ, 0x1f, UR14 ;  /* 0x0000001f3f0c0899 */ /* 0x000fe4000801140e */
[----:B------:R-:W-:Y:S01]  /*11e0*/  @UP1 USHF.R.S32.HI UR13, URZ, 0x1f, UR14 ;  /* 0x0000001f3f0d1899 */ /* 0x000fe2000801140e */
[----:B------:R-:W-:Y:S01]  /*11f0*/  @UP0 ULDC.64 UR18, c[0x0][0x9b0] ;  /* 0x00026c0000120ab9 */ /* 0x000fe20000000a00 */
[----:B------:R-:W-:Y:S02]  /*1200*/  @UP1 UIADD3 UR11, UR11, UR16, URZ ;  /* 0x000000100b0b1290 */ /* 0x000fe4000fffe03f */
[----:B------:R-:W-:Y:S01]  /*1210*/  @UP0 UIADD3 UR9, UR9, UR15, URZ ;  /* 0x0000000f09090290 */ /* 0x000fe2000fffe03f */
[----:B------:R-:W-:Y:S01]  /*1220*/  @UP1 ULDC.64 UR16, c[0x0][0x9c0] ;  /* 0x0002700000101ab9 */ /* 0x000fe20000000a00 */
[----:B------:R-:W-:-:S02]  /*1230*/  @UP0 UIMAD UR12, UR12, UR18, URZ ;  /* 0x000000120c0c02a4 */ /* 0x000fc4000f8e023f */
[----:B------:R-:W-:Y:S02]  /*1240*/  @UP1 UIMAD UR13, UR13, UR16, URZ ;  /* 0x000000100d0d12a4 */ /* 0x000fe4000f8e023f */
[----:B------:R-:W-:Y:S02]  /*1250*/  @UP0 UIMAD.WIDE.U32 UR8, UR14, UR18, UR8 ;  /* 0x000000120e0802a5 */ /* 0x000fe4000f8e0008 */
[----:B------:R-:W-:Y:S02]  /*1260*/  @UP0 UIMAD UR12, UR14, UR19, UR12 ;  /* 0x000000130e0c02a4 */ /* 0x000fe4000f8e020c */
[----:B------:R-:W-:Y:S02]  /*1270*/  @UP1 UIMAD.WIDE.U32 UR10, UR14, UR16, UR10 ;  /* 0x000000100e0a12a5 */ /* 0x000fe4000f8e000a */
[----:B------:R-:W-:Y:S02]  /*1280*/  @UP1 UIMAD UR13, UR14, UR17, UR13 ;  /* 0x000000110e0d12a4 */ /* 0x000fe4000f8e020d */
[----:B------:R-:W-:-:S02]  /*1290*/  @UP0 UIADD3 UR12, UR9, UR12, URZ ;  /* 0x0000000c090c0290 */ /* 0x000fc4000fffe03f */
[----:B------:R-:W-:Y:S02]  /*12a0*/  @UP0 ULEA UR4, UP3, UR8, UR4, 0x2 ;  /* 0x0000000408040291 */ /* 0x000fe4000f86103f */
[----:B------:R-:W-:Y:S02]  /*12b0*/  @UP1 ULEA UR6, UP4, UR10, UR6, 0x2 ;  /* 0x000000060a061291 */ /* 0x000fe4000f88103f */
[----:B------:R-:W-:Y:S02]  /*12c0*/  @UP1 UIADD3 UR9, UR11, UR13, URZ ;  /* 0x0000000d0b091290 */ /* 0x000fe4000fffe03f */
[----:B------:R-:W-:Y:S01]  /*12d0*/  @UP0 ULEA.HI.X UR5, UR8, UR5, UR12, 0x2, UP3 ;  /* 0x0000000508050291 */ /* 0x000fe200098f140c */
[----:B------:R-:W-:Y:S01]  /*12e0*/  IMAD.U32 R4, RZ, RZ, UR4 ;  /* 0x00000004ff047e24 */ /* 0x000fe2000f8e00ff */
[----:B------:R-:W-:Y:S01]  /*12f0*/  @UP1 ULEA.HI.X UR7, UR10, UR7, UR9, 0x2, UP4 ;  /* 0x000000070a071291 */ /* 0x000fe2000a0f1409 */
[----:B------:R-:W-:Y:S01]  /*1300*/  IMAD.U32 R6, RZ, RZ, UR6 ;  /* 0x00000006ff067e24 */ /* 0x000fe2000f8e00ff */
[----:B------:R-:W-:Y:S01]  /*1310*/  ULDC UR42, c[0x0][0xdac] ;  /* 0x00036b00002a7ab9 */ /* 0x000fe20000000800 */
[----:B------:R-:W-:Y:S01]  /*1320*/  @UP2 ULDC UR6, c[0x0][0x430] ;  /* 0x00010c0000062ab9 */ /* 0x000fe20000000800 */
[----:B------:R-:W-:Y:S01]  /*1330*/  IMAD.U32 R5, RZ, RZ, UR5 ;  /* 0x00000005ff057e24 */ /* 0x000fe2000f8e00ff */
[----:B------:R-:W-:Y:S01]  /*1340*/  ULDC.64 UR4, c[0x0][0x3f8] ;  /* 0x0000fe0000047ab9 */ /* 0x000fe20000000a00 */
[----:B------:R-:W-:-:S03]  /*1350*/  IMAD.U32 R7, RZ, RZ, UR7 ;  /* 0x00000007ff077e24 */ /* 0x000fc6000f8e00ff */
[----:B------:R-:W5:Y:S04]  /*1360*/  @P0 LDG.E R3, desc[UR52][R4.64] ;  /* 0x0000003404030981 */ /* 0x000f68000c1e1900 */
[----:B------:R-:W5:Y:S01]  /*1370*/  @P1 LDG.E R0, desc[UR52][R6.64] ;  /* 0x0000003406001981 */ /* 0x000f62000c1e1900 */
[----:B------:R-:W-:Y:S01]  /*1380*/  ISETP.NE.U32.AND P0, PT, RZ, UR4, PT ;  /* 0x00000004ff007c0c */ /* 0x000fe2000bf05070 */
[----:B------:R-:W-:Y:S01]  /*1390*/  ULOP3.LUT UR4, URZ, UR49, URZ, 0x33, !UPT ;  /* 0x000000313f047292 */ /* 0x000fe2000f8e333f */
[----:B-1----:R-:W-:Y:S01]  /*13a0*/  ISETP.GE.AND P1, PT, R11, 0x1, PT ;  /* 0x000000010b00780c */ /* 0x002fe20003f26270 */
[----:B------:R-:W-:Y:S01]  /*13b0*/  UMOV UR48, UR43 ;  /* 0x0000002b00307c82 */ /* 0x000fe20008000000 */
[----:B------:R-:W-:Y:S01]  /*13c0*/  ISETP.NE.AND.EX P0, PT, RZ, UR5, PT, P0 ;  /* 0x00000005ff007c0c */ /* 0x000fe2000bf05300 */
[----:B------:R-:W-:Y:S01]  /*13d0*/  UIADD3 UR42, UR4, UR42, URZ ;  /* 0x0000002a042a7290 */ /* 0x000fe2000fffe03f */
[----:B------:R-:W-:-:S02]  /*13e0*/  ULDC UR5, c[0x0][0x988] ;  /* 0x0002620000057ab9 */ /* 0x000fc40000000800 */
[----:B---3--:R-:W-:Y:S01]  /*13f0*/  SEL R18, R18, 0x1, P0 ;  /* 0x0000000112127807 */ /* 0x008fe20000000000 */
[----:B------:R-:W-:Y:S01]  /*1400*/  USHF.L.U32 UR42, UR42, 0x7, URZ ;  /* 0x000000072a2a7899 */ /* 0x000fe2000800063f */
[----:B------:R-:W-:-:S03]  /*1410*/  @UP2 ULDC UR4, c[0x0][0x42c] ;  /* 0x00010b0000042ab9 */ /* 0x000fc60000000800 */
[----:B----4-:R-:W-:Y:S02]  /*1420*/  IMAD R107, R18, R9, RZ ;  /* 0x00000009126b7224 */ /* 0x010fe400078e02ff */
[----:B-----5:R-:W-:Y:S01]  /*1430*/  FMUL.FTZ R0, R3, R0 ;  /* 0x0000000003007220 */ /* 0x020fe20000410000 */
[----:B--2---:R-:W-:-:S03]  /*1440*/  IADD3 R3, -R220, 0x80, RZ ;  /* 0x00000080dc037810 */ /* 0x004fc60007ffe1ff */
[----:B------:R-:W-:Y:S01]  /*1450*/  FMUL.FTZ R0, R0, UR5 ;  /* 0x0000000500007c20 */ /* 0x000fe20008410000 */
[----:B------:R-:W-:Y:S01]  /*1460*/  UIMAD.WIDE.U32 UR4, UR43, UR4, URZ ;  /* 0x000000042b0472a5 */ /* 0x000fe2000f8e003f */
[----:B------:R-:W-:-:S03]  /*1470*/  IMAD R3, R18, R9, R3 ;  /* 0x0000000912037224 */ /* 0x000fc600078e0203 */
[----:B------:R-:W-:Y:S01]  /*1480*/  R2UR UR41, R0 ;  /* 0x00000000002972ca */ /* 0x000fe200000e0000 */
[----:B------:R-:W-:Y:S01]  /*1490*/  VIADD R19, R3, UR42 ;  /* 0x0000002a03137c36 */ /* 0x000fe20008000000 */
[----:B------:R-:W-:-:S03]  /*14a0*/  @UP2 USHF.R.U32.HI UR48, URZ, UR6, UR5 ;  /* 0x000000063f302299 */ /* 0x000fc60008011605 */
[----:B------:R-:W-:Y:S01]  /*14b0*/  IMAD.IADD R0, R19, 0x1, R10 ;  /* 0x0000000113007824 */ /* 0x000fe200078e020a */
[----:B------:R-:W-:Y:S09]  /*14c0*/  @!P1 BRA `(.L_x_901) ;  /* 0x0000000000409947 */ /* 0x000ff20003800000 */
[C---:B------:R-:W-:Y:S01]  /*14d0*/  ISETP.GT.AND P0, PT, R19.reuse, RZ, PT ;  /* 0x000000ff1300720c */ /* 0x040fe20003f04270 */
[----:B------:R-:W-:-:S12]  /*14e0*/  VIADD R3, R19, 0xffffffff ;  /* 0xffffffff13037836 */ /* 0x000fd80000000000 */
[----:B------:R-:W-:Y:S05]  /*14f0*/  @P0 BRA `(.L_x_902) ;  /* 0x00000000001c0947 */ /* 0x000fea0003800000 */
[----:B------:R-:W-:Y:S01]  /*1500*/  ISETP.NE.AND P0, PT, R11, 0x1, PT ;  /* 0x000000010b00780c */ /* 0x000fe20003f05270 */
[----:B------:R-:W-:-:S12]  /*1510*/  IMAD.MOV R3, RZ, RZ, -R19 ;  /* 0x000000ffff037224 */ /* 0x000fd800078e0a13 */
[----:B------:R-:W1:Y:S02]  /*1520*/  @P0 LDC.64 R4, c[0x0][0x9e8] ;  /* 0x00027a00ff040b82 */ /* 0x000e640000000a00 */
[----:B-1----:R-:W-:-:S05]  /*1530*/  @P0 IMAD.HI.U32 R4, R3, R4, RZ ;  /* 0x0000000403040227 */ /* 0x002fca00078e00ff */
[----:B------:R-:W-:-:S04]  /*1540*/  @P0 SHF.R.U32.HI R3, RZ, R5, R4 ;  /* 0x00000005ff030219 */ /* 0x000fc80000011604 */
[----:B------:R-:W-:Y:S01]  /*1550*/  LOP3.LUT R3, RZ, R3, RZ, 0x33, !PT ;  /* 0x00000003ff037212 */ /* 0x000fe200078e33ff */
[----:B------:R-:W-:Y:S06]  /*1560*/  BRA `(.L_x_903) ;  /* 0x0000000000107947 */ /* 0x000fec0003800000 */
.L_x_902:
[----:B------:R-:W-:-:S13]  /*1570*/  ISETP.NE.AND P0, PT, R11, 0x1, PT ;  /* 0x000000010b00780c */ /* 0x000fda0003f05270 */
[----:B------:R-:W1:Y:S02]  /*1580*/  @P0 LDC.64 R4, c[0x0][0x9e8] ;  /* 0x00027a00ff040b82 */ /* 0x000e640000000a00 */
[----:B-1----:R-:W-:-:S05]  /*1590*/  @P0 IMAD.HI.U32 R4, R3, R4, RZ ;  /* 0x0000000403040227 */ /* 0x002fca00078e00ff */
[----:B------:R-:W-:-:S07]  /*15a0*/  @P0 SHF.R.U32.HI R3, RZ, R5, R4 ;  /* 0x00000005ff030219 */ /* 0x000fce0000011604 */
.L_x_903:
[----:B------:R-:W-:-:S05]  /*15b0*/  IMAD R3, R3, R11, R11 ;  /* 0x0000000b03037224 */ /* 0x000fca00078e020b */
[----:B------:R-:W-:-:S07]  /*15c0*/  VIMNMX R0, R0, R3, PT ;  /* 0x0000000300007248 */ /* 0x000fce0003fe0100 */
.L_x_901:
[----:B------:R-:W-:Y:S01]  /*15d0*/  VIADD R3, R0, 0x9f ;  /* 0x0000009f00037836 */ /* 0x000fe20000000000 */
[----:B------:R-:W-:Y:S01]  /*15e0*/  ULDC UR4, c[0x0][0x9dc] ;  /* 0x0002770000047ab9 */ /* 0x000fe20000000800 */
[CC--:B------:R-:W-:Y:S02]  /*15f0*/  IMAD R0, R18.reuse, R9.reuse, 0x9f ;  /* 0x0000009f12007424 */ /* 0x0c0fe400078e0209 */
[----:B------:R-:W-:Y:S02]  /*1600*/  IMAD R220, R18, R9, -R220 ;  /* 0x0000000912dc7224 */ /* 0x000fe400078e0adc */
[----:B------:R-:W-:-:S04]  /*1610*/  IMAD.HI R4, R3, 0x66666667, RZ ;  /* 0x6666666703047827 */ /* 0x000fc800078e02ff */
[----:B------:R-:W-:Y:S01]  /*1620*/  IMAD.HI R0, R0, 0x66666667, RZ ;  /* 0x6666666700007827 */ /* 0x000fe200078e02ff */
[----:B------:R-:W-:-:S03]  /*1630*/  SHF.R.U32.HI R5, RZ, 0x1f, R4 ;  /* 0x0000001fff057819 */ /* 0x000fc60000011604 */
[----:B------:R-:W-:Y:S01]  /*1640*/  VIADD R105, R220, UR42 ;  /* 0x0000002adc697c36 */ /* 0x000fe20008000000 */
[----:B------:R-:W-:Y:S02]  /*1650*/  SHF.R.U32.HI R3, RZ, 0x1f, R0 ;  /* 0x0000001fff037819 */ /* 0x000fe40000011600 */
[----:B------:R-:W-:Y:S01]  /*1660*/  LEA.HI.SX32 R104, R4, R5, 0x1a ;  /* 0x0000000504687211 */ /* 0x000fe200078fd2ff */
[----:B------:R-:W-:Y:S01]  /*1670*/  VIADD R6, R105, -UR4 ;  /* 0x8000000469067c36 */ /* 0x000fe20008000000 */
[----:B------:R-:W-:-:S04]  /*1680*/  LEA.HI.SX32 R3, R0, R3, 0x1a ;  /* 0x0000000300037211 */ /* 0x000fc800078fd2ff */
[----:B------:R-:W-:Y:S02]  /*1690*/  R2UR UR4, R6 ;  /* 0x00000000060472ca */ /* 0x000fe400000e0000 */
[----:B------:R-:W-:Y:S01]  /*16a0*/  VIMNMX R104, R3, R104, PT ;  /* 0x0000006803687248 */ /* 0x000fe20003fe0100 */
[----:B------:R-:W-:-:S12]  /*16b0*/  @!P1 BRA `(.L_x_904) ;  /* 0x0000000000489947 */ /* 0x000fd80003800000 */
[----:B------:R-:W-:-:S13]  /*16c0*/  ISETP.GT.AND P0, PT, R105, -0x1, PT ;  /* 0xffffffff6900780c */ /* 0x000fda0003f04270 */
[----:B------:R-:W-:Y:S05]  /*16d0*/  @P0 BRA `(.L_x_905) ;  /* 0x00000000001c0947 */ /* 0x000fea0003800000 */
[----:B------:R-:W-:Y:S02]  /*16e0*/  ISETP.NE.AND P0, PT, R11, 0x1, PT ;  /* 0x000000010b00780c */ /* 0x000fe40003f05270 */
[----:B------:R-:W-:-:S11]  /*16f0*/  LOP3.LUT R3, RZ, R105, RZ, 0x33, !PT ;  /* 0x00000069ff037212 */ /* 0x000fd600078e33ff */
[----:B------:R-:W1:Y:S02]  /*1700*/  @P0 LDC.64 R4, c[0x0][0x9e8] ;  /* 0x00027a00ff040b82 */ /* 0x000e640000000a00 */
[----:B-1----:R-:W-:-:S05]  /*1710*/  @P0 IMAD.HI.U32 R0, R3, R4, RZ ;  /* 0x0000000403000227 */ /* 0x002fca00078e00ff */
[----:B------:R-:W-:-:S04]  /*1720*/  @P0 SHF.R.U32.HI R3, RZ, R5, R0 ;  /* 0x00000005ff030219 */ /* 0x000fc80000011600 */
[----:B------:R-:W-:Y:S01]  /*1730*/  LOP3.LUT R0, RZ, R3, RZ, 0x33, !PT ;  /* 0x00000003ff007212 */ /* 0x000fe200078e33ff */
[----:B------:R-:W-:Y:S06]  /*1740*/  BRA `(.L_x_906) ;  /* 0x0000000000147947 */ /* 0x000fec0003800000 */
.L_x_905:
[----:B------:R-:W-:Y:S01]  /*1750*/  ISETP.NE.AND P0, PT, R11, 0x1, PT ;  /* 0x000000010b00780c */ /* 0x000fe20003f05270 */
[----:B------:R-:W-:-:S12]  /*1760*/  IMAD.MOV.U32 R0, RZ, RZ, R105 ;  /* 0x000000ffff007224 */ /* 0x000fd800078e0069 */
[----:B------:R-:W1:Y:S02]  /*1770*/  @P0 LDC.64 R4, c[0x0][0x9e8] ;  /* 0x00027a00ff040b82 */ /* 0x000e640000000a00 */
[----:B-1----:R-:W-:-:S05]  /*1780*/  @P0 IMAD.HI.U32 R4, R105, R4, RZ ;  /* 0x0000000469040227 */ /* 0x002fca00078e00ff */
[----:B------:R-:W-:-:S07]  /*1790*/  @P0 SHF.R.U32.HI R0, RZ, R5, R4 ;  /* 0x00000005ff000219 */ /* 0x000fce0000011604 */
.L_x_906:
[----:B------:R-:W-:-:S05]  /*17a0*/  IMAD R0, R0, R11, RZ ;  /* 0x0000000b00007224 */ /* 0x000fca00078e02ff */
[----:B------:R-:W-:-:S13]  /*17b0*/  R2UR UR5, R0 ;  /* 0x00000000000572ca */ /* 0x000fda00000e0000 */
[----:B------:R-:W-:-:S04]  /*17c0*/  UISETP.LT.AND UP0, UPT, UR4, UR5, UPT ;  /* 0x000000050400728c */ /* 0x000fc8000bf01270 */
[----:B------:R-:W-:-:S12]  /*17d0*/  USEL UR4, UR4, UR5, !UP0 ;  /* 0x0000000504047287 */ /* 0x000fd8000c000000 */
.L_x_904:
[----:B------:R-:W-:Y:S01]  /*17e0*/  UIMAD.WIDE UR4, UR4, 0x66666667, URZ ;  /* 0x66666667040478a5 */ /* 0x000fe2000f8e023f */
[----:B------:R-:W-:Y:S02]  /*17f0*/  PLOP3.LUT P0, PT, PT, PT, PT, 0x80, 0x0 ;  /* 0x000000000000781c */ /* 0x000fe40003f0f070 */
[----:B------:R-:W-:Y:S02]  /*1800*/  CS2R R4, SRZ ;  /* 0x0000000000047805 */ /* 0x000fe4000001ff00 */
[----:B------:R-:W-:Y:S01]  /*1810*/  CS2R R118, SRZ ;  /* 0x0000000000767805 */ /* 0x000fe2000001ff00 */
[----:B------:R-:W-:Y:S01]  /*1820*/  USHF.R.U32.HI UR4, URZ, 0x1f, UR5 ;  /* 0x0000001f3f047899 */ /* 0x000fe20008011605 */
[----:B------:R-:W-:Y:S02]  /*1830*/  CS2R R8, SRZ ;  /* 0x0000000000087805 */ /* 0x000fe4000001ff00 */
[----:B------:R-:W-:Y:S02]  /*1840*/  CS2R R116, SRZ ;  /* 0x0000000000747805 */ /* 0x000fe4000001ff00 */
[----:B------:R-:W-:Y:S01]  /*1850*/  CS2R R10, SRZ ;  /* 0x00000000000a7805 */ /* 0x000fe2000001ff00 */
[----:B------:R-:W-:Y:S01]  /*1860*/  ULEA.HI.SX32 UR4, UR5, UR4, 0x1a ;  /* 0x0000000405047291 */ /* 0x000fe2000f8fd23f */
[----:B------:R-:W-:-:S02]  /*1870*/  CS2R R110, SRZ ;  /* 0x00000000006e7805 */ /* 0x000fc4000001ff00 */
[----:B------:R-:W-:Y:S02]  /*1880*/  CS2R R12, SRZ ;  /* 0x00000000000c7805 */ /* 0x000fe4000001ff00 */
[----:B------:R-:W-:Y:S01]  /*1890*/  CS2R R108, SRZ ;  /* 0x00000000006c7805 */ /* 0x000fe2000001ff00 */
[----:B------:R-:W-:Y:S01]  /*18a0*/  UISETP.LT.AND UP0, UPT, URZ, UR4, UPT ;  /* 0x000000043f00728c */ /* 0x000fe2000bf01270 */
[----:B------:R-:W-:Y:S02]  /*18b0*/  CS2R R14, SRZ ;  /* 0x00000000000e7805 */ /* 0x000fe4000001ff00 */
[----:B------:R-:W-:Y:S02]  /*18c0*/  CS2R R102, SRZ ;  /* 0x0000000000667805 */ /* 0x000fe4000001ff00 */
[----:B------:R-:W-:Y:S01]  /*18d0*/  CS2R R20, SRZ ;  /* 0x0000000000147805 */ /* 0x000fe2000001ff00 */
[----:B------:R-:W-:Y:S01]  /*18e0*/  USEL UR40, URZ, UR4, !UP0 ;  /* 0x000000043f287287 */ /* 0x000fe2000c000000 */
[----:B------:R-:W-:-:S02]  /*18f0*/  CS2R R100, SRZ ;  /* 0x0000000000647805 */ /* 0x000fc4000001ff00 */
[----:B------:R-:W-:Y:S02]  /*1900*/  CS2R R24, SRZ ;  /* 0x0000000000187805 */ /* 0x000fe4000001ff00 */
[----:B------:R-:W-:Y:S02]  /*1910*/  CS2R R94, SRZ ;  /* 0x00000000005e7805 */ /* 0x000fe4000001ff00 */
[----:B------:R-:W-:Y:S02]  /*1920*/  CS2R R26, SRZ ;  /* 0x00000000001a7805 */ /* 0x000fe4000001ff00 */
[----:B------:R-:W-:Y:S02]  /*1930*/  CS2R R92, SRZ ;  /* 0x00000000005c7805 */ /* 0x000fe4000001ff00 */
[----:B------:R-:W-:Y:S02]  /*1940*/  ISETP.GT.AND P1, PT, R104, UR40, PT ;  /* 0x0000002868007c0c */ /* 0x000fe4000bf24270 */
        /* <DEDUP_REMOVED lines=32> */
[----:B------:R-:W-:Y:S02]  /*1b50*/  IMAD.MOV.U32 R96, RZ, RZ, RZ ;  /* 0x000000ffff607224 */ /* 0x000fe400078e00ff */
[----:B------:R-:W-:Y:S01]  /*1b60*/  IMAD.MOV.U32 R133, RZ, RZ, RZ ;  /* 0x000000ffff857224 */ /* 0x000fe200078e00ff */
[----:B------:R-:W-:Y:S06]  /*1b70*/  @!P1 BRA `(.L_x_907) ;  /* 0x0000011800f09947 */ /* 0x000fec0003800000 */
[----:B------:R-:W1:Y:S01]  /*1b80*/  S2R R0, SR_TID.X ;  /* 0x0000000000007919 */ /* 0x000e620000002100 */
[----:B------:R-:W-:-:S04]  /*1b90*/  UIADD3 UR5, UR38, 0x1e200, URZ ;  /* 0x0001e20026057890 */ /* 0x000fc8000fffe03f */
[----:B------:R-:W-:-:S06]  /*1ba0*/  ULOP3.LUT UP0, URZ, UR5, 0x9f, URZ, 0xc0, !UPT ;  /* 0x0000009f053f7892 */ /* 0x000fcc000f80c03f */
[----:B------:R-:W-:Y:S01]  /*1bb0*/  PLOP3.LUT P0, PT, PT, PT, UP0, 0x80, 0x0 ;  /* 0x000000000000781c */ /* 0x000fe20003f0f008 */
[----:B-1----:R-:W-:-:S05]  /*1bc0*/  VIADD R0, R0, 0xffffff80 ;  /* 0xffffff8000007836 */ /* 0x002fca0000000000 */
[----:B------:R-:W-:-:S04]  /*1bd0*/  SHF.R.S32.HI R3, RZ, 0x1f, R0 ;  /* 0x0000001fff037819 */ /* 0x000fc80000011400 */
[----:B------:R-:W-:-:S04]  /*1be0*/  LEA.HI R3, R3, R0, RZ, 0x7 ;  /* 0x0000000003037211 */ /* 0x000fc800078f38ff */
[----:B------:R-:W-:-:S06]  /*1bf0*/  SHF.R.S32.HI R3, RZ, 0x7, R3 ;  /* 0x00000007ff037819 */ /* 0x000fcc0000011403 */
[----:B------:R-:W1:Y:S02]  /*1c00*/  SHFL.IDX PT, R3, R3, RZ, 0x1f ;  /* 0x00001fff03037589 */ /* 0x000e6400000e0000 */
[----:B-1----:R-:W-:-:S13]  /*1c10*/  R2UR UR45, R3 ;  /* 0x00000000032d72ca */ /* 0x002fda00000e0000 */
[----:B------:R-:W-:-:S04]  /*1c20*/  ULEA.HI UR4, UR45, UR45, URZ, 0x1 ;  /* 0x0000002d2d047291 */ /* 0x000fc8000f8f083f */
        /* <DEDUP_REMOVED lines=22> */
.L_x_908:
[----:B------:R-:W-:Y:S01]  /*1d90*/  ULEA.HI UR4, UR39, UR39, URZ, 0x1 ;  /* 0x0000002727047291 */ /* 0x000fe2000f8f083f */
[----:B------:R-:W-:-:S03]  /*1da0*/  IMAD.U32 R3, RZ, RZ, UR47 ;  /* 0x0000002fff037e24 */ /* 0x000fc6000f8e00ff */
[----:B------:R-:W-:Y:S02]  /*1db0*/  ULOP3.LUT UR4, UR4, 0xfffffffe, URZ, 0xc0, !UPT ;  /* 0xfffffffe04047892 */ /* 0x000fe4000f8ec03f */
[----:B------:R-:W-:Y:S02]  /*1dc0*/  ISETP.NE.AND P0, PT, R3, 0x3, PT ;  /* 0x000000030300780c */ /* 0x000fe40003f05270 */
[----:B------:R-:W-:-:S06]  /*1dd0*/  UIADD3 UR4, UR39, -UR4, URZ ;  /* 0x8000000427047290 */ /* 0x000fcc000fffe03f */
[----:B------:R-:W-:-:S05]  /*1de0*/  IMAD.U32 R0, RZ, RZ, UR4 ;  /* 0x00000004ff007e24 */ /* 0x000fca000f8e00ff */
[----:B------:R-:W-:-:S04]  /*1df0*/  SHF.L.U32 R0, R0, 0x1f, RZ ;  /* 0x0000001f00007819 */ /* 0x000fc800000006ff */
[----:B------:R-:W1:Y:S02]  /*1e00*/  SYNCS.PHASECHK.TRANS64.TRYWAIT P1, [UR38+0x33400], R0 ;  /* 0x03340000ff0075a7 */ /* 0x000e640008020166 */
[----:B-1----:R-:W-:Y:S05]  /*1e10*/  @!P1 BRA `(.L_x_909) ;  /* 0x0000017400f09947 */ /* 0x002fea0003800000 */
.L_x_1075:
[----:B------:R-:W-:Y:S05]  /*1e20*/  @!P0 BRA `(.L_x_910) ;  /* 0x0000000000048947 */ /* 0x000fea0003800000 */
[----:B------:R-:W-:Y:S01]  /*1e30*/  BPT.TRAP 0x1 ;  /* 0x000000040000795c */ /* 0x000fe20000300000 */
.L_x_910:
[----:B-1----:R-:W-:Y:S02]  /*1e40*/  IMAD.U32 R3, RZ, RZ, UR51 ;  /* 0x00000033ff037e24 */ /* 0x002fe4000f8e00ff */
[----:B------:R-:W-:-:S03]  /*1e50*/  IMAD.U32 R0, RZ, RZ, UR36 ;  /* 0x00000024ff007e24 */ /* 0x000fc6000f8e00ff */
[----:B------:R-:W-:Y:S02]  /*1e60*/  LEA R3, R3, UR38, 0x3 ;  /* 0x0000002603037c11 */ /* 0x000fe4000f8e18ff */
[----:B------:R-:W-:-:S04]  /*1e70*/  SHF.L.U32 R0, R0, 0x1f, RZ ;  /* 0x0000001f00007819 */ /* 0x000fc800000006ff */
[----:B------:R1:W2:Y:S01]  /*1e80*/  SYNCS.PHASECHK.TRANS64.TRYWAIT P1, [R3+URZ+0x33430], R0 ;  /* 0x03343000030075a7 */ /* 0x0002a2000802017f */
[----:B------:R-:W-:Y:S05]  /*1e90*/  @!P0 BRA `(.L_x_911) ;  /* 0x0000000000048947 */ /* 0x000fea0003800000 */
[----:B------:R-:W-:Y:S01]  /*1ea0*/  BPT.TRAP 0x1 ;  /* 0x000000040000795c */ /* 0x000fe20000300000 */
.L_x_911:
[----:B------:R-:W3:Y:S01]  /*1eb0*/  S2R R4, SR_TID.X ;  /* 0x0000000000047919 */ /* 0x000ee20000002100 */
[----:B------:R-:W-:Y:S02]  /*1ec0*/  LOP3.LUT R2, R2, 0xfffffff7, RZ, 0xc0, !PT ;  /* 0xfffffff702027812 */ /* 0x000fe400078ec0ff */
[----:B---3--:R-:W-:-:S13]  /*1ed0*/  LOP3.LUT P2, RZ, R4, 0x7f, RZ, 0xc0, !PT ;  /* 0x0000007f04ff7812 */ /* 0x008fda000784c0ff */
[----:B------:R-:W-:Y:S01]  /*1ee0*/  @P2 LOP3.LUT R2, R2, 0x8, RZ, 0xfc, !PT ;  /* 0x0000000802022812 */ /* 0x000fe200078efcff */
[----:B--2---:R-:W-:Y:S06]  /*1ef0*/  @P1 BRA `(.L_x_912) ;  /* 0x0000000000081947 */ /* 0x004fec0003800000 */
[----:B------:R-:W2:Y:S02]  /*1f00*/  SYNCS.PHASECHK.TRANS64.TRYWAIT P1, [R3+URZ+0x33430], R0 ;  /* 0x03343000030075a7 */ /* 0x000ea4000802017f */
[----:B--2---:R-:W-:Y:S05]  /*1f10*/  @!P1 BRA `(.L_x_913) ;  /* 0x0000017400c89947 */ /* 0x004fea0003800000 */
.L_x_912:
[----:B------:R-:W-:Y:S05]  /*1f20*/  WARPSYNC.ALL ;  /* 0x0000000000007948 */ /* 0x000fea0003800000 */
[----:B------:R-:W-:Y:S01]  /*1f30*/  UIADD3 UR4, UR38, 0x24200, URZ ;  /* 0x0002420026047890 */ /* 0x000fe2000fffe03f */
[----:B------:R-:W-:Y:S01]  /*1f40*/  WARPGROUP.ARRIVE ;  /* 0x00000000000079c5 */ /* 0x000fe20000000000 */
[----:B------:R-:W-:-:S05]  /*1f50*/  ULOP3.LUT UR28, UR50, 0x10000, URZ, 0xfc, !UPT ;  /* 0x00010000321c7892 */ /* 0x000fca000f8efc3f */
[----:B------:R-:W3:Y:S01]  /*1f60*/  S2R R4, SR_TID.X ;  /* 0x0000000000047919 */ /* 0x000ee20000002100 */
[----:B------:R-:W-:Y:S01]  /*1f70*/  USHF.R.U32.HI UR4, URZ, 0x4, UR4 ;  /* 0x000000043f047899 */ /* 0x000fe20008011604 */
[----:B------:R-:W4:Y:S01]  /*1f80*/  LDC R12, c[0x0][0x288] ;  /* 0x0000a200ff0c7b82 */ /* 0x000f220000000800 */
[----:B------:R-:W-:Y:S01]  /*1f90*/  UMOV UR25, 0x80000020 ;  /* 0x8000002000197882 */ /* 0x000fe20000000000 */
[----:B------:R-:W-:Y:S01]  /*1fa0*/  UMOV UR27, 0x80000020 ;  /* 0x80000020001b7882 */ /* 0x000fe20000000000 */
[----:B------:R-:W-:Y:S01]  /*1fb0*/  ULOP3.LUT UR4, UR4, 0x3fff, URZ, 0xc0, !UPT ;  /* 0x00003fff04047892 */ /* 0x000fe2000f8ec03f */
[C---:B------:R-:W-:Y:S01]  /*1fc0*/  IMAD R107, R104.reuse, -0xa0, R107 ;  /* 0xffffff60686b7824 */ /* 0x040fe200078e026b */
[----:B------:R-:W-:Y:S01]  /*1fd0*/  UMOV UR24, UR28 ;  /* 0x0000001c00187c82 */ /* 0x000fe20008000000 */
[----:B------:R-:W-:Y:S01]  /*1fe0*/  UMOV UR5, UR25 ;  /* 0x0000001900057c82 */ /* 0x000fe20008000000 */
[----:B------:R-:W-:Y:S01]  /*1ff0*/  ULOP3.LUT UR50, UR4, 0x10000, URZ, 0xfc, !UPT ;  /* 0x0001000004327892 */ /* 0x000fe2000f8efc3f */
[----:B------:R-:W5:Y:S01]  /*2000*/  LDC R15, c[0x0][0x2e0] ;  /* 0x0000b800ff0f7b82 */ /* 0x000f620000000800 */
[----:B------:R-:W-:Y:S01]  /*2010*/  UMOV UR7, 0x80000020 ;  /* 0x8000002000077882 */ /* 0x000fe20000000000 */
[----:B------:R-:W-:Y:S01]  /*2020*/  UMOV UR4, UR24 ;  /* 0x0000001800047c82 */ /* 0x000fe20008000000 */
[----:B------:R-:W-:Y:S01]  /*2030*/  UIMAD UR30, UR51, 0x780, UR50 ;  /* 0x00000780331e78a4 */ /* 0x000fe2000f8e0232 */
[----:B------:R-:W-:Y:S01]  /*2040*/  IMAD.MOV.U32 R5, RZ, RZ, -0xa0 ;  /* 0xffffff60ff057424 */ /* 0x000fe200078e00ff */
[----:B------:R-:W-:Y:S01]  /*2050*/  UMOV UR11, 0x80000020 ;  /* 0x80000020000b7882 */ /* 0x000fe20000000000 */
[----:B------:R-:W-:Y:S01]  /*2060*/  UMOV UR15, 0x80000020 ;  /* 0x80000020000f7882 */ /* 0x000fe20000000000 */
[----:B------:R-:W-:Y:S01]  /*2070*/  UIADD3 UR6, UR30, 0x80, URZ ;  /* 0x000000801e067890 */ /* 0x000fe2000fffe03f */
[----:B------:R-:W-:Y:S01]  /*2080*/  IMAD R5, R104, R5, 0xa0 ;  /* 0x000000a068057424 */ /* 0x000fe200078e0205 */
[----:B------:R-:W-:Y:S01]  /*2090*/  UIADD3 UR8, UR30, 0x100, URZ ;  /* 0x000001001e087890 */ /* 0x000fe2000fffe03f */
[----:B------:R-:W-:Y:S01]  /*20a0*/  VIADD R8, R221, UR42 ;  /* 0x0000002add087c36 */ /* 0x000fe20008000000 */
[----:B------:R-:W-:Y:S01]  /*20b0*/  UMOV UR26, UR30 ;  /* 0x0000001e001a7c82 */ /* 0x000fe20008000000 */
[----:B------:R-:W-:Y:S01]  /*20c0*/  UIADD3 UR9, UR30, 0x180, URZ ;  /* 0x000001801e097890 */ /* 0x000fe2000fffe03f */
[----:B------:R-:W-:Y:S01]  /*20d0*/  QGMMA.64x32x32.F32.E4M3.E4M3 R88, gdesc[UR24], RZ, !UPT, gsb0 ;  /* 0x00600000185879f3 */ /* 0x000fe2000c0008ff */
[----:B------:R-:W-:Y:S01]  /*20e0*/  UMOV UR26, UR6 ;  /* 0x00000006001a7c82 */ /* 0x000fe20008000000 */
[----:B------:R-:W-:Y:S01]  /*20f0*/  UMOV UR27, 0x80000020 ;  /* 0x80000020001b7882 */ /* 0x000fe20000000000 */
[----:B------:R-:W-:Y:S01]  /*2100*/  UMOV UR6, UR8 ;  /* 0x0000000800067c82 */ /* 0x000fe20008000000 */
[----:B------:R-:W-:Y:S01]  /*2110*/  UIADD3 UR10, UR30, 0x200, URZ ;  /* 0x000002001e0a7890 */ /* 0x000fe2000fffe03f */
[----:B------:R-:W-:Y:S01]  /*2120*/  IMAD R11, R17, -0x2, R5 ;  /* 0xfffffffe110b7824 */ /* 0x000fe200078e0205 */
[----:B------:R-:W-:-:S02]  /*2130*/  UIADD3 UR12, UR30, 0x102, URZ ;  /* 0x000001021e0c7890 */ /* 0x000fc4000fffe03f */
[----:B------:R-:W-:Y:S01]  /*2140*/  UIADD3 UR13, UR30, 0x182, URZ ;  /* 0x000001821e0d7890 */ /* 0x000fe2000fffe03f */
[----:B---3--:R-:W-:Y:S01]  /*2150*/  LOP3.LUT P1, RZ, R4, 0x7f, RZ, 0xc0, !PT ;  /* 0x0000007f04ff7812 */ /* 0x008fe2000782c0ff */
[----:B------:R-:W-:Y:S02]  /*2160*/  UIADD3 UR14, UR30, 0x202, URZ ;  /* 0x000002021e0e7890 */ /* 0x000fe4000fffe03f */
[----:B------:R-:W-:Y:S01]  /*2170*/  UIADD3 UR18, UR30, 0x382, URZ ;  /* 0x000003821e127890 */ /* 0x000fe2000fffe03f */
[----:B------:R-:W-:Y:S01]  /*2180*/  UMOV UR19, 0x80000020 ;  /* 0x8000002000137882 */ /* 0x000fe20000000000 */
[----:B------:R-:W-:Y:S01]  /*2190*/  UIADD3 UR22, UR30, 0x600, URZ ;  /* 0x000006001e167890 */ /* 0x000fe2000fffe03f */
[----:B------:R-:W-:Y:S01]  /*21a0*/  UMOV UR23, 0x80000020 ;  /* 0x8000002000177882 */ /* 0x000fe20000000000 */
[----:B------:R-:W-:Y:S01]  /*21b0*/  UMOV UR31, 0x80000020 ;  /* 0x80000020001f7882 */ /* 0x000fe20000000000 */
[----:B------:R-:W-:-:S05]  /*21c0*/  ULDC UR55, c[0x0][0x9dc] ;  /* 0x0002770000377ab9 */ /* 0x000fca0000000800 */
[----:B-12---:R-:W-:-:S05]  /*21d0*/  @!P1 VIADD R0, R3, 0x33440 ;  /* 0x0003344003009836 */ /* 0x006fca0000000000 */
[----:B------:R-:W-:Y:S01]  /*21e0*/  @!P1 PRMT R0, RZ, 0x654, R0 ;  /* 0x00000654ff009816 */ /* 0x000fe20000000000 */
        /* <DEDUP_REMOVED lines=157> */
[----:B------:R-:W-:Y:S01]  /*2bc0*/  ULOP3.LUT UR10, URZ, UR55, URZ, 0x33, !UPT ;  /* 0x000000373f0a7292 */ /* 0x000fe2000f8e333f */
        /* <DEDUP_REMOVED lines=8> */
[----:B------:R-:W-:Y:S02]  /*2c50*/  ULDC.64 UR6, c[0x0][0x9e0] ;  /* 0x0002780000067ab9 */ /* 0x000fe40000000a00 */
[----:B------:R-:W-:Y:S01]  /*2c60*/  UISETP.GE.AND UP0, UPT, UR7, 0x1, UPT ;  /* 0x000000010700788c */ /* 0x000fe2000bf06270 */
[----:B------:R-:W-:Y:S02]  /*2c70*/  WARPGROUP.DEPBAR.LE gsb0, 0x0 ;  /* 0x00008000000079c5 */ /* 0x000fe40000010000 */
[----:B------:R-:W-:-:S06]  /*2c80*/  WARPGROUP.ARRIVE ;  /* 0x00000000000079c5 */ /* 0x000fcc0000000000 */
[----:B------:R-:W-:Y:S03]  /*2c90*/  QGMMA.64x32x32.F32.E4M3.E4M3 R24, gdesc[UR20], R24, gsb0 ;  /* 0x00600000141879f3 */ /* 0x000fe60008000818 */
[----:B------:R-:W-:Y:S02]  /*2ca0*/  WARPGROUP.DEPBAR.LE gsb0, 0x0 ;  /* 0x00008000000079c5 */ /* 0x000fe40000010000 */
[----:B------:R4:W-:Y:S01]  /*2cb0*/  @!P1 SYNCS.ARRIVE.TRANS64.RED.A1T0 RZ, [R0+URZ], RZ ;  /* 0x000000ff00ff99a7 */ /* 0x0009e2000810043f */
[----:B------:R-:W-:Y:S02]  /*2cc0*/  PLOP3.LUT P1, PT, PT, PT, UP0, 0x40, 0x0 ;  /* 0x000000000000781c */ /* 0x000fe40003f2e808 */
[----:B----4-:R-:W-:-:S05]  /*2cd0*/  IADD3 R0, -R12, 0xa1, R107 ;  /* 0x000000a10c007810 */ /* 0x010fca0007ffe16b */
[----:B------:R-:W-:Y:S02]  /*2ce0*/  IMAD R3, R17, -0x2, R0 ;  /* 0xfffffffe11037824 */ /* 0x000fe400078e0200 */
[----:B-----5:R-:W-:Y:S02]  /*2cf0*/  IMAD R0, R18, R15, R5 ;  /* 0x0000000f12007224 */ /* 0x020fe400078e0205 */
[----:B------:R-:W-:Y:S02]  /*2d00*/  VIADD R9, R3, UR6 ;  /* 0x0000000603097c36 */ /* 0x000fe40008000000 */
[----:B------:R-:W-:Y:S02]  /*2d10*/  IMAD R6, R17, -0x2, R0 ;  /* 0xfffffffe11067824 */ /* 0x000fe400078e0200 */
[----:B------:R-:W-:-:S03]  /*2d20*/  VIADD R10, R3, UR10 ;  /* 0x0000000a030a7c36 */ /* 0x000fc60008000000 */
[----:B------:R-:W-:Y:S01]  /*2d30*/  VIADDMNMX R0, R8, R9, R6, PT ;  /* 0x0000000908007246 */ /* 0x000fe20003800106 */
[----:B------:R-:W-:Y:S01]  /*2d40*/  IMAD.IADD R3, R10, 0x1, R8 ;  /* 0x000000010a037824 */ /* 0x000fe200078e0208 */
[----:B------:R-:W-:Y:S06]  /*2d50*/  @P1 BRA `(.L_x_914) ;  /* 0x0000000000581947 */ /* 0x000fec0003800000 */
[----:B------:R-:W-:Y:S01]  /*2d60*/  IMAD R4, R18, R15, R8 ;  /* 0x0000000f12047224 */ /* 0x000fe200078e0208 */
[----:B------:R-:W-:Y:S03]  /*2d70*/  BSSY B0, `(.L_x_915) ;  /* 0x0000011000007945 */ /* 0x000fe60003800000 */
[----:B------:R-:W-:-:S05]  /*2d80*/  IMAD.IADD R4, R4, 0x1, -R12 ;  /* 0x0000000104047824 */ /* 0x000fca00078e0a0c */
[----:B------:R-:W-:-:S13]  /*2d90*/  ISETP.GT.AND P1, PT, R4, -0x1, PT ;  /* 0xffffffff0400780c */ /* 0x000fda0003f24270 */
[----:B------:R-:W-:Y:S05]  /*2da0*/  @P1 BRA `(.L_x_916) ;  /* 0x0000000000201947 */ /* 0x000fea0003800000 */
[----:B------:R-:W-:Y:S01]  /*2db0*/  UISETP.NE.AND UP1, UPT, UR7, 0x1, UPT ;  /* 0x000000010700788c */ /* 0x000fe2000bf25270 */
[----:B------:R-:W-:-:S05]  /*2dc0*/  LOP3.LUT R4, RZ, R4, RZ, 0x33, !PT ;  /* 0x00000004ff047212 */ /* 0x000fca00078e33ff */
[----:B------:R-:W-:-:S05]  /*2dd0*/  PLOP3.LUT P1, PT, PT, PT, UP1, 0x80, 0x0 ;  /* 0x000000000000781c */ /* 0x000fca0003f2f018 */
[----:B------:R-:W-:-:S08]  /*2de0*/  @UP1 ULDC.64 UR10, c[0x0][0x9e8] ;  /* 0x00027a00000a1ab9 */ /* 0x000fd00000000a00 */
[----:B------:R-:W-:-:S05]  /*2df0*/  @P1 IMAD.HI.U32 R7, R4, UR10, RZ ;  /* 0x0000000a04071c27 */ /* 0x000fca000f8e00ff */
[----:B------:R-:W-:-:S04]  /*2e00*/  @P1 SHF.R.U32.HI R4, RZ, UR11, R7 ;  /* 0x0000000bff041c19 */ /* 0x000fc80008011607 */
[----:B------:R-:W-:Y:S01]  /*2e10*/  LOP3.LUT R4, RZ, R4, RZ, 0x33, !PT ;  /* 0x00000004ff047212 */ /* 0x000fe200078e33ff */
[----:B------:R-:W-:Y:S06]  /*2e20*/  BRA `(.L_x_917) ;  /* 0x0000000000147947 */ /* 0x000fec0003800000 */
.L_x_916:
[----:B------:R-:W-:-:S06]  /*2e30*/  UISETP.NE.AND UP1, UPT, UR7, 0x1, UPT ;  /* 0x000000010700788c */ /* 0x000fcc000bf25270 */
[----:B------:R-:W-:-:S05]  /*2e40*/  PLOP3.LUT P1, PT, PT, PT, UP1, 0x80, 0x0 ;  /* 0x000000000000781c */ /* 0x000fca0003f2f018 */
[----:B------:R-:W-:-:S08]  /*2e50*/  @UP1 ULDC.64 UR10, c[0x0][0x9e8] ;  /* 0x00027a00000a1ab9 */ /* 0x000fd00000000a00 */
[----:B------:R-:W-:-:S05]  /*2e60*/  @P1 IMAD.HI.U32 R7, R4, UR10, RZ ;  /* 0x0000000a04071c27 */ /* 0x000fca000f8e00ff */
[----:B------:R-:W-:-:S07]  /*2e70*/  @P1 SHF.R.U32.HI R4, RZ, UR11, R7 ;  /* 0x0000000bff041c19 */ /* 0x000fce0008011607 */
.L_x_917:
[----:B------:R-:W-:Y:S05]  /*2e80*/  BSYNC B0 ;  /* 0x0000000000007941 */ /* 0x000fea0003800000 */
.L_x_915:
[----:B------:R-:W-:-:S05]  /*2e90*/  IMAD R4, R4, UR7, R11 ;  /* 0x0000000704047c24 */ /* 0x000fca000f8e020b */
[----:B------:R-:W-:Y:S02]  /*2ea0*/  VIMNMX R3, R3, R4, !PT ;  /* 0x0000000403037248 */ /* 0x000fe40007fe0100 */
[----:B------:R-:W-:-:S07]  /*2eb0*/  VIADDMNMX R0, R4, UR7, R0, PT ;  /* 0x0000000704007c46 */ /* 0x000fce000b800100 */
.L_x_914:
[C---:B------:R-:W-:Y:S01]  /*2ec0*/  ISETP.GE.AND P1, PT, R5.reuse, 0x2, PT ;  /* 0x000000020500780c */ /* 0x040fe20003f26270 */
[----:B------:R-:W-:Y:S01]  /*2ed0*/  VIADD R7, R8, 0x8 ;  /* 0x0000000808077836 */ /* 0x000fe20000000000 */
[----:B------:R-:W-:Y:S02]  /*2ee0*/  ISETP.GE.AND P3, PT, R5, 0xa, PT ;  /* 0x0000000a0500780c */ /* 0x000fe40003f66270 */
[----:B------:R-:W-:Y:S01]  /*2ef0*/  P2R R20, PR, RZ, 0x2 ;  /* 0x00000002ff147803 */ /* 0x000fe20000000000 */
[----:B------:R-:W-:Y:S01]  /*2f00*/  IMAD.IADD R4, R10, 0x1, R7 ;  /* 0x000000010a047824 */ /* 0x000fe200078e0207 */
[----:B------:R-:W-:Y:S02]  /*2f10*/  ISETP.GT.AND P1, PT, R3, 0x1, !P1 ;  /* 0x000000010300780c */ /* 0x000fe40004f24270 */
[----:B------:R-:W-:Y:S02]  /*2f20*/  ISETP.GE.AND P2, PT, R5, 0x9, PT ;  /* 0x000000090500780c */ /* 0x000fe40003f46270 */
[----:B------:R-:W-:-:S02]  /*2f30*/  ISETP.LT.OR P1, PT, R0, 0x2, P1 ;  /* 0x000000020000780c */ /* 0x000fc40000f21670 */
[----:B------:R-:W-:Y:S02]  /*2f40*/  P2R R21, PR, RZ, 0x4 ;  /* 0x00000004ff157803 */ /* 0x000fe40000000000 */
[----:B------:R-:W-:Y:S02]  /*2f50*/  FSEL R89, R89, -INF , !P1 ;  /* 0xff80000059597808 */ /* 0x000fe40004800000 */
[C---:B------:R-:W-:Y:S02]  /*2f60*/  ISETP.GT.AND P1, PT, R3.reuse, 0x9, !P3 ;  /* 0x000000090300780c */ /* 0x040fe40005f24270 */
[----:B------:R-:W-:Y:S02]  /*2f70*/  P2R R106, PR, RZ, 0x8 ;  /* 0x00000008ff6a7803 */ /* 0x000fe40000000000 */
[----:B------:R-:W-:Y:S02]  /*2f80*/  ISETP.LT.OR P1, PT, R0, 0xa, P1 ;  /* 0x0000000a0000780c */ /* 0x000fe40000f21670 */
[----:B------:R-:W-:-:S02]  /*2f90*/  ISETP.GT.AND P2, PT, R3, 0x8, !P2 ;  /* 0x000000080300780c */ /* 0x000fc40005744270 */
[----:B------:R-:W-:Y:S02]  /*2fa0*/  ISETP.GE.AND P3, PT, R5, 0x11, PT ;  /* 0x000000110500780c */ /* 0x000fe40003f66270 */
[----:B------:R-:W-:Y:S02]  /*2fb0*/  FSEL R93, R93, -INF , !P1 ;  /* 0xff8000005d5d7808 */ /* 0x000fe40004800000 */
[----:B------:R-:W-:Y:S02]  /*2fc0*/  ISETP.LT.OR P2, PT, R0, 0x9, P2 ;  /* 0x000000090000780c */ /* 0x000fe40001741670 */
[----:B------:R-:W-:Y:S02]  /*2fd0*/  ISETP.GT.AND P1, PT, R3, 0x10, !P3 ;  /* 0x000000100300780c */ /* 0x000fe40005f24270 */
[----:B------:R-:W-:Y:S02]  /*2fe0*/  FSEL R92, R92, -INF , !P2 ;  /* 0xff8000005c5c7808 */ /* 0x000fe40005000000 */
[----:B------:R-:W-:-:S02]  /*2ff0*/  ISETP.LT.OR P1, PT, R0, 0x11, P1 ;  /* 0x000000110000780c */ /* 0x000fc40000f21670 */
[----:B------:R-:W-:Y:S02]  /*3000*/  ISETP.GE.AND P2, PT, R5, 0x12, PT ;  /* 0x000000120500780c */ /* 0x000fe40003f46270 */
[----:B------:R-:W-:Y:S02]  /*3010*/  FSEL R96, R96, -INF , !P1 ;  /* 0xff80000060607808 */ /* 0x000fe40004800000 */
[----:B------:R-:W-:Y:S02]  /*3020*/  ISETP.GT.AND P1, PT, R3, 0x11, !P2 ;  /* 0x000000110300780c */ /* 0x000fe40005724270 */
[----:B------:R-:W-:Y:S02]  /*3030*/  P2R R108, PR, RZ, 0x4 ;  /* 0x00000004ff6c7803 */ /* 0x000fe40000000000 */
[----:B------:R-:W-:Y:S02]  /*3040*/  ISETP.LT.OR P1, PT, R0, 0x12, P1 ;  /* 0x000000120000780c */ /* 0x000fe40000f21670 */
[----:B------:R-:W-:-:S02]  /*3050*/  ISETP.GE.AND P2, PT, R5, 0x19, PT ;  /* 0x000000190500780c */ /* 0x000fc40003f46270 */
[----:B------:R-:W-:Y:S02]  /*3060*/  FSEL R97, R97, -INF , !P1 ;  /* 0xff80000061617808 */ /* 0x000fe40004800000 */
[----:B------:R-:W-:Y:S02]  /*3070*/  ISETP.GT.AND P1, PT, R3, 0x18, !P2 ;  /* 0x000000180300780c */ /* 0x000fe40005724270 */
[----:B------:R-:W-:Y:S02]  /*3080*/  P2R R109, PR, RZ, 0x4 ;  /* 0x00000004ff6d7803 */ /* 0x000fe40000000000 */
[----:B------:R-:W-:Y:S02]  /*3090*/  ISETP.LT.OR P1, PT, R0, 0x19, P1 ;  /* 0x000000190000780c */ /* 0x000fe40000f21670 */
[----:B------:R-:W-:Y:S02]  /*30a0*/  ISETP.GE.AND P2, PT, R5, 0x1a, PT ;  /* 0x0000001a0500780c */ /* 0x000fe40003f46270 */
[----:B------:R-:W-:-:S02]  /*30b0*/  FSEL R100, R100, -INF , !P1 ;  /* 0xff80000064647808 */ /* 0x000fc40004800000 */
[----:B------:R-:W-:Y:S02]  /*30c0*/  ISETP.GT.AND P1, PT, R3, 0x19, !P2 ;  /* 0x000000190300780c */ /* 0x000fe40005724270 */
[----:B------:R-:W-:Y:S02]  /*30d0*/  P2R R110, PR, RZ, 0x4 ;  /* 0x00000004ff6e7803 */ /* 0x000fe40000000000 */
[----:B------:R-:W-:Y:S02]  /*30e0*/  ISETP.LT.OR P1, PT, R0, 0x1a, P1 ;  /* 0x0000001a0000780c */ /* 0x000fe40000f21670 */
[----:B------:R-:W-:Y:S02]  /*30f0*/  P2R R107, PR, RZ, 0x8 ;  /* 0x00000008ff6b7803 */ /* 0x000fe40000000000 */
[----:B------:R-:W-:Y:S02]  /*3100*/  FSEL R101, R101, -INF , !P1 ;  /* 0xff80000065657808 */ /* 0x000fe40004800000 */
[----:B------:R-:W-:-:S02]  /*3110*/  ISETP.GE.AND P1, PT, R5, 0x21, PT ;  /* 0x000000210500780c */ /* 0x000fc40003f26270 */
[----:B------:R-:W-:Y:S02]  /*3120*/  ISETP.GE.AND P3, PT, R5, 0x22, PT ;  /* 0x000000220500780c */ /* 0x000fe40003f66270 */
[----:B------:R-:W-:Y:S02]  /*3130*/  ISETP.GT.AND P2, PT, R3, 0x20, !P1 ;  /* 0x000000200300780c */ /* 0x000fe40004f44270 */
[----:B------:R-:W-:Y:S02]  /*3140*/  P2R R111, PR, RZ, 0x8 ;  /* 0x00000008ff6f7803 */ /* 0x000fe40000000000 */
[----:B------:R-:W-:Y:S02]  /*3150*/  ISETP.LT.OR P2, PT, R0, 0x21, P2 ;  /* 0x000000210000780c */ /* 0x000fe40001741670 */
[----:B------:R-:W-:Y:S02]  /*3160*/  ISETP.GE.AND P4, PT, R5, 0x31, PT ;  /* 0x000000310500780c */ /* 0x000fe40003f86270 */
[----:B------:R-:W-:-:S02]  /*3170*/  FSEL R72, R72, -INF , !P2 ;  /* 0xff80000048487808 */ /* 0x000fc40005000000 */
[----:B------:R-:W-:Y:S02]  /*3180*/  ISETP.GT.AND P2, PT, R3, 0x21, !P3 ;  /* 0x000000210300780c */ /* 0x000fe40005f44270 */
[----:B------:R-:W-:Y:S02]  /*3190*/  ISETP.GE.AND P3, PT, R5, 0x29, PT ;  /* 0x000000290500780c */ /* 0x000fe40003f66270 */
[----:B------:R-:W-:Y:S02]  /*31a0*/  ISETP.LT.OR P2, PT, R0, 0x22, P2 ;  /* 0x000000220000780c */ /* 0x000fe40001741670 */
[----:B------:R-:W-:Y:S02]  /*31b0*/  P2R R112, PR, RZ, 0x8 ;  /* 0x00000008ff707803 */ /* 0x000fe40000000000 */
[----:B------:R-:W-:Y:S02]  /*31c0*/  FSEL R73, R73, -INF , !P2 ;  /* 0xff80000049497808 */ /* 0x000fe40005000000 */
[----:B------:R-:W-:-:S02]  /*31d0*/  ISETP.GT.AND P2, PT, R3, 0x28, !P3 ;  /* 0x000000280300780c */ /* 0x000fc40005f44270 */
[----:B------:R-:W-:Y:S02]  /*31e0*/  P2R R113, PR, RZ, 0x10 ;  /* 0x00000010ff717803 */ /* 0x000fe40000000000 */
[----:B------:R-:W-:-:S04]  /*31f0*/  ISETP.LT.OR P2, PT, R0, 0x29, P2 ;  /* 0x000000290000780c */ /* 0x000fc80001741670 */
[----:B------:R-:W-:Y:S02]  /*3200*/  FSEL R76, R76, -INF , !P2 ;  /* 0xff8000004c4c7808 */ /* 0x000fe40005000000 */
[----:B------:R-:W-:-:S04]  /*3210*/  ISETP.GE.AND P2, PT, R5, 0x2a, PT ;  /* 0x0000002a0500780c */ /* 0x000fc80003f46270 */
[----:B------:R-:W-:-:S04]  /*3220*/  ISETP.GT.AND P3, PT, R3, 0x29, !P2 ;  /* 0x000000290300780c */ /* 0x000fc80005764270 */
[----:B------:R-:W-:-:S04]  /*3230*/  ISETP.LT.OR P3, PT, R0, 0x2a, P3 ;  /* 0x0000002a0000780c */ /* 0x000fc80001f61670 */
[----:B------:R-:W-:Y:S02]  /*3240*/  FSEL R77, R77, -INF , !P3 ;  /* 0xff8000004d4d7808 */ /* 0x000fe40005800000 */
[----:B------:R-:W-:Y:S02]  /*3250*/  ISETP.GT.AND P3, PT, R3, 0x30, !P4 ;  /* 0x000000300300780c */ /* 0x000fe40006764270 */
[----:B------:R-:W-:Y:S02]  /*3260*/  ISETP.GE.AND P4, PT, R5, 0x32, PT ;  /* 0x000000320500780c */ /* 0x000fe40003f86270 */
[----:B------:R-:W-:Y:S02]  /*3270*/  ISETP.LT.OR P3, PT, R0, 0x31, P3 ;  /* 0x000000310000780c */ /* 0x000fe40001f61670 */
[----:B------:R-:W-:Y:S02]  /*3280*/  P2R R114, PR, RZ, 0x10 ;  /* 0x00000010ff727803 */ /* 0x000fe40000000000 */
[----:B------:R-:W-:-:S02]  /*3290*/  FSEL R80, R80, -INF , !P3 ;  /* 0xff80000050507808 */ /* 0x000fc40005800000 */
[----:B------:R-:W-:Y:S02]  /*32a0*/  ISETP.GT.AND P3, PT, R3, 0x31, !P4 ;  /* 0x000000310300780c */ /* 0x000fe40006764270 */
[----:B------:R-:W-:Y:S02]  /*32b0*/  ISETP.GE.AND P4, PT, R5, 0x39, PT ;  /* 0x000000390500780c */ /* 0x000fe40003f86270 */
[----:B------:R-:W-:Y:S02]  /*32c0*/  ISETP.LT.OR P3, PT, R0, 0x32, P3 ;  /* 0x000000320000780c */ /* 0x000fe40001f61670 */
[----:B------:R-:W-:Y:S02]  /*32d0*/  P2R R115, PR, RZ, 0x10 ;  /* 0x00000010ff737803 */ /* 0x000fe40000000000 */
[----:B------:R-:W-:Y:S02]  /*32e0*/  FSEL R81, R81, -INF , !P3 ;  /* 0xff80000051517808 */ /* 0x000fe40005800000 */
[----:B------:R-:W-:-:S02]  /*32f0*/  ISETP.GT.AND P3, PT, R3, 0x38, !P4 ;  /* 0x000000380300780c */ /* 0x000fc40006764270 */
[----:B------:R-:W-:Y:S02]  /*3300*/  ISETP.GE.AND P4, PT, R5, 0x3a, PT ;  /* 0x0000003a0500780c */ /* 0x000fe40003f86270 */
[----:B------:R-:W-:Y:S02]  /*3310*/  ISETP.LT.OR P3, PT, R0, 0x39, P3 ;  /* 0x000000390000780c */ /* 0x000fe40001f61670 */
[----:B------:R-:W-:Y:S02]  /*3320*/  P2R R116, PR, RZ, 0x10 ;  /* 0x00000010ff747803 */ /* 0x000fe40000000000 */
[----:B------:R-:W-:Y:S02]  /*3330*/  FSEL R84, R84, -INF , !P3 ;  /* 0xff80000054547808 */ /* 0x000fe40005800000 */
[----:B------:R-:W-:Y:S02]  /*3340*/  ISETP.GT.AND P3, PT, R3, 0x39, !P4 ;  /* 0x000000390300780c */ /* 0x000fe40006764270 */
[----:B------:R-:W-:-:S02]  /*3350*/  ISETP.GE.AND P4, PT, R5, 0x41, PT ;  /* 0x000000410500780c */ /* 0x000fc40003f86270 */
[C---:B------:R-:W-:Y:S02]  /*3360*/  ISETP.LT.OR P3, PT, R0.reuse, 0x3a, P3 ;  /* 0x0000003a0000780c */ /* 0x040fe40001f61670 */
[----:B------:R-:W-:Y:S02]  /*3370*/  P2R R117, PR, RZ, 0x10 ;  /* 0x00000010ff757803 */ /* 0x000fe40000000000 */
[----:B------:R-:W-:Y:S02]  /*3380*/  FSEL R85, R85, -INF , !P3 ;  /* 0xff80000055557808 */ /* 0x000fe40005800000 */
[----:B------:R-:W-:Y:S02]  /*3390*/  ISETP.GT.AND P3, PT, R3, 0x40, !P4 ;  /* 0x000000400300780c */ /* 0x000fe40006764270 */
[----:B------:R-:W-:Y:S02]  /*33a0*/  ISETP.GE.AND P4, PT, R5, 0x42, PT ;  /* 0x000000420500780c */ /* 0x000fe40003f86270 */
[----:B------:R-:W-:-:S02]  /*33b0*/  ISETP.LT.OR P3, PT, R0, 0x41, P3 ;  /* 0x000000410000780c */ /* 0x000fc40001f61670 */
[----:B------:R-:W-:Y:S02]  /*33c0*/  P2R R118, PR, RZ, 0x10 ;  /* 0x00000010ff767803 */ /* 0x000fe40000000000 */
[----:B------:R-:W-:Y:S02]  /*33d0*/  FSEL R56, R56, -INF , !P3 ;  /* 0xff80000038387808 */ /* 0x000fe40005800000 */
[----:B------:R-:W-:Y:S02]  /*33e0*/  ISETP.GT.AND P3, PT, R3, 0x41, !P4 ;  /* 0x000000410300780c */ /* 0x000fe40006764270 */
[----:B------:R-:W-:Y:S02]  /*33f0*/  ISETP.GE.AND P4, PT, R5, 0x49, PT ;  /* 0x000000490500780c */ /* 0x000fe40003f86270 */
[----:B------:R-:W-:Y:S02]  /*3400*/  ISETP.LT.OR P3, PT, R0, 0x42, P3 ;  /* 0x000000420000780c */ /* 0x000fe40001f61670 */
[----:B------:R-:W-:-:S02]  /*3410*/  P2R R119, PR, RZ, 0x10 ;  /* 0x00000010ff777803 */ /* 0x000fc40000000000 */
        /* <DEDUP_REMOVED lines=86> */
[----:B------:R-:W-:-:S04]  /*3980*/  ISETP.GT.AND P3, PT, R3, 0x89, !P4 ;  /* 0x000000890300780c */ /* 0x000fc80006764270 */
[----:B------:R-:W-:-:S04]  /*3990*/  ISETP.LT.OR P3, PT, R0, 0x8a, P3 ;  /* 0x0000008a0000780c */ /* 0x000fc80001f61670 */
[----:B------:R-:W-:Y:S02]  /*39a0*/  FSEL R29, R29, -INF , !P3 ;  /* 0xff8000001d1d7808 */ /* 0x000fe40005800000 */
[----:B------:R-:W-:-:S04]  /*39b0*/  ISETP.GE.AND P3, PT, R5, 0x91, PT ;  /* 0x000000910500780c */ /* 0x000fc80003f66270 */
        /* <DEDUP_REMOVED lines=12> */
[----:B------:R-:W-:Y:S02]  /*3a80*/  P2R R14, PR, RZ, 0x40 ;  /* 0x00000040ff0e7803 */ /* 0x000fe40000000000 */
[----:B------:R-:W-:-:S04]  /*3a90*/  ISETP.GT.AND P6, PT, R3, RZ, !P6 ;  /* 0x000000ff0300720c */ /* 0x000fc800077c4270 */
[----:B------:R-:W-:-:S04]  /*3aa0*/  ISETP.LT.OR P6, PT, R0, 0x1, P6 ;  /* 0x000000010000780c */ /* 0x000fc800037c1670 */
[----:B------:R-:W-:Y:S02]  /*3ab0*/  FSEL R13, R88, -INF , !P6 ;  /* 0xff800000580d7808 */ /* 0x000fe40007000000 */
[----:B------:R-:W-:-:S04]  /*3ac0*/  ISETP.GE.AND P6, PT, R5, 0x9a, PT ;  /* 0x0000009a0500780c */ /* 0x000fc80003fc6270 */
[----:B------:R-:W-:Y:S02]  /*3ad0*/  P2R R137, PR, RZ, 0x40 ;  /* 0x00000040ff897803 */ /* 0x000fe40000000000 */
[----:B------:R-:W-:-:S04]  /*3ae0*/  ISETP.GT.AND P6, PT, R3, 0x99, !P6 ;  /* 0x000000990300780c */ /* 0x000fc800077c4270 */
[----:B------:R-:W-:Y:S02]  /*3af0*/  ISETP.LT.OR P6, PT, R0, 0x9a, P6 ;  /* 0x0000009a0000780c */ /* 0x000fe400037c1670 */
[----:B------:R-:W-:Y:S02]  /*3b00*/  VIADDMNMX R0, R7, R9, R6, PT ;  /* 0x0000000907007246 */ /* 0x000fe40003800106 */
[----:B------:R-:W-:Y:S02]  /*3b10*/  FSEL R37, R37, -INF , !P6 ;  /* 0xff80000025257808 */ /* 0x000fe40007000000 */
[----:B------:R-:W-:-:S13]  /*3b20*/  PLOP3.LUT P6, PT, PT, PT, UP0, 0x40, 0x0 ;  /* 0x000000000000781c */ /* 0x000fda0003fce808 */
[----:B------:R-:W-:Y:S05]  /*3b30*/  @P6 BRA `(.L_x_918) ;  /* 0x0000000000606947 */ /* 0x000fea0003800000 */
        /* <DEDUP_REMOVED lines=9> */
[----:B------:R-:W-:Y:S01]  /*3bd0*/  @P6 IMAD.HI.U32 R5, R3, UR10, RZ ;  /* 0x0000000a03056c27 */ /* 0x000fe2000f8e00ff */
[----:B------:R-:W-:-:S13]  /*3be0*/  PLOP3.LUT P6, PT, PT, PT, UP1, 0x80, 0x0 ;  /* 0x000000000000781c */ /* 0x000fda0003fcf018 */
[----:B------:R-:W-:-:S04]  /*3bf0*/  @P6 SHF.R.U32.HI R3, RZ, UR11, R5 ;  /* 0x0000000bff036c19 */ /* 0x000fc80008011605 */
[----:B------:R-:W-:Y:S01]  /*3c00*/  LOP3.LUT R3, RZ, R3, RZ, 0x33, !PT ;  /* 0x00000003ff037212 */ /* 0x000fe200078e33ff */
[----:B------:R-:W-:Y:S06]  /*3c10*/  BRA `(.L_x_921) ;  /* 0x0000000000187947 */ /* 0x000fec0003800000 */
.L_x_920:
[----:B------:R-:W-:-:S06]  /*3c20*/  UISETP.NE.AND UP1, UPT, UR7, 0x1, UPT ;  /* 0x000000010700788c */ /* 0x000fcc000bf25270 */
[----:B------:R-:W-:-:S05]  /*3c30*/  PLOP3.LUT P6, PT, PT, PT, UP1, 0x80, 0x0 ;  /* 0x000000000000781c */ /* 0x000fca0003fcf018 */
[----:B------:R-:W-:-:S08]  /*3c40*/  @UP1 ULDC.64 UR10, c[0x0][0x9e8] ;  /* 0x00027a00000a1ab9 */ /* 0x000fd00000000a00 */
[----:B------:R-:W-:Y:S01]  /*3c50*/  @P6 IMAD.HI.U32 R5, R3, UR10, RZ ;  /* 0x0000000a03056c27 */ /* 0x000fe2000f8e00ff */
[----:B------:R-:W-:-:S13]  /*3c60*/  PLOP3.LUT P6, PT, PT, PT, UP1, 0x80, 0x0 ;  /* 0x000000000000781c */ /* 0x000fda0003fcf018 */
[----:B------:R-:W-:-:S07]  /*3c70*/  @P6 SHF.R.U32.HI R3, RZ, UR11, R5 ;  /* 0x0000000bff036c19 */ /* 0x000fce0008011605 */
.L_x_921:
[----:B------:R-:W-:Y:S05]  /*3c80*/  BSYNC B0 ;  /* 0x0000000000007941 */ /* 0x000fea0003800000 */
.L_x_919:
[----:B------:R-:W-:-:S05]  /*3c90*/  IMAD R3, R3, UR7, R11 ;  /* 0x0000000703037c24 */ /* 0x000fca000f8e020b */
[----:B------:R-:W-:Y:S02]  /*3ca0*/  VIMNMX R4, R4, R3, !PT ;  /* 0x0000000304047248 */ /* 0x000fe40007fe0100 */
[----:B------:R-:W-:-:S07]  /*3cb0*/  VIADDMNMX R0, R3, UR7, R0, PT ;  /* 0x0000000703007c46 */ /* 0x000fce000b800100 */
.L_x_918:
[C---:B------:R-:W-:Y:S02]  /*3cc0*/  ISETP.GT.AND P1, PT, R4.reuse, 0x20, !P1 ;  /* 0x000000200400780c */ /* 0x040fe40004f24270 */
[----:B------:R-:W-:Y:S02]  /*3cd0*/  ISETP.GT.AND P2, PT, R4, 0x29, !P2 ;  /* 0x000000290400780c */ /* 0x000fe40005744270 */
[C---:B------:R-:W-:Y:S02]  /*3ce0*/  ISETP.LT.OR P1, PT, R0.reuse, 0x21, P1 ;  /* 0x000000210000780c */ /* 0x040fe40000f21670 */
[----:B------:R-:W-:Y:S02]  /*3cf0*/  ISETP.LT.OR P2, PT, R0, 0x2a, P2 ;  /* 0x0000002a0000780c */ /* 0x000fe40001741670 */
[----:B------:R-:W-:Y:S02]  /*3d00*/  FSEL R74, R74, -INF , !P1 ;  /* 0xff8000004a4a7808 */ /* 0x000fe40004800000 */
[----:B------:R-:W-:-:S02]  /*3d10*/  ISETP.NE.AND P1, PT, R111, RZ, PT ;  /* 0x000000ff6f00720c */ /* 0x000fc40003f25270 */
[----:B------:R-:W-:Y:S02]  /*3d20*/  FSEL R79, R79, -INF , !P2 ;  /* 0xff8000004f4f7808 */ /* 0x000fe40005000000 */
[----:B------:R-:W-:Y:S02]  /*3d30*/  ISETP.GT.AND P1, PT, R4, 0x21, !P1 ;  /* 0x000000210400780c */ /* 0x000fe40004f24270 */
[----:B------:R-:W-:Y:S02]  /*3d40*/  ISETP.NE.AND P2, PT, R119, RZ, PT ;  /* 0x000000ff7700720c */ /* 0x000fe40003f45270 */
[----:B------:R-:W-:Y:S02]  /*3d50*/  ISETP.LT.OR P1, PT, R0, 0x22, P1 ;  /* 0x000000220000780c */ /* 0x000fe40000f21670 */
[----:B------:R-:W-:Y:S02]  /*3d60*/  ISETP.NE.AND P6, PT, R120, RZ, PT ;  /* 0x000000ff7800720c */ /* 0x000fe40003fc5270 */
[----:B------:R-:W-:-:S02]  /*3d70*/  FSEL R75, R75, -INF , !P1 ;  /* 0xff8000004b4b7808 */ /* 0x000fc40004800000 */
[----:B------:R-:W-:Y:S02]  /*3d80*/  ISETP.NE.AND P1, PT, R112, RZ, PT ;  /* 0x000000ff7000720c */ /* 0x000fe40003f25270 */
[----:B------:R-:W-:Y:S02]  /*3d90*/  FMNMX.FTZ R3, R13, R89, !PT ;  /* 0x000000590d037209 */ /* 0x000fe40007810000 */
[----:B------:R-:W-:Y:S02]  /*3da0*/  ISETP.GT.AND P1, PT, R4, 0x28, !P1 ;  /* 0x000000280400780c */ /* 0x000fe40004f24270 */
[----:B------:R-:W-:Y:S02]  /*3db0*/  FMNMX.FTZ R6, R92, R3, !PT ;  /* 0x000000035c067209 */ /* 0x000fe40007810000 */
[----:B------:R-:W-:Y:S02]  /*3dc0*/  ISETP.LT.OR P1, PT, R0, 0x29, P1 ;  /* 0x000000290000780c */ /* 0x000fe40000f21670 */
[----:B------:R-:W-:-:S02]  /*3dd0*/  FMNMX.FTZ R3, R93, R6, !PT ;  /* 0x000000065d037209 */ /* 0x000fc40007810000 */
[----:B------:R-:W-:Y:S02]  /*3de0*/  FSEL R78, R78, -INF , !P1 ;  /* 0xff8000004e4e7808 */ /* 0x000fe40004800000 */
[----:B------:R-:W-:Y:S02]  /*3df0*/  ISETP.NE.AND P1, PT, R113, RZ, PT ;  /* 0x000000ff7100720c */ /* 0x000fe40003f25270 */
[----:B------:R-:W-:Y:S02]  /*3e00*/  FMNMX.FTZ R6, R96, R3, !PT ;  /* 0x0000000360067209 */ /* 0x000fe40007810000 */
[----:B------:R-:W-:Y:S02]  /*3e10*/  ISETP.GT.AND P1, PT, R4, 0x30, !P1 ;  /* 0x000000300400780c */ /* 0x000fe40004f24270 */
[----:B------:R-:W-:Y:S02]  /*3e20*/  FMNMX.FTZ R3, R97, R6, !PT ;  /* 0x0000000661037209 */ /* 0x000fe40007810000 */
[----:B------:R-:W-:-:S02]  /*3e30*/  ISETP.LT.OR P1, PT, R0, 0x31, P1 ;  /* 0x000000310000780c */ /* 0x000fc40000f21670 */
[----:B------:R-:W-:Y:S02]  /*3e40*/  FMNMX.FTZ R6, R100, R3, !PT ;  /* 0x0000000364067209 */ /* 0x000fe40007810000 */
[----:B------:R-:W-:Y:S02]  /*3e50*/  FSEL R82, R82, -INF , !P1 ;  /* 0xff80000052527808 */ /* 0x000fe40004800000 */
[----:B------:R-:W-:Y:S02]  /*3e60*/  ISETP.NE.AND P1, PT, R114, RZ, PT ;  /* 0x000000ff7200720c */ /* 0x000fe40003f25270 */
[----:B------:R-:W-:Y:S02]  /*3e70*/  FMNMX.FTZ R3, R101, R6, !PT ;  /* 0x0000000665037209 */ /* 0x000fe40007810000 */
[----:B------:R-:W-:Y:S02]  /*3e80*/  ISETP.GT.AND P1, PT, R4, 0x31, !P1 ;  /* 0x000000310400780c */ /* 0x000fe40004f24270 */
[----:B------:R-:W-:-:S02]  /*3e90*/  FMNMX.FTZ R6, R72, R3, !PT ;  /* 0x0000000348067209 */ /* 0x000fc40007810000 */
[----:B------:R-:W-:Y:S02]  /*3ea0*/  ISETP.LT.OR P1, PT, R0, 0x32, P1 ;  /* 0x000000320000780c */ /* 0x000fe40000f21670 */
[----:B------:R-:W-:Y:S02]  /*3eb0*/  FMNMX.FTZ R3, R73, R6, !PT ;  /* 0x0000000649037209 */ /* 0x000fe40007810000 */
[----:B------:R-:W-:Y:S02]  /*3ec0*/  FSEL R83, R83, -INF , !P1 ;  /* 0xff80000053537808 */ /* 0x000fe40004800000 */
[----:B------:R-:W-:Y:S02]  /*3ed0*/  ISETP.NE.AND P1, PT, R115, RZ, PT ;  /* 0x000000ff7300720c */ /* 0x000fe40003f25270 */
[----:B------:R-:W-:Y:S02]  /*3ee0*/  FMNMX.FTZ R6, R76, R3, !PT ;  /* 0x000000034c067209 */ /* 0x000fe40007810000 */
[----:B------:R-:W-:-:S02]  /*3ef0*/  ISETP.GT.AND P1, PT, R4, 0x38, !P1 ;  /* 0x000000380400780c */ /* 0x000fc40004f24270 */
[----:B------:R-:W-:Y:S02]  /*3f00*/  FMNMX.FTZ R3, R77, R6, !PT ;  /* 0x000000064d037209 */ /* 0x000fe40007810000 */
[----:B------:R-:W-:Y:S02]  /*3f10*/  ISETP.LT.OR P1, PT, R0, 0x39, P1 ;  /* 0x000000390000780c */ /* 0x000fe40000f21670 */
[----:B------:R-:W-:Y:S02]  /*3f20*/  FMNMX.FTZ R6, R80, R3, !PT ;  /* 0x0000000350067209 */ /* 0x000fe40007810000 */
[----:B------:R-:W-:Y:S02]  /*3f30*/  FSEL R86, R86, -INF , !P1 ;  /* 0xff80000056567808 */ /* 0x000fe40004800000 */
[----:B------:R-:W-:Y:S02]  /*3f40*/  ISETP.NE.AND P1, PT, R116, RZ, PT ;  /* 0x000000ff7400720c */ /* 0x000fe40003f25270 */
[----:B------:R-:W-:-:S02]  /*3f50*/  FMNMX.FTZ R3, R81, R6, !PT ;  /* 0x0000000651037209 */ /* 0x000fc40007810000 */
[----:B------:R-:W-:Y:S02]  /*3f60*/  ISETP.GT.AND P1, PT, R4, 0x39, !P1 ;  /* 0x000000390400780c */ /* 0x000fe40004f24270 */
[----:B------:R-:W-:Y:S02]  /*3f70*/  FMNMX.FTZ R6, R84, R3, !PT ;  /* 0x0000000354067209 */ /* 0x000fe40007810000 */
[----:B------:R-:W-:Y:S02]  /*3f80*/  ISETP.LT.OR P1, PT, R0, 0x3a, P1 ;  /* 0x0000003a0000780c */ /* 0x000fe40000f21670 */
[----:B------:R-:W-:Y:S02]  /*3f90*/  FMNMX.FTZ R3, R85, R6, !PT ;  /* 0x0000000655037209 */ /* 0x000fe40007810000 */
[----:B------:R-:W-:Y:S02]  /*3fa0*/  FSEL R87, R87, -INF , !P1 ;  /* 0xff80000057577808 */ /* 0x000fe40004800000 */
[----:B------:R-:W-:-:S02]  /*3fb0*/  ISETP.NE.AND P1, PT, R117, RZ, PT ;  /* 0x000000ff7500720c */ /* 0x000fc40003f25270 */
[----:B------:R-:W-:Y:S02]  /*3fc0*/  FMNMX.FTZ R6, R56, R3, !PT ;  /* 0x0000000338067209 */ /* 0x000fe40007810000 */
[----:B------:R-:W-:Y:S02]  /*3fd0*/  ISETP.GT.AND P1, PT, R4, 0x40, !P1 ;  /* 0x000000400400780c */ /* 0x000fe40004f24270 */
[----:B------:R-:W-:Y:S02]  /*3fe0*/  FMNMX.FTZ R3, R57, R6, !PT ;  /* 0x0000000639037209 */ /* 0x000fe40007810000 */
[----:B------:R-:W-:Y:S02]  /*3ff0*/  ISETP.LT.OR P1, PT, R0, 0x41, P1 ;  /* 0x000000410000780c */ /* 0x000fe40000f21670 */
[----:B------:R-:W-:Y:S02]  /*4000*/  FMNMX.FTZ R6, R60, R3, !PT ;  /* 0x000000033c067209 */ /* 0x000fe40007810000 */
        /* <DEDUP_REMOVED lines=8> */
[----:B------:R-:W-:Y:S02]  /*4090*/  ISETP.GT.AND P1, PT, R4, 0x48, !P2 ;  /* 0x000000480400780c */ /* 0x000fe40005724270 */
[----:B------:R-:W-:Y:S02]  /*40a0*/  ISETP.NE.AND P2, PT, R130, RZ, PT ;  /* 0x000000ff8200720c */ /* 0x000fe40003f45270 */
[----:B------:R-:W-:Y:S02]  /*40b0*/  ISETP.LT.OR P1, PT, R0, 0x49, P1 ;  /* 0x000000490000780c */ /* 0x000fe40000f21670 */
[----:B------:R-:W-:Y:S02]  /*40c0*/  FMNMX.FTZ R6, R68, R3, !PT ;  /* 0x0000000344067209 */ /* 0x000fe40007810000 */
[----:B------:R-:W-:-:S02]  /*40d0*/  FSEL R62, R62, -INF , !P1 ;  /* 0xff8000003e3e7808 */ /* 0x000fc40004800000 */
[----:B------:R-:W-:Y:S02]  /*40e0*/  ISETP.GT.AND P1, PT, R4, 0x49, !P6 ;  /* 0x000000490400780c */ /* 0x000fe40007724270 */
[----:B------:R-:W-:Y:S02]  /*40f0*/  ISETP.NE.AND P6, PT, R131, RZ, PT ;  /* 0x000000ff8300720c */ /* 0x000fe40003fc5270 */
        /* <DEDUP_REMOVED lines=40> */
[C---:B------:R-:W-:Y:S02]  /*4380*/  ISETP.GT.AND P1, PT, R4.reuse, 0x61, !P1 ;  /* 0x000000610400780c */ /* 0x040fe40004f24270 */
[----:B------:R-:W-:Y:S01]  /*4390*/  ISETP.GT.AND P3, PT, R4, 0x90, !P3 ;  /* 0x000000900400780c */ /* 0x000fe20005f64270 */
[----:B------:R-:W1:Y:S01]  /*43a0*/  SHFL.BFLY PT, R3, R6, 0x2, 0x1f ;  /* 0x0c401f0006037f89 */ /* 0x000e6200000e0000 */
[----:B------:R-:W-:Y:S02]  /*43b0*/  ISETP.LT.OR P1, PT, R0, 0x62, P1 ;  /* 0x000000620000780c */ /* 0x000fe40000f21670 */
[----:B------:R-:W-:Y:S02]  /*43c0*/  ISETP.GT.AND P4, PT, R4, 0x91, !P4 ;  /* 0x000000910400780c */ /* 0x000fe40006784270 */
[----:B------:R-:W-:Y:S02]  /*43d0*/  FSEL R43, R43, -INF , !P1 ;  /* 0xff8000002b2b7808 */ /* 0x000fe40004800000 */
[----:B------:R-:W-:-:S02]  /*43e0*/  ISETP.NE.AND P1, PT, R127, RZ, PT ;  /* 0x000000ff7f00720c */ /* 0x000fc40003f25270 */
[C---:B------:R-:W-:Y:S02]  /*43f0*/  ISETP.GT.AND P5, PT, R4.reuse, 0x98, !P5 ;  /* 0x000000980400780c */ /* 0x040fe40006fa4270 */
[----:B------:R-:W-:Y:S02]  /*4400*/  ISETP.GT.AND P1, PT, R4, 0x68, !P1 ;  /* 0x000000680400780c */ /* 0x000fe40004f24270 */
[C---:B------:R-:W-:Y:S02]  /*4410*/  ISETP.LT.OR P3, PT, R0.reuse, 0x91, P3 ;  /* 0x000000910000780c */ /* 0x040fe40001f61670 */
[C---:B------:R-:W-:Y:S02]  /*4420*/  ISETP.LT.OR P1, PT, R0.reuse, 0x69, P1 ;  /* 0x000000690000780c */ /* 0x040fe40000f21670 */
[----:B------:R-:W-:Y:S02]  /*4430*/  ISETP.LT.OR P4, PT, R0, 0x92, P4 ;  /* 0x000000920000780c */ /* 0x000fe40002781670 */
[----:B------:R-:W-:-:S02]  /*4440*/  FSEL R46, R46, -INF , !P1 ;  /* 0xff8000002e2e7808 */ /* 0x000fc40004800000 */
[----:B------:R-:W-:Y:S02]  /*4450*/  ISETP.NE.AND P1, PT, R128, RZ, PT ;  /* 0x000000ff8000720c */ /* 0x000fe40003f25270 */
[----:B------:R-:W-:Y:S02]  /*4460*/  FSEL R34, R34, -INF , !P3 ;  /* 0xff80000022227808 */ /* 0x000fe40005800000 */
[----:B------:R-:W-:Y:S02]  /*4470*/  ISETP.GT.AND P1, PT, R4, 0x69, !P1 ;  /* 0x000000690400780c */ /* 0x000fe40004f24270 */
[----:B-1----:R-:W-:Y:S02]  /*4480*/  FMNMX.FTZ R9, R6, R3, !PT ;  /* 0x0000000306097209 */ /* 0x002fe40007810000 */
[C---:B------:R-:W-:Y:S02]  /*4490*/  ISETP.LT.OR P1, PT, R0.reuse, 0x6a, P1 ;  /* 0x0000006a0000780c */ /* 0x040fe40000f21670 */
[----:B------:R-:W-:Y:S01]  /*44a0*/  ISETP.LT.OR P5, PT, R0, 0x99, P5 ;  /* 0x000000990000780c */ /* 0x000fe20002fa1670 */
[----:B------:R-:W1:Y:S01]  /*44b0*/  SHFL.BFLY PT, R10, R9, 0x1, 0x1f ;  /* 0x0c201f00090a7f89 */ /* 0x000e6200000e0000 */
[----:B------:R-:W-:-:S02]  /*44c0*/  FSEL R47, R47, -INF , !P1 ;  /* 0xff8000002f2f7808 */ /* 0x000fc40004800000 */
[----:B------:R-:W-:Y:S02]  /*44d0*/  ISETP.NE.AND P1, PT, R129, RZ, PT ;  /* 0x000000ff8100720c */ /* 0x000fe40003f25270 */
[----:B------:R-:W-:Y:S02]  /*44e0*/  FSEL R35, R35, -INF , !P4 ;  /* 0xff80000023237808 */ /* 0x000fe40006000000 */
[----:B------:R-:W-:Y:S02]  /*44f0*/  ISETP.GT.AND P1, PT, R4, 0x70, !P1 ;  /* 0x000000700400780c */ /* 0x000fe40004f24270 */
[----:B------:R-:W-:Y:S02]  /*4500*/  FSEL R38, R38, -INF , !P5 ;  /* 0xff80000026267808 */ /* 0x000fe40006800000 */
[----:B------:R-:W-:Y:S02]  /*4510*/  ISETP.LT.OR P1, PT, R0, 0x71, P1 ;  /* 0x000000710000780c */ /* 0x000fe40000f21670 */
[----:B------:R-:W-:-:S02]  /*4520*/  R2UR UR10, R105 ;  /* 0x00000000690a72ca */ /* 0x000fc400000e0000 */
[----:B------:R-:W-:Y:S02]  /*4530*/  FSEL R50, R50, -INF , !P1 ;  /* 0xff80000032327808 */ /* 0x000fe40004800000 */
[----:B------:R-:W-:Y:S02]  /*4540*/  ISETP.GT.AND P1, PT, R4, 0x71, !P2 ;  /* 0x000000710400780c */ /* 0x000fe40005724270 */
[----:B------:R-:W-:Y:S02]  /*4550*/  ISETP.NE.AND P2, PT, R133, RZ, PT ;  /* 0x000000ff8500720c */ /* 0x000fe40003f45270 */
[----:B------:R-:W-:Y:S02]  /*4560*/  ISETP.LT.OR P1, PT, R0, 0x72, P1 ;  /* 0x000000720000780c */ /* 0x000fe40000f21670 */
[----:B-1----:R-:W-:Y:S01]  /*4570*/  FMNMX.FTZ R3, R9, R10, !PT ;  /* 0x0000000a09037209 */ /* 0x002fe20007810000 */
[----:B------:R-:W-:Y:S01]  /*4580*/  IMAD.U32 R10, RZ, RZ, UR41 ;  /* 0x00000029ff0a7e24 */ /* 0x000fe2000f8e00ff */
[----:B------:R-:W-:Y:S01]  /*4590*/  FSEL R51, R51, -INF , !P1 ;  /* 0xff80000033337808 */ /* 0x000fe20004800000 */
[----:B------:R-:W-:Y:S01]  /*45a0*/  UIADD3 UR6, UR10, UR6, URZ ;  /* 0x000000060a067290 */ /* 0x000fe2000fffe03f */
[----:B------:R-:W-:Y:S01]  /*45b0*/  ISETP.GT.AND P1, PT, R4, 0x78, !P6 ;  /* 0x000000780400780c */ /* 0x000fe20007724270 */
[----:B------:R-:W-:-:S01]  /*45c0*/  FFMA.FTZ R5, R3, R10, -8 ;  /* 0xc100000003057423 */ /* 0x000fc2000001000a */
[----:B------:R-:W-:-:S02]  /*45d0*/  ISETP.NE.AND P6, PT, R134, RZ, PT ;  /* 0x000000ff8600720c */ /* 0x000fc40003fc5270 */
[----:B------:R-:W-:-:S04]  /*45e0*/  ISETP.LT.OR P1, PT, R0, 0x79, P1 ;  /* 0x000000790000780c */ /* 0x000fc80000f21670 */
[----:B------:R-:W-:Y:S02]  /*45f0*/  FSEL R54, R54, -INF , !P1 ;  /* 0xff80000036367808 */ /* 0x000fe40004800000 */
[----:B------:R-:W-:-:S04]  /*4600*/  ISETP.NE.AND P1, PT, R132, RZ, PT ;  /* 0x000000ff8400720c */ /* 0x000fc80003f25270 */
[----:B------:R-:W-:-:S04]  /*4610*/  ISETP.GT.AND P1, PT, R4, 0x79, !P1 ;  /* 0x000000790400780c */ /* 0x000fc80004f24270 */
        /* <DEDUP_REMOVED lines=31> */
[----:B------:R-:W-:-:S04]  /*4810*/  ISETP.GT.AND P1, PT, R4, RZ, !P1 ;  /* 0x000000ff0400720c */ /* 0x000fc80004f24270 */
[----:B------:R-:W-:-:S04]  /*4820*/  ISETP.LT.OR P1, PT, R0, 0x1, P1 ;  /* 0x000000010000780c */ /* 0x000fc80000f21670 */
[----:B------:R-:W-:Y:S02]  /*4830*/  FSEL R90, R90, -INF , !P1 ;  /* 0xff8000005a5a7808 */ /* 0x000fe40004800000 */
[----:B------:R-:W-:Y:S02]  /*4840*/  ISETP.GT.AND P1, PT, R4, 0x80, !P2 ;  /* 0x000000800400780c */ /* 0x000fe40005724270 */
[----:B------:R-:W-:Y:S02]  /*4850*/  FMNMX.FTZ R15, R90, R91, !PT ;  /* 0x0000005b5a0f7209 */ /* 0x000fe40007810000 */
[----:B------:R-:W-:Y:S02]  /*4860*/  ISETP.LT.OR P1, PT, R0, 0x81, P1 ;  /* 0x000000810000780c */ /* 0x000fe40000f21670 */
[----:B------:R-:W-:Y:S02]  /*4870*/  FMNMX.FTZ R20, R94, R15, !PT ;  /* 0x0000000f5e147209 */ /* 0x000fe40007810000 */
[----:B------:R-:W-:-:S02]  /*4880*/  FSEL R26, R26, -INF , !P1 ;  /* 0xff8000001a1a7808 */ /* 0x000fc40004800000 */
[----:B------:R-:W-:Y:S02]  /*4890*/  ISETP.GT.AND P1, PT, R4, 0x81, !P6 ;  /* 0x000000810400780c */ /* 0x000fe40007724270 */
[----:B------:R-:W-:Y:S02]  /*48a0*/  FMNMX.FTZ R21, R95, R20, !PT ;  /* 0x000000145f157209 */ /* 0x000fe40007810000 */
[----:B------:R-:W-:Y:S02]  /*48b0*/  ISETP.LT.OR P1, PT, R0, 0x82, P1 ;  /* 0x000000820000780c */ /* 0x000fe40000f21670 */
[----:B------:R-:W-:Y:S02]  /*48c0*/  ISETP.NE.AND P6, PT, R135, RZ, PT ;  /* 0x000000ff8700720c */ /* 0x000fe40003fc5270 */
[----:B------:R-:W-:Y:S02]  /*48d0*/  FSEL R27, R27, -INF , !P1 ;  /* 0xff8000001b1b7808 */ /* 0x000fe40004800000 */
[----:B------:R-:W-:-:S02]  /*48e0*/  FSETP.NEU.FTZ.AND P1, PT, R3, -INF , PT ;  /* 0xff8000000300780b */ /* 0x000fc40003f3d000 */
[----:B------:R-:W-:Y:S02]  /*48f0*/  ISETP.NE.AND P2, PT, R136, RZ, PT ;  /* 0x000000ff8800720c */ /* 0x000fe40003f45270 */
[----:B------:R-:W-:Y:S02]  /*4900*/  FSEL R88, R5, RZ, P1 ;  /* 0x000000ff05587208 */ /* 0x000fe40000800000 */
[----:B------:R-:W-:Y:S02]  /*4910*/  ISETP.GT.AND P1, PT, R4, 0x88, !P6 ;  /* 0x000000880400780c */ /* 0x000fe40007724270 */
[----:B------:R-:W-:Y:S01]  /*4920*/  ISETP.NE.AND P6, PT, R137, RZ, PT ;  /* 0x000000ff8900720c */ /* 0x000fe20003fc5270 */
[--C-:B------:R-:W-:Y:S01]  /*4930*/  FFMA.FTZ R6, R89, UR41, -R88.reuse ;  /* 0x0000002959067c23 */ /* 0x100fe20008010858 */
[----:B------:R-:W-:-:S01]  /*4940*/  FFMA.FTZ R89, R72, UR41, -R88 ;  /* 0x0000002948597c23 */ /* 0x000fc20008010858 */
[----:B------:R-:W-:Y:S01]  /*4950*/  FMNMX.FTZ R72, R98, R21, !PT ;  /* 0x0000001562487209 */ /* 0x000fe20007810000 */
[----:B------:R-:W-:-:S01]  /*4960*/  FFMA.FTZ R20, R73, UR41, -R88 ;  /* 0x0000002949147c23 */ /* 0x000fc20008010858 */
[--C-:B------:R-:W-:Y:S01]  /*4970*/  FFMA.FTZ R9, R92, UR41, -R88.reuse ;  /* 0x000000295c097c23 */ /* 0x100fe20008010858 */
[----:B------:R-:W-:-:S01]  /*4980*/  FFMA.FTZ R92, R76, UR41, -R88 ;  /* 0x000000294c5c7c23 */ /* 0x000fc20008010858 */
[----:B------:R-:W-:Y:S01]  /*4990*/  FMNMX.FTZ R21, R99, R72, !PT ;  /* 0x0000004863157209 */ /* 0x000fe20007810000 */
[----:B------:R1:W-:Y:S01]  /*49a0*/  MUFU.EX2 R15, R89 ;  /* 0x00000059000f7308 */ /* 0x0003e20000000800 */
[----:B------:R-:W-:Y:S01]  /*49b0*/  ISETP.LT.OR P1, PT, R0, 0x89, P1 ;  /* 0x000000890000780c */ /* 0x000fe20000f21670 */
[--C-:B------:R-:W-:Y:S01]  /*49c0*/  FFMA.FTZ R5, R13, UR41, -R88.reuse ;  /* 0x000000290d057c23 */ /* 0x100fe20008010858 */
[----:B------:R-:W-:Y:S01]  /*49d0*/  FMNMX.FTZ R72, R102, R21, !PT ;  /* 0x0000001566487209 */ /* 0x000fe20007810000 */
[--C-:B------:R-:W-:Y:S01]  /*49e0*/  FFMA.FTZ R10, R93, UR41, -R88.reuse ;  /* 0x000000295d0a7c23 */ /* 0x100fe20008010858 */
[----:B------:R-:W-:Y:S01]  /*49f0*/  FSEL R30, R30, -INF , !P1 ;  /* 0xff8000001e1e7808 */ /* 0x000fe20004800000 */
[--C-:B------:R-:W-:Y:S01]  /*4a00*/  FFMA.FTZ R11, R96, UR41, -R88.reuse ;  /* 0x00000029600b7c23 */ /* 0x100fe20008010858 */
[----:B------:R-:W-:Y:S01]  /*4a10*/  FMNMX.FTZ R73, R103, R72, !PT ;  /* 0x0000004867497209 */ /* 0x000fe20007810000 */
[--C-:B------:R-:W-:Y:S01]  /*4a20*/  FFMA.FTZ R72, R77, UR41, -R88.reuse ;  /* 0x000000294d487c23 */ /* 0x100fe20008010858 */
[----:B-1----:R-:W-:-:S01]  /*4a30*/  FFMA.FTZ R89, R80, UR41, -R88 ;  /* 0x0000002950597c23 */ /* 0x002fc20008010858 */
[----:B------:R1:W-:Y:S01]  /*4a40*/  MUFU.EX2 R21, R92 ;  /* 0x0000005c00157308 */ /* 0x0003e20000000800 */
[----:B------:R-:W-:Y:S01]  /*4a50*/  FMNMX.FTZ R76, R74, R73, !PT ;  /* 0x000000494a4c7209 */ /* 0x000fe20007810000 */
[--C-:B------:R-:W-:Y:S01]  /*4a60*/  FFMA.FTZ R12, R97, UR41, -R88.reuse ;  /* 0x00000029610c7c23 */ /* 0x100fe20008010858 */
[----:B------:R-:W-:Y:S01]  /*4a70*/  ISETP.GT.AND P1, PT, R4, 0x89, !P2 ;  /* 0x000000890400780c */ /* 0x000fe20005724270 */
[--C-:B------:R-:W-:Y:S01]  /*4a80*/  FFMA.FTZ R13, R100, UR41, -R88.reuse ;  /* 0x00000029640d7c23 */ /* 0x100fe20008010858 */
[----:B------:R-:W-:Y:S01]  /*4a90*/  FMNMX.FTZ R73, R75, R76, !PT ;  /* 0x0000004c4b497209 */ /* 0x000fe20007810000 */
[--C-:B------:R-:W-:Y:S01]  /*4aa0*/  FFMA.FTZ R14, R101, UR41, -R88.reuse ;  /* 0x00000029650e7c23 */ /* 0x100fe20008010858 */
[----:B------:R-:W-:Y:S01]  /*4ab0*/  ISETP.LT.OR P1, PT, R0, 0x8a, P1 ;  /* 0x0000008a0000780c */ /* 0x000fe20000f21670 */
[--C-:B------:R-:W-:Y:S01]  /*4ac0*/  FFMA.FTZ R56, R56, UR41, -R88.reuse ;  /* 0x0000002938387c23 */ /* 0x100fe20008010858 */
[----:B------:R-:W-:Y:S01]  /*4ad0*/  FMNMX.FTZ R76, R78, R73, !PT ;  /* 0x000000494e4c7209 */ /* 0x000fe20007810000 */
[--C-:B-1----:R-:W-:Y:S01]  /*4ae0*/  FFMA.FTZ R92, R84, UR41, -R88.reuse ;  /* 0x00000029545c7c23 */ /* 0x102fe20008010858 */
[----:B------:R-:W-:Y:S01]  /*4af0*/  ISETP.GT.AND P2, PT, R4, 0x99, !P6 ;  /* 0x000000990400780c */ /* 0x000fe20007744270 */
[--C-:B------:R-:W-:Y:S01]  /*4b00*/  FFMA.FTZ R57, R57, UR41, -R88.reuse ;  /* 0x0000002939397c23 */ /* 0x100fe20008010858 */
[----:B------:R-:W-:Y:S01]  /*4b10*/  FMNMX.FTZ R77, R79, R76, !PT ;  /* 0x0000004c4f4d7209 */ /* 0x000fe20007810000 */
[--C-:B------:R-:W-:Y:S01]  /*4b20*/  FFMA.FTZ R76, R81, UR41, -R88.reuse ;  /* 0x00000029514c7c23 */ /* 0x100fe20008010858 */
[----:B------:R-:W-:Y:S01]  /*4b30*/  FSEL R31, R31, -INF , !P1 ;  /* 0xff8000001f1f7808 */ /* 0x000fe20004800000 */
[--C-:B------:R-:W-:Y:S01]  /*4b40*/  FFMA.FTZ R60, R60, UR41, -R88.reuse ;  /* 0x000000293c3c7c23 */ /* 0x100fe20008010858 */
[----:B------:R-:W-:Y:S01]  /*4b50*/  FMNMX.FTZ R80, R82, R77, !PT ;  /* 0x0000004d52507209 */ /* 0x000fe20007810000 */
[--C-:B------:R-:W-:Y:S01]  /*4b60*/  FFMA.FTZ R61, R61, UR41, -R88.reuse ;  /* 0x000000293d3d7c23 */ /* 0x100fe20008010858 */
        /* <DEDUP_REMOVED lines=19> */
[----:B------:R-:W-:Y:S01]  /*4ca0*/  FFMA.FTZ R37, R37, UR41, -R88 ;  /* 0x0000002925257c23 */ /* 0x000fe20008010858 */
[----:B------:R-:W-:Y:S02]  /*4cb0*/  MUFU.EX2 R5, R5 ;  /* 0x0000000500057308 */ /* 0x000fe40000000800 */
[----:B------:R-:W-:-:S04]  /*4cc0*/  FMNMX.FTZ R84, R62, R81, !PT ;  /* 0x000000513e547209 */ /* 0x000fc80007810000 */
[----:B------:R-:W-:Y:S02]  /*4cd0*/  FMNMX.FTZ R81, R63, R84, !PT ;  /* 0x000000543f517209 */ /* 0x000fe40007810000 */
[----:B------:R-:W1:Y:S02]  /*4ce0*/  MUFU.EX2 R6, R6 ;  /* 0x0000000600067308 */ /* 0x000e640000000800 */
[----:B------:R-:W-:-:S04]  /*4cf0*/  FMNMX.FTZ R84, R66, R81, !PT ;  /* 0x0000005142547209 */ /* 0x000fc80007810000 */
[----:B------:R-:W-:Y:S02]  /*4d00*/  FMNMX.FTZ R81, R67, R84, !PT ;  /* 0x0000005443517209 */ /* 0x000fe40007810000 */
[----:B------:R-:W2:Y:S02]  /*4d10*/  MUFU.EX2 R9, R9 ;  /* 0x0000000900097308 */ /* 0x000ea40000000800 */
[----:B------:R-:W-:-:S04]  /*4d20*/  FMNMX.FTZ R84, R70, R81, !PT ;  /* 0x0000005146547209 */ /* 0x000fc80007810000 */
[----:B------:R-:W-:Y:S02]  /*4d30*/  FMNMX.FTZ R81, R71, R84, !PT ;  /* 0x0000005447517209 */ /* 0x000fe40007810000 */
[----:B------:R-:W3:Y:S02]  /*4d40*/  MUFU.EX2 R10, R10 ;  /* 0x0000000a000a7308 */ /* 0x000ee40000000800 */
[----:B------:R-:W-:-:S04]  /*4d50*/  FMNMX.FTZ R84, R42, R81, !PT ;  /* 0x000000512a547209 */ /* 0x000fc80007810000 */
[----:B------:R-:W-:Y:S02]  /*4d60*/  FMNMX.FTZ R81, R43, R84, !PT ;  /* 0x000000542b517209 */ /* 0x000fe40007810000 */
[----:B------:R-:W4:Y:S02]  /*4d70*/  MUFU.EX2 R11, R11 ;  /* 0x0000000b000b7308 */ /* 0x000f240000000800 */
[----:B------:R-:W-:-:S04]  /*4d80*/  FMNMX.FTZ R84, R46, R81, !PT ;  /* 0x000000512e547209 */ /* 0x000fc80007810000 */
[----:B------:R-:W-:Y:S02]  /*4d90*/  FMNMX.FTZ R81, R47, R84, !PT ;  /* 0x000000542f517209 */ /* 0x000fe40007810000 */
[----:B------:R5:W-:Y:S02]  /*4da0*/  MUFU.EX2 R73, R89 ;  /* 0x0000005900497308 */ /* 0x000be40000000800 */
[----:B------:R-:W-:-:S04]  /*4db0*/  FMNMX.FTZ R84, R50, R81, !PT ;  /* 0x0000005132547209 */ /* 0x000fc80007810000 */
[----:B------:R-:W-:Y:S02]  /*4dc0*/  FMNMX.FTZ R81, R51, R84, !PT ;  /* 0x0000005433517209 */ /* 0x000fe40007810000 */
[----:B------:R-:W4:Y:S02]  /*4dd0*/  MUFU.EX2 R12, R12 ;  /* 0x0000000c000c7308 */ /* 0x000f240000000800 */
[----:B------:R-:W-:-:S04]  /*4de0*/  FMNMX.FTZ R84, R54, R81, !PT ;  /* 0x0000005136547209 */ /* 0x000fc80007810000 */
[----:B------:R-:W-:Y:S02]  /*4df0*/  FMNMX.FTZ R81, R55, R84, !PT ;  /* 0x0000005437517209 */ /* 0x000fe40007810000 */
[----:B------:R-:W-:Y:S02]  /*4e00*/  MUFU.EX2 R13, R13 ;  /* 0x0000000d000d7308 */ /* 0x000fe40000000800 */
[----:B------:R-:W-:-:S04]  /*4e10*/  FMNMX.FTZ R84, R26, R81, !PT ;  /* 0x000000511a547209 */ /* 0x000fc80007810000 */
[----:B------:R-:W-:Y:S01]  /*4e20*/  FMNMX.FTZ R81, R27, R84, !PT ;  /* 0x000000541b517209 */ /* 0x000fe20007810000 */
[----:B------:R-:W-:-:S01]  /*4e30*/  FFMA.FTZ R84, R40, UR41, -R88 ;  /* 0x0000002928547c23 */ /* 0x000fc20008010858 */
[----:B------:R-:W-:Y:S02]  /*4e40*/  MUFU.EX2 R14, R14 ;  /* 0x0000000e000e7308 */ /* 0x000fe40000000800 */
[----:B------:R-:W-:-:S04]  /*4e50*/  FMNMX.FTZ R4, R30, R81, !PT ;  /* 0x000000511e047209 */ /* 0x000fc80007810000 */
[----:B------:R-:W-:Y:S01]  /*4e60*/  FMNMX.FTZ R85, R31, R4, !PT ;  /* 0x000000041f557209 */ /* 0x000fe20007810000 */
[----:B------:R-:W-:-:S01]  /*4e70*/  FFMA.FTZ R4, R41, UR41, -R88 ;  /* 0x0000002929047c23 */ /* 0x000fc20008010858 */
[----:B------:R1:W-:Y:S02]  /*4e80*/  MUFU.EX2 R81, R84 ;  /* 0x0000005400517308 */ /* 0x0003e40000000800 */
[----:B------:R-:W-:-:S04]  /*4e90*/  FMNMX.FTZ R40, R34, R85, !PT ;  /* 0x0000005522287209 */ /* 0x000fc80007810000 */
        /* <DEDUP_REMOVED lines=9> */
[----:B------:R-:W-:Y:S01]  /*4f30*/  IMAD.U32 R53, RZ, RZ, UR41 ;  /* 0x00000029ff357e24 */ /* 0x000fe2000f8e00ff */
[----:B------:R-:W-:Y:S03]  /*4f40*/  MUFU.EX2 R20, R20 ;  /* 0x0000001400147308 */ /* 0x000fe60000000800 */
[----:B------:R-:W2:Y:S05]  /*4f50*/  SHFL.BFLY PT, R85, R0, 0x2, 0x1f ;  /* 0x0c401f0000557f89 */ /* 0x000eaa00000e0000 */
[----:B------:R4:W-:Y:S08]  /*4f60*/  MUFU.EX2 R77, R92 ;  /* 0x0000005c004d7308 */ /* 0x0009f00000000800 */
[----:B------:R-:W-:Y:S08]  /*4f70*/  MUFU.EX2 R72, R72 ;  /* 0x0000004800487308 */ /* 0x000ff00000000800 */
[----:B------:R-:W-:Y:S01]  /*4f80*/  MUFU.EX2 R76, R76 ;  /* 0x0000004c004c7308 */ /* 0x000fe20000000800 */
[----:B--2---:R-:W-:-:S05]  /*4f90*/  FMNMX.FTZ R85, R0, R85, !PT ;  /* 0x0000005500557209 */ /* 0x004fca0007810000 */
[----:B------:R-:W2:Y:S02]  /*4fa0*/  SHFL.BFLY PT, R0, R85, 0x1, 0x1f ;  /* 0x0c201f0055007f89 */ /* 0x000ea400000e0000 */
[----:B------:R-:W-:Y:S08]  /*4fb0*/  MUFU.EX2 R80, R80 ;  /* 0x0000005000507308 */ /* 0x000ff00000000800 */
[----:B------:R-:W-:Y:S08]  /*4fc0*/  MUFU.EX2 R56, R56 ;  /* 0x0000003800387308 */ /* 0x000ff00000000800 */
[----:B------:R-:W-:Y:S01]  /*4fd0*/  MUFU.EX2 R57, R57 ;  /* 0x0000003900397308 */ /* 0x000fe20000000800 */
[----:B--2---:R-:W-:-:S07]  /*4fe0*/  FMNMX.FTZ R0, R85, R0, !PT ;  /* 0x0000000055007209 */ /* 0x004fce0007810000 */
[----:B------:R-:W-:Y:S01]  /*4ff0*/  MUFU.EX2 R60, R60 ;  /* 0x0000003c003c7308 */ /* 0x000fe20000000800 */
[C---:B------:R-:W-:Y:S01]  /*5000*/  FSETP.NEU.FTZ.AND P1, PT, R0.reuse, -INF , PT ;  /* 0xff8000000000780b */ /* 0x040fe20003f3d000 */
[----:B------:R-:W-:-:S06]  /*5010*/  FFMA.FTZ R52, R0, R53, -8 ;  /* 0xc100000000347423 */ /* 0x000fcc0000010035 */
[----:B------:R-:W-:Y:S01]  /*5020*/  MUFU.EX2 R61, R61 ;  /* 0x0000003d003d7308 */ /* 0x000fe20000000800 */
[----:B------:R-:W-:Y:S02]  /*5030*/  FSEL R88, R52, RZ, P1 ;  /* 0x000000ff34587208 */ /* 0x000fe40000800000 */
[----:B------:R-:W-:-:S03]  /*5040*/  PLOP3.LUT P1, PT, PT, PT, UP0, 0x40, 0x0 ;  /* 0x000000000000781c */ /* 0x000fc60003f2e808 */
[--C-:B------:R-:W-:Y:S01]  /*5050*/  FFMA.FTZ R52, R90, UR41, -R88.reuse ;  /* 0x000000295a347c23 */ /* 0x100fe20008010858 */
[----:B------:R-:W-:-:S01]  /*5060*/  FFMA.FTZ R53, R91, UR41, -R88 ;  /* 0x000000295b357c23 */ /* 0x000fc20008010858 */
[--C-:B------:R-:W-:Y:S01]  /*5070*/  FFMA.FTZ R94, R94, UR41, -R88.reuse ;  /* 0x000000295e5e7c23 */ /* 0x100fe20008010858 */
[----:B------:R-:W-:-:S01]  /*5080*/  FFMA.FTZ R95, R95, UR41, -R88 ;  /* 0x000000295f5f7c23 */ /* 0x000fc20008010858 */
[--C-:B-----5:R-:W-:Y:S01]  /*5090*/  FFMA.FTZ R89, R78, UR41, -R88.reuse ;  /* 0x000000294e597c23 */ /* 0x120fe20008010858 */
[----:B------:R-:W-:-:S01]  /*50a0*/  FFMA.FTZ R78, R82, UR41, -R88 ;  /* 0x00000029524e7c23 */ /* 0x000fc20008010858 */
[----:B------:R-:W-:Y:S01]  /*50b0*/  MUFU.EX2 R52, R52 ;  /* 0x0000003400347308 */ /* 0x000fe20000000800 */
[----:B------:R-:W-:-:S01]  /*50c0*/  FFMA.FTZ R82, R62, UR41, -R88 ;  /* 0x000000293e527c23 */ /* 0x000fc20008010858 */
[--C-:B-1----:R-:W-:Y:S01]  /*50d0*/  FFMA.FTZ R84, R98, UR41, -R88.reuse ;  /* 0x0000002962547c23 */ /* 0x102fe20008010858 */
[----:B------:R-:W-:-:S01]  /*50e0*/  FFMA.FTZ R62, R66, UR41, -R88 ;  /* 0x00000029423e7c23 */ /* 0x000fc20008010858 */
[----:B------:R-:W-:Y:S01]  /*50f0*/  FADD.FTZ R66, R5, R6 ;  /* 0x0000000605427221 */ /* 0x000fe20000010000 */
[----:B------:R-:W-:-:S01]  /*5100*/  FFMA.FTZ R90, R79, UR41, -R88 ;  /* 0x000000294f5a7c23 */ /* 0x000fc20008010858 */
[--C-:B------:R-:W-:Y:S01]  /*5110*/  FFMA.FTZ R85, R99, UR41, -R88.reuse ;  /* 0x0000002963557c23 */ /* 0x100fe20008010858 */
[----:B------:R-:W-:-:S01]  /*5120*/  FFMA.FTZ R79, R83, UR41, -R88 ;  /* 0x00000029534f7c23 */ /* 0x000fc20008010858 */
[----:B------:R-:W1:Y:S01]  /*5130*/  MUFU.EX2 R53, R53 ;  /* 0x0000003500357308 */ /* 0x000e620000000800 */
[----:B------:R-:W-:-:S01]  /*5140*/  FADD.FTZ R83, R9, R66 ;  /* 0x0000004209537221 */ /* 0x000fc20000010000 */
[--C-:B------:R-:W-:Y:S01]  /*5150*/  FFMA.FTZ R102, R102, UR41, -R88.reuse ;  /* 0x0000002966667c23 */ /* 0x100fe20008010858 */
[----:B------:R-:W-:-:S01]  /*5160*/  FFMA.FTZ R103, R103, UR41, -R88 ;  /* 0x0000002967677c23 */ /* 0x000fc20008010858 */
[----:B------:R-:W-:Y:S01]  /*5170*/  FFMA.FTZ R74, R74, UR41, -R88 ;  /* 0x000000294a4a7c23 */ /* 0x000fe20008010858 */
[----:B---3--:R-:W-:-:S01]  /*5180*/  FADD.FTZ R66, R10, R83 ;  /* 0x000000530a427221 */ /* 0x008fc20000010000 */
[--C-:B------:R-:W-:Y:S01]  /*5190*/  FFMA.FTZ R75, R75, UR41, -R88.reuse ;  /* 0x000000294b4b7c23 */ /* 0x100fe20008010858 */
[----:B------:R-:W-:-:S01]  /*51a0*/  FFMA.FTZ R86, R86, UR41, -R88 ;  /* 0x0000002956567c23 */ /* 0x000fc20008010858 */
[----:B------:R-:W2:Y:S01]  /*51b0*/  MUFU.EX2 R94, R94 ;  /* 0x0000005e005e7308 */ /* 0x000ea20000000800 */
[----:B----4-:R-:W-:-:S01]  /*51c0*/  FADD.FTZ R91, R11, R66 ;  /* 0x000000420b5b7221 */ /* 0x010fc20000010000 */
[--C-:B------:R-:W-:Y:S01]  /*51d0*/  FFMA.FTZ R87, R87, UR41, -R88.reuse ;  /* 0x0000002957577c23 */ /* 0x100fe20008010858 */
[----:B------:R-:W-:-:S01]  /*51e0*/  FFMA.FTZ R58, R58, UR41, -R88 ;  /* 0x000000293a3a7c23 */ /* 0x000fc20008010858 */
[----:B------:R-:W-:Y:S01]  /*51f0*/  FFMA.FTZ R59, R59, UR41, -R88 ;  /* 0x000000293b3b7c23 */ /* 0x000fe20008010858 */
[----:B------:R-:W-:-:S01]  /*5200*/  FADD.FTZ R92, R12, R91 ;  /* 0x0000005b0c5c7221 */ /* 0x000fc20000010000 */
[--C-:B------:R-:W-:Y:S01]  /*5210*/  FFMA.FTZ R63, R63, UR41, -R88.reuse ;  /* 0x000000293f3f7c23 */ /* 0x100fe20008010858 */
[----:B------:R-:W-:-:S01]  /*5220*/  FFMA.FTZ R67, R67, UR41, -R88 ;  /* 0x0000002943437c23 */ /* 0x000fc20008010858 */
[----:B------:R-:W3:Y:S01]  /*5230*/  MUFU.EX2 R95, R95 ;  /* 0x0000005f005f7308 */ /* 0x000ee20000000800 */
[----:B-1----:R-:W-:-:S01]  /*5240*/  FADD.FTZ R83, R52, R53 ;  /* 0x0000003534537221 */ /* 0x002fc20000010000 */
[----:B------:R-:W-:Y:S01]  /*5250*/  FADD.FTZ R91, R13, R92 ;  /* 0x0000005c0d5b7221 */ /* 0x000fe20000010000 */
[----:B------:R-:W-:Y:S01]  /*5260*/  F2FP.SATFINITE.E4M3.F32.PACK_AB_MERGE_C R13, R14, R13, RZ ;  /* 0x0000000d0e0d723e */ /* 0x000fe200048070ff */
[--C-:B------:R-:W-:Y:S01]  /*5270*/  FFMA.FTZ R70, R70, UR41, -R88.reuse ;  /* 0x0000002946467c23 */ /* 0x100fe20008010858 */
[----:B------:R-:W-:-:S01]  /*5280*/  FFMA.FTZ R71, R71, UR41, -R88 ;  /* 0x0000002947477c23 */ /* 0x000fc20008010858 */
[----:B------:R-:W-:Y:S01]  /*5290*/  FADD.FTZ R92, R14, R91 ;  /* 0x0000005b0e5c7221 */ /* 0x000fe20000010000 */
[----:B------:R-:W-:-:S01]  /*52a0*/  FFMA.FTZ R42, R42, UR41, -R88 ;  /* 0x000000292a2a7c23 */ /* 0x000fc20008010858 */
[----:B------:R-:W1:Y:S01]  /*52b0*/  MUFU.EX2 R84, R84 ;  /* 0x0000005400547308 */ /* 0x000e620000000800 */
[----:B--2---:R-:W-:-:S01]  /*52c0*/  FADD.FTZ R66, R94, R83 ;  /* 0x000000535e427221 */ /* 0x004fc20000010000 */
[----:B------:R-:W-:Y:S01]  /*52d0*/  FADD.FTZ R91, R15, R92 ;  /* 0x0000005c0f5b7221 */ /* 0x000fe20000010000 */
[----:B------:R-:W-:-:S01]  /*52e0*/  FFMA.FTZ R43, R43, UR41, -R88 ;  /* 0x000000292b2b7c23 */ /* 0x000fc20008010858 */
[----:B------:R-:W-:Y:S01]  /*52f0*/  FFMA.FTZ R46, R46, UR41, -R88 ;  /* 0x000000292e2e7c23 */ /* 0x000fe20008010858 */
[----:B------:R-:W-:Y:S01]  /*5300*/  F2FP.SATFINITE.E4M3.F32.PACK_AB_MERGE_C R218, R12, R11, R13 ;  /* 0x0000000b0cda723e */ /* 0x000fe2000480700d */
[----:B------:R-:W-:Y:S01]  /*5310*/  FADD.FTZ R92, R20, R91 ;  /* 0x0000005b145c7221 */ /* 0x000fe20000010000 */
[----:B------:R-:W-:Y:S01]  /*5320*/  F2FP.SATFINITE.E4M3.F32.PACK_AB_MERGE_C R91, R10, R9, RZ ;  /* 0x000000090a5b723e */ /* 0x000fe200048070ff */
[----:B------:R-:W2:Y:S01]  /*5330*/  MUFU.EX2 R85, R85 ;  /* 0x0000005500557308 */ /* 0x000ea20000000800 */
[----:B---3--:R-:W-:-:S01]  /*5340*/  FADD.FTZ R83, R95, R66 ;  /* 0x000000425f537221 */ /* 0x008fc20000010000 */
[--C-:B------:R-:W-:Y:S01]  /*5350*/  FFMA.FTZ R47, R47, UR41, -R88.reuse ;  /* 0x000000292f2f7c23 */ /* 0x100fe20008010858 */
[----:B------:R-:W-:Y:S01]  /*5360*/  F2FP.SATFINITE.E4M3.F32.PACK_AB_MERGE_C R216, R6, R5, R91 ;  /* 0x0000000506d8723e */ /* 0x000fe2000480705b */
        /* <DEDUP_REMOVED lines=14> */
[--C-:B------:R-:W-:Y:S01]  /*5450*/  FFMA.FTZ R38, R38, UR41, -R88.reuse ;  /* 0x0000002926267c23 */ /* 0x100fe20008010858 */
[----:B------:R-:W-:-:S01]  /*5460*/  FFMA.FTZ R39, R39, UR41, -R88 ;  /* 0x0000002927277c23 */ /* 0x000fc20008010858 */
[----:B------:R-:W-:-:S04]  /*5470*/  F2FP.SATFINITE.E4M3.F32.PACK_AB_MERGE_C R94, R95, R94, RZ ;  /* 0x0000005e5f5e723e */ /* 0x000fc800048070ff */
[----:B------:R-:W2:Y:S01]  /*5480*/  MUFU.EX2 R74, R74 ;  /* 0x0000004a004a7308 */ /* 0x000ea20000000800 */
[----:B---3--:R-:W-:-:S01]  /*5490*/  FADD.FTZ R66, R102, R83 ;  /* 0x0000005366427221 */ /* 0x008fc20000010000 */
[----:B------:R-:W-:Y:S01]  /*54a0*/  FADD.FTZ R83, R21, R92 ;  /* 0x0000005c15537221 */ /* 0x000fe20000010000 */
[----:B------:R-:W-:Y:S02]  /*54b0*/  F2FP.SATFINITE.E4M3.F32.PACK_AB_MERGE_C R21, R72, R21, RZ ;  /* 0x000000154815723e */ /* 0x000fe400048070ff */
[----:B------:R-:W-:Y:S02]  /*54c0*/  F2FP.SATFINITE.E4M3.F32.PACK_AB_MERGE_C R217, R53, R52, R94 ;  /* 0x0000003435d9723e */ /* 0x000fe4000480705e */
[----:B------:R-:W-:Y:S01]  /*54d0*/  F2FP.SATFINITE.E4M3.F32.PACK_AB_MERGE_C R212, R20, R15, R21 ;  /* 0x0000000f14d4723e */ /* 0x000fe20004807015 */
[----:B------:R-:W3:Y:S01]  /*54e0*/  MUFU.EX2 R75, R75 ;  /* 0x0000004b004b7308 */ /* 0x000ee20000000800 */
[----:B-1----:R-:W-:-:S01]  /*54f0*/  FADD.FTZ R9, R103, R66 ;  /* 0x0000004267097221 */ /* 0x002fc20000010000 */
[----:B------:R-:W-:Y:S01]  /*5500*/  FADD.FTZ R66, R72, R83 ;  /* 0x0000005348427221 */ /* 0x000fe20000010000 */
[----:B------:R-:W-:-:S04]  /*5510*/  F2FP.SATFINITE.E4M3.F32.PACK_AB_MERGE_C R102, R103, R102, RZ ;  /* 0x000000666766723e */ /* 0x000fc800048070ff */
[----:B------:R-:W-:Y:S01]  /*5520*/  F2FP.SATFINITE.E4M3.F32.PACK_AB_MERGE_C R219, R85, R84, R102 ;  /* 0x0000005455db723e */ /* 0x000fe20004807066 */
[----:B------:R-:W1:Y:S01]  /*5530*/  MUFU.EX2 R89, R89 ;  /* 0x0000005900597308 */ /* 0x000e620000000800 */
[----:B--2---:R-:W-:-:S01]  /*5540*/  FADD.FTZ R10, R74, R9 ;  /* 0x000000094a0a7221 */ /* 0x004fc20000010000 */
[----:B------:R-:W-:-:S04]  /*5550*/  FADD.FTZ R9, R73, R66 ;  /* 0x0000004249097221 */ /* 0x000fc80000010000 */
[----:B------:R-:W-:Y:S02]  /*5560*/  FADD.FTZ R14, R76, R9 ;  /* 0x000000094c0e7221 */ /* 0x000fe40000010000 */
[----:B------:R-:W2:Y:S01]  /*5570*/  MUFU.EX2 R90, R90 ;  /* 0x0000005a005a7308 */ /* 0x000ea20000000800 */
[----:B---3--:R-:W-:-:S01]  /*5580*/  FADD.FTZ R10, R75, R10 ;  /* 0x0000000a4b0a7221 */ /* 0x008fc20000010000 */
[----:B------:R-:W-:Y:S01]  /*5590*/  FADD.FTZ R9, R77, R14 ;  /* 0x0000000e4d097221 */ /* 0x000fe20000010000 */
[----:B------:R-:W-:-:S03]  /*55a0*/  F2FP.SATFINITE.E4M3.F32.PACK_AB_MERGE_C R77, R80, R77, RZ ;  /* 0x0000004d504d723e */ /* 0x000fc600048070ff */
[----:B------:R-:W-:Y:S01]  /*55b0*/  FADD.FTZ R9, R80, R9 ;  /* 0x0000000950097221 */ /* 0x000fe20000010000 */
[----:B------:R-:W-:Y:S01]  /*55c0*/  F2FP.SATFINITE.E4M3.F32.PACK_AB_MERGE_C R214, R76, R73, R77 ;  /* 0x000000494cd6723e */ /* 0x000fe2000480704d */
[----:B------:R-:W3:Y:S01]  /*55d0*/  MUFU.EX2 R78, R78 ;  /* 0x0000004e004e7308 */ /* 0x000ee20000000800 */
[----:B-1----:R-:W-:-:S01]  /*55e0*/  FADD.FTZ R5, R89, R10 ;  /* 0x0000000a59057221 */ /* 0x002fc20000010000 */
[----:B------:R-:W-:-:S04]  /*55f0*/  FADD.FTZ R10, R56, R9 ;  /* 0x00000009380a7221 */ /* 0x000fc80000010000 */
[----:B------:R-:W-:Y:S02]  /*5600*/  FADD.FTZ R9, R57, R10 ;  /* 0x0000000a39097221 */ /* 0x000fe40000010000 */
[----:B------:R-:W1:Y:S01]  /*5610*/  MUFU.EX2 R79, R79 ;  /* 0x0000004f004f7308 */ /* 0x000e620000000800 */
[----:B--2---:R-:W-:-:S01]  /*5620*/  FADD.FTZ R5, R90, R5 ;  /* 0x000000055a057221 */ /* 0x004fc20000010000 */
[----:B------:R-:W-:Y:S01]  /*5630*/  FADD.FTZ R10, R60, R9 ;  /* 0x000000093c0a7221 */ /* 0x000fe20000010000 */
[C---:B------:R-:W-:Y:S02]  /*5640*/  F2FP.SATFINITE.E4M3.F32.PACK_AB_MERGE_C R60, R61.reuse, R60, RZ ;  /* 0x0000003c3d3c723e */ /* 0x040fe400048070ff */
[----:B------:R-:W-:Y:S01]  /*5650*/  F2FP.SATFINITE.E4M3.F32.PACK_AB_MERGE_C R89, R90, R89, RZ ;  /* 0x000000595a59723e */ /* 0x000fe200048070ff */
[----:B------:R-:W-:-:S01]  /*5660*/  FADD.FTZ R61, R61, R10 ;  /* 0x0000000a3d3d7221 */ /* 0x000fc20000010000 */
[----:B------:R-:W-:Y:S01]  /*5670*/  F2FP.SATFINITE.E4M3.F32.PACK_AB_MERGE_C R208, R57, R56, R60 ;  /* 0x0000003839d0723e */ /* 0x000fe2000480703c */
[----:B------:R-:W2:Y:S01]  /*5680*/  MUFU.EX2 R86, R86 ;  /* 0x0000005600567308 */ /* 0x000ea20000000800 */
[----:B---3--:R-:W-:-:S01]  /*5690*/  FADD.FTZ R6, R78, R5 ;  /* 0x000000054e067221 */ /* 0x008fc20000010000 */
[----:B------:R-:W-:-:S06]  /*56a0*/  F2FP.SATFINITE.E4M3.F32.PACK_AB_MERGE_C R213, R75, R74, R89 ;  /* 0x0000004a4bd5723e */ /* 0x000fcc0004807059 */
[----:B------:R-:W3:Y:S01]  /*56b0*/  MUFU.EX2 R87, R87 ;  /* 0x0000005700577308 */ /* 0x000ee20000000800 */
[----:B-1----:R-:W-:-:S07]  /*56c0*/  FADD.FTZ R5, R79, R6 ;  /* 0x000000064f057221 */ /* 0x002fce0000010000 */
[----:B------:R-:W1:Y:S01]  /*56d0*/  MUFU.EX2 R58, R58 ;  /* 0x0000003a003a7308 */ /* 0x000e620000000800 */
[----:B--2---:R-:W-:-:S07]  /*56e0*/  FADD.FTZ R6, R86, R5 ;  /* 0x0000000556067221 */ /* 0x004fce0000010000 */
[----:B------:R-:W2:Y:S01]  /*56f0*/  MUFU.EX2 R59, R59 ;  /* 0x0000003b003b7308 */ /* 0x000ea20000000800 */
[----:B---3--:R-:W-:-:S01]  /*5700*/  FADD.FTZ R5, R87, R6 ;  /* 0x0000000657057221 */ /* 0x008fc20000010000 */
[----:B------:R-:W-:-:S04]  /*5710*/  F2FP.SATFINITE.E4M3.F32.PACK_AB_MERGE_C R86, R87, R86, RZ ;  /* 0x000000565756723e */ /* 0x000fc800048070ff */
[----:B------:R-:W-:Y:S02]  /*5720*/  F2FP.SATFINITE.E4M3.F32.PACK_AB_MERGE_C R215, R79, R78, R86 ;  /* 0x0000004e4fd7723e */ /* 0x000fe40004807056 */
        /* <DEDUP_REMOVED lines=12> */
[----:B------:R-:W-:Y:S01]  /*57f0*/  MUFU.EX2 R68, R68 ;  /* 0x0000004400447308 */ /* 0x000fe20000000800 */
[----:B---3--:R-:W-:-:S07]  /*5800*/  FADD.FTZ R9, R65, R10 ;  /* 0x0000000a41097221 */ /* 0x008fce0000010000 */
[----:B------:R-:W2:Y:S01]  /*5810*/  MUFU.EX2 R69, R69 ;  /* 0x0000004500457308 */ /* 0x000ea20000000800 */
[----:B-1----:R-:W-:-:S07]  /*5820*/  FADD.FTZ R6, R62, R5 ;  /* 0x000000053e067221 */ /* 0x002fce0000010000 */
[----:B------:R-:W1:Y:S08]  /*5830*/  MUFU.EX2 R67, R67 ;  /* 0x0000004300437308 */ /* 0x000e700000000800 */
[----:B------:R-:W-:Y:S01]  /*5840*/  MUFU.EX2 R40, R40 ;  /* 0x0000002800287308 */ /* 0x000fe20000000800 */
[----:B--2---:R-:W-:Y:S01]  /*5850*/  F2FP.SATFINITE.E4M3.F32.PACK_AB_MERGE_C R11, R69, R68, RZ ;  /* 0x00000044450b723e */ /* 0x004fe200048070ff */
[----:B------:R-:W-:-:S03]  /*5860*/  FADD.FTZ R68, R68, R9 ;  /* 0x0000000944447221 */ /* 0x000fc60000010000 */
[----:B------:R-:W-:Y:S01]  /*5870*/  F2FP.SATFINITE.E4M3.F32.PACK_AB_MERGE_C R210, R65, R64, R11 ;  /* 0x0000004041d2723e */ /* 0x000fe2000480700b */
[----:B------:R-:W-:-:S02]  /*5880*/  FADD.FTZ R68, R69, R68 ;  /* 0x0000004445447221 */ /* 0x000fc40000010000 */
[----:B------:R-:W2:Y:S01]  /*5890*/  MUFU.EX2 R41, R41 ;  /* 0x0000002900297308 */ /* 0x000ea20000000800 */
[----:B-1----:R-:W-:-:S07]  /*58a0*/  FADD.FTZ R5, R67, R6 ;  /* 0x0000000643057221 */ /* 0x002fce0000010000 */
[----:B------:R-:W1:Y:S08]  /*58b0*/  MUFU.EX2 R70, R70 ;  /* 0x0000004600467308 */ /* 0x000e700000000800 */
[----:B------:R-:W3:Y:S01]  /*58c0*/  MUFU.EX2 R4, R4 ;  /* 0x0000000400047308 */ /* 0x000ee20000000800 */
[----:B--2---:R-:W-:-:S07]  /*58d0*/  F2FP.SATFINITE.E4M3.F32.PACK_AB_MERGE_C R9, R41, R40, RZ ;  /* 0x000000282909723e */ /* 0x004fce00048070ff */
[----:B------:R-:W2:Y:S01]  /*58e0*/  MUFU.EX2 R71, R71 ;  /* 0x0000004700477308 */ /* 0x000ea20000000800 */
[----:B-1----:R-:W-:-:S07]  /*58f0*/  FADD.FTZ R6, R70, R5 ;  /* 0x0000000546067221 */ /* 0x002fce0000010000 */
[----:B------:R-:W1:Y:S01]  /*5900*/  MUFU.EX2 R42, R42 ;  /* 0x0000002a002a7308 */ /* 0x000e620000000800 */
[----:B---3--:R-:W-:Y:S01]  /*5910*/  F2FP.SATFINITE.E4M3.F32.PACK_AB_MERGE_C R204, R4, R81, R9 ;  /* 0x0000005104cc723e */ /* 0x008fe20004807009 */
[----:B------:R-:W-:-:S04]  /*5920*/  FADD.FTZ R81, R81, R68 ;  /* 0x0000004451517221 */ /* 0x000fc80000010000 */
[----:B------:R-:W-:Y:S02]  /*5930*/  FADD.FTZ R81, R4, R81 ;  /* 0x0000005104517221 */ /* 0x000fe40000010000 */
[----:B------:R-:W3:Y:S01]  /*5940*/  MUFU.EX2 R43, R43 ;  /* 0x0000002b002b7308 */ /* 0x000ee20000000800 */
[----:B--2---:R-:W-:-:S01]  /*5950*/  FADD.FTZ R5, R71, R6 ;  /* 0x0000000647057221 */ /* 0x004fc20000010000 */
[----:B------:R-:W-:Y:S01]  /*5960*/  FADD.FTZ R40, R40, R81 ;  /* 0x0000005128287221 */ /* 0x000fe20000010000 */
[----:B------:R-:W-:-:S03]  /*5970*/  F2FP.SATFINITE.E4M3.F32.PACK_AB_MERGE_C R70, R71, R70, RZ ;  /* 0x000000464746723e */ /* 0x000fc600048070ff */
[----:B------:R-:W-:Y:S01]  /*5980*/  FADD.FTZ R41, R41, R40 ;  /* 0x0000002829297221 */ /* 0x000fe20000010000 */
[----:B------:R-:W-:Y:S01]  /*5990*/  F2FP.SATFINITE.E4M3.F32.PACK_AB_MERGE_C R211, R67, R62, R70 ;  /* 0x0000003e43d3723e */ /* 0x000fe20004807046 */
[----:B------:R-:W2:Y:S01]  /*59a0*/  MUFU.EX2 R46, R46 ;  /* 0x0000002e002e7308 */ /* 0x000ea20000000800 */
[----:B-1----:R-:W-:-:S07]  /*59b0*/  FADD.FTZ R4, R42, R5 ;  /* 0x000000052a047221 */ /* 0x002fce0000010000 */
[----:B------:R-:W-:Y:S01]  /*59c0*/  MUFU.EX2 R48, R48 ;  /* 0x0000003000307308 */ /* 0x000fe20000000800 */
[----:B---3--:R-:W-:-:S07]  /*59d0*/  FADD.FTZ R5, R43, R4 ;  /* 0x000000042b057221 */ /* 0x008fce0000010000 */
[----:B------:R-:W1:Y:S01]  /*59e0*/  MUFU.EX2 R49, R49 ;  /* 0x0000003100317308 */ /* 0x000e620000000800 */
[----:B--2---:R-:W-:-:S07]  /*59f0*/  FADD.FTZ R4, R46, R5 ;  /* 0x000000052e047221 */ /* 0x004fce0000010000 */
[----:B------:R-:W2:Y:S08]  /*5a00*/  MUFU.EX2 R47, R47 ;  /* 0x0000002f002f7308 */ /* 0x000eb00000000800 */
[----:B------:R-:W-:Y:S01]  /*5a10*/  MUFU.EX2 R44, R44 ;  /* 0x0000002c002c7308 */ /* 0x000fe20000000800 */
[----:B-1----:R-:W-:-:S07]  /*5a20*/  F2FP.SATFINITE.E4M3.F32.PACK_AB_MERGE_C R6, R49, R48, RZ ;  /* 0x000000303106723e */ /* 0x002fce00048070ff */
[----:B------:R-:W1:Y:S01]  /*5a30*/  MUFU.EX2 R45, R45 ;  /* 0x0000002d002d7308 */ /* 0x000e620000000800 */
[----:B--2---:R-:W-:-:S01]  /*5a40*/  FADD.FTZ R5, R47, R4 ;  /* 0x000000042f057221 */ /* 0x004fc20000010000 */
[----:B------:R-:W-:-:S04]  /*5a50*/  F2FP.SATFINITE.E4M3.F32.PACK_AB_MERGE_C R46, R47, R46, RZ ;  /* 0x0000002e2f2e723e */ /* 0x000fc800048070ff */
[----:B------:R-:W-:Y:S02]  /*5a60*/  F2FP.SATFINITE.E4M3.F32.PACK_AB_MERGE_C R205, R43, R42, R46 ;  /* 0x0000002a2bcd723e */ /* 0x000fe4000480702e */
[----:B------:R-:W2:Y:S08]  /*5a70*/  MUFU.EX2 R50, R50 ;  /* 0x0000003200327308 */ /* 0x000eb00000000800 */
[----:B------:R-:W3:Y:S01]  /*5a80*/  MUFU.EX2 R51, R51 ;  /* 0x0000003300337308 */ /* 0x000ee20000000800 */
[----:B-1----:R-:W-:Y:S01]  /*5a90*/  F2FP.SATFINITE.E4M3.F32.PACK_AB_MERGE_C R206, R45, R44, R6 ;  /* 0x0000002c2dce723e */ /* 0x002fe20004807006 */
[----:B------:R-:W-:-:S04]  /*5aa0*/  FADD.FTZ R44, R44, R41 ;  /* 0x000000292c2c7221 */ /* 0x000fc80000010000 */
[----:B------:R-:W-:Y:S02]  /*5ab0*/  FADD.FTZ R45, R45, R44 ;  /* 0x0000002c2d2d7221 */ /* 0x000fe40000010000 */
[----:B------:R-:W1:Y:S01]  /*5ac0*/  MUFU.EX2 R54, R54 ;  /* 0x0000003600367308 */ /* 0x000e620000000800 */
[----:B--2---:R-:W-:-:S01]  /*5ad0*/  FADD.FTZ R4, R50, R5 ;  /* 0x0000000532047221 */ /* 0x004fc20000010000 */
[----:B------:R-:W-:-:S04]  /*5ae0*/  FADD.FTZ R48, R48, R45 ;  /* 0x0000002d30307221 */ /* 0x000fc80000010000 */
[----:B------:R-:W-:Y:S02]  /*5af0*/  FADD.FTZ R49, R49, R48 ;  /* 0x0000003031317221 */ /* 0x000fe40000010000 */
[----:B------:R-:W-:Y:S01]  /*5b00*/  MUFU.EX2 R28, R28 ;  /* 0x0000001c001c7308 */ /* 0x000fe20000000800 */
[----:B---3--:R-:W-:-:S07]  /*5b10*/  FADD.FTZ R5, R51, R4 ;  /* 0x0000000433057221 */ /* 0x008fce0000010000 */
[----:B------:R-:W2:Y:S01]  /*5b20*/  MUFU.EX2 R29, R29 ;  /* 0x0000001d001d7308 */ /* 0x000ea20000000800 */
[----:B-1----:R-:W-:-:S07]  /*5b30*/  FADD.FTZ R4, R54, R5 ;  /* 0x0000000536047221 */ /* 0x002fce0000010000 */
[----:B------:R-:W1:Y:S08]  /*5b40*/  MUFU.EX2 R55, R55 ;  /* 0x0000003700377308 */ /* 0x000e700000000800 */
[----:B------:R-:W-:Y:S01]  /*5b50*/  MUFU.EX2 R24, R24 ;  /* 0x0000001800187308 */ /* 0x000fe20000000800 */
[----:B--2---:R-:W-:-:S07]  /*5b60*/  F2FP.SATFINITE.E4M3.F32.PACK_AB_MERGE_C R6, R29, R28, RZ ;  /* 0x0000001c1d06723e */ /* 0x004fce00048070ff */
[----:B------:R-:W2:Y:S01]  /*5b70*/  MUFU.EX2 R25, R25 ;  /* 0x0000001900197308 */ /* 0x000ea20000000800 */
[C---:B-1----:R-:W-:Y:S01]  /*5b80*/  F2FP.SATFINITE.E4M3.F32.PACK_AB_MERGE_C R54, R55.reuse, R54, RZ ;  /* 0x000000363736723e */ /* 0x042fe200048070ff */
[----:B------:R-:W-:-:S03]  /*5b90*/  FADD.FTZ R55, R55, R4 ;  /* 0x0000000437377221 */ /* 0x000fc60000010000 */
[----:B------:R-:W-:-:S03]  /*5ba0*/  F2FP.SATFINITE.E4M3.F32.PACK_AB_MERGE_C R207, R51, R50, R54 ;  /* 0x0000003233cf723e */ /* 0x000fc60004807036 */
[----:B------:R-:W1:Y:S08]  /*5bb0*/  MUFU.EX2 R26, R26 ;  /* 0x0000001a001a7308 */ /* 0x000e700000000800 */
[----:B------:R-:W3:Y:S01]  /*5bc0*/  MUFU.EX2 R27, R27 ;  /* 0x0000001b001b7308 */ /* 0x000ee20000000800 */
[----:B--2---:R-:W-:Y:S01]  /*5bd0*/  F2FP.SATFINITE.E4M3.F32.PACK_AB_MERGE_C R200, R25, R24, R6 ;  /* 0x0000001819c8723e */ /* 0x004fe20004807006 */
[----:B------:R-:W-:-:S04]  /*5be0*/  FADD.FTZ R24, R24, R49 ;  /* 0x0000003118187221 */ /* 0x000fc80000010000 */
[----:B------:R-:W-:Y:S02]  /*5bf0*/  FADD.FTZ R25, R25, R24 ;  /* 0x0000001819197221 */ /* 0x000fe40000010000 */
[----:B------:R-:W2:Y:S01]  /*5c00*/  MUFU.EX2 R30, R30 ;  /* 0x0000001e001e7308 */ /* 0x000ea20000000800 */
[----:B-1----:R-:W-:-:S01]  /*5c10*/  FADD.FTZ R4, R26, R55 ;  /* 0x000000371a047221 */ /* 0x002fc20000010000 */
[----:B------:R-:W-:-:S04]  /*5c20*/  FADD.FTZ R28, R28, R25 ;  /* 0x000000191c1c7221 */ /* 0x000fc80000010000 */
[----:B------:R-:W-:Y:S02]  /*5c30*/  FADD.FTZ R29, R29, R28 ;  /* 0x0000001c1d1d7221 */ /* 0x000fe40000010000 */
        /* <DEDUP_REMOVED lines=8> */
[C---:B--2---:R-:W-:Y:S01]  /*5cc0*/  F2FP.SATFINITE.E4M3.F32.PACK_AB_MERGE_C R30, R31.reuse, R30, RZ ;  /* 0x0000001e1f1e723e */ /* 0x044fe200048070ff */
[----:B------:R-:W-:-:S03]  /*5cd0*/  FADD.FTZ R31, R31, R4 ;  /* 0x000000041f1f7221 */ /* 0x000fc60000010000 */
[----:B------:R-:W-:-:S03]  /*5ce0*/  F2FP.SATFINITE.E4M3.F32.PACK_AB_MERGE_C R201, R27, R26, R30 ;  /* 0x0000001a1bc9723e */ /* 0x000fc6000480701e */
[----:B------:R-:W2:Y:S08]  /*5cf0*/  MUFU.EX2 R34, R34 ;  /* 0x0000002200227308 */ /* 0x000eb00000000800 */
[----:B------:R-:W3:Y:S01]  /*5d00*/  MUFU.EX2 R35, R35 ;  /* 0x0000002300237308 */ /* 0x000ee20000000800 */
[----:B-1----:R-:W-:Y:S01]  /*5d10*/  F2FP.SATFINITE.E4M3.F32.PACK_AB_MERGE_C R202, R33, R32, R5 ;  /* 0x0000002021ca723e */ /* 0x002fe20004807005 */
[----:B------:R-:W-:-:S04]  /*5d20*/  FADD.FTZ R32, R32, R29 ;  /* 0x0000001d20207221 */ /* 0x000fc80000010000 */
[----:B------:R-:W-:Y:S02]  /*5d30*/  FADD.FTZ R33, R33, R32 ;  /* 0x0000002021217221 */ /* 0x000fe40000010000 */
[----:B------:R-:W-:Y:S01]  /*5d40*/  MUFU.EX2 R38, R38 ;  /* 0x0000002600267308 */ /* 0x000fe20000000800 */
[----:B--2---:R-:W-:-:S01]  /*5d50*/  FADD.FTZ R4, R34, R31 ;  /* 0x0000001f22047221 */ /* 0x004fc20000010000 */
[----:B------:R-:W-:-:S04]  /*5d60*/  FADD.FTZ R6, R36, R33 ;  /* 0x0000002124067221 */ /* 0x000fc80000010000 */
[----:B------:R-:W-:Y:S02]  /*5d70*/  FADD.FTZ R6, R37, R6 ;  /* 0x0000000625067221 */ /* 0x000fe40000010000 */
[----:B------:R-:W1:Y:S01]  /*5d80*/  MUFU.EX2 R39, R39 ;  /* 0x0000002700277308 */ /* 0x000e620000000800 */
[----:B---3--:R-:W-:-:S01]  /*5d90*/  FADD.FTZ R5, R35, R4 ;  /* 0x0000000423057221 */ /* 0x008fc20000010000 */
[----:B-1----:R-:W-:-:S03]  /*5da0*/  F2FP.SATFINITE.E4M3.F32.PACK_AB_MERGE_C R4, R39, R38, RZ ;  /* 0x000000262704723e */ /* 0x002fc600048070ff */
[----:B------:R-:W-:Y:S01]  /*5db0*/  FADD.FTZ R38, R38, R5 ;  /* 0x0000000526267221 */ /* 0x000fe20000010000 */
[----:B------:R-:W-:-:S03]  /*5dc0*/  F2FP.SATFINITE.E4M3.F32.PACK_AB_MERGE_C R203, R35, R34, R4 ;  /* 0x0000002223cb723e */ /* 0x000fc60004807004 */
[----:B------:R-:W-:Y:S01]  /*5dd0*/  FADD.FTZ R5, R39, R38 ;  /* 0x0000002627057221 */ /* 0x000fe20000010000 */
[----:B------:R-:W-:Y:S01]  /*5de0*/  VIADD R4, R104, 0xfffffffe ;  /* 0xfffffffe68047836 */ /* 0x000fe20000000000 */
[----:B------:R-:W-:Y:S06]  /*5df0*/  @P1 BRA `(.L_x_922) ;  /* 0x0000000000481947 */ /* 0x000fec0003800000 */
[C---:B------:R-:W-:Y:S01]  /*5e00*/  ISETP.GT.AND P1, PT, R105.reuse, RZ, PT ;  /* 0x000000ff6900720c */ /* 0x040fe20003f24270 */
[----:B------:R-:W-:-:S05]  /*5e10*/  VIADD R9, R105, 0xffffffff ;  /* 0xffffffff69097836 */ /* 0x000fca0000000000 */
[----:B------:R-:W-:-:S07]  /*5e20*/  R2UR UR14, R9 ;  /* 0x00000000090e72ca */ /* 0x000fce00000e0000 */
[----:B------:R-:W-:Y:S08]  /*5e30*/  @P1 BRA `(.L_x_923) ;  /* 0x00000000001c1947 */ /* 0x000ff00003800000 */
[----:B------:R-:W-:Y:S02]  /*5e40*/  UISETP.NE.AND UP1, UPT, UR7, 0x1, UPT ;  /* 0x000000010700788c */ /* 0x000fe4000bf25270 */
[----:B------:R-:W-:-:S09]  /*5e50*/  UIADD3 UR14, -UR10, URZ, URZ ;  /* 0x0000003f0a0e7290 */ /* 0x000fd2000fffe13f */
[----:B------:R-:W-:Y:S02]  /*5e60*/  @UP1 ULDC.64 UR18, c[0x0][0x9e8] ;  /* 0x00027a0000121ab9 */ /* 0x000fe40000000a00 */
[----:B------:R-:W-:-:S04]  /*5e70*/  UIMAD.WIDE.U32 UR10, UR14, UR18, URZ ;  /* 0x000000120e0a72a5 */ /* 0x000fc8000f8e003f */
[----:B------:R-:W-:-:S04]  /*5e80*/  @UP1 USHF.R.U32.HI UR14, URZ, UR19, UR11 ;  /* 0x000000133f0e1299 */ /* 0x000fc8000801160b */
[----:B------:R-:W-:Y:S01]  /*5e90*/  ULOP3.LUT UR14, URZ, UR14, URZ, 0x33, !UPT ;  /* 0x0000000e3f0e7292 */ /* 0x000fe2000f8e333f */
[----:B------:R-:W-:Y:S11]  /*5ea0*/  BRA `(.L_x_924) ;  /* 0x0000000000107947 */ /* 0x000ff60003800000 */
.L_x_923:
[----:B------:R-:W-:-:S11]  /*5eb0*/  UISETP.NE.AND UP1, UPT, UR7, 0x1, UPT ;  /* 0x000000010700788c */ /* 0x000fd6000bf25270 */
[----:B------:R-:W-:Y:S02]  /*5ec0*/  @UP1 ULDC.64 UR18, c[0x0][0x9e8] ;  /* 0x00027a0000121ab9 */ /* 0x000fe40000000a00 */
[----:B------:R-:W-:-:S04]  /*5ed0*/  UIMAD.WIDE.U32 UR10, UR14, UR18, URZ ;  /* 0x000000120e0a72a5 */ /* 0x000fc8000f8e003f */
[----:B------:R-:W-:-:S12]  /*5ee0*/  @UP1 USHF.R.U32.HI UR14, URZ, UR19, UR11 ;  /* 0x000000133f0e1299 */ /* 0x000fd8000801160b */
.L_x_924:
[----:B------:R-:W-:-:S04]  /*5ef0*/  UIMAD UR7, UR14, UR7, UR7 ;  /* 0x000000070e0772a4 */ /* 0x000fc8000f8e0207 */
[----:B------:R-:W-:-:S04]  /*5f00*/  UISETP.LT.AND UP1, UPT, UR6, UR7, UPT ;  /* 0x000000070600728c */ /* 0x000fc8000bf21270 */
[----:B------:R-:W-:-:S12]  /*5f10*/  USEL UR6, UR6, UR7, UP1 ;  /* 0x0000000706067287 */ /* 0x000fd80008800000 */
.L_x_922:
[----:B------:R-:W-:Y:S01]  /*5f20*/  UIMAD.WIDE UR6, UR6, 0x66666667, URZ ;  /* 0x66666667060678a5 */ /* 0x000fe2000f8e023f */
[----:B------:R-:W-:Y:S02]  /*5f30*/  CS2R R118, SRZ ;  /* 0x0000000000767805 */ /* 0x000fe4000001ff00 */
        /* <DEDUP_REMOVED lines=10> */
[----:B------:R-:W-:Y:S01]  /*5fe0*/  UISETP.LT.AND UP1, UPT, UR40, UR6, UPT ;  /* 0x000000062800728c */ /* 0x000fe2000bf21270 */
[----:B------:R-:W-:Y:S02]  /*5ff0*/  CS2R R100, SRZ ;  /* 0x0000000000647805 */ /* 0x000fe4000001ff00 */
[----:B------:R-:W-:Y:S02]  /*6000*/  CS2R R98, SRZ ;  /* 0x0000000000627805 */ /* 0x000fe4000001ff00 */
[----:B------:R-:W-:Y:S01]  /*6010*/  CS2R R96, SRZ ;  /* 0x0000000000607805 */ /* 0x000fe2000001ff00 */
[----:B------:R-:W-:Y:S01]  /*6020*/  USEL UR60, UR40, UR6, !UP1 ;  /* 0x00000006283c7287 */ /* 0x000fe2000c800000 */
[----:B------:R-:W-:-:S02]  /*6030*/  CS2R R94, SRZ ;  /* 0x00000000005e7805 */ /* 0x000fc4000001ff00 */
[----:B------:R-:W-:Y:S02]  /*6040*/  CS2R R92, SRZ ;  /* 0x00000000005c7805 */ /* 0x000fe4000001ff00 */
[----:B------:R-:W-:Y:S02]  /*6050*/  CS2R R90, SRZ ;  /* 0x00000000005a7805 */ /* 0x000fe4000001ff00 */
[----:B------:R-:W-:Y:S02]  /*6060*/  CS2R R88, SRZ ;  /* 0x0000000000587805 */ /* 0x000fe4000001ff00 */
[----:B------:R-:W-:Y:S02]  /*6070*/  CS2R R86, SRZ ;  /* 0x0000000000567805 */ /* 0x000fe4000001ff00 */
[----:B------:R-:W-:Y:S02]  /*6080*/  ISETP.GE.AND P1, PT, R4, UR60, PT ;  /* 0x0000003c04007c0c */ /* 0x000fe4000bf26270 */
        /* <DEDUP_REMOVED lines=31> */
[----:B------:R-:W-:Y:S06]  /*6280*/  @!P1 BRA `(.L_x_925) ;  /* 0x0000004800cc9947 */ /* 0x000fec0003800000 */
[----:B------:R-:W-:Y:S01]  /*6290*/  IMAD.IADD R9, R220, 0x1, R8 ;  /* 0x00000001dc097824 */ /* 0x000fe200078e0208 */
[----:B------:R-:W-:Y:S01]  /*62a0*/  ULDC UR54, c[0x0][0x9e4] ;  /* 0x0002790000367ab9 */ /* 0x000fe20000000800 */
[----:B------:R-:W-:Y:S01]  /*62b0*/  IMAD.MOV.U32 R119, RZ, RZ, RZ ;  /* 0x000000ffff777224 */ /* 0x000fe200078e00ff */
[----:B------:R-:W-:Y:S01]  /*62c0*/  ULDC UR55, c[0x0][0x9dc] ;  /* 0x0002770000377ab9 */ /* 0x000fe20000000800 */
[----:B------:R-:W-:Y:S01]  /*62d0*/  ULDC UR57, c[0x0][0x2e0] ;  /* 0x0000b80000397ab9 */ /* 0x000fe20000000800 */
[----:B------:R-:W-:-:S05]  /*62e0*/  ULDC UR56, c[0x0][0x9e0] ;  /* 0x0002780000387ab9 */ /* 0x000fca0000000800 */
.L_x_943:
[----:B------:R-:W-:Y:S01]  /*62f0*/  UIADD3 UR59, UR51, 0x1, URZ ;  /* 0x00000001333b7890 */ /* 0x000fe2000fffe03f */
[----:B------:R-:W-:-:S03]  /*6300*/  ISETP.NE.AND P2, PT, RZ, UR45, PT ;  /* 0x0000002dff007c0c */ /* 0x000fc6000bf45270 */
[----:B------:R-:W-:-:S04]  /*6310*/  UISETP.NE.AND UP1, UPT, UR59, 0x2, UPT ;  /* 0x000000023b00788c */ /* 0x000fc8000bf25270 */
[----:B------:R-:W-:Y:S02]  /*6320*/  USEL UR58, URZ, 0x1, UP1 ;  /* 0x000000013f3a7887 */ /* 0x000fe40008800000 */
[----:B------:R-:W-:Y:S02]  /*6330*/  USEL UR59, UR59, URZ, UP1 ;  /* 0x0000003f3b3b7287 */ /* 0x000fe40008800000 */
[----:B------:R-:W-:Y:S02]  /*6340*/  ULOP3.LUT UR58, UR36, UR58, URZ, 0x3c, !UPT ;  /* 0x0000003a243a7292 */ /* 0x000fe4000f8e3c3f */
[----:B------:R-:W-:Y:S10]  /*6350*/  @P2 BRA `(.L_x_926) ;  /* 0x00000000002c2947 */ /* 0x000ff40003800000 */
[----:B------:R-:W-:Y:S05]  /*6360*/  @!P0 BRA `(.L_x_927) ;  /* 0x0000000000048947 */ /* 0x000fea0003800000 */
[----:B------:R-:W-:Y:S01]  /*6370*/  BPT.TRAP 0x1 ;  /* 0x000000040000795c */ /* 0x000fe20000300000 */
.L_x_927:
[----:B------:R-:W-:Y:S01]  /*6380*/  ULEA UR6, UR59, UR38, 0x3 ;  /* 0x000000263b067291 */ /* 0x000fe2000f8e183f */
[----:B------:R-:W-:-:S05]  /*6390*/  IMAD.U32 R10, RZ, RZ, UR58 ;  /* 0x0000003aff0a7e24 */ /* 0x000fca000f8e00ff */
[----:B------:R-:W-:-:S04]  /*63a0*/  SHF.L.U32 R10, R10, 0x1f, RZ ;  /* 0x0000001f0a0a7819 */ /* 0x000fc800000006ff */
[----:B------:R1:W2:Y:S01]  /*63b0*/  SYNCS.PHASECHK.TRANS64.TRYWAIT P1, [UR6+0x33430], R10 ;  /* 0x0334300aff0075a7 */ /* 0x0002a20008020146 */
[----:B------:R-:W-:Y:S05]  /*63c0*/  @!P0 BRA `(.L_x_928) ;  /* 0x0000000000048947 */ /* 0x000fea0003800000 */
[----:B------:R-:W-:Y:S01]  /*63d0*/  BPT.TRAP 0x1 ;  /* 0x000000040000795c */ /* 0x000fe20000300000 */
.L_x_928:
[----:B--2---:R-:W-:Y:S05]  /*63e0*/  @P1 BRA `(.L_x_926) ;  /* 0x0000000000081947 */ /* 0x004fea0003800000 */
[----:B------:R-:W2:Y:S02]  /*63f0*/  SYNCS.PHASECHK.TRANS64.TRYWAIT P1, [UR6+0x33430], R10 ;  /* 0x0334300aff0075a7 */ /* 0x000ea40008020146 */
[----:B--2---:R-:W-:Y:S05]  /*6400*/  @!P1 BRA `(.L_x_929) ;  /* 0x0000013000a09947 */ /* 0x004fea0003800000 */
.L_x_926:
[----:B--2---:R-:W2:Y:S01]  /*6410*/  S2R R11, SR_TID.X ;  /* 0x00000000000b7919 */ /* 0x004ea20000002100 */
[----:B------:R-:W-:Y:S01]  /*6420*/  UIMAD UR61, UR59, 0x780, UR50 ;  /* 0x000007803b3d78a4 */ /* 0x000fe2000f8e0232 */
[----:B------:R-:W-:Y:S01]  /*6430*/  UMOV UR27, 0x80000020 ;  /* 0x80000020001b7882 */ /* 0x000fe20000000000 */
[----:B------:R-:W-:Y:S02]  /*6440*/  UMOV UR28, UR24 ;  /* 0x00000018001c7c82 */ /* 0x000fe40008000000 */
[----:B------:R-:W-:Y:S01]  /*6450*/  UIADD3 UR30, UR61, 0x80, URZ ;  /* 0x000000803d1e7890 */ /* 0x000fe2000fffe03f */
[----:B------:R-:W-:Y:S02]  /*6460*/  UMOV UR29, UR25 ;  /* 0x00000019001d7c82 */ /* 0x000fe40008000000 */
[----:B------:R-:W-:Y:S01]  /*6470*/  UMOV UR26, UR61 ;  /* 0x0000003d001a7c82 */ /* 0x000fe20008000000 */
[----:B------:R-:W-:Y:S01]  /*6480*/  UMOV UR31, 0x80000020 ;  /* 0x80000020001f7882 */ /* 0x000fe20000000000 */
[----:B------:R-:W-:Y:S01]  /*6490*/  UIADD3 UR34, UR61, 0x100, URZ ;  /* 0x000001003d227890 */ /* 0x000fe2000fffe03f */
[----:B------:R-:W-:Y:S01]  /*64a0*/  UMOV UR32, UR24 ;  /* 0x0000001800207c82 */ /* 0x000fe20008000000 */
[----:B------:R-:W-:Y:S01]  /*64b0*/  UMOV UR33, UR25 ;  /* 0x0000001900217c82 */ /* 0x000fe20008000000 */
[----:B------:R-:W-:Y:S01]  /*64c0*/  UMOV UR35, 0x80000020 ;  /* 0x8000002000237882 */ /* 0x000fe20000000000 */
[----:B------:R-:W-:Y:S01]  /*64d0*/  UIADD3 UR6, UR61, 0x200, URZ ;  /* 0x000002003d067890 */ /* 0x000fe2000fffe03f */
        /* <DEDUP_REMOVED lines=9> */
[----:B--2---:R-:W-:-:S05]  /*6570*/  SHF.R.U32.HI R11, RZ, 0x7, R11 ;  /* 0x00000007ff0b7819 */ /* 0x004fca000001160b */
[----:B-1----:R-:W-:-:S05]  /*6580*/  VIADD R10, R11, 0x8 ;  /* 0x000000080b0a7836 */ /* 0x002fca0000000000 */
[----:B------:R1:W-:Y:S06]  /*6590*/  BAR.SYNC.DEFER_BLOCKING R10, 0x100 ;  /* 0x0004000a0000751d */ /* 0x0003ec0000010000 */
[----:B------:R-:W-:-:S06]  /*65a0*/  WARPGROUP.ARRIVE ;  /* 0x00000000000079c5 */ /* 0x000fcc0000000000 */
[----:B------:R-:W-:Y:S01]  /*65b0*/  QGMMA.64x32x32.F32.E4M3.E4M3 R184, gdesc[UR24], RZ, !UPT, gsb0 ;  /* 0x0060000018b879f3 */ /* 0x000fe2000c0008ff */
[----:B------:R-:W-:Y:S01]  /*65c0*/  UIADD3 UR26, UR61, 0x180, URZ ;  /* 0x000001803d1a7890 */ /* 0x000fe2000fffe03f */
        /* <DEDUP_REMOVED lines=160> */
.L_x_931:
[----:B------:R-:W-:Y:S01]  /*6fd0*/  ULEA UR6, UR51, UR38, 0x3 ;  /* 0x0000002633067291 */ /* 0x000fe2000f8e183f */
[----:B------:R-:W-:-:S05]  /*6fe0*/  IMAD.U32 R10, RZ, RZ, UR36 ;  /* 0x00000024ff0a7e24 */ /* 0x000fca000f8e00ff */
[----:B------:R-:W-:-:S04]  /*6ff0*/  SHF.L.U32 R10, R10, 0x1f, RZ ;  /* 0x0000001f0a0a7819 */ /* 0x000fc800000006ff */
[----:B------:R1:W2:Y:S01]  /*7000*/  SYNCS.PHASECHK.TRANS64.TRYWAIT P1, [UR6+0x33450], R10 ;  /* 0x0334500aff0075a7 */ /* 0x0002a20008020146 */
[----:B------:R-:W-:Y:S05]  /*7010*/  @!P0 BRA `(.L_x_932) ;  /* 0x0000000000048947 */ /* 0x000fea0003800000 */
[----:B------:R-:W-:Y:S01]  /*7020*/  BPT.TRAP 0x1 ;  /* 0x000000040000795c */ /* 0x000fe20000300000 */
.L_x_932:
[----:B--2---:R-:W-:Y:S05]  /*7030*/  @P1 BRA `(.L_x_930) ;  /* 0x0000000000081947 */ /* 0x004fea0003800000 */
[----:B------:R-:W2:Y:S02]  /*7040*/  SYNCS.PHASECHK.TRANS64.TRYWAIT P1, [UR6+0x33450], R10 ;  /* 0x0334500aff0075a7 */ /* 0x000ea40008020146 */
[----:B--2---:R-:W-:Y:S05]  /*7050*/  @!P1 BRA `(.L_x_933) ;  /* 0x0000012400a49947 */ /* 0x004fea0003800000 */
.L_x_930:
[----:B------:R-:W-:Y:S01]  /*7060*/  UIADD3 UR6, UR38, 0x200, URZ ;  /* 0x0000020026067890 */ /* 0x000fe2000fffe03f */
[----:B------:R-:W-:Y:S01]  /*7070*/  WARPGROUP.ARRIVE ;  /* 0x00000000000079c5 */ /* 0x000fe20000000000 */
[----:B------:R-:W-:-:S05]  /*7080*/  UMOV UR7, 0xc0000010 ;  /* 0xc000001000077882 */ /* 0x000fca0000000000 */
[----:B------:R-:W3:Y:S01]  /*7090*/  S2R R12, SR_TID.X ;  /* 0x00000000000c7919 */ /* 0x000ee20000002100 */
[----:B------:R-:W-:Y:S01]  /*70a0*/  USHF.R.U32.HI UR6, URZ, 0x4, UR6 ;  /* 0x000000043f067899 */ /* 0x000fe20008011606 */
[----:B------:R-:W4:Y:S01]  /*70b0*/  LDC R13, c[0x0][0x288] ;  /* 0x0000a200ff0d7b82 */ /* 0x000f220000000800 */
[----:B--2---:R-:W-:Y:S02]  /*70c0*/  IMAD.U32 R11, RZ, RZ, UR59 ;  /* 0x0000003bff0b7e24 */ /* 0x004fe4000f8e00ff */
[----:B------:R-:W-:Y:S01]  /*70d0*/  ULOP3.LUT UR6, UR6, 0x3fff, URZ, 0xc0, !UPT ;  /* 0x00003fff06067892 */ /* 0x000fe2000f8ec03f */
[----:B------:R-:W-:-:S03]  /*70e0*/  IMAD R15, R4, -0xa0, RZ ;  /* 0xffffff60040f7824 */ /* 0x000fc600078e02ff */
[----:B------:R-:W-:-:S04]  /*70f0*/  ULOP3.LUT UR6, UR6, 0x10000, URZ, 0xfc, !UPT ;  /* 0x0001000006067892 */ /* 0x000fc8000f8efc3f */
[----:B------:R-:W-:-:S07]  /*7100*/  UIMAD UR10, UR51, 0x780, UR6 ;  /* 0x00000780330a78a4 */ /* 0x000fce000f8e0206 */
[----:B------:R-:W-:Y:S02]  /*7110*/  UMOV UR6, UR10 ;  /* 0x0000000a00067c82 */ /* 0x000fe40008000000 */
[----:B------:R-:W-:Y:S01]  /*7120*/  QGMMA.64x192x32.F32.E4M3.E4M3 R24, R216, gdesc[UR4], R24, gsb0 ;  /* 0x02e00004d8187df3 */ /* 0x000fe20008000818 */
[----:B------:R-:W-:Y:S01]  /*7130*/  UIADD3 UR6, UR10, 0x180, URZ ;  /* 0x000001800a067890 */ /* 0x000fe2000fffe03f */
[----:B------:R-:W-:Y:S01]  /*7140*/  UMOV UR7, 0xc0000010 ;  /* 0xc000001000077882 */ /* 0x000fe20000000000 */
[----:B---3--:R-:W-:Y:S02]  /*7150*/  LOP3.LUT P1, RZ, R12, 0x7f, RZ, 0xc0, !PT ;  /* 0x0000007f0cff7812 */ /* 0x008fe4000782c0ff */
[----:B------:R-:W-:-:S04]  /*7160*/  SHF.R.U32.HI R12, RZ, 0x7, R12 ;  /* 0x00000007ff0c7819 */ /* 0x000fc8000001160c */
[----:B-1----:R-:W-:Y:S01]  /*7170*/  IADD3 R10, -R12, 0xb, RZ ;  /* 0x0000000b0c0a7810 */ /* 0x002fe20007ffe1ff */
[----:B------:R-:W-:-:S05]  /*7180*/  IMAD R12, R18, UR57, R15 ;  /* 0x00000039120c7c24 */ /* 0x000fca000f8e020f */
[----:B----4-:R-:W-:Y:S02]  /*7190*/  IADD3 R12, R12, 0x1, -R13 ;  /* 0x000000010c0c7810 */ /* 0x010fe40007ffe80d */
[----:B------:R-:W-:-:S03]  /*71a0*/  @!P1 LEA R11, R11, UR38, 0x3 ;  /* 0x000000260b0b9c11 */ /* 0x000fc6000f8e18ff */
[----:B------:R-:W-:Y:S02]  /*71b0*/  IMAD R12, R17, -0x2, R12 ;  /* 0xfffffffe110c7824 */ /* 0x000fe400078e020c */
[----:B------:R-:W-:Y:S02]  /*71c0*/  @!P1 VIADD R11, R11, 0x33440 ;  /* 0x000334400b0b9836 */ /* 0x000fe40000000000 */
[----:B------:R-:W-:-:S03]  /*71d0*/  VIADD R14, R12, UR56 ;  /* 0x000000380c0e7c36 */ /* 0x000fc60008000000 */
[----:B------:R-:W-:Y:S01]  /*71e0*/  @!P1 PRMT R11, RZ, 0x654, R11 ;  /* 0x00000654ff0b9816 */ /* 0x000fe2000000000b */
        /* <DEDUP_REMOVED lines=18> */
[----:B------:R-:W-:-:S06]  /*7310*/  ULOP3.LUT UR6, URZ, UR55, URZ, 0x33, !UPT ;  /* 0x000000373f067292 */ /* 0x000fcc000f8e333f */
[----:B------:R-:W-:Y:S02]  /*7320*/  VIADD R13, R12, UR6 ;  /* 0x000000060c0d7c36 */ /* 0x000fe40008000000 */
[----:B------:R-:W-:Y:S01]  /*7330*/  IMAD R12, R17, -0x2, R15 ;  /* 0xfffffffe110c7824 */ /* 0x000fe200078e020f */
[----:B------:R-:W-:Y:S02]  /*7340*/  WARPGROUP.DEPBAR.LE gsb0, 0x0 ;  /* 0x00008000000079c5 */ /* 0x000fe40000010000 */
[----:B------:R1:W-:Y:S06]  /*7350*/  BAR.ARV R10, 0x100 ;  /* 0x0004000a0000751d */ /* 0x0003ec0000002000 */
[----:B------:R2:W-:Y:S01]  /*7360*/  @!P1 SYNCS.ARRIVE.TRANS64.RED.A1T0 RZ, [R11+URZ], RZ ;  /* 0x000000ff0bff99a7 */ /* 0x0005e2000810043f */
[----:B------:R-:W-:Y:S01]  /*7370*/  PLOP3.LUT P1, PT, PT, PT, UP0, 0x40, 0x0 ;  /* 0x000000000000781c */ /* 0x000fe20003f2e808 */
[----:B-1----:R-:W-:-:S02]  /*7380*/  IMAD.IADD R10, R8, 0x1, R13 ;  /* 0x00000001080a7824 */ /* 0x002fc400078e020d */
[----:B--2---:R-:W-:-:S10]  /*7390*/  IMAD.IADD R11, R8, 0x1, R14 ;  /* 0x00000001080b7824 */ /* 0x004fd400078e020e */
[----:B------:R-:W-:Y:S05]  /*73a0*/  @P1 BRA `(.L_x_934) ;  /* 0x0000000000581947 */ /* 0x000fea0003800000 */
[----:B------:R-:W-:Y:S01]  /*73b0*/  ISETP.GT.AND P1, PT, R9, -0x1, PT ;  /* 0xffffffff0900780c */ /* 0x000fe20003f24270 */
[----:B------:R-:W-:-:S12]  /*73c0*/  BSSY B0, `(.L_x_935) ;  /* 0x0000011000007945 */ /* 0x000fd80003800000 */
[----:B------:R-:W-:Y:S05]  /*73d0*/  @P1 BRA `(.L_x_936) ;  /* 0x0000000000201947 */ /* 0x000fea0003800000 */
[----:B------:R-:W-:Y:S01]  /*73e0*/  IMAD.U32 R200, RZ, RZ, UR54 ;  /* 0x00000036ffc87e24 */ /* 0x000fe2000f8e00ff */
[----:B------:R-:W-:-:S04]  /*73f0*/  LOP3.LUT R21, RZ, R9, RZ, 0x33, !PT ;  /* 0x00000009ff157212 */ /* 0x000fc800078e33ff */
[----:B------:R-:W-:-:S13]  /*7400*/  ISETP.NE.AND P1, PT, R200, 0x1, PT ;  /* 0x00000001c800780c */ /* 0x000fda0003f25270 */
[----:B------:R-:W1:Y:S02]  /*7410*/  @P1 LDC.64 R202, c[0x0][0x9e8] ;  /* 0x00027a00ffca1b82 */ /* 0x000e640000000a00 */
[----:B-1----:R-:W-:-:S05]  /*7420*/  @P1 IMAD.HI.U32 R20, R21, R202, RZ ;  /* 0x000000ca15141227 */ /* 0x002fca00078e00ff */
[----:B------:R-:W-:-:S04]  /*7430*/  @P1 SHF.R.U32.HI R21, RZ, R203, R20 ;  /* 0x000000cbff151219 */ /* 0x000fc80000011614 */
[----:B------:R-:W-:Y:S01]  /*7440*/  LOP3.LUT R21, RZ, R21, RZ, 0x33, !PT ;  /* 0x00000015ff157212 */ /* 0x000fe200078e33ff */
[----:B------:R-:W-:Y:S06]  /*7450*/  BRA `(.L_x_937) ;  /* 0x00000000001c7947 */ /* 0x000fec0003800000 */
.L_x_936:
[----:B------:R-:W-:-:S05]  /*7460*/  IMAD.U32 R200, RZ, RZ, UR54 ;  /* 0x00000036ffc87e24 */ /* 0x000fca000f8e00ff */
[----:B------:R-:W-:-:S13]  /*7470*/  ISETP.NE.AND P1, PT, R200, 0x1, PT ;  /* 0x00000001c800780c */ /* 0x000fda0003f25270 */
[----:B------:R-:W1:Y:S01]  /*7480*/  @P1 LDC.64 R202, c[0x0][0x9e8] ;  /* 0x00027a00ffca1b82 */ /* 0x000e620000000a00 */
[----:B------:R-:W-:-:S04]  /*7490*/  @P1 IMAD.IADD R21, R220, 0x1, R8 ;  /* 0x00000001dc151824 */ /* 0x000fc800078e0208 */
[----:B-1----:R-:W-:-:S04]  /*74a0*/  @P1 IMAD.HI.U32 R20, R21, R202, RZ ;  /* 0x000000ca15141227 */ /* 0x002fc800078e00ff */
[----:B------:R-:W-:Y:S01]  /*74b0*/  IMAD.MOV.U32 R21, RZ, RZ, R9 ;  /* 0x000000ffff157224 */ /* 0x000fe200078e0009 */
[----:B------:R-:W-:-:S07]  /*74c0*/  @P1 SHF.R.U32.HI R21, RZ, R203, R20 ;  /* 0x000000cbff151219 */ /* 0x000fce0000011614 */
.L_x_937:
[----:B------:R-:W-:Y:S05]  /*74d0*/  BSYNC B0 ;  /* 0x0000000000007941 */ /* 0x000fea0003800000 */
.L_x_935:
[----:B------:R-:W-:-:S05]  /*74e0*/  IMAD R20, R21, R200, R12 ;  /* 0x000000c815147224 */ /* 0x000fca00078e020c */
[----:B------:R-:W-:Y:S02]  /*74f0*/  VIADDMNMX R11, R20, R200, R11, PT ;  /* 0x000000c8140b7246 */ /* 0x000fe4000380010b */
[----:B------:R-:W-:-:S07]  /*7500*/  VIMNMX R10, R10, R20, !PT ;  /* 0x000000140a0a7248 */ /* 0x000fce0007fe0100 */
.L_x_934:
[----:B------:R-:W-:Y:S01]  /*7510*/  ISETP.GE.AND P1, PT, R15, 0x2, PT ;  /* 0x000000020f00780c */ /* 0x000fe20003f26270 */
[----:B------:R-:W-:Y:S01]  /*7520*/  IMAD.IADD R14, R7, 0x1, R14 ;  /* 0x00000001070e7824 */ /* 0x000fe200078e020e */
[----:B------:R-:W-:Y:S01]  /*7530*/  ISETP.GE.AND P2, PT, R15, 0x9, PT ;  /* 0x000000090f00780c */ /* 0x000fe20003f46270 */
[----:B------:R-:W-:Y:S01]  /*7540*/  IMAD.IADD R13, R7, 0x1, R13 ;  /* 0x00000001070d7824 */ /* 0x000fe200078e020d */
[----:B------:R-:W-:Y:S02]  /*7550*/  LOP3.LUT R16, R16, 0xefffffff, RZ, 0xc0, !PT ;  /* 0xefffffff10107812 */ /* 0x000fe400078ec0ff */
[----:B------:R-:W-:Y:S02]  /*7560*/  ISETP.GE.AND P3, PT, R15, 0xa, PT ;  /* 0x0000000a0f00780c */ /* 0x000fe40003f66270 */
[----:B------:R-:W-:-:S05]  /*7570*/  LOP3.LUT R2, R2, 0xfffffffe, RZ, 0xc0, !PT ;  /* 0xfffffffe02027812 */ /* 0x000fca00078ec0ff */
[----:B------:R-:W-:Y:S02]  /*7580*/  @P1 LOP3.LUT R16, R16, 0x10000000, RZ, 0xfc, !PT ;  /* 0x1000000010101812 */ /* 0x000fe400078efcff */
[----:B------:R-:W-:Y:S02]  /*7590*/  ISETP.GT.AND P1, PT, R10, 0x1, !P1 ;  /* 0x000000010a00780c */ /* 0x000fe40004f24270 */
[----:B------:R-:W-:Y:S02]  /*75a0*/  LOP3.LUT R16, R16, 0xdfffffff, RZ, 0xc0, !PT ;  /* 0xdfffffff10107812 */ /* 0x000fe400078ec0ff */
[----:B------:R-:W-:Y:S02]  /*75b0*/  ISETP.LT.OR P1, PT, R11, 0x2, P1 ;  /* 0x000000020b00780c */ /* 0x000fe40000f21670 */
[----:B------:R-:W-:Y:S02]  /*75c0*/  @P2 LOP3.LUT R16, R16, 0x20000000, RZ, 0xfc, !PT ;  /* 0x2000000010102812 */ /* 0x000fe400078efcff */
[----:B------:R-:W-:-:S02]  /*75d0*/  ISETP.GT.AND P2, PT, R10, 0x8, !P2 ;  /* 0x000000080a00780c */ /* 0x000fc40005744270 */
[----:B------:R-:W-:Y:S02]  /*75e0*/  FSEL R185, R185, -INF , !P1 ;  /* 0xff800000b9b97808 */ /* 0x000fe40004800000 */
[----:B------:R-:W-:Y:S02]  /*75f0*/  LOP3.LUT R16, R16, 0xbfffffff, RZ, 0xc0, !PT ;  /* 0xbfffffff10107812 */ /* 0x000fe400078ec0ff */
[----:B------:R-:W-:Y:S02]  /*7600*/  ISETP.GT.AND P1, PT, R10, 0x9, !P3 ;  /* 0x000000090a00780c */ /* 0x000fe40005f24270 */
[C---:B------:R-:W-:Y:S02]  /*7610*/  ISETP.LT.OR P2, PT, R11.reuse, 0x9, P2 ;  /* 0x000000090b00780c */ /* 0x040fe40001741670 */
[----:B------:R-:W-:Y:S02]  /*7620*/  @P3 LOP3.LUT R16, R16, 0x40000000, RZ, 0xfc, !PT ;  /* 0x4000000010103812 */ /* 0x000fe400078efcff */
[----:B------:R-:W-:-:S02]  /*7630*/  ISETP.LT.OR P1, PT, R11, 0xa, P1 ;  /* 0x0000000a0b00780c */ /* 0x000fc40000f21670 */
[----:B------:R-:W-:Y:S02]  /*7640*/  FSEL R188, R188, -INF , !P2 ;  /* 0xff800000bcbc7808 */ /* 0x000fe40005000000 */
[C---:B------:R-:W-:Y:S02]  /*7650*/  ISETP.GE.AND P3, PT, R15.reuse, 0x11, PT ;  /* 0x000000110f00780c */ /* 0x040fe40003f66270 */
[----:B------:R-:W-:Y:S02]  /*7660*/  ISETP.GE.AND P2, PT, R15, 0x12, PT ;  /* 0x000000120f00780c */ /* 0x000fe40003f46270 */
[----:B------:R-:W-:Y:S02]  /*7670*/  FSEL R189, R189, -INF , !P1 ;  /* 0xff800000bdbd7808 */ /* 0x000fe40004800000 */
[----:B------:R-:W-:Y:S02]  /*7680*/  ISETP.GT.AND P1, PT, R10, 0x10, !P3 ;  /* 0x000000100a00780c */ /* 0x000fe40005f24270 */
[----:B------:R-:W-:-:S02]  /*7690*/  LOP3.LUT R16, R16, 0x7fffffff, RZ, 0xc0, !PT ;  /* 0x7fffffff10107812 */ /* 0x000fc400078ec0ff */
[----:B------:R-:W-:-:S03]  /*76a0*/  ISETP.LT.OR P1, PT, R11, 0x11, P1 ;  /* 0x000000110b00780c */ /* 0x000fc60000f21670 */
[----:B------:R-:W-:Y:S02]  /*76b0*/  @P3 LOP3.LUT R16, R16, 0x80000000, RZ, 0xfc, !PT ;  /* 0x8000000010103812 */ /* 0x000fe400078efcff */
[----:B------:R-:W-:Y:S02]  /*76c0*/  FSEL R192, R192, -INF , !P1 ;  /* 0xff800000c0c07808 */ /* 0x000fe40004800000 */
[----:B------:R-:W-:Y:S02]  /*76d0*/  @P2 LOP3.LUT R2, R2, 0x1, RZ, 0xfc, !PT ;  /* 0x0000000102022812 */ /* 0x000fe400078efcff */
[----:B------:R-:W-:Y:S02]  /*76e0*/  ISETP.GT.AND P1, PT, R10, 0x11, !P2 ;  /* 0x000000110a00780c */ /* 0x000fe40005724270 */
[----:B------:R-:W-:Y:S02]  /*76f0*/  ISETP.GE.AND P2, PT, R15, 0x19, PT ;  /* 0x000000190f00780c */ /* 0x000fe40003f46270 */
[----:B------:R-:W-:-:S02]  /*7700*/  ISETP.LT.OR P1, PT, R11, 0x12, P1 ;  /* 0x000000120b00780c */ /* 0x000fc40000f21670 */
[----:B------:R-:W-:Y:S02]  /*7710*/  LOP3.LUT R2, R2, 0xfffffffb, RZ, 0xc0, !PT ;  /* 0xfffffffb02027812 */ /* 0x000fe400078ec0ff */
[----:B------:R-:W-:Y:S02]  /*7720*/  FSEL R193, R193, -INF , !P1 ;  /* 0xff800000c1c17808 */ /* 0x000fe40004800000 */
[----:B------:R-:W-:Y:S02]  /*7730*/  ISETP.GT.AND P1, PT, R10, 0x18, !P2 ;  /* 0x000000180a00780c */ /* 0x000fe40005724270 */
[----:B------:R-:W-:Y:S02]  /*7740*/  ISETP.GE.AND P3, PT, R15, 0x22, PT ;  /* 0x000000220f00780c */ /* 0x000fe40003f66270 */
[----:B------:R-:W-:Y:S02]  /*7750*/  ISETP.LT.OR P1, PT, R11, 0x19, P1 ;  /* 0x000000190b00780c */ /* 0x000fe40000f21670 */
[----:B------:R-:W-:-:S02]  /*7760*/  @P2 LOP3.LUT R2, R2, 0x4, RZ, 0xfc, !PT ;  /* 0x0000000402022812 */ /* 0x000fc400078efcff */
[----:B------:R-:W-:Y:S02]  /*7770*/  ISETP.GE.AND P2, PT, R15, 0x1a, PT ;  /* 0x0000001a0f00780c */ /* 0x000fe40003f46270 */
[----:B------:R-:W-:Y:S02]  /*7780*/  FSEL R196, R196, -INF , !P1 ;  /* 0xff800000c4c47808 */ /* 0x000fe40004800000 */
[----:B------:R-:W-:Y:S02]  /*7790*/  ISETP.GT.AND P1, PT, R10, 0x19, !P2 ;  /* 0x000000190a00780c */ /* 0x000fe40005724270 */
[----:B------:R-:W-:Y:S02]  /*77a0*/  LOP3.LUT R2, R2, 0xfffffffd, RZ, 0xc0, !PT ;  /* 0xfffffffd02027812 */ /* 0x000fe400078ec0ff */
[----:B------:R-:W-:Y:S02]  /*77b0*/  ISETP.LT.OR P1, PT, R11, 0x1a, P1 ;  /* 0x0000001a0b00780c */ /* 0x000fe40000f21670 */
[----:B------:R-:W-:-:S02]  /*77c0*/  LOP3.LUT R16, R16, 0xfffffffd, RZ, 0xc0, !PT ;  /* 0xfffffffd10107812 */ /* 0x000fc400078ec0ff */
[----:B------:R-:W-:Y:S02]  /*77d0*/  FSEL R197, R197, -INF , !P1 ;  /* 0xff800000c5c57808 */ /* 0x000fe40004800000 */
[----:B------:R-:W-:Y:S02]  /*77e0*/  ISETP.GE.AND P1, PT, R15, 0x21, PT ;  /* 0x000000210f00780c */ /* 0x000fe40003f26270 */
[----:B------:R-:W-:Y:S02]  /*77f0*/  @P2 LOP3.LUT R2, R2, 0x2, RZ, 0xfc, !PT ;  /* 0x0000000202022812 */ /* 0x000fe400078efcff */
[----:B------:R-:W-:Y:S02]  /*7800*/  ISETP.GT.AND P2, PT, R10, 0x20, !P1 ;  /* 0x000000200a00780c */ /* 0x000fe40004f44270 */
[----:B------:R-:W-:Y:S02]  /*7810*/  @P3 LOP3.LUT R16, R16, 0x2, RZ, 0xfc, !PT ;  /* 0x0000000210103812 */ /* 0x000fe400078efcff */
[----:B------:R-:W-:-:S02]  /*7820*/  ISETP.LT.OR P2, PT, R11, 0x21, P2 ;  /* 0x000000210b00780c */ /* 0x000fc40001741670 */
[----:B------:R-:W-:Y:S02]  /*7830*/  LOP3.LUT R16, R16, 0xfffffffb, RZ, 0xc0, !PT ;  /* 0xfffffffb10107812 */ /* 0x000fe400078ec0ff */
[----:B------:R-:W-:Y:S02]  /*7840*/  FSEL R168, R168, -INF , !P2 ;  /* 0xff800000a8a87808 */ /* 0x000fe40005000000 */
[----:B------:R-:W-:Y:S02]  /*7850*/  ISETP.GT.AND P2, PT, R10, 0x21, !P3 ;  /* 0x000000210a00780c */ /* 0x000fe40005f44270 */
[----:B------:R-:W-:Y:S02]  /*7860*/  ISETP.GE.AND P3, PT, R15, 0x29, PT ;  /* 0x000000290f00780c */ /* 0x000fe40003f66270 */
[----:B------:R-:W-:-:S04]  /*7870*/  ISETP.LT.OR P2, PT, R11, 0x22, P2 ;  /* 0x000000220b00780c */ /* 0x000fc80001741670 */
[----:B------:R-:W-:Y:S02]  /*7880*/  FSEL R169, R169, -INF , !P2 ;  /* 0xff800000a9a97808 */ /* 0x000fe40005000000 */
[----:B------:R-:W-:-:S04]  /*7890*/  ISETP.GT.AND P2, PT, R10, 0x28, !P3 ;  /* 0x000000280a00780c */ /* 0x000fc80005f44270 */
[----:B------:R-:W-:Y:S02]  /*78a0*/  ISETP.LT.OR P2, PT, R11, 0x29, P2 ;  /* 0x000000290b00780c */ /* 0x000fe40001741670 */
[----:B------:R-:W-:Y:S02]  /*78b0*/  @P3 LOP3.LUT R16, R16, 0x4, RZ, 0xfc, !PT ;  /* 0x0000000410103812 */ /* 0x000fe400078efcff */
[----:B------:R-:W-:Y:S02]  /*78c0*/  ISETP.GE.AND P3, PT, R15, 0x2a, PT ;  /* 0x0000002a0f00780c */ /* 0x000fe40003f66270 */
[----:B------:R-:W-:Y:S02]  /*78d0*/  LOP3.LUT R16, R16, 0xfffffff7, RZ, 0xc0, !PT ;  /* 0xfffffff710107812 */ /* 0x000fe400078ec0ff */
[----:B------:R-:W-:Y:S02]  /*78e0*/  FSEL R172, R172, -INF , !P2 ;  /* 0xff800000acac7808 */ /* 0x000fe40005000000 */
[----:B------:R-:W-:-:S04]  /*78f0*/  ISETP.GT.AND P2, PT, R10, 0x29, !P3 ;  /* 0x000000290a00780c */ /* 0x000fc80005f44270 */
[----:B------:R-:W-:-:S03]  /*7900*/  ISETP.LT.OR P2, PT, R11, 0x2a, P2 ;  /* 0x0000002a0b00780c */ /* 0x000fc60001741670 */
        /* <DEDUP_REMOVED lines=128> */
[----:B------:R-:W-:Y:S02]  /*8110*/  FSEL R120, R120, -INF , !P2 ;  /* 0xff80000078787808 */ /* 0x000fe40005000000 */
[----:B------:R-:W-:Y:S02]  /*8120*/  LOP3.LUT R16, R16, 0xfdffffff, RZ, 0xc0, !PT ;  /* 0xfdffffff10107812 */ /* 0x000fe400078ec0ff */
[----:B------:R-:W-:-:S04]  /*8130*/  ISETP.GT.AND P2, PT, R10, 0x81, !P3 ;  /* 0x000000810a00780c */ /* 0x000fc80005f44270 */
[----:B------:R-:W-:-:S03]  /*8140*/  ISETP.LT.OR P2, PT, R11, 0x82, P2 ;  /* 0x000000820b00780c */ /* 0x000fc60001741670 */
[----:B------:R-:W-:Y:S02]  /*8150*/  @P3 LOP3.LUT R16, R16, 0x2000000, RZ, 0xfc, !PT ;  /* 0x0200000010103812 */ /* 0x000fe400078efcff */
[----:B------:R-:W-:Y:S02]  /*8160*/  ISETP.GE.AND P3, PT, R15, 0x89, PT ;  /* 0x000000890f00780c */ /* 0x000fe40003f66270 */
[----:B------:R-:W-:Y:S02]  /*8170*/  FSEL R121, R121, -INF , !P2 ;  /* 0xff80000079797808 */ /* 0x000fe40005000000 */
[----:B------:R-:W-:Y:S02]  /*8180*/  ISETP.GT.AND P2, PT, R10, 0x88, !P3 ;  /* 0x000000880a00780c */ /* 0x000fe40005f44270 */
[----:B------:R-:W-:Y:S02]  /*8190*/  LOP3.LUT R16, R16, 0xfeffffff, RZ, 0xc0, !PT ;  /* 0xfeffffff10107812 */ /* 0x000fe400078ec0ff */
[----:B------:R-:W-:-:S04]  /*81a0*/  ISETP.LT.OR P2, PT, R11, 0x89, P2 ;  /* 0x000000890b00780c */ /* 0x000fc80001741670 */
[----:B------:R-:W-:Y:S02]  /*81b0*/  FSEL R124, R124, -INF , !P2 ;  /* 0xff8000007c7c7808 */ /* 0x000fe40005000000 */
[----:B------:R-:W-:Y:S02]  /*81c0*/  ISETP.GE.AND P2, PT, R15, 0x8a, PT ;  /* 0x0000008a0f00780c */ /* 0x000fe40003f46270 */
[----:B------:R-:W-:Y:S02]  /*81d0*/  @P3 LOP3.LUT R16, R16, 0x1000000, RZ, 0xfc, !PT ;  /* 0x0100000010103812 */ /* 0x000fe400078efcff */
[----:B------:R-:W-:Y:S02]  /*81e0*/  ISETP.GT.AND P3, PT, R10, 0x89, !P2 ;  /* 0x000000890a00780c */ /* 0x000fe40005764270 */
[----:B------:R-:W-:Y:S02]  /*81f0*/  LOP3.LUT R16, R16, 0xfffffffe, RZ, 0xc0, !PT ;  /* 0xfffffffe10107812 */ /* 0x000fe400078ec0ff */
        /* <DEDUP_REMOVED lines=14> */
[----:B------:R-:W-:-:S13]  /*82e0*/  ISETP.GE.AND P6, PT, R15, 0x1, PT ;  /* 0x000000010f00780c */ /* 0x000fda0003fc6270 */
[----:B------:R-:W-:Y:S02]  /*82f0*/  @P6 LOP3.LUT R16, R16, 0x1, RZ, 0xfc, !PT ;  /* 0x0000000110106812 */ /* 0x000fe400078efcff */
[----:B------:R-:W-:Y:S02]  /*8300*/  ISETP.GT.AND P6, PT, R10, RZ, !P6 ;  /* 0x000000ff0a00720c */ /* 0x000fe400077c4270 */
[----:B------:R-:W-:Y:S02]  /*8310*/  LOP3.LUT R16, R16, 0xf7ffffff, RZ, 0xc0, !PT ;  /* 0xf7ffffff10107812 */ /* 0x000fe400078ec0ff */
[----:B------:R-:W-:-:S04]  /*8320*/  ISETP.LT.OR P6, PT, R11, 0x1, P6 ;  /* 0x000000010b00780c */ /* 0x000fc800037c1670 */
[----:B------:R-:W-:Y:S02]  /*8330*/  FSEL R184, R184, -INF , !P6 ;  /* 0xff800000b8b87808 */ /* 0x000fe40007000000 */
[----:B------:R-:W-:-:S13]  /*8340*/  ISETP.GE.AND P6, PT, R15, 0x9a, PT ;  /* 0x0000009a0f00780c */ /* 0x000fda0003fc6270 */
[----:B------:R-:W-:Y:S02]  /*8350*/  @P6 LOP3.LUT R16, R16, 0x8000000, RZ, 0xfc, !PT ;  /* 0x0800000010106812 */ /* 0x000fe400078efcff */
[----:B------:R-:W-:-:S04]  /*8360*/  ISETP.GT.AND P6, PT, R10, 0x99, !P6 ;  /* 0x000000990a00780c */ /* 0x000fc800077c4270 */
[----:B------:R-:W-:-:S04]  /*8370*/  ISETP.LT.OR P6, PT, R11, 0x9a, P6 ;  /* 0x0000009a0b00780c */ /* 0x000fc800037c1670 */
[----:B------:R-:W-:Y:S02]  /*8380*/  FSEL R133, R133, -INF , !P6 ;  /* 0xff80000085857808 */ /* 0x000fe40007000000 */
[----:B------:R-:W-:-:S13]  /*8390*/  PLOP3.LUT P6, PT, PT, PT, UP0, 0x40, 0x0 ;  /* 0x000000000000781c */ /* 0x000fda0003fce808 */
[----:B------:R-:W-:Y:S05]  /*83a0*/  @P6 BRA `(.L_x_938) ;  /* 0x0000000000546947 */ /* 0x000fea0003800000 */
[----:B------:R-:W-:Y:S01]  /*83b0*/  IMAD.IADD R15, R220, 0x1, R7 ;  /* 0x00000001dc0f7824 */ /* 0x000fe200078e0207 */
[----:B------:R-:W-:Y:S04]  /*83c0*/  BSSY B0, `(.L_x_939) ;  /* 0x0000010000007945 */ /* 0x000fe80003800000 */
[----:B------:R-:W-:-:S13]  /*83d0*/  ISETP.GT.AND P6, PT, R15, -0x1, PT ;  /* 0xffffffff0f00780c */ /* 0x000fda0003fc4270 */
        /* <DEDUP_REMOVED lines=9> */
.L_x_940:
[----:B------:R-:W-:-:S05]  /*8470*/  IMAD.U32 R20, RZ, RZ, UR54 ;  /* 0x00000036ff147e24 */ /* 0x000fca000f8e00ff */
[----:B------:R-:W-:-:S13]  /*8480*/  ISETP.NE.AND P6, PT, R20, 0x1, PT ;  /* 0x000000011400780c */ /* 0x000fda0003fc5270 */
[----:B------:R-:W1:Y:S02]  /*8490*/  @P6 LDC.64 R10, c[0x0][0x9e8] ;  /* 0x00027a00ff0a6b82 */ /* 0x000e640000000a00 */
[----:B-1----:R-:W-:-:S05]  /*84a0*/  @P6 IMAD.HI.U32 R10, R15, R10, RZ ;  /* 0x0000000a0f0a6227 */ /* 0x002fca00078e00ff */
[----:B------:R-:W-:-:S07]  /*84b0*/  @P6 SHF.R.U32.HI R15, RZ, R11, R10 ;  /* 0x0000000bff0f6219 */ /* 0x000fce000001160a */
.L_x_941:
[----:B------:R-:W-:Y:S05]  /*84c0*/  BSYNC B0 ;  /* 0x0000000000007941 */ /* 0x000fea0003800000 */
.L_x_939:
[----:B------:R-:W-:-:S05]  /*84d0*/  IMAD R15, R15, R20, R12 ;  /* 0x000000140f0f7224 */ /* 0x000fca00078e020c */
[----:B------:R-:W-:Y:S02]  /*84e0*/  VIADDMNMX R14, R15, R20, R14, PT ;  /* 0x000000140f0e7246 */ /* 0x000fe4000380010e */
[----:B------:R-:W-:-:S07]  /*84f0*/  VIMNMX R13, R13, R15, !PT ;  /* 0x0000000f0d0d7248 */ /* 0x000fce0007fe0100 */
.L_x_938:
[----:B------:R-:W-:Y:S01]  /*8500*/  ISETP.GT.AND P1, PT, R13, 0x20, !P1 ;  /* 0x000000200d00780c */ /* 0x000fe20004f24270 */
[----:B------:R-:W-:Y:S01]  /*8510*/  IMAD.U32 R21, RZ, RZ, UR41 ;  /* 0x00000029ff157e24 */ /* 0x000fe2000f8e00ff */
[----:B------:R-:W-:Y:S02]  /*8520*/  LOP3.LUT P6, RZ, R16, 0x20000, RZ, 0xc0, !PT ;  /* 0x0002000010ff7812 */ /* 0x000fe400078cc0ff */
[----:B------:R-:W-:Y:S02]  /*8530*/  ISETP.LT.OR P1, PT, R14, 0x21, P1 ;  /* 0x000000210e00780c */ /* 0x000fe40000f21670 */
[----:B------:R-:W-:Y:S02]  /*8540*/  FMNMX.FTZ R10, R184, R3, !PT ;  /* 0x00000003b80a7209 */ /* 0x000fe40007810000 */
[----:B------:R-:W-:Y:S02]  /*8550*/  FSEL R170, R170, -INF , !P1 ;  /* 0xff800000aaaa7808 */ /* 0x000fe40004800000 */
[----:B------:R-:W-:-:S02]  /*8560*/  LOP3.LUT P1, RZ, R16, 0x2, RZ, 0xc0, !PT ;  /* 0x0000000210ff7812 */ /* 0x000fc4000782c0ff */
[----:B------:R-:W-:Y:S02]  /*8570*/  FMNMX.FTZ R11, R185, R10, !PT ;  /* 0x0000000ab90b7209 */ /* 0x000fe40007810000 */
[----:B------:R-:W-:Y:S02]  /*8580*/  ISETP.GT.AND P1, PT, R13, 0x21, !P1 ;  /* 0x000000210d00780c */ /* 0x000fe40004f24270 */
[----:B------:R-:W-:Y:S02]  /*8590*/  FMNMX.FTZ R10, R188, R11, !PT ;  /* 0x0000000bbc0a7209 */ /* 0x000fe40007810000 */
[----:B------:R-:W-:Y:S02]  /*85a0*/  ISETP.LT.OR P1, PT, R14, 0x22, P1 ;  /* 0x000000220e00780c */ /* 0x000fe40000f21670 */
[----:B------:R-:W-:Y:S02]  /*85b0*/  FMNMX.FTZ R11, R189, R10, !PT ;  /* 0x0000000abd0b7209 */ /* 0x000fe40007810000 */
[----:B------:R-:W-:-:S02]  /*85c0*/  FSEL R171, R171, -INF , !P1 ;  /* 0xff800000abab7808 */ /* 0x000fc40004800000 */
[----:B------:R-:W-:Y:S02]  /*85d0*/  LOP3.LUT P1, RZ, R16, 0x4, RZ, 0xc0, !PT ;  /* 0x0000000410ff7812 */ /* 0x000fe4000782c0ff */
[----:B------:R-:W-:Y:S02]  /*85e0*/  FMNMX.FTZ R10, R192, R11, !PT ;  /* 0x0000000bc00a7209 */ /* 0x000fe40007810000 */
[----:B------:R-:W-:Y:S02]  /*85f0*/  ISETP.GT.AND P1, PT, R13, 0x28, !P1 ;  /* 0x000000280d00780c */ /* 0x000fe40004f24270 */
[----:B------:R-:W-:Y:S02]  /*8600*/  FMNMX.FTZ R11, R193, R10, !PT ;  /* 0x0000000ac10b7209 */ /* 0x000fe40007810000 */
[----:B------:R-:W-:Y:S02]  /*8610*/  ISETP.LT.OR P1, PT, R14, 0x29, P1 ;  /* 0x000000290e00780c */ /* 0x000fe40000f21670 */
[----:B------:R-:W-:-:S02]  /*8620*/  FMNMX.FTZ R10, R196, R11, !PT ;  /* 0x0000000bc40a7209 */ /* 0x000fc40007810000 */
[----:B------:R-:W-:Y:S02]  /*8630*/  FSEL R174, R174, -INF , !P1 ;  /* 0xff800000aeae7808 */ /* 0x000fe40004800000 */
[----:B------:R-:W-:Y:S02]  /*8640*/  LOP3.LUT P1, RZ, R16, 0x8, RZ, 0xc0, !PT ;  /* 0x0000000810ff7812 */ /* 0x000fe4000782c0ff */
[----:B------:R-:W-:Y:S02]  /*8650*/  FMNMX.FTZ R11, R197, R10, !PT ;  /* 0x0000000ac50b7209 */ /* 0x000fe40007810000 */
[----:B------:R-:W-:Y:S02]  /*8660*/  ISETP.GT.AND P1, PT, R13, 0x29, !P1 ;  /* 0x000000290d00780c */ /* 0x000fe40004f24270 */
[----:B------:R-:W-:Y:S02]  /*8670*/  FMNMX.FTZ R10, R168, R11, !PT ;  /* 0x0000000ba80a7209 */ /* 0x000fe40007810000 */
[----:B------:R-:W-:-:S02]  /*8680*/  ISETP.LT.OR P1, PT, R14, 0x2a, P1 ;  /* 0x0000002a0e00780c */ /* 0x000fc40000f21670 */
[----:B------:R-:W-:Y:S02]  /*8690*/  FMNMX.FTZ R11, R169, R10, !PT ;  /* 0x0000000aa90b7209 */ /* 0x000fe40007810000 */
[----:B------:R-:W-:Y:S02]  /*86a0*/  FSEL R175, R175, -INF , !P1 ;  /* 0xff800000afaf7808 */ /* 0x000fe40004800000 */
[----:B------:R-:W-:Y:S02]  /*86b0*/  LOP3.LUT P1, RZ, R16, 0x10, RZ, 0xc0, !PT ;  /* 0x0000001010ff7812 */ /* 0x000fe4000782c0ff */
[----:B------:R-:W-:Y:S02]  /*86c0*/  FMNMX.FTZ R10, R172, R11, !PT ;  /* 0x0000000bac0a7209 */ /* 0x000fe40007810000 */
[----:B------:R-:W-:Y:S02]  /*86d0*/  ISETP.GT.AND P1, PT, R13, 0x30, !P1 ;  /* 0x000000300d00780c */ /* 0x000fe40004f24270 */
[----:B------:R-:W-:-:S02]  /*86e0*/  FMNMX.FTZ R11, R173, R10, !PT ;  /* 0x0000000aad0b7209 */ /* 0x000fc40007810000 */
[----:B------:R-:W-:Y:S02]  /*86f0*/  ISETP.LT.OR P1, PT, R14, 0x31, P1 ;  /* 0x000000310e00780c */ /* 0x000fe40000f21670 */
[----:B------:R-:W-:Y:S02]  /*8700*/  FMNMX.FTZ R10, R176, R11, !PT ;  /* 0x0000000bb00a7209 */ /* 0x000fe40007810000 */
[----:B------:R-:W-:Y:S02]  /*8710*/  FSEL R178, R178, -INF , !P1 ;  /* 0xff800000b2b27808 */ /* 0x000fe40004800000 */
[----:B------:R-:W-:Y:S02]  /*8720*/  LOP3.LUT P1, RZ, R16, 0x800000, RZ, 0xc0, !PT ;  /* 0x0080000010ff7812 */ /* 0x000fe4000782c0ff */
[----:B------:R-:W-:Y:S02]  /*8730*/  FMNMX.FTZ R11, R177, R10, !PT ;  /* 0x0000000ab10b7209 */ /* 0x000fe40007810000 */
[----:B------:R-:W-:-:S02]  /*8740*/  ISETP.GT.AND P1, PT, R13, 0x31, !P1 ;  /* 0x000000310d00780c */ /* 0x000fc40004f24270 */
[----:B------:R-:W-:Y:S02]  /*8750*/  FMNMX.FTZ R10, R180, R11, !PT ;  /* 0x0000000bb40a7209 */ /* 0x000fe40007810000 */
[----:B------:R-:W-:Y:S02]  /*8760*/  ISETP.LT.OR P1, PT, R14, 0x32, P1 ;  /* 0x000000320e00780c */ /* 0x000fe40000f21670 */
[----:B------:R-:W-:Y:S02]  /*8770*/  FMNMX.FTZ R11, R181, R10, !PT ;  /* 0x0000000ab50b7209 */ /* 0x000fe40007810000 */
[----:B------:R-:W-:Y:S02]  /*8780*/  FSEL R179, R179, -INF , !P1 ;  /* 0xff800000b3b37808 */ /* 0x000fe40004800000 */
[----:B------:R-:W-:Y:S02]  /*8790*/  LOP3.LUT P1, RZ, R16, 0x400000, RZ, 0xc0, !PT ;  /* 0x0040000010ff7812 */ /* 0x000fe4000782c0ff */
[----:B------:R-:W-:-:S02]  /*87a0*/  FMNMX.FTZ R10, R152, R11, !PT ;  /* 0x0000000b980a7209 */ /* 0x000fc40007810000 */
[----:B------:R-:W-:Y:S02]  /*87b0*/  ISETP.GT.AND P1, PT, R13, 0x38, !P1 ;  /* 0x000000380d00780c */ /* 0x000fe40004f24270 */
[----:B------:R-:W-:Y:S02]  /*87c0*/  FMNMX.FTZ R11, R153, R10, !PT ;  /* 0x0000000a990b7209 */ /* 0x000fe40007810000 */
        /* <DEDUP_REMOVED lines=31> */
[----:B------:R-:W-:Y:S02]  /*89c0*/  ISETP.GT.AND P1, PT, R13, 0x49, !P6 ;  /* 0x000000490d00780c */ /* 0x000fe40007724270 */
[----:B------:R-:W-:Y:S02]  /*89d0*/  LOP3.LUT P6, RZ, R16, 0x40, RZ, 0xc0, !PT ;  /* 0x0000004010ff7812 */ /* 0x000fe400078cc0ff */
        /* <DEDUP_REMOVED lines=22> */
[----:B------:R-:W-:Y:S01]  /*8b40*/  ISETP.GT.AND P2, PT, R13, 0x89, !P2 ;  /* 0x000000890d00780c */ /* 0x000fe20005744270 */
[----:B------:R-:W1:Y:S01]  /*8b50*/  SHFL.BFLY PT, R10, R15, 0x2, 0x1f ;  /* 0x0c401f000f0a7f89 */ /* 0x000e6200000e0000 */
[----:B------:R-:W-:Y:S02]  /*8b60*/  FSEL R166, R166, -INF , !P1 ;  /* 0xff800000a6a67808 */ /* 0x000fe40004800000 */
[----:B------:R-:W-:-:S02]  /*8b70*/  LOP3.LUT P1, RZ, R16, 0x2000, RZ, 0xc0, !PT ;  /* 0x0000200010ff7812 */ /* 0x000fc4000782c0ff */
[C---:B------:R-:W-:Y:S02]  /*8b80*/  ISETP.LT.OR P2, PT, R14.reuse, 0x8a, P2 ;  /* 0x0000008a0e00780c */ /* 0x040fe40001741670 */
[C---:B------:R-:W-:Y:S02]  /*8b90*/  ISETP.GT.AND P1, PT, R13.reuse, 0x59, !P1 ;  /* 0x000000590d00780c */ /* 0x040fe40004f24270 */
[----:B------:R-:W-:Y:S02]  /*8ba0*/  ISETP.GT.AND P3, PT, R13, 0x90, !P3 ;  /* 0x000000900d00780c */ /* 0x000fe40005f64270 */
[----:B------:R-:W-:Y:S02]  /*8bb0*/  ISETP.LT.OR P1, PT, R14, 0x5a, P1 ;  /* 0x0000005a0e00780c */ /* 0x000fe40000f21670 */
[----:B------:R-:W-:Y:S02]  /*8bc0*/  FSEL R127, R127, -INF , !P2 ;  /* 0xff8000007f7f7808 */ /* 0x000fe40005000000 */
[----:B------:R-:W-:-:S02]  /*8bd0*/  FSEL R167, R167, -INF , !P1 ;  /* 0xff800000a7a77808 */ /* 0x000fc40004800000 */
[----:B------:R-:W-:Y:S02]  /*8be0*/  LOP3.LUT P1, RZ, R16, 0x1000, RZ, 0xc0, !PT ;  /* 0x0000100010ff7812 */ /* 0x000fe4000782c0ff */
[C---:B------:R-:W-:Y:S02]  /*8bf0*/  ISETP.GT.AND P4, PT, R13.reuse, 0x91, !P4 ;  /* 0x000000910d00780c */ /* 0x040fe40006784270 */
[----:B------:R-:W-:Y:S02]  /*8c00*/  ISETP.GT.AND P1, PT, R13, 0x60, !P1 ;  /* 0x000000600d00780c */ /* 0x000fe40004f24270 */
[C---:B------:R-:W-:Y:S02]  /*8c10*/  ISETP.LT.OR P3, PT, R14.reuse, 0x91, P3 ;  /* 0x000000910e00780c */ /* 0x040fe40001f61670 */
[----:B------:R-:W-:Y:S02]  /*8c20*/  ISETP.LT.OR P1, PT, R14, 0x61, P1 ;  /* 0x000000610e00780c */ /* 0x000fe40000f21670 */
[----:B-1----:R-:W-:-:S02]  /*8c30*/  FMNMX.FTZ R20, R15, R10, !PT ;  /* 0x0000000a0f147209 */ /* 0x002fc40007810000 */
[----:B------:R-:W-:Y:S02]  /*8c40*/  FSEL R138, R138, -INF , !P1 ;  /* 0xff8000008a8a7808 */ /* 0x000fe40004800000 */
[----:B------:R-:W-:Y:S01]  /*8c50*/  LOP3.LUT P1, RZ, R16, 0x800, RZ, 0xc0, !PT ;  /* 0x0000080010ff7812 */ /* 0x000fe2000782c0ff */
[----:B------:R-:W1:Y:S01]  /*8c60*/  SHFL.BFLY PT, R11, R20, 0x1, 0x1f ;  /* 0x0c201f00140b7f89 */ /* 0x000e6200000e0000 */
[C---:B------:R-:W-:Y:S02]  /*8c70*/  ISETP.GT.AND P5, PT, R13.reuse, 0x98, !P5 ;  /* 0x000000980d00780c */ /* 0x040fe40006fa4270 */
[----:B------:R-:W-:Y:S02]  /*8c80*/  ISETP.GT.AND P1, PT, R13, 0x61, !P1 ;  /* 0x000000610d00780c */ /* 0x000fe40004f24270 */
[C---:B------:R-:W-:Y:S02]  /*8c90*/  ISETP.LT.OR P4, PT, R14.reuse, 0x92, P4 ;  /* 0x000000920e00780c */ /* 0x040fe40002781670 */
[----:B------:R-:W-:-:S02]  /*8ca0*/  ISETP.LT.OR P1, PT, R14, 0x62, P1 ;  /* 0x000000620e00780c */ /* 0x000fc40000f21670 */
[----:B------:R-:W-:Y:S02]  /*8cb0*/  FSEL R130, R130, -INF , !P3 ;  /* 0xff80000082827808 */ /* 0x000fe40005800000 */
[----:B------:R-:W-:Y:S02]  /*8cc0*/  FSEL R139, R139, -INF , !P1 ;  /* 0xff8000008b8b7808 */ /* 0x000fe40004800000 */
[----:B------:R-:W-:Y:S02]  /*8cd0*/  LOP3.LUT P1, RZ, R16, 0x400, RZ, 0xc0, !PT ;  /* 0x0000040010ff7812 */ /* 0x000fe4000782c0ff */
[----:B------:R-:W-:Y:S02]  /*8ce0*/  ISETP.LT.OR P5, PT, R14, 0x99, P5 ;  /* 0x000000990e00780c */ /* 0x000fe40002fa1670 */
[----:B------:R-:W-:Y:S02]  /*8cf0*/  ISETP.GT.AND P1, PT, R13, 0x68, !P1 ;  /* 0x000000680d00780c */ /* 0x000fe40004f24270 */
[----:B------:R-:W-:-:S02]  /*8d00*/  FSEL R134, R134, -INF , !P5 ;  /* 0xff80000086867808 */ /* 0x000fc40006800000 */
[----:B------:R-:W-:Y:S02]  /*8d10*/  ISETP.LT.OR P1, PT, R14, 0x69, P1 ;  /* 0x000000690e00780c */ /* 0x000fe40000f21670 */
[----:B-1----:R-:W-:Y:S02]  /*8d20*/  FMNMX.FTZ R10, R20, R11, !PT ;  /* 0x0000000b140a7209 */ /* 0x002fe40007810000 */
[----:B------:R-:W-:Y:S02]  /*8d30*/  FSEL R142, R142, -INF , !P1 ;  /* 0xff8000008e8e7808 */ /* 0x000fe40004800000 */
[----:B------:R-:W-:Y:S01]  /*8d40*/  LOP3.LUT P1, RZ, R16, 0x200, RZ, 0xc0, !PT ;  /* 0x0000020010ff7812 */ /* 0x000fe2000782c0ff */
[----:B------:R-:W-:-:S03]  /*8d50*/  FFMA.FTZ R12, R10, R21, -8 ;  /* 0xc10000000a0c7423 */ /* 0x000fc60000010015 */
[----:B------:R-:W-:-:S04]  /*8d60*/  ISETP.GT.AND P1, PT, R13, 0x69, !P1 ;  /* 0x000000690d00780c */ /* 0x000fc80004f24270 */
[----:B------:R-:W-:-:S04]  /*8d70*/  ISETP.LT.OR P1, PT, R14, 0x6a, P1 ;  /* 0x0000006a0e00780c */ /* 0x000fc80000f21670 */
[----:B------:R-:W-:Y:S02]  /*8d80*/  FSEL R143, R143, -INF , !P1 ;  /* 0xff8000008f8f7808 */ /* 0x000fe40004800000 */
[----:B------:R-:W-:-:S04]  /*8d90*/  LOP3.LUT P1, RZ, R16, 0x100, RZ, 0xc0, !PT ;  /* 0x0000010010ff7812 */ /* 0x000fc8000782c0ff */
[----:B------:R-:W-:-:S04]  /*8da0*/  ISETP.GT.AND P1, PT, R13, 0x70, !P1 ;  /* 0x000000700d00780c */ /* 0x000fc80004f24270 */
[----:B------:R-:W-:-:S04]  /*8db0*/  ISETP.LT.OR P1, PT, R14, 0x71, P1 ;  /* 0x000000710e00780c */ /* 0x000fc80000f21670 */
[----:B------:R-:W-:Y:S02]  /*8dc0*/  FSEL R146, R146, -INF , !P1 ;  /* 0xff80000092927808 */ /* 0x000fe40004800000 */
[----:B------:R-:W-:-:S04]  /*8dd0*/  LOP3.LUT P1, RZ, R16, 0x80, RZ, 0xc0, !PT ;  /* 0x0000008010ff7812 */ /* 0x000fc8000782c0ff */
[----:B------:R-:W-:-:S04]  /*8de0*/  ISETP.GT.AND P1, PT, R13, 0x71, !P1 ;  /* 0x000000710d00780c */ /* 0x000fc80004f24270 */
[----:B------:R-:W-:-:S04]  /*8df0*/  ISETP.LT.OR P1, PT, R14, 0x72, P1 ;  /* 0x000000720e00780c */ /* 0x000fc80000f21670 */
[----:B------:R-:W-:Y:S02]  /*8e00*/  FSEL R147, R147, -INF , !P1 ;  /* 0xff80000093937808 */ /* 0x000fe40004800000 */
[----:B------:R-:W-:Y:S02]  /*8e10*/  ISETP.GT.AND P1, PT, R13, 0x78, !P6 ;  /* 0x000000780d00780c */ /* 0x000fe40007724270 */
[----:B------:R-:W-:Y:S02]  /*8e20*/  LOP3.LUT P6, RZ, R16, 0x1000000, RZ, 0xc0, !PT ;  /* 0x0100000010ff7812 */ /* 0x000fe400078cc0ff */
        /* <DEDUP_REMOVED lines=46> */
[C---:B------:R-:W-:Y:S02]  /*9110*/  ISETP.GT.AND P1, PT, R13.reuse, RZ, !P6 ;  /* 0x000000ff0d00720c */ /* 0x040fe40007724270 */
[----:B------:R-:W-:Y:S02]  /*9120*/  LOP3.LUT P6, RZ, R16, 0x8000000, RZ, 0xc0, !PT ;  /* 0x0800000010ff7812 */ /* 0x000fe400078cc0ff */
[----:B------:R-:W-:Y:S02]  /*9130*/  ISETP.LT.OR P1, PT, R14, 0x1, P1 ;  /* 0x000000010e00780c */ /* 0x000fe40000f21670 */
[----:B------:R-:W-:Y:S02]  /*9140*/  ISETP.GT.AND P2, PT, R13, 0x99, !P6 ;  /* 0x000000990d00780c */ /* 0x000fe40007744270 */
[----:B------:R-:W-:-:S02]  /*9150*/  FSEL R11, R186, -INF , !P1 ;  /* 0xff800000ba0b7808 */ /* 0x000fc40004800000 */
[----:B------:R-:W-:Y:S02]  /*9160*/  FSETP.NEU.FTZ.AND P1, PT, R10, -INF , PT ;  /* 0xff8000000a00780b */ /* 0x000fe40003f3d000 */
[----:B------:R-:W-:Y:S02]  /*9170*/  ISETP.LT.OR P2, PT, R14, 0x9a, P2 ;  /* 0x0000009a0e00780c */ /* 0x000fe40001741670 */
[----:B------:R-:W-:Y:S02]  /*9180*/  FSEL R12, R12, RZ, P1 ;  /* 0x000000ff0c0c7208 */ /* 0x000fe40000800000 */
[----:B------:R-:W-:-:S03]  /*9190*/  FSEL R135, R135, -INF , !P2 ;  /* 0xff80000087877808 */ /* 0x000fc60005000000 */
        /* <DEDUP_REMOVED lines=24> */
[----:B-1----:R-:W-:-:S01]  /*9320*/  FFMA.FTZ R196, R144, UR41, -R12 ;  /* 0x0000002990c47c23 */ /* 0x002fc2000801080c */
        /* <DEDUP_REMOVED lines=60> */
[----:B------:R-:W-:Y:S01]  /*96f0*/  FSEL R137, R131, -INF , !P4 ;  /* 0xff80000083897808 */ /* 0x000fe20006000000 */
[----:B------:R-:W-:Y:S01]  /*9700*/  MUFU.EX2 R173, R173 ;  /* 0x000000ad00ad7308 */ /* 0x000fe20000000800 */
[----:B------:R-:W-:-:S04]  /*9710*/  FMNMX.FTZ R193, R127, R192, !PT ;  /* 0x000000c07fc17209 */ /* 0x000fc80007810000 */
[----:B------:R-:W-:-:S03]  /*9720*/  FMNMX.FTZ R140, R130, R193, !PT ;  /* 0x000000c1828c7209 */ /* 0x000fc60007810000 */
[----:B------:R-:W-:Y:S01]  /*9730*/  MUFU.EX2 R176, R176 ;  /* 0x000000b000b07308 */ /* 0x000fe20000000800 */
[----:B------:R-:W-:-:S04]  /*9740*/  FMNMX.FTZ R141, R137, R140, !PT ;  /* 0x0000008c898d7209 */ /* 0x000fc80007810000 */
[----:B------:R-:W-:Y:S01]  /*9750*/  FMNMX.FTZ R140, R134, R141, !PT ;  /* 0x0000008d868c7209 */ /* 0x000fe20007810000 */
[----:B------:R-:W-:-:S01]  /*9760*/  FFMA.FTZ R141, R145, UR41, -R12 ;  /* 0x00000029918d7c23 */ /* 0x000fc2000801080c */
[----:B------:R-:W-:Y:S01]  /*9770*/  FFMA.FTZ R145, R149, UR41, -R12 ;  /* 0x0000002995917c23 */ /* 0x000fe2000801080c */
[----:B------:R-:W-:Y:S01]  /*9780*/  IMAD.U32 R149, RZ, RZ, UR41 ;  /* 0x00000029ff957e24 */ /* 0x000fe2000f8e00ff */
[----:B------:R-:W-:Y:S01]  /*9790*/  FMNMX.FTZ R192, R135, R140, !PT ;  /* 0x0000008c87c07209 */ /* 0x000fe20007810000 */
[----:B------:R-:W-:Y:S04]  /*97a0*/  MUFU.EX2 R177, R177 ;  /* 0x000000b100b17308 */ /* 0x000fe80000000800 */
[----:B------:R-:W1:Y:S04]  /*97b0*/  SHFL.BFLY PT, R193, R192, 0x2, 0x1f ;  /* 0x0c401f00c0c17f89 */ /* 0x000e6800000e0000 */
[----:B------:R2:W-:Y:S08]  /*97c0*/  MUFU.EX2 R140, R196 ;  /* 0x000000c4008c7308 */ /* 0x0005f00000000800 */
[----:B------:R-:W-:Y:S08]  /*97d0*/  MUFU.EX2 R180, R180 ;  /* 0x000000b400b47308 */ /* 0x000ff00000000800 */
[----:B------:R-:W-:Y:S01]  /*97e0*/  MUFU.EX2 R181, R181 ;  /* 0x000000b500b57308 */ /* 0x000fe20000000800 */
[----:B-1----:R-:W-:-:S02]  /*97f0*/  FMNMX.FTZ R193, R192, R193, !PT ;  /* 0x000000c1c0c17209 */ /* 0x002fc40007810000 */
[----:B------:R-:W-:-:S05]  /*9800*/  FSEL R192, R10, RZ, P1 ;  /* 0x000000ff0ac07208 */ /* 0x000fca0000800000 */
[----:B------:R-:W-:Y:S01]  /*9810*/  MUFU.EX2 R152, R152 ;  /* 0x0000009800987308 */ /* 0x000fe20000000800 */
[----:B------:R-:W1:Y:S01]  /*9820*/  SHFL.BFLY PT, R148, R193, 0x1, 0x1f ;  /* 0x0c201f00c1947f89 */ /* 0x000e6200000e0000 */
[----:B------:R-:W-:-:S04]  /*9830*/  FADD.FTZ R192, -R192, R3 ;  /* 0x00000003c0c07221 */ /* 0x000fc80000010100 */
[----:B------:R-:W-:Y:S02]  /*9840*/  FMUL.FTZ R192, R192, UR41 ;  /* 0x00000029c0c07c20 */ /* 0x000fe40008410000 */
[----:B------:R-:W-:Y:S08]  /*9850*/  MUFU.EX2 R3, R133 ;  /* 0x0000008500037308 */ /* 0x000ff00000000800 */
[----:B------:R-:W3:Y:S08]  /*9860*/  MUFU.EX2 R192, R192 ;  /* 0x000000c000c07308 */ /* 0x000ef00000000800 */
[----:B------:R-:W-:Y:S01]  /*9870*/  MUFU.EX2 R153, R153 ;  /* 0x0000009900997308 */ /* 0x000fe20000000800 */
[----:B-1----:R-:W-:-:S04]  /*9880*/  FMNMX.FTZ R12, R193, R148, !PT ;  /* 0x00000094c10c7209 */ /* 0x002fc80007810000 */
[C---:B------:R-:W-:Y:S01]  /*9890*/  FSETP.NEU.FTZ.AND P1, PT, R12.reuse, -INF , PT ;  /* 0xff8000000c00780b */ /* 0x040fe20003f3d000 */
[----:B------:R-:W-:-:S02]  /*98a0*/  FFMA.FTZ R148, R12, R149, -8 ;  /* 0xc10000000c947423 */ /* 0x000fc40000010095 */
[----:B------:R-:W-:Y:S03]  /*98b0*/  MUFU.EX2 R156, R156 ;  /* 0x0000009c009c7308 */ /* 0x000fe60000000800 */
[----:B------:R-:W-:-:S05]  /*98c0*/  FSEL R148, R148, RZ, P1 ;  /* 0x000000ff94947208 */ /* 0x000fca0000800000 */
[--C-:B------:R-:W-:Y:S01]  /*98d0*/  FFMA.FTZ R193, R190, UR41, -R148.reuse ;  /* 0x00000029bec17c23 */ /* 0x100fe20008010894 */
[----:B------:R-:W-:-:S01]  /*98e0*/  FFMA.FTZ R190, R191, UR41, -R148 ;  /* 0x00000029bfbe7c23 */ /* 0x000fc20008010894 */
[----:B------:R-:W-:Y:S01]  /*98f0*/  FSEL R191, R12, RZ, P1 ;  /* 0x000000ff0cbf7208 */ /* 0x000fe20000800000 */
[----:B--2---:R-:W-:-:S01]  /*9900*/  FFMA.FTZ R196, R11, UR41, -R148 ;  /* 0x000000290bc47c23 */ /* 0x004fc20008010894 */
[--C-:B------:R-:W-:Y:S01]  /*9910*/  FFMA.FTZ R11, R187, UR41, -R148.reuse ;  /* 0x00000029bb0b7c23 */ /* 0x100fe20008010894 */
[----:B------:R1:W-:Y:S01]  /*9920*/  MUFU.EX2 R133, R193 ;  /* 0x000000c100857308 */ /* 0x0003e20000000800 */
[----:B------:R-:W-:-:S01]  /*9930*/  FFMA.FTZ R149, R194, UR41, -R148 ;  /* 0x00000029c2957c23 */ /* 0x000fc20008010894 */
[----:B------:R-:W-:Y:S01]  /*9940*/  FADD.FTZ R191, -R191, R0 ;  /* 0x00000000bfbf7221 */ /* 0x000fe20000010100 */
[----:B------:R-:W-:-:S01]  /*9950*/  FFMA.FTZ R194, R195, UR41, -R148 ;  /* 0x00000029c3c27c23 */ /* 0x000fc20008010894 */
[----:B---3--:R-:W-:Y:S01]  /*9960*/  FFMA.FTZ R195, R192, R6, R15 ;  /* 0x00000006c0c37223 */ /* 0x008fe2000001000f */
[----:B------:R-:W-:-:S01]  /*9970*/  FFMA.FTZ R187, R198, UR41, -R148 ;  /* 0x00000029c6bb7c23 */ /* 0x000fc20008010894 */
[----:B------:R-:W-:Y:S01]  /*9980*/  FMUL.FTZ R191, R191, UR41 ;  /* 0x00000029bfbf7c20 */ /* 0x000fe20008410000 */
[----:B------:R-:W-:-:S01]  /*9990*/  FFMA.FTZ R198, R199, UR41, -R148 ;  /* 0x00000029c7c67c23 */ /* 0x000fc20008010894 */
[----:B------:R-:W-:Y:S01]  /*99a0*/  MUFU.EX2 R196, R196 ;  /* 0x000000c400c47308 */ /* 0x000fe20000000800 */
[----:B-1----:R-:W-:-:S01]  /*99b0*/  FFMA.FTZ R193, R158, UR41, -R148 ;  /* 0x000000299ec17c23 */ /* 0x002fc20008010894 */
[--C-:B------:R-:W-:Y:S01]  /*99c0*/  FFMA.FTZ R158, R162, UR41, -R148.reuse ;  /* 0x00000029a29e7c23 */ /* 0x100fe20008010894 */
[----:B------:R-:W-:-:S01]  /*99d0*/  FFMA.FTZ R162, R166, UR41, -R148 ;  /* 0x00000029a6a27c23 */ /* 0x000fc20008010894 */
[----:B------:R-:W-:Y:S01]  /*99e0*/  FADD.FTZ R166, R20, R195 ;  /* 0x000000c314a67221 */ /* 0x000fe20000010000 */
        /* <DEDUP_REMOVED lines=20> */
[----:B-1----:R-:W-:-:S01]  /*9b30*/  FFMA.FTZ R6, R191, R5, R196 ;  /* 0x00000005bf067223 */ /* 0x002fc200000100c4 */
[----:B------:R-:W-:Y:S01]  /*9b40*/  FADD.FTZ R5, R21, R166 ;  /* 0x000000a615057221 */ /* 0x000fe20000010000 */
        /* <DEDUP_REMOVED lines=9> */
[--C-:B------:R-:W-:Y:S01]  /*9be0*/  FFMA.FTZ R134, R134, UR41, -R148.reuse ;  /* 0x0000002986867c23 */ /* 0x100fe20008010894 */
[----:B------:R-:W-:-:S03]  /*9bf0*/  FFMA.FTZ R135, R135, UR41, -R148 ;  /* 0x0000002987877c23 */ /* 0x000fc60008010894 */
[----:B------:R-:W2:Y:S08]  /*9c00*/  MUFU.EX2 R194, R194 ;  /* 0x000000c200c27308 */ /* 0x000eb00000000800 */
[----:B------:R-:W4:Y:S08]  /*9c10*/  MUFU.EX2 R187, R187 ;  /* 0x000000bb00bb7308 */ /* 0x000f300000000800 */
[----:B------:R5:W-:Y:S08]  /*9c20*/  MUFU.EX2 R0, R193 ;  /* 0x000000c100007308 */ /* 0x000bf00000000800 */
[----:B------:R-:W4:Y:S01]  /*9c30*/  MUFU.EX2 R198, R198 ;  /* 0x000000c600c67308 */ /* 0x000f220000000800 */
[----:B-----5:R-:W-:-:S01]  /*9c40*/  FADD.FTZ R193, R133, R6 ;  /* 0x0000000685c17221 */ /* 0x020fc20000010000 */
[----:B------:R-:W-:-:S03]  /*9c50*/  FADD.FTZ R6, R184, R5 ;  /* 0x00000005b8067221 */ /* 0x000fc60000010000 */
[----:B---3--:R-:W-:Y:S01]  /*9c60*/  FADD.FTZ R166, R190, R193 ;  /* 0x000000c1bea67221 */ /* 0x008fe20000010000 */
[----:B------:R-:W-:-:S02]  /*9c70*/  FADD.FTZ R5, R185, R6 ;  /* 0x00000006b9057221 */ /* 0x000fc40000010000 */
[----:B------:R-:W3:Y:S01]  /*9c80*/  MUFU.EX2 R170, R170 ;  /* 0x000000aa00aa7308 */ /* 0x000ee20000000800 */
[----:B-1----:R-:W-:-:S01]  /*9c90*/  FADD.FTZ R193, R149, R166 ;  /* 0x000000a695c17221 */ /* 0x002fc20000010000 */
[----:B------:R-:W-:-:S03]  /*9ca0*/  FADD.FTZ R5, R186, R5 ;  /* 0x00000005ba057221 */ /* 0x000fc60000010000 */
[----:B--2---:R-:W-:Y:S01]  /*9cb0*/  FADD.FTZ R6, R194, R193 ;  /* 0x000000c1c2067221 */ /* 0x004fe20000010000 */
[----:B------:R-:W-:-:S02]  /*9cc0*/  FADD.FTZ R166, R188, R5 ;  /* 0x00000005bca67221 */ /* 0x000fc40000010000 */
[----:B------:R-:W1:Y:S01]  /*9cd0*/  MUFU.EX2 R171, R171 ;  /* 0x000000ab00ab7308 */ /* 0x000e620000000800 */
[----:B----4-:R-:W-:-:S01]  /*9ce0*/  FADD.FTZ R5, R187, R6 ;  /* 0x00000006bb057221 */ /* 0x010fc20000010000 */
[----:B------:R-:W-:-:S03]  /*9cf0*/  FADD.FTZ R193, R189, R166 ;  /* 0x000000a6bdc17221 */ /* 0x000fc60000010000 */
[----:B------:R-:W-:Y:S01]  /*9d00*/  FADD.FTZ R5, R198, R5 ;  /* 0x00000005c6057221 */ /* 0x000fe20000010000 */
[----:B------:R-:W-:-:S02]  /*9d10*/  FADD.FTZ R6, R168, R193 ;  /* 0x000000c1a8067221 */ /* 0x000fc40000010000 */
[----:B------:R-:W2:Y:S01]  /*9d20*/  MUFU.EX2 R174, R174 ;  /* 0x000000ae00ae7308 */ /* 0x000ea20000000800 */
[----:B---3--:R-:W-:-:S01]  /*9d30*/  FADD.FTZ R166, R170, R5 ;  /* 0x00000005aaa67221 */ /* 0x008fc20000010000 */
[----:B------:R-:W-:-:S04]  /*9d40*/  FADD.FTZ R5, R169, R6 ;  /* 0x00000006a9057221 */ /* 0x000fc80000010000 */
[----:B------:R-:W-:Y:S02]  /*9d50*/  FADD.FTZ R6, R172, R5 ;  /* 0x00000005ac067221 */ /* 0x000fe40000010000 */
[----:B------:R-:W3:Y:S01]  /*9d60*/  MUFU.EX2 R175, R175 ;  /* 0x000000af00af7308 */ /* 0x000ee20000000800 */
[----:B-1----:R-:W-:-:S01]  /*9d70*/  FADD.FTZ R193, R171, R166 ;  /* 0x000000a6abc17221 */ /* 0x002fc20000010000 */
[----:B------:R-:W-:-:S04]  /*9d80*/  FADD.FTZ R5, R173, R6 ;  /* 0x00000006ad057221 */ /* 0x000fc80000010000 */
[----:B------:R-:W-:Y:S02]  /*9d90*/  FADD.FTZ R6, R176, R5 ;  /* 0x00000005b0067221 */ /* 0x000fe40000010000 */
[----:B------:R-:W1:Y:S01]  /*9da0*/  MUFU.EX2 R178, R178 ;  /* 0x000000b200b27308 */ /* 0x000e620000000800 */
[----:B--2---:R-:W-:-:S01]  /*9db0*/  FADD.FTZ R166, R174, R193 ;  /* 0x000000c1aea67221 */ /* 0x004fc20000010000 */
[----:B------:R-:W-:-:S04]  /*9dc0*/  FADD.FTZ R5, R177, R6 ;  /* 0x00000006b1057221 */ /* 0x000fc80000010000 */
[----:B------:R-:W-:Y:S02]  /*9dd0*/  FADD.FTZ R6, R180, R5 ;  /* 0x00000005b4067221 */ /* 0x000fe40000010000 */
        /* <DEDUP_REMOVED lines=17> */
[----:B---3--:R-:W-:-:S04]  /*9ef0*/  FADD.FTZ R193, R155, R166 ;  /* 0x000000a69bc17221 */ /* 0x008fc80000010000 */
[----:B------:R-:W-:-:S03]  /*9f00*/  FADD.FTZ R166, R0, R193 ;  /* 0x000000c100a67221 */ /* 0x000fc60000010000 */
        /* <DEDUP_REMOVED lines=21> */
[----:B--2---:R-:W-:-:S04]  /*a060*/  FADD.FTZ R6, R136, R5 ;  /* 0x0000000588067221 */ /* 0x004fc80000010000 */
[----:B------:R-:W-:-:S03]  /*a070*/  FADD.FTZ R6, R13, R6 ;  /* 0x000000060d067221 */ /* 0x000fc60000010000 */
[----:B------:R-:W2:Y:S01]  /*a080*/  MUFU.EX2 R131, R197 ;  /* 0x000000c500837308 */ /* 0x000ea20000000800 */
[----:B---3--:R-:W-:-:S01]  /*a090*/  FADD.FTZ R166, R138, R193 ;  /* 0x000000c18aa67221 */ /* 0x008fc20000010000 */
[----:B------:R-:W-:-:S06]  /*a0a0*/  FFMA.FTZ R193, R127, UR41, -R148 ;  /* 0x000000297fc17c23 */ /* 0x000fcc0008010894 */
[----:B------:R-:W3:Y:S01]  /*a0b0*/  MUFU.EX2 R142, R142 ;  /* 0x0000008e008e7308 */ /* 0x000ee20000000800 */
[----:B-1----:R-:W-:-:S07]  /*a0c0*/  FADD.FTZ R5, R139, R166 ;  /* 0x000000a68b057221 */ /* 0x002fce0000010000 */
[----:B------:R-:W1:Y:S01]  /*a0d0*/  MUFU.EX2 R14, R14 ;  /* 0x0000000e000e7308 */ /* 0x000e620000000800 */
[----:B--2---:R-:W-:-:S07]  /*a0e0*/  FADD.FTZ R127, R131, R6 ;  /* 0x00000006837f7221 */ /* 0x004fce0000010000 */
[----:B------:R-:W2:Y:S01]  /*a0f0*/  MUFU.EX2 R143, R143 ;  /* 0x0000008f008f7308 */ /* 0x000ea20000000800 */
[----:B---3--:R-:W-:-:S07]  /*a100*/  FADD.FTZ R6, R142, R5 ;  /* 0x000000058e067221 */ /* 0x008fce0000010000 */
[----:B------:R-:W3:Y:S01]  /*a110*/  MUFU.EX2 R146, R146 ;  /* 0x0000009200927308 */ /* 0x000ee20000000800 */
[----:B-1----:R-:W-:-:S01]  /*a120*/  FADD.FTZ R5, R14, R127 ;  /* 0x0000007f0e057221 */ /* 0x002fc20000010000 */
[----:B------:R-:W-:-:S06]  /*a130*/  FFMA.FTZ R127, R130, UR41, -R148 ;  /* 0x00000029827f7c23 */ /* 0x000fcc0008010894 */
[----:B------:R-:W1:Y:S01]  /*a140*/  MUFU.EX2 R141, R141 ;  /* 0x0000008d008d7308 */ /* 0x000e620000000800 */
[----:B--2---:R-:W-:-:S01]  /*a150*/  FADD.FTZ R195, R143, R6 ;  /* 0x000000068fc37221 */ /* 0x004fc20000010000 */
[----:B------:R-:W-:-:S06]  /*a160*/  FADD.FTZ R6, R140, R5 ;  /* 0x000000058c067221 */ /* 0x000fcc0000010000 */
[----:B------:R-:W2:Y:S01]  /*a170*/  MUFU.EX2 R147, R147 ;  /* 0x0000009300937308 */ /* 0x000ea20000000800 */
[----:B---3--:R-:W-:-:S07]  /*a180*/  FADD.FTZ R130, R146, R195 ;  /* 0x000000c392827221 */ /* 0x008fce0000010000 */
[----:B------:R-:W3:Y:S01]  /*a190*/  MUFU.EX2 R144, R144 ;  /* 0x0000009000907308 */ /* 0x000ee20000000800 */
[----:B-1----:R-:W-:-:S07]  /*a1a0*/  FADD.FTZ R5, R141, R6 ;  /* 0x000000068d057221 */ /* 0x002fce0000010000 */
[----:B------:R-:W1:Y:S01]  /*a1b0*/  MUFU.EX2 R150, R150 ;  /* 0x0000009600967308 */ /* 0x000e620000000800 */
[----:B--2---:R-:W-:-:S01]  /*a1c0*/  FADD.FTZ R195, R147, R130 ;  /* 0x0000008293c37221 */ /* 0x004fc20000010000 */
[----:B------:R-:W-:-:S06]  /*a1d0*/  FFMA.FTZ R130, R137, UR41, -R148 ;  /* 0x0000002989827c23 */ /* 0x000fcc0008010894 */
        /* <DEDUP_REMOVED lines=33> */
[----:B-1----:R-:W-:-:S04]  /*a3f0*/  FADD.FTZ R6, R132, R137 ;  /* 0x0000008984067221 */ /* 0x002fc80000010000 */
[----:B------:R-:W-:Y:S01]  /*a400*/  FADD.FTZ R6, R3, R6 ;  /* 0x0000000603067221 */ /* 0x000fe20000010000 */
[----:B--2---:R-:W-:-:S04]  /*a410*/  FADD.FTZ R5, R134, R5 ;  /* 0x0000000586057221 */ /* 0x004fc80000010000 */
[----:B---3--:R-:W-:Y:S01]  /*a420*/  FADD.FTZ R5, R135, R5 ;  /* 0x0000000587057221 */ /* 0x008fe20000010000 */
[----:B------:R-:W-:Y:S06]  /*a430*/  @!P0 BRA `(.L_x_942) ;  /* 0x0000000000048947 */ /* 0x000fec0003800000 */
[----:B------:R-:W-:Y:S01]  /*a440*/  BPT.TRAP 0x1 ;  /* 0x000000040000795c */ /* 0x000fe20000300000 */
.L_x_942:
[----:B------:R-:W-:Y:S01]  /*a450*/  ULEA UR6, UR51, UR38, 0x3 ;  /* 0x0000002633067291 */ /* 0x000fe2000f8e183f */
[----:B------:R-:W-:Y:S01]  /*a460*/  ISETP.GT.AND P1, PT, R4, UR60, PT ;  /* 0x0000003c04007c0c */ /* 0x000fe2000bf24270 */
[----:B------:R-:W-:Y:S01]  /*a470*/  UMOV UR36, UR58 ;  /* 0x0000003a00247c82 */ /* 0x000fe20008000000 */
[----:B------:R-:W-:Y:S01]  /*a480*/  F2FP.SATFINITE.E4M3.F32.PACK_AB_MERGE_C R0, R159, R0, RZ ;  /* 0x000000009f00723e */ /* 0x000fe200048070ff */
[----:B------:R-:W-:Y:S01]  /*a490*/  UIADD3 UR6, UR6, 0x33460, URZ ;  /* 0x0003346006067890 */ /* 0x000fe2000fffe03f */
[----:B------:R-:W-:Y:S01]  /*a4a0*/  F2FP.SATFINITE.E4M3.F32.PACK_AB_MERGE_C R124, R125, R124, RZ ;  /* 0x0000007c7d7c723e */ /* 0x000fe200048070ff */
[----:B------:R-:W-:Y:S01]  /*a4b0*/  UMOV UR51, UR59 ;  /* 0x0000003b00337c82 */ /* 0x000fe20008000000 */
[----:B------:R-:W-:Y:S01]  /*a4c0*/  F2FP.SATFINITE.E4M3.F32.PACK_AB_MERGE_C R3, R3, R132, RZ ;  /* 0x000000840303723e */ /* 0x000fe200048070ff */
[----:B------:R-:W-:Y:S01]  /*a4d0*/  UPRMT UR6, UR37, 0x654, UR6 ;  /* 0x0000065425067896 */ /* 0x000fe20008000006 */
[----:B------:R-:W-:Y:S01]  /*a4e0*/  F2FP.SATFINITE.E4M3.F32.PACK_AB_MERGE_C R21, R184, R21, RZ ;  /* 0x00000015b815723e */ /* 0x000fe200048070ff */
[-C--:B------:R-:W-:Y:S01]  /*a4f0*/  FMUL.FTZ R24, R24, R192.reuse ;  /* 0x000000c018187220 */ /* 0x080fe20000410000 */
[----:B------:R-:W-:Y:S01]  /*a500*/  F2FP.SATFINITE.E4M3.F32.PACK_AB_MERGE_C R133, R190, R133, RZ ;  /* 0x00000085be85723e */ /* 0x000fe200048070ff */
[----:B------:R-:W-:Y:S01]  /*a510*/  FMUL.FTZ R25, R25, R192 ;  /* 0x000000c019197220 */ /* 0x000fe20000410000 */
[----:B------:R-:W-:Y:S01]  /*a520*/  F2FP.SATFINITE.E4M3.F32.PACK_AB_MERGE_C R188, R189, R188, RZ ;  /* 0x000000bcbdbc723e */ /* 0x000fe200048070ff */
[-C--:B------:R-:W-:Y:S01]  /*a530*/  FMUL.FTZ R28, R28, R192.reuse ;  /* 0x000000c01c1c7220 */ /* 0x080fe20000410000 */
[----:B------:R-:W-:Y:S01]  /*a540*/  F2FP.SATFINITE.E4M3.F32.PACK_AB_MERGE_C R187, R198, R187, RZ ;  /* 0x000000bbc6bb723e */ /* 0x000fe200048070ff */
[----:B------:R-:W-:Y:S01]  /*a550*/  FMUL.FTZ R29, R29, R192 ;  /* 0x000000c01d1d7220 */ /* 0x000fe20000410000 */
[----:B------:R-:W-:Y:S01]  /*a560*/  F2FP.SATFINITE.E4M3.F32.PACK_AB_MERGE_C R172, R173, R172, RZ ;  /* 0x000000acadac723e */ /* 0x000fe200048070ff */
[----:B------:R-:W-:Y:S01]  /*a570*/  SYNCS.ARRIVE.TRANS64.RED.A1T0 RZ, [UR6], RZ ;  /* 0x000000ffffff79a7 */ /* 0x000fe20008100406 */
[----:B------:R-:W-:Y:S01]  /*a580*/  F2FP.SATFINITE.E4M3.F32.PACK_AB_MERGE_C R174, R175, R174, RZ ;  /* 0x000000aeafae723e */ /* 0x000fe200048070ff */
[----:B------:R-:W-:Y:S01]  /*a590*/  FMUL.FTZ R32, R32, R192 ;  /* 0x000000c020207220 */ /* 0x000fe20000410000 */
        /* <DEDUP_REMOVED lines=9> */
[-C--:B------:R-:W-:Y:S01]  /*a630*/  FMUL.FTZ R41, R41, R192.reuse ;  /* 0x000000c029297220 */ /* 0x080fe20000410000 */
        /* <DEDUP_REMOVED lines=12> */
[----:B------:R-:W-:Y:S01]  /*a700*/  F2FP.SATFINITE.E4M3.F32.PACK_AB_MERGE_C R209, R155, R154, R0 ;  /* 0x0000009a9bd1723e */ /* 0x000fe20004807000 */
[----:B------:R-:W-:Y:S01]  /*a710*/  FMUL.FTZ R56, R56, R192 ;  /* 0x000000c038387220 */ /* 0x000fe20000410000 */
[----:B------:R-:W-:Y:S01]  /*a720*/  F2FP.SATFINITE.E4M3.F32.PACK_AB_MERGE_C R202, R129, R128, R3 ;  /* 0x0000008081ca723e */ /* 0x000fe20004807003 */
[-C--:B------:R-:W-:Y:S01]  /*a730*/  FMUL.FTZ R57, R57, R192.reuse ;  /* 0x000000c039397220 */ /* 0x080fe20000410000 */
[----:B------:R-:W-:Y:S01]  /*a740*/  F2FP.SATFINITE.E4M3.F32.PACK_AB_MERGE_C R216, R20, R15, R21 ;  /* 0x0000000f14d8723e */ /* 0x000fe20004807015 */
[----:B------:R-:W-:Y:S01]  /*a750*/  FMUL.FTZ R60, R60, R192 ;  /* 0x000000c03c3c7220 */ /* 0x000fe20000410000 */
[----:B------:R-:W-:Y:S01]  /*a760*/  F2FP.SATFINITE.E4M3.F32.PACK_AB_MERGE_C R217, R11, R196, R133 ;  /* 0x000000c40bd9723e */ /* 0x000fe20004807085 */
[-C--:B------:R-:W-:Y:S01]  /*a770*/  FMUL.FTZ R61, R61, R192.reuse ;  /* 0x000000c03d3d7220 */ /* 0x080fe20000410000 */
[----:B------:R-:W-:Y:S01]  /*a780*/  F2FP.SATFINITE.E4M3.F32.PACK_AB_MERGE_C R218, R186, R185, R188 ;  /* 0x000000b9bada723e */ /* 0x000fe200048070bc */
[-C--:B------:R-:W-:Y:S01]  /*a790*/  FMUL.FTZ R64, R64, R192.reuse ;  /* 0x000000c040407220 */ /* 0x080fe20000410000 */
        /* <DEDUP_REMOVED lines=42> */
[----:B------:R-:W-:-:S02]  /*aa40*/  VIADD R4, R4, 0xffffffff ;  /* 0xffffffff04047836 */ /* 0x000fc40000000000 */
        /* <DEDUP_REMOVED lines=48> */
[----:B------:R-:W-:-:S02]  /*ad50*/  IMAD.MOV.U32 R0, RZ, RZ, R12 ;  /* 0x000000ffff007224 */ /* 0x000fc400078e000c */
[----:B------:R-:W-:Y:S01]  /*ad60*/  IMAD.MOV.U32 R3, RZ, RZ, R10 ;  /* 0x000000ffff037224 */ /* 0x000fe200078e000a */
[----:B------:R-:W-:Y:S06]  /*ad70*/  @P1 BRA `(.L_x_943) ;  /* 0xffffffb4005c1947 */ /* 0x000fec000383ffff */
[----:B------:R-:W-:Y:S01]  /*ad80*/  IMAD.MOV.U32 R0, RZ, RZ, R12 ;  /* 0x000000ffff007224 */ /* 0x000fe200078e000c */
[----:B------:R-:W-:Y:S01]  /*ad90*/  UMOV UR51, UR59 ;  /* 0x0000003b00337c82 */ /* 0x000fe20008000000 */
[----:B------:R-:W-:Y:S01]  /*ada0*/  IMAD.MOV.U32 R3, RZ, RZ, R10 ;  /* 0x000000ffff037224 */ /* 0x000fe200078e000a */
[----:B------:R-:W-:-:S06]  /*adb0*/  UMOV UR36, UR58 ;  /* 0x0000003a00247c82 */ /* 0x000fcc0008000000 */
.L_x_925:
[----:B------:R-:W1:Y:S01]  /*adc0*/  LDC R9, c[0x0][0x9e4] ;  /* 0x00027900ff097b82 */ /* 0x000e620000000800 */
[----:B------:R-:W-:Y:S01]  /*add0*/  VIADD R10, R19, -UR55 ;  /* 0x80000037130a7c36 */ /* 0x000fe20008000000 */
[----:B------:R-:W-:-:S04]  /*ade0*/  LOP3.LUT R2, R2, 0xffffffef, RZ, 0xc0, !PT ;  /* 0xffffffef02027812 */ /* 0x000fc800078ec0ff */
[----:B------:R-:W-:Y:S02]  /*adf0*/  R2UR UR6, R10 ;  /* 0x000000000a0672ca */ /* 0x000fe400000e0000 */
[----:B-1----:R-:W-:-:S13]  /*ae00*/  ISETP.GE.AND P1, PT, R9, 0x1, PT ;  /* 0x000000010900780c */ /* 0x002fda0003f26270 */
[----:B------:R-:W-:Y:S01]  /*ae10*/  @P1 LOP3.LUT R2, R2, 0x10, RZ, 0xfc, !PT ;  /* 0x0000001002021812 */ /* 0x000fe200078efcff */
[----:B------:R-:W-:Y:S06]  /*ae20*/  @!P1 BRA `(.L_x_944) ;  /* 0x0000000000449947 */ /* 0x000fec0003800000 */
        /* <DEDUP_REMOVED lines=9> */
.L_x_945:
[----:B------:R-:W-:-:S13]  /*aec0*/  ISETP.NE.AND P1, PT, R9, 0x1, PT ;  /* 0x000000010900780c */ /* 0x000fda0003f25270 */
[----:B------:R-:W1:Y:S02]  /*aed0*/  @P1 LDC.64 R10, c[0x0][0x9e8] ;  /* 0x00027a00ff0a1b82 */ /* 0x000e640000000a00 */
[----:B-1----:R-:W-:-:S05]  /*aee0*/  @P1 IMAD.HI.U32 R10, R19, R10, RZ ;  /* 0x0000000a130a1227 */ /* 0x002fca00078e00ff */
[----:B------:R-:W-:-:S07]  /*aef0*/  @P1 SHF.R.U32.HI R19, RZ, R11, R10 ;  /* 0x0000000bff131219 */ /* 0x000fce000001160a */
.L_x_946:
[----:B------:R-:W-:-:S05]  /*af00*/  IMAD R19, R19, R9, RZ ;  /* 0x0000000913137224 */ /* 0x000fca00078e02ff */
[----:B------:R-:W-:-:S13]  /*af10*/  R2UR UR7, R19 ;  /* 0x00000000130772ca */ /* 0x000fda00000e0000 */
[----:B------:R-:W-:-:S04]  /*af20*/  UISETP.LT.AND UP0, UPT, UR6, UR7, UPT ;  /* 0x000000070600728c */ /* 0x000fc8000bf01270 */
[----:B------:R-:W-:-:S12]  /*af30*/  USEL UR6, UR6, UR7, !UP0 ;  /* 0x0000000706067287 */ /* 0x000fd8000c000000 */
.L_x_944:
[----:B------:R-:W-:-:S04]  /*af40*/  UIADD3 UR6, UR6, 0x9f, URZ ;  /* 0x0000009f06067890 */ /* 0x000fc8000fffe03f */
[----:B------:R-:W-:-:S04]  /*af50*/  UIMAD.WIDE UR6, UR6, 0x66666667, URZ ;  /* 0x66666667060678a5 */ /* 0x000fc8000f8e023f */
[----:B------:R-:W-:-:S04]  /*af60*/  USHF.R.U32.HI UR6, URZ, 0x1f, UR7 ;  /* 0x0000001f3f067899 */ /* 0x000fc80008011607 */
[----:B------:R-:W-:-:S04]  /*af70*/  ULEA.HI.SX32 UR6, UR7, UR6, 0x1a ;  /* 0x0000000607067291 */ /* 0x000fc8000f8fd23f */
[----:B------:R-:W-:-:S04]  /*af80*/  UISETP.LT.AND UP0, UPT, UR40, UR6, UPT ;  /* 0x000000062800728c */ /* 0x000fc8000bf01270 */
[----:B------:R-:W-:-:S06]  /*af90*/  USEL UR54, UR40, UR6, !UP0 ;  /* 0x0000000628367287 */ /* 0x000fcc000c000000 */
[----:B------:R-:W-:-:S13]  /*afa0*/  ISETP.GE.AND P1, PT, R4, UR54, PT ;  /* 0x0000003604007c0c */ /* 0x000fda000bf26270 */
[----:B------:R-:W-:Y:S05]  /*afb0*/  @!P1 BRA `(.L_x_947) ;  /* 0x0000002c00bc9947 */ /* 0x000fea0003800000 */
[----:B------:R-:W-:Y:S01]  /*afc0*/  IMAD.MOV.U32 R11, RZ, RZ, R0 ;  /* 0x000000ffff0b7224 */ /* 0x000fe200078e0000 */
[----:B------:R-:W-:Y:S01]  /*afd0*/  UMOV UR56, UR36 ;  /* 0x0000002400387c82 */ /* 0x000fe20008000000 */
[----:B------:R-:W-:Y:S01]  /*afe0*/  IMAD.MOV.U32 R10, RZ, RZ, R3 ;  /* 0x000000ffff0a7224 */ /* 0x000fe200078e0003 */
[----:B------:R-:W-:-:S06]  /*aff0*/  UMOV UR55, UR51 ;  /* 0x0000003300377c82 */ /* 0x000fcc0008000000 */
.L_x_957:
[----:B------:R-:W-:Y:S01]  /*b000*/  ISETP.NE.AND P2, PT, RZ, UR45, PT ;  /* 0x0000002dff007c0c */ /* 0x000fe2000bf45270 */
[----:B------:R-:W-:-:S04]  /*b010*/  UISETP.NE.AND UP0, UPT, UR55, 0x1, UPT ;  /* 0x000000013700788c */ /* 0x000fc8000bf05270 */
[----:B------:R-:W-:-:S04]  /*b020*/  USEL UR36, URZ, 0x1, UP0 ;  /* 0x000000013f247887 */ /* 0x000fc80008000000 */
[----:B------:R-:W-:-:S04]  /*b030*/  ULOP3.LUT UR36, UR56, UR36, URZ, 0x3c, !UPT ;  /* 0x0000002438247292 */ /* 0x000fc8000f8e3c3f */
[----:B------:R-:W-:Y:S08]  /*b040*/  @P2 BRA `(.L_x_948) ;  /* 0x0000000000382947 */ /* 0x000ff00003800000 */
[----:B------:R-:W-:Y:S05]  /*b050*/  @!P0 BRA `(.L_x_949) ;  /* 0x0000000000048947 */ /* 0x000fea0003800000 */
[----:B------:R-:W-:Y:S01]  /*b060*/  BPT.TRAP 0x1 ;  /* 0x000000040000795c */ /* 0x000fe20000300000 */
.L_x_949:
        /* <DEDUP_REMOVED lines=9> */
.L_x_950:
[----:B--2---:R-:W-:Y:S05]  /*b100*/  @P1 BRA `(.L_x_948) ;  /* 0x0000000000081947 */ /* 0x004fea0003800000 */
[----:B------:R-:W2:Y:S02]  /*b110*/  SYNCS.PHASECHK.TRANS64.TRYWAIT P1, [UR6+0x33430], R0 ;  /* 0x03343000ff0075a7 */ /* 0x000ea40008020146 */
[----:B--2---:R-:W-:Y:S05]  /*b120*/  @!P1 BRA `(.L_x_951) ;  /* 0x000000e400889947 */ /* 0x004fea0003800000 */
.L_x_948:
[----:B--2---:R-:W2:Y:S01]  /*b130*/  S2R R3, SR_TID.X ;  /* 0x0000000000037919 */ /* 0x004ea20000002100 */
[----:B------:R-:W-:Y:S01]  /*b140*/  UIADD3 UR51, UR55, 0x1, URZ ;  /* 0x0000000137337890 */ /* 0x000fe2000fffe03f */
[----:B------:R-:W-:Y:S01]  /*b150*/  UMOV UR27, 0x80000020 ;  /* 0x80000020001b7882 */ /* 0x000fe20000000000 */
[----:B------:R-:W-:Y:S02]  /*b160*/  UMOV UR28, UR24 ;  /* 0x00000018001c7c82 */ /* 0x000fe40008000000 */
[----:B------:R-:W-:Y:S01]  /*b170*/  UISETP.NE.AND UP0, UPT, UR51, 0x2, UPT ;  /* 0x000000023300788c */ /* 0x000fe2000bf05270 */
[----:B------:R-:W-:Y:S01]  /*b180*/  UMOV UR29, UR25 ;  /* 0x00000019001d7c82 */ /* 0x000fe20008000000 */
[----:B------:R-:W-:Y:S02]  /*b190*/  UMOV UR31, 0x80000020 ;  /* 0x80000020001f7882 */ /* 0x000fe40000000000 */
[----:B------:R-:W-:Y:S01]  /*b1a0*/  USEL UR51, UR51, URZ, UP0 ;  /* 0x0000003f33337287 */ /* 0x000fe20008000000 */
[----:B------:R-:W-:Y:S01]  /*b1b0*/  UMOV UR32, UR24 ;  /* 0x0000001800207c82 */ /* 0x000fe20008000000 */
[----:B------:R-:W-:-:S02]  /*b1c0*/  UMOV UR33, UR25 ;  /* 0x0000001900217c82 */ /* 0x000fc40008000000 */
[----:B------:R-:W-:Y:S01]  /*b1d0*/  UIMAD UR57, UR51, 0x780, UR50 ;  /* 0x00000780333978a4 */ /* 0x000fe2000f8e0232 */
[----:B------:R-:W-:Y:S01]  /*b1e0*/  UMOV UR35, 0x80000020 ;  /* 0x8000002000237882 */ /* 0x000fe20000000000 */
[----:B------:R-:W-:Y:S02]  /*b1f0*/  UMOV UR7, 0x80000020 ;  /* 0x8000002000077882 */ /* 0x000fe40000000000 */
[----:B------:R-:W-:Y:S02]  /*b200*/  UIADD3 UR30, UR57, 0x80, URZ ;  /* 0x00000080391e7890 */ /* 0x000fe4000fffe03f */
[----:B------:R-:W-:Y:S02]  /*b210*/  UIADD3 UR34, UR57, 0x100, URZ ;  /* 0x0000010039227890 */ /* 0x000fe4000fffe03f */
[----:B------:R-:W-:Y:S01]  /*b220*/  UMOV UR26, UR57 ;  /* 0x00000039001a7c82 */ /* 0x000fe20008000000 */
[----:B------:R-:W-:Y:S02]  /*b230*/  UIADD3 UR6, UR57, 0x200, URZ ;  /* 0x0000020039067890 */ /* 0x000fe4000fffe03f */
[----:B------:R-:W-:Y:S01]  /*b240*/  UIADD3 UR10, UR57, 0x202, URZ ;  /* 0x00000202390a7890 */ /* 0x000fe2000fffe03f */
[----:B------:R-:W-:Y:S01]  /*b250*/  UMOV UR11, 0x80000020 ;  /* 0x80000020000b7882 */ /* 0x000fe20000000000 */
[----:B------:R-:W-:Y:S01]  /*b260*/  UIADD3 UR14, UR57, 0x282, URZ ;  /* 0x00000282390e7890 */ /* 0x000fe2000fffe03f */
[----:B------:R-:W-:Y:S01]  /*b270*/  UMOV UR15, 0x80000020 ;  /* 0x80000020000f7882 */ /* 0x000fe20000000000 */
[----:B------:R-:W-:Y:S01]  /*b280*/  UIADD3 UR18, UR57, 0x500, URZ ;  /* 0x0000050039127890 */ /* 0x000fe2000fffe03f */
[----:B--2---:R-:W-:Y:S01]  /*b290*/  SHF.R.U32.HI R3, RZ, 0x7, R3 ;  /* 0x00000007ff037819 */ /* 0x004fe20000011603 */
[----:B------:R-:W-:Y:S01]  /*b2a0*/  UMOV UR19, 0x80000020 ;  /* 0x8000002000137882 */ /* 0x000fe20000000000 */
[----:B------:R-:W-:Y:S01]  /*b2b0*/  UIADD3 UR22, UR57, 0x502, URZ ;  /* 0x0000050239167890 */ /* 0x000fe2000fffe03f */
[----:B------:R-:W-:-:S02]  /*b2c0*/  UMOV UR23, 0x80000020 ;  /* 0x8000002000177882 */ /* 0x000fc40000000000 */
        /* <DEDUP_REMOVED lines=165> */
.L_x_953:
[----:B------:R-:W-:Y:S01]  /*bd20*/  ULEA UR6, UR55, UR38, 0x3 ;  /* 0x0000002637067291 */ /* 0x000fe2000f8e183f */
[----:B------:R-:W-:-:S05]  /*bd30*/  IMAD.U32 R0, RZ, RZ, UR56 ;  /* 0x00000038ff007e24 */ /* 0x000fca000f8e00ff */
[----:B------:R-:W-:-:S04]  /*bd40*/  SHF.L.U32 R0, R0, 0x1f, RZ ;  /* 0x0000001f00007819 */ /* 0x000fc800000006ff */
[----:B------:R1:W2:Y:S01]  /*bd50*/  SYNCS.PHASECHK.TRANS64.TRYWAIT P1, [UR6+0x33450], R0 ;  /* 0x03345000ff0075a7 */ /* 0x0002a20008020146 */
[----:B------:R-:W-:Y:S05]  /*bd60*/  @!P0 BRA `(.L_x_954) ;  /* 0x0000000000048947 */ /* 0x000fea0003800000 */
[----:B------:R-:W-:Y:S01]  /*bd70*/  BPT.TRAP 0x1 ;  /* 0x000000040000795c */ /* 0x000fe20000300000 */
.L_x_954:
[----:B--2---:R-:W-:Y:S05]  /*bd80*/  @P1 BRA `(.L_x_952) ;  /* 0x0000000000081947 */ /* 0x004fea0003800000 */
[----:B------:R-:W2:Y:S02]  /*bd90*/  SYNCS.PHASECHK.TRANS64.TRYWAIT P1, [UR6+0x33450], R0 ;  /* 0x03345000ff0075a7 */ /* 0x000ea40008020146 */
[----:B--2---:R-:W-:Y:S05]  /*bda0*/  @!P1 BRA `(.L_x_955) ;  /* 0x000000d800809947 */ /* 0x004fea0003800000 */
.L_x_952:
        /* <DEDUP_REMOVED lines=92> */
[----:B-1----:R-:W-:Y:S01]  /*c370*/  SHF.R.U32.HI R222, RZ, 0x7, R222 ;  /* 0x00000007ffde7819 */ /* 0x002fe200000116de */
[----:B------:R-:W1:Y:S04]  /*c380*/  SHFL.BFLY PT, R0, R13, 0x2, 0x1f ;  /* 0x0c401f000d007f89 */ /* 0x000e6800000e0000 */
[----:B------:R-:W2:Y:S01]  /*c390*/  SHFL.BFLY PT, R3, R12, 0x2, 0x1f ;  /* 0x0c401f000c037f89 */ /* 0x000ea200000e0000 */
[----:B-1----:R-:W-:-:S02]  /*c3a0*/  FMNMX.FTZ R14, R13, R0, !PT ;  /* 0x000000000d0e7209 */ /* 0x002fc40007810000 */
[----:B--2---:R-:W-:Y:S01]  /*c3b0*/  FMNMX.FTZ R15, R12, R3, !PT ;  /* 0x000000030c0f7209 */ /* 0x004fe20007810000 */
[----:B------:R-:W-:Y:S02]  /*c3c0*/  IMAD.U32 R12, RZ, RZ, UR41 ;  /* 0x00000029ff0c7e24 */ /* 0x000fe4000f8e00ff */
[----:B------:R-:W1:Y:S04]  /*c3d0*/  SHFL.BFLY PT, R3, R14, 0x1, 0x1f ;  /* 0x0c201f000e037f89 */ /* 0x000e6800000e0000 */
[----:B------:R-:W2:Y:S01]  /*c3e0*/  SHFL.BFLY PT, R0, R15, 0x1, 0x1f ;  /* 0x0c201f000f007f89 */ /* 0x000ea200000e0000 */
[----:B-1----:R-:W-:Y:S02]  /*c3f0*/  FMNMX.FTZ R3, R14, R3, !PT ;  /* 0x000000030e037209 */ /* 0x002fe40007810000 */
[----:B--2---:R-:W-:-:S03]  /*c400*/  FMNMX.FTZ R0, R15, R0, !PT ;  /* 0x000000000f007209 */ /* 0x004fc60007810000 */
[C---:B------:R-:W-:Y:S01]  /*c410*/  FADD.FTZ R10, -R3.reuse, R10 ;  /* 0x0000000a030a7221 */ /* 0x040fe20000010100 */
[----:B------:R-:W-:-:S03]  /*c420*/  FFMA.FTZ R12, R3, R12, -8 ;  /* 0xc1000000030c7423 */ /* 0x000fc6000001000c */
[----:B------:R-:W-:Y:S01]  /*c430*/  FMUL.FTZ R19, R10, UR41 ;  /* 0x000000290a137c20 */ /* 0x000fe20008410000 */
[----:B------:R-:W-:-:S01]  /*c440*/  FFMA.FTZ R13, R185, UR41, -R12 ;  /* 0x00000029b90d7c23 */ /* 0x000fc2000801080c */
[----:B------:R-:W-:Y:S02]  /*c450*/  WARPGROUP.DEPBAR.LE gsb0, 0x0 ;  /* 0x00008000000079c5 */ /* 0x000fe40000010000 */
[----:B------:R-:W-:Y:S01]  /*c460*/  WARPGROUP.ARRIVE ;  /* 0x00000000000079c5 */ /* 0x000fe20000000000 */
[----:B------:R-:W-:Y:S02]  /*c470*/  IMAD.U32 R185, RZ, RZ, UR41 ;  /* 0x00000029ffb97e24 */ /* 0x000fe4000f8e00ff */
[----:B------:R-:W-:-:S01]  /*c480*/  FADD.FTZ R10, -R0, R11 ;  /* 0x0000000b000a7221 */ /* 0x000fc20000010100 */
[--C-:B------:R-:W-:Y:S01]  /*c490*/  FFMA.FTZ R14, R184, UR41, -R12.reuse ;  /* 0x00000029b80e7c23 */ /* 0x100fe2000801080c */
[----:B------:R1:W-:Y:S01]  /*c4a0*/  MUFU.EX2 R11, R19 ;  /* 0x00000013000b7308 */ /* 0x0003e20000000800 */
[----:B------:R-:W-:-:S01]  /*c4b0*/  FFMA.FTZ R15, R188, UR41, -R12 ;  /* 0x00000029bc0f7c23 */ /* 0x000fc2000801080c */
[----:B------:R-:W-:Y:S01]  /*c4c0*/  QGMMA.64x192x32.F32.E4M3.E4M3 R24, R212, gdesc[UR4], R24, gsb0 ;  /* 0x02e00004d4187df3 */ /* 0x000fe20008000818 */
[----:B------:R-:W-:Y:S01]  /*c4d0*/  UIADD3 UR6, UR10, 0x300, URZ ;  /* 0x000003000a067890 */ /* 0x000fe2000fffe03f */
[--C-:B------:R-:W-:Y:S01]  /*c4e0*/  FFMA.FTZ R20, R189, UR41, -R12.reuse ;  /* 0x00000029bd147c23 */ /* 0x100fe2000801080c */
[----:B------:R-:W-:Y:S01]  /*c4f0*/  UMOV UR7, 0xc0000010 ;  /* 0xc000001000077882 */ /* 0x000fe20000000000 */
[--C-:B------:R-:W-:Y:S01]  /*c500*/  FFMA.FTZ R184, R193, UR41, -R12.reuse ;  /* 0x00000029c1b87c23 */ /* 0x100fe2000801080c */
[----:B------:R-:W-:-:S01]  /*c510*/  FFMA.FTZ R21, R196, UR41, -R12 ;  /* 0x00000029c4157c23 */ /* 0x000fc2000801080c */
[--C-:B------:R-:W-:Y:S01]  /*c520*/  FFMA.FTZ R188, R197, UR41, -R12.reuse ;  /* 0x00000029c5bc7c23 */ /* 0x100fe2000801080c */
[----:B-1----:R-:W-:-:S01]  /*c530*/  FFMA.FTZ R19, R192, UR41, -R12 ;  /* 0x00000029c0137c23 */ /* 0x002fc2000801080c */
        /* <DEDUP_REMOVED lines=32> */
[----:B------:R-:W-:Y:S01]  /*c740*/  FFMA.FTZ R12, R0, R185, -8 ;  /* 0xc1000000000c7423 */ /* 0x000fe200000100b9 */
[----:B------:R-:W-:Y:S01]  /*c750*/  FMUL.FTZ R10, R10, UR41 ;  /* 0x000000290a0a7c20 */ /* 0x000fe20008410000 */
[----:B------:R-:W1:Y:S01]  /*c760*/  MUFU.EX2 R14, R14 ;  /* 0x0000000e000e7308 */ /* 0x000e620000000800 */
[----:B------:R-:W-:Y:S01]  /*c770*/  IADD3 R197, -R222, 0xb, RZ ;  /* 0x0000000bdec57810 */ /* 0x000fe20007ffe1ff */
        /* <DEDUP_REMOVED lines=33> */
[----:B------:R-:W2:Y:S01]  /*c990*/  S2R R222, SR_TID.X ;  /* 0x0000000000de7919 */ /* 0x000ea20000002100 */
[----:B------:R-:W-:-:S01]  /*c9a0*/  FFMA.FTZ R143, R143, UR41, -R12 ;  /* 0x000000298f8f7c23 */ /* 0x000fc2000801080c */
[--C-:B------:R-:W-:Y:S01]  /*c9b0*/  FFMA.FTZ R146, R146, UR41, -R12.reuse ;  /* 0x0000002992927c23 */ /* 0x100fe2000801080c */
[----:B------:R-:W-:-:S01]  /*c9c0*/  FFMA.FTZ R147, R147, UR41, -R12 ;  /* 0x0000002993937c23 */ /* 0x000fc2000801080c */
[----:B------:R-:W-:Y:S01]  /*c9d0*/  FFMA.FTZ R150, R150, UR41, -R12 ;  /* 0x0000002996967c23 */ /* 0x000fe2000801080c */
[----:B------:R-:W4:Y:S01]  /*c9e0*/  MUFU.EX2 R187, R187 ;  /* 0x000000bb00bb7308 */ /* 0x000f220000000800 */
[----:B-1----:R-:W-:-:S01]  /*c9f0*/  FADD.FTZ R196, R186, R5 ;  /* 0x00000005bac47221 */ /* 0x002fc20000010000 */
[--C-:B------:R-:W-:Y:S01]  /*ca00*/  FFMA.FTZ R151, R151, UR41, -R12.reuse ;  /* 0x0000002997977c23 */ /* 0x100fe2000801080c */
[----:B------:R-:W-:-:S01]  /*ca10*/  FFMA.FTZ R122, R122, UR41, -R12 ;  /* 0x000000297a7a7c23 */ /* 0x000fc2000801080c */
[--C-:B------:R-:W-:Y:S01]  /*ca20*/  FFMA.FTZ R123, R123, UR41, -R12.reuse ;  /* 0x000000297b7b7c23 */ /* 0x100fe2000801080c */
[----:B------:R-:W-:-:S01]  /*ca30*/  FFMA.FTZ R126, R126, UR41, -R12 ;  /* 0x000000297e7e7c23 */ /* 0x000fc2000801080c */
[----:B------:R-:W-:-:S02]  /*ca40*/  FFMA.FTZ R134, R134, UR41, -R12 ;  /* 0x0000002986867c23 */ /* 0x000fc4000801080c */
[----:B------:R-:W1:Y:S01]  /*ca50*/  MUFU.EX2 R15, R15 ;  /* 0x0000000f000f7308 */ /* 0x000e620000000800 */
[----:B---3--:R-:W-:-:S07]  /*ca60*/  FADD.FTZ R6, R13, R6 ;  /* 0x000000060d067221 */ /* 0x008fce0000010000 */
[----:B------:R-:W3:Y:S01]  /*ca70*/  MUFU.EX2 R190, R190 ;  /* 0x000000be00be7308 */ /* 0x000ee20000000800 */
[----:B----4-:R-:W-:-:S07]  /*ca80*/  FADD.FTZ R193, R187, R196 ;  /* 0x000000c4bbc17221 */ /* 0x010fce0000010000 */
[----:B------:R-:W4:Y:S01]  /*ca90*/  MUFU.EX2 R20, R20 ;  /* 0x0000001400147308 */ /* 0x000f220000000800 */
[----:B-1----:R-:W-:-:S01]  /*caa0*/  FADD.FTZ R5, R15, R6 ;  /* 0x000000060f057221 */ /* 0x002fc20000010000 */
[----:B--2---:R-:W-:-:S06]  /*cab0*/  LOP3.LUT P1, RZ, R222, 0x7f, RZ, 0xc0, !PT ;  /* 0x0000007fdeff7812 */ /* 0x004fcc000782c0ff */
[----:B------:R-:W1:Y:S01]  /*cac0*/  MUFU.EX2 R189, R189 ;  /* 0x000000bd00bd7308 */ /* 0x000e620000000800 */
[----:B---3--:R-:W-:-:S07]  /*cad0*/  FADD.FTZ R196, R190, R193 ;  /* 0x000000c1bec47221 */ /* 0x008fce0000010000 */
[----:B------:R-:W2:Y:S01]  /*cae0*/  MUFU.EX2 R19, R19 ;  /* 0x0000001300137308 */ /* 0x000ea20000000800 */
[----:B----4-:R-:W-:-:S07]  /*caf0*/  FADD.FTZ R6, R20, R5 ;  /* 0x0000000514067221 */ /* 0x010fce0000010000 */
        /* <DEDUP_REMOVED lines=20> */
[----:B------:R-:W-:Y:S02]  /*cc40*/  WARPGROUP.DEPBAR.LE gsb0, 0x0 ;  /* 0x00008000000079c5 */ /* 0x000fe40000010000 */
[----:B------:R-:W-:-:S04]  /*cc50*/  WARPGROUP.ARRIVE ;  /* 0x00000000000079c5 */ /* 0x000fc80000000000 */
[----:B------:R-:W1:Y:S01]  /*cc60*/  MUFU.EX2 R174, R174 ;  /* 0x000000ae00ae7308 */ /* 0x000e620000000800 */
[----:B--2---:R-:W-:-:S01]  /*cc70*/  FADD.FTZ R193, R171, R196 ;  /* 0x000000c4abc17221 */ /* 0x004fc20000010000 */
[----:B------:R-:W-:Y:S01]  /*cc80*/  QGMMA.64x192x32.F32.E4M3.E4M3 R24, R208, gdesc[UR4], R24, gsb0 ;  /* 0x02e00004d0187df3 */ /* 0x000fe20008000818 */
[----:B------:R-:W-:Y:S01]  /*cc90*/  UIADD3 UR6, UR10, 0x480, URZ ;  /* 0x000004800a067890 */ /* 0x000fe2000fffe03f */
[----:B------:R-:W-:-:S04]  /*cca0*/  UMOV UR7, 0xc0000010 ;  /* 0xc000001000077882 */ /* 0x000fc80000000000 */
        /* <DEDUP_REMOVED lines=64> */
[----:B--2---:R-:W-:-:S01]  /*d0b0*/  FADD.FTZ R196, R138, R193 ;  /* 0x000000c18ac47221 */ /* 0x004fc20000010000 */
[--C-:B------:R-:W-:Y:S01]  /*d0c0*/  FFMA.FTZ R193, R127, UR41, -R12.reuse ;  /* 0x000000297fc17c23 */ /* 0x100fe2000801080c */
[----:B------:R-:W-:-:S05]  /*d0d0*/  FFMA.FTZ R127, R130, UR41, -R12 ;  /* 0x00000029827f7c23 */ /* 0x000fca000801080c */
        /* <DEDUP_REMOVED lines=19> */
[----:B---3--:R-:W-:-:S01]  /*d210*/  FADD.FTZ R195, R147, R130 ;  /* 0x0000008293c37221 */ /* 0x008fc20000010000 */
[--C-:B------:R-:W-:Y:S01]  /*d220*/  FFMA.FTZ R130, R131, UR41, -R12.reuse ;  /* 0x0000002983827c23 */ /* 0x100fe2000801080c */
[----:B------:R-:W-:-:S05]  /*d230*/  FFMA.FTZ R12, R135, UR41, -R12 ;  /* 0x00000029870c7c23 */ /* 0x000fca000801080c */
[----:B------:R-:W3:Y:S01]  /*d240*/  MUFU.EX2 R148, R148 ;  /* 0x0000009400947308 */ /* 0x000ee20000000800 */
[----:B-1----:R-:W-:-:S07]  /*d250*/  FADD.FTZ R5, R145, R6 ;  /* 0x0000000691057221 */ /* 0x002fce0000010000 */
[----:B------:R-:W1:Y:S01]  /*d260*/  MUFU.EX2 R149, R149 ;  /* 0x0000009500957308 */ /* 0x000e620000000800 */
[----:B--2---:R-:W-:-:S01]  /*d270*/  FADD.FTZ R196, R150, R195 ;  /* 0x000000c396c47221 */ /* 0x004fc20000010000 */
[----:B------:R-:W-:-:S05]  /*d280*/  IMAD.U32 R195, RZ, RZ, UR51 ;  /* 0x00000033ffc37e24 */ /* 0x000fca000f8e00ff */
[----:B------:R-:W-:Y:S01]  /*d290*/  @!P1 LEA R195, R195, UR38, 0x3 ;  /* 0x00000026c3c39c11 */ /* 0x000fe2000f8e18ff */
        /* <DEDUP_REMOVED lines=8> */
[----:B------:R-:W-:-:S05]  /*d320*/  @!P1 VIADD R5, R195, 0x33440 ;  /* 0x00033440c3059836 */ /* 0x000fca0000000000 */
[----:B------:R-:W-:Y:S01]  /*d330*/  @!P1 PRMT R5, RZ, 0x654, R5 ;  /* 0x00000654ff059816 */ /* 0x000fe20000000005 */
[----:B------:R-:W3:Y:S01]  /*d340*/  MUFU.EX2 R123, R123 ;  /* 0x0000007b007b7308 */ /* 0x000ee20000000800 */
[----:B-1----:R-:W-:-:S07]  /*d350*/  FADD.FTZ R196, R122, R131 ;  /* 0x000000837ac47221 */ /* 0x002fce0000010000 */
[----:B------:R-:W1:Y:S01]  /*d360*/  MUFU.EX2 R124, R124 ;  /* 0x0000007c007c7308 */ /* 0x000e620000000800 */
[----:B--2---:R-:W-:-:S07]  /*d370*/  FADD.FTZ R131, R121, R6 ;  /* 0x0000000679837221 */ /* 0x004fce0000010000 */
[----:B------:R-:W2:Y:S01]  /*d380*/  MUFU.EX2 R126, R126 ;  /* 0x0000007e007e7308 */ /* 0x000ea20000000800 */
[----:B---3--:R-:W-:-:S07]  /*d390*/  FADD.FTZ R195, R123, R196 ;  /* 0x000000c47bc37221 */ /* 0x008fce0000010000 */
[----:B------:R-:W-:Y:S01]  /*d3a0*/  MUFU.EX2 R125, R125 ;  /* 0x0000007d007d7308 */ /* 0x000fe20000000800 */
[----:B-1----:R-:W-:-:S07]  /*d3b0*/  FADD.FTZ R6, R124, R131 ;  /* 0x000000837c067221 */ /* 0x002fce0000010000 */
[----:B------:R-:W1:Y:S01]  /*d3c0*/  MUFU.EX2 R193, R193 ;  /* 0x000000c100c17308 */ /* 0x000e620000000800 */
[----:B--2---:R-:W-:-:S07]  /*d3d0*/  FADD.FTZ R196, R126, R195 ;  /* 0x000000c37ec47221 */ /* 0x004fce0000010000 */
[----:B------:R-:W2:Y:S01]  /*d3e0*/  MUFU.EX2 R128, R128 ;  /* 0x0000008000807308 */ /* 0x000ea20000000800 */
[----:B------:R-:W-:Y:S02]  /*d3f0*/  WARPGROUP.DEPBAR.LE gsb0, 0x0 ;  /* 0x00008000000079c5 */ /* 0x000fe40000010000 */
[----:B------:R-:W-:-:S05]  /*d400*/  WARPGROUP.ARRIVE ;  /* 0x00000000000079c5 */ /* 0x000fca0000000000 */
[----:B------:R-:W3:Y:S01]  /*d410*/  MUFU.EX2 R127, R127 ;  /* 0x0000007f007f7308 */ /* 0x000ee20000000800 */
[----:B-1----:R-:W-:-:S01]  /*d420*/  FADD.FTZ R196, R193, R196 ;  /* 0x000000c4c1c47221 */ /* 0x002fc20000010000 */
[----:B------:R-:W-:Y:S06]  /*d430*/  QGMMA.64x192x32.F32.E4M3.E4M3 R24, R200, gdesc[UR4], R24, gsb0 ;  /* 0x02e00004c8187df3 */ /* 0x000fec0008000818 */
[----:B------:R-:W1:Y:S08]  /*d440*/  MUFU.EX2 R129, R129 ;  /* 0x0000008100817308 */ /* 0x000e700000000800 */
[----:B------:R-:W4:Y:S08]  /*d450*/  MUFU.EX2 R130, R130 ;  /* 0x0000008200827308 */ /* 0x000f300000000800 */
[----:B------:R-:W5:Y:S08]  /*d460*/  MUFU.EX2 R132, R132 ;  /* 0x0000008400847308 */ /* 0x000f700000000800 */
[----:B------:R-:W5:Y:S08]  /*d470*/  MUFU.EX2 R134, R134 ;  /* 0x0000008600867308 */ /* 0x000f700000000800 */
[----:B------:R-:W5:Y:S08]  /*d480*/  MUFU.EX2 R133, R133 ;  /* 0x0000008500857308 */ /* 0x000f700000000800 */
[----:B------:R-:W5:Y:S01]  /*d490*/  MUFU.EX2 R12, R12 ;  /* 0x0000000c000c7308 */ /* 0x000f620000000800 */
[----:B------:R-:W-:-:S02]  /*d4a0*/  WARPGROUP.DEPBAR.LE gsb0, 0x0 ;  /* 0x00008000000079c5 */ /* 0x000fc40000010000 */
[----:B------:R1:W-:Y:S06]  /*d4b0*/  BAR.ARV R197, 0x100 ;  /* 0x000400c50000751d */ /* 0x0003ec0000002000 */
[----:B------:R2:W-:Y:S02]  /*d4c0*/  @!P1 SYNCS.ARRIVE.TRANS64.RED.A1T0 RZ, [R5+URZ], RZ ;  /* 0x000000ff05ff99a7 */ /* 0x0005e4000810043f */
[----:B--2---:R-:W-:-:S04]  /*d4d0*/  FADD.FTZ R5, R125, R6 ;  /* 0x000000067d057221 */ /* 0x004fc80000010000 */
[----:B------:R-:W-:Y:S01]  /*d4e0*/  FADD.FTZ R6, R128, R5 ;  /* 0x0000000580067221 */ /* 0x000fe20000010000 */
[----:B---3--:R-:W-:-:S03]  /*d4f0*/  FADD.FTZ R5, R127, R196 ;  /* 0x000000c47f057221 */ /* 0x008fc60000010000 */
[----:B-1----:R-:W-:Y:S01]  /*d500*/  FADD.FTZ R131, R129, R6 ;  /* 0x0000000681837221 */ /* 0x002fe20000010000 */
[----:B----4-:R-:W-:-:S03]  /*d510*/  FADD.FTZ R5, R130, R5 ;  /* 0x0000000582057221 */ /* 0x010fc60000010000 */
[----:B-----5:R-:W-:Y:S01]  /*d520*/  FADD.FTZ R6, R132, R131 ;  /* 0x0000008384067221 */ /* 0x020fe20000010000 */
[----:B------:R-:W-:-:S03]  /*d530*/  FADD.FTZ R5, R134, R5 ;  /* 0x0000000586057221 */ /* 0x000fc60000010000 */
[----:B------:R-:W-:Y:S01]  /*d540*/  FADD.FTZ R6, R133, R6 ;  /* 0x0000000685067221 */ /* 0x000fe20000010000 */
[----:B------:R-:W-:-:S01]  /*d550*/  FADD.FTZ R5, R12, R5 ;  /* 0x000000050c057221 */ /* 0x000fc20000010000 */
[----:B------:R-:W-:Y:S06]  /*d560*/  @!P0 BRA `(.L_x_956) ;  /* 0x0000000000048947 */ /* 0x000fec0003800000 */
[----:B------:R-:W-:Y:S01]  /*d570*/  BPT.TRAP 0x1 ;  /* 0x000000040000795c */ /* 0x000fe20000300000 */
.L_x_956:
        /* <DEDUP_REMOVED lines=145> */
[----:B------:R-:W-:Y:S01]  /*de90*/  F2FP.SATFINITE.E4M3.F32.PACK_AB_MERGE_C R203, R130, R127, R12 ;  /* 0x0000007f82cb723e */ /* 0x000fe2000480700c */
[----:B------:R-:W-:Y:S06]  /*dea0*/  @P1 BRA `(.L_x_957) ;  /* 0xffffffd000541947 */ /* 0x000fec000383ffff */
.L_x_947:
[----:B------:R-:W-:-:S13]  /*deb0*/  ISETP.GE.AND P1, PT, R4, UR40, PT ;  /* 0x0000002804007c0c */ /* 0x000fda000bf26270 */
[----:B------:R-:W-:Y:S05]  /*dec0*/  @!P1 BRA `(.L_x_958) ;  /* 0x0000004800dc9947 */ /* 0x000fea0003800000 */
[----:B------:R-:W-:Y:S01]  /*ded0*/  IMAD.MOV.U32 R12, RZ, RZ, R0 ;  /* 0x000000ffff0c7224 */ /* 0x000fe200078e0000 */
[----:B------:R-:W-:Y:S01]  /*dee0*/  UMOV UR58, UR51 ;  /* 0x00000033003a7c82 */ /* 0x000fe20008000000 */
[----:B------:R-:W-:Y:S01]  /*def0*/  IMAD.MOV.U32 R11, RZ, RZ, R3 ;  /* 0x000000ffff0b7224 */ /* 0x000fe200078e0003 */
[----:B------:R-:W-:Y:S01]  /*df00*/  UMOV UR59, UR36 ;  /* 0x00000024003b7c82 */ /* 0x000fe20008000000 */
[----:B------:R-:W-:Y:S01]  /*df10*/  IMAD.IADD R10, R220, 0x1, R8 ;  /* 0x00000001dc0a7824 */ /* 0x000fe200078e0208 */
[----:B------:R-:W-:Y:S01]  /*df20*/  ULDC UR51, c[0x0][0x9e4] ;  /* 0x0002790000337ab9 */ /* 0x000fe20000000800 */
[----:B------:R-:W-:Y:S01]  /*df30*/  ULDC UR56, c[0x0][0x9dc] ;  /* 0x0002770000387ab9 */ /* 0x000fe20000000800 */
[----:B------:R-:W-:Y:S01]  /*df40*/  ULDC UR55, c[0x0][0x2e0] ;  /* 0x0000b80000377ab9 */ /* 0x000fe20000000800 */
[----:B------:R-:W-:-:S05]  /*df50*/  ULDC UR54, c[0x0][0x9e0] ;  /* 0x0002780000367ab9 */ /* 0x000fca0000000800 */
.L_x_976:
[----:B------:R-:W-:Y:S01]  /*df60*/  ISETP.NE.AND P2, PT, RZ, UR45, PT ;  /* 0x0000002dff007c0c */ /* 0x000fe2000bf45270 */
[----:B------:R-:W-:-:S04]  /*df70*/  UISETP.NE.AND UP0, UPT, UR58, 0x1, UPT ;  /* 0x000000013a00788c */ /* 0x000fc8000bf05270 */
[----:B------:R-:W-:-:S04]  /*df80*/  USEL UR36, URZ, 0x1, UP0 ;  /* 0x000000013f247887 */ /* 0x000fc80008000000 */
[----:B------:R-:W-:-:S04]  /*df90*/  ULOP3.LUT UR36, UR59, UR36, URZ, 0x3c, !UPT ;  /* 0x000000243b247292 */ /* 0x000fc8000f8e3c3f */
[----:B------:R-:W-:Y:S08]  /*dfa0*/  @P2 BRA `(.L_x_959) ;  /* 0x0000000000382947 */ /* 0x000ff00003800000 */
[----:B------:R-:W-:Y:S05]  /*dfb0*/  @!P0 BRA `(.L_x_960) ;  /* 0x0000000000048947 */ /* 0x000fea0003800000 */
[----:B------:R-:W-:Y:S01]  /*dfc0*/  BPT.TRAP 0x1 ;  /* 0x000000040000795c */ /* 0x000fe20000300000 */
.L_x_960:
        /* <DEDUP_REMOVED lines=9> */
.L_x_961:
[----:B--2---:R-:W-:Y:S05]  /*e060*/  @P1 BRA `(.L_x_959) ;  /* 0x0000000000081947 */ /* 0x004fea0003800000 */
[----:B------:R-:W2:Y:S02]  /*e070*/  SYNCS.PHASECHK.TRANS64.TRYWAIT P1, [UR6+0x33430], R0 ;  /* 0x03343000ff0075a7 */ /* 0x000ea40008020146 */
[----:B--2---:R-:W-:Y:S05]  /*e080*/  @!P1 BRA `(.L_x_962) ;  /* 0x000000b400e09947 */ /* 0x004fea0003800000 */
.L_x_959:
        /* <DEDUP_REMOVED lines=191> */
.L_x_964:
[----:B------:R-:W-:Y:S01]  /*ec80*/  ULEA UR6, UR58, UR38, 0x3 ;  /* 0x000000263a067291 */ /* 0x000fe2000f8e183f */
[----:B------:R-:W-:-:S05]  /*ec90*/  IMAD.U32 R0, RZ, RZ, UR59 ;  /* 0x0000003bff007e24 */ /* 0x000fca000f8e00ff */
[----:B------:R-:W-:-:S04]  /*eca0*/  SHF.L.U32 R0, R0, 0x1f, RZ ;  /* 0x0000001f00007819 */ /* 0x000fc800000006ff */
[----:B------:R1:W2:Y:S01]  /*ecb0*/  SYNCS.PHASECHK.TRANS64.TRYWAIT P1, [UR6+0x33450], R0 ;  /* 0x03345000ff0075a7 */ /* 0x0002a20008020146 */
[----:B------:R-:W-:Y:S05]  /*ecc0*/  @!P0 BRA `(.L_x_965) ;  /* 0x0000000000048947 */ /* 0x000fea0003800000 */
[----:B------:R-:W-:Y:S01]  /*ecd0*/  BPT.TRAP 0x1 ;  /* 0x000000040000795c */ /* 0x000fe20000300000 */
.L_x_965:
[----:B--2---:R-:W-:Y:S05]  /*ece0*/  @P1 BRA `(.L_x_963) ;  /* 0x0000000000081947 */ /* 0x004fea0003800000 */
[----:B------:R-:W2:Y:S02]  /*ecf0*/  SYNCS.PHASECHK.TRANS64.TRYWAIT P1, [UR6+0x33450], R0 ;  /* 0x03345000ff0075a7 */ /* 0x000ea40008020146 */
[----:B--2---:R-:W-:Y:S05]  /*ed00*/  @!P1 BRA `(.L_x_966) ;  /* 0x000000a800d89947 */ /* 0x004fea0003800000 */
.L_x_963:
[----:B------:R-:W-:Y:S01]  /*ed10*/  UIADD3 UR6, UR38, 0x200, URZ ;  /* 0x0000020026067890 */ /* 0x000fe2000fffe03f */
[----:B------:R-:W-:Y:S01]  /*ed20*/  WARPGROUP.ARRIVE ;  /* 0x00000000000079c5 */ /* 0x000fe20000000000 */
[----:B------:R-:W-:-:S05]  /*ed30*/  UMOV UR7, 0xc0000010 ;  /* 0xc000001000077882 */ /* 0x000fca0000000000 */
[----:B--2---:R-:W2:Y:S01]  /*ed40*/  S2R R3, SR_TID.X ;  /* 0x0000000000037919 */ /* 0x004ea20000002100 */
[----:B------:R-:W-:Y:S01]  /*ed50*/  USHF.R.U32.HI UR6, URZ, 0x4, UR6 ;  /* 0x000000043f067899 */ /* 0x000fe20008011606 */
[----:B------:R-:W3:Y:S01]  /*ed60*/  LDC R14, c[0x0][0x288] ;  /* 0x0000a200ff0e7b82 */ /* 0x000ee20000000800 */
[----:B-1----:R-:W-:Y:S02]  /*ed70*/  IMAD.U32 R0, RZ, RZ, UR57 ;  /* 0x00000039ff007e24 */ /* 0x002fe4000f8e00ff */
        /* <DEDUP_REMOVED lines=8> */
[----:B--2---:R-:W-:Y:S02]  /*ee00*/  LOP3.LUT P1, RZ, R3, 0x7f, RZ, 0xc0, !PT ;  /* 0x0000007f03ff7812 */ /* 0x004fe4000782c0ff */
[----:B------:R-:W-:-:S04]  /*ee10*/  SHF.R.U32.HI R3, RZ, 0x7, R3 ;  /* 0x00000007ff037819 */ /* 0x000fc80000011603 */
[----:B------:R-:W-:Y:S01]  /*ee20*/  IADD3 R20, -R3, 0xb, RZ ;  /* 0x0000000b03147810 */ /* 0x000fe20007ffe1ff */
[----:B------:R-:W-:-:S06]  /*ee30*/  IMAD R3, R18, UR55, R19 ;  /* 0x0000003712037c24 */ /* 0x000fcc000f8e0213 */
[----:B------:R-:W-:-:S05]  /*ee40*/  @!P1 LEA R0, R0, UR38, 0x3 ;  /* 0x0000002600009c11 */ /* 0x000fca000f8e18ff */
[----:B------:R-:W-:-:S05]  /*ee50*/  @!P1 VIADD R0, R0, 0x33440 ;  /* 0x0003344000009836 */ /* 0x000fca0000000000 */
        /* <DEDUP_REMOVED lines=19> */
[----:B------:R-:W-:Y:S02]  /*ef90*/  ULOP3.LUT UR6, URZ, UR56, URZ, 0x33, !UPT ;  /* 0x000000383f067292 */ /* 0x000fe4000f8e333f */
[----:B------:R-:W-:Y:S02]  /*efa0*/  WARPGROUP.DEPBAR.LE gsb0, 0x0 ;  /* 0x00008000000079c5 */ /* 0x000fe40000010000 */
[----:B------:R1:W-:Y:S06]  /*efb0*/  BAR.ARV R20, 0x100 ;  /* 0x000400140000751d */ /* 0x0003ec0000002000 */
[----:B------:R3:W-:Y:S01]  /*efc0*/  @!P1 SYNCS.ARRIVE.TRANS64.RED.A1T0 RZ, [R0+URZ], RZ ;  /* 0x000000ff00ff99a7 */ /* 0x0007e2000810043f */
[----:B------:R-:W-:-:S02]  /*efd0*/  ISETP.GE.AND P1, PT, R9, 0x1, PT ;  /* 0x000000010900780c */ /* 0x000fc40003f26270 */
[----:B---3--:R-:W-:-:S05]  /*efe0*/  IADD3 R0, R3, 0x1, -R14 ;  /* 0x0000000103007810 */ /* 0x008fca0007ffe80e */
[----:B------:R-:W-:-:S04]  /*eff0*/  IMAD R0, R17, -0x2, R0 ;  /* 0xfffffffe11007824 */ /* 0x000fc800078e0200 */
[C---:B------:R-:W-:Y:S02]  /*f000*/  VIADD R15, R0.reuse, UR54 ;  /* 0x00000036000f7c36 */ /* 0x040fe40008000000 */
[----:B------:R-:W-:Y:S02]  /*f010*/  VIADD R14, R0, UR6 ;  /* 0x00000006000e7c36 */ /* 0x000fe40008000000 */
[----:B------:R-:W-:Y:S02]  /*f020*/  IMAD R0, R17, -0x2, R19 ;  /* 0xfffffffe11007824 */ /* 0x000fe400078e0213 */
[C---:B------:R-:W-:Y:S02]  /*f030*/  IMAD.IADD R13, R8.reuse, 0x1, R15 ;  /* 0x00000001080d7824 */ /* 0x040fe400078e020f */
[----:B------:R-:W-:Y:S01]  /*f040*/  IMAD.IADD R3, R8, 0x1, R14 ;  /* 0x0000000108037824 */ /* 0x000fe200078e020e */
[----:B-1----:R-:W-:Y:S06]  /*f050*/  @!P1 BRA `(.L_x_967) ;  /* 0x0000000000589947 */ /* 0x002fec0003800000 */
        /* <DEDUP_REMOVED lines=11> */
.L_x_969:
[----:B------:R-:W-:-:S05]  /*f110*/  IMAD.U32 R200, RZ, RZ, UR51 ;  /* 0x00000033ffc87e24 */ /* 0x000fca000f8e00ff */
[----:B------:R-:W-:-:S13]  /*f120*/  ISETP.NE.AND P1, PT, R200, 0x1, PT ;  /* 0x00000001c800780c */ /* 0x000fda0003f25270 */
[----:B------:R-:W1:Y:S01]  /*f130*/  @P1 LDC.64 R202, c[0x0][0x9e8] ;  /* 0x00027a00ffca1b82 */ /* 0x000e620000000a00 */
[----:B------:R-:W-:-:S04]  /*f140*/  @P1 IMAD.IADD R21, R220, 0x1, R8 ;  /* 0x00000001dc151824 */ /* 0x000fc800078e0208 */
[----:B-1----:R-:W-:-:S04]  /*f150*/  @P1 IMAD.HI.U32 R202, R21, R202, RZ ;  /* 0x000000ca15ca1227 */ /* 0x002fc800078e00ff */
[----:B------:R-:W-:Y:S01]  /*f160*/  IMAD.MOV.U32 R21, RZ, RZ, R10 ;  /* 0x000000ffff157224 */ /* 0x000fe200078e000a */
[----:B------:R-:W-:-:S07]  /*f170*/  @P1 SHF.R.U32.HI R21, RZ, R203, R202 ;  /* 0x000000cbff151219 */ /* 0x000fce00000116ca */
.L_x_970:
[----:B------:R-:W-:Y:S05]  /*f180*/  BSYNC B0 ;  /* 0x0000000000007941 */ /* 0x000fea0003800000 */
.L_x_968:
[----:B------:R-:W-:-:S05]  /*f190*/  IMAD R20, R21, R200, R0 ;  /* 0x000000c815147224 */ /* 0x000fca00078e0200 */
[----:B------:R-:W-:Y:S02]  /*f1a0*/  VIADDMNMX R13, R20, R200, R13, PT ;  /* 0x000000c8140d7246 */ /* 0x000fe4000380010d */
[----:B------:R-:W-:-:S07]  /*f1b0*/  VIMNMX R3, R3, R20, !PT ;  /* 0x0000001403037248 */ /* 0x000fce0007fe0100 */
.L_x_967:
[C---:B------:R-:W-:Y:S02]  /*f1c0*/  ISETP.GE.AND P2, PT, R19.reuse, 0x2, PT ;  /* 0x000000021300780c */ /* 0x040fe40003f46270 */
[C---:B------:R-:W-:Y:S02]  /*f1d0*/  ISETP.GE.AND P1, PT, R19.reuse, 0x9, PT ;  /* 0x000000091300780c */ /* 0x040fe40003f26270 */
        /* <DEDUP_REMOVED lines=10> */
[----:B------:R-:W-:Y:S02]  /*f280*/  ISETP.LT.OR P1, PT, R13, 0x9, P1 ;  /* 0x000000090d00780c */ /* 0x000fe40000f21670 */
[----:B------:R-:W-:Y:S02]  /*f290*/  ISETP.GE.AND P2, PT, R19, 0x11, PT ;  /* 0x000000111300780c */ /* 0x000fe40003f46270 */
[----:B------:R-:W-:Y:S02]  /*f2a0*/  LOP3.LUT R16, R16, 0xbfffffff, RZ, 0xc0, !PT ;  /* 0xbfffffff10107812 */ /* 0x000fe400078ec0ff */
[----:B------:R-:W-:Y:S02]  /*f2b0*/  FSEL R188, R188, -INF , !P1 ;  /* 0xff800000bcbc7808 */ /* 0x000fe40004800000 */
[----:B------:R-:W-:-:S02]  /*f2c0*/  ISETP.GT.AND P1, PT, R3, 0x9, !P3 ;  /* 0x000000090300780c */ /* 0x000fc40005f24270 */
[----:B------:R-:W-:Y:S02]  /*f2d0*/  @P3 LOP3.LUT R16, R16, 0x40000000, RZ, 0xfc, !PT ;  /* 0x4000000010103812 */ /* 0x000fe400078efcff */
[----:B------:R-:W-:Y:S02]  /*f2e0*/  ISETP.LT.OR P1, PT, R13, 0xa, P1 ;  /* 0x0000000a0d00780c */ /* 0x000fe40000f21670 */
[----:B------:R-:W-:Y:S02]  /*f2f0*/  LOP3.LUT R16, R16, 0x7fffffff, RZ, 0xc0, !PT ;  /* 0x7fffffff10107812 */ /* 0x000fe400078ec0ff */
[----:B------:R-:W-:Y:S02]  /*f300*/  FSEL R189, R189, -INF , !P1 ;  /* 0xff800000bdbd7808 */ /* 0x000fe40004800000 */
[----:B------:R-:W-:Y:S02]  /*f310*/  @P2 LOP3.LUT R16, R16, 0x80000000, RZ, 0xfc, !PT ;  /* 0x8000000010102812 */ /* 0x000fe400078efcff */
[----:B------:R-:W-:-:S02]  /*f320*/  ISETP.GT.AND P1, PT, R3, 0x10, !P2 ;  /* 0x000000100300780c */ /* 0x000fc40005724270 */
[----:B------:R-:W-:Y:S02]  /*f330*/  ISETP.GE.AND P2, PT, R19, 0x12, PT ;  /* 0x000000121300780c */ /* 0x000fe40003f46270 */
[----:B------:R-:W-:Y:S02]  /*f340*/  ISETP.LT.OR P1, PT, R13, 0x11, P1 ;  /* 0x000000110d00780c */ /* 0x000fe40000f21670 */
[----:B------:R-:W-:Y:S02]  /*f350*/  ISETP.GE.AND P3, PT, R19, 0x22, PT ;  /* 0x000000221300780c */ /* 0x000fe40003f66270 */
[----:B------:R-:W-:Y:S02]  /*f360*/  FSEL R192, R192, -INF , !P1 ;  /* 0xff800000c0c07808 */ /* 0x000fe40004800000 */
[----:B------:R-:W-:Y:S02]  /*f370*/  ISETP.GT.AND P1, PT, R3, 0x11, !P2 ;  /* 0x000000110300780c */ /* 0x000fe40005724270 */
[----:B------:R-:W-:-:S02]  /*f380*/  LOP3.LUT R16, R16, 0xfffffffd, RZ, 0xc0, !PT ;  /* 0xfffffffd10107812 */ /* 0x000fc400078ec0ff */
[----:B------:R-:W-:Y:S02]  /*f390*/  ISETP.LT.OR P1, PT, R13, 0x12, P1 ;  /* 0x000000120d00780c */ /* 0x000fe40000f21670 */
[----:B------:R-:W-:Y:S02]  /*f3a0*/  @P2 LOP3.LUT R2, R2, 0x1, RZ, 0xfc, !PT ;  /* 0x0000000102022812 */ /* 0x000fe400078efcff */
[----:B------:R-:W-:Y:S02]  /*f3b0*/  ISETP.GE.AND P2, PT, R19, 0x19, PT ;  /* 0x000000191300780c */ /* 0x000fe40003f46270 */
[----:B------:R-:W-:Y:S02]  /*f3c0*/  FSEL R193, R193, -INF , !P1 ;  /* 0xff800000c1c17808 */ /* 0x000fe40004800000 */
[----:B------:R-:W-:Y:S02]  /*f3d0*/  LOP3.LUT R2, R2, 0xfffffffb, RZ, 0xc0, !PT ;  /* 0xfffffffb02027812 */ /* 0x000fe400078ec0ff */
[----:B------:R-:W-:-:S02]  /*f3e0*/  ISETP.GT.AND P1, PT, R3, 0x18, !P2 ;  /* 0x000000180300780c */ /* 0x000fc40005724270 */
[----:B------:R-:W-:Y:S02]  /*f3f0*/  @P3 LOP3.LUT R16, R16, 0x2, RZ, 0xfc, !PT ;  /* 0x0000000210103812 */ /* 0x000fe400078efcff */
[----:B------:R-:W-:Y:S02]  /*f400*/  ISETP.LT.OR P1, PT, R13, 0x19, P1 ;  /* 0x000000190d00780c */ /* 0x000fe40000f21670 */
[----:B------:R-:W-:Y:S02]  /*f410*/  LOP3.LUT R16, R16, 0xfffffffb, RZ, 0xc0, !PT ;  /* 0xfffffffb10107812 */ /* 0x000fe400078ec0ff */
[----:B------:R-:W-:Y:S02]  /*f420*/  @P2 LOP3.LUT R2, R2, 0x4, RZ, 0xfc, !PT ;  /* 0x0000000402022812 */ /* 0x000fe400078efcff */
[----:B------:R-:W-:Y:S02]  /*f430*/  ISETP.GE.AND P2, PT, R19, 0x1a, PT ;  /* 0x0000001a1300780c */ /* 0x000fe40003f46270 */
[----:B------:R-:W-:-:S02]  /*f440*/  FSEL R196, R196, -INF , !P1 ;  /* 0xff800000c4c47808 */ /* 0x000fc40004800000 */
[----:B------:R-:W-:Y:S02]  /*f450*/  ISETP.GT.AND P1, PT, R3, 0x19, !P2 ;  /* 0x000000190300780c */ /* 0x000fe40005724270 */
[----:B------:R-:W-:Y:S02]  /*f460*/  LOP3.LUT R2, R2, 0xfffffffd, RZ, 0xc0, !PT ;  /* 0xfffffffd02027812 */ /* 0x000fe400078ec0ff */
[----:B------:R-:W-:-:S04]  /*f470*/  ISETP.LT.OR P1, PT, R13, 0x1a, P1 ;  /* 0x0000001a0d00780c */ /* 0x000fc80000f21670 */
[----:B------:R-:W-:Y:S02]  /*f480*/  FSEL R197, R197, -INF , !P1 ;  /* 0xff800000c5c57808 */ /* 0x000fe40004800000 */
[----:B------:R-:W-:Y:S02]  /*f490*/  ISETP.GE.AND P1, PT, R19, 0x21, PT ;  /* 0x000000211300780c */ /* 0x000fe40003f26270 */
[----:B------:R-:W-:Y:S02]  /*f4a0*/  @P2 LOP3.LUT R2, R2, 0x2, RZ, 0xfc, !PT ;  /* 0x0000000202022812 */ /* 0x000fe400078efcff */
[----:B------:R-:W-:-:S04]  /*f4b0*/  ISETP.GT.AND P2, PT, R3, 0x20, !P1 ;  /* 0x000000200300780c */ /* 0x000fc80004f44270 */
[----:B------:R-:W-:-:S04]  /*f4c0*/  ISETP.LT.OR P2, PT, R13, 0x21, P2 ;  /* 0x000000210d00780c */ /* 0x000fc80001741670 */
        /* <DEDUP_REMOVED lines=176> */
[----:B------:R-:W-:Y:S01]  /*ffd0*/  ISETP.GE.AND P6, PT, R19, 0x9a, PT ;  /* 0x0000009a1300780c */ /* 0x000fe20003fc6270 */
[----:B------:R-:W-:-:S12]  /*ffe0*/  IMAD.IADD R19, R7, 0x1, R14 ;  /* 0x0000000107137824 */ /* 0x000fd800078e020e */
[----:B------:R-:W-:Y:S02]  /*fff0*/  @P6 LOP3.LUT R16, R16, 0x8000000, RZ, 0xfc, !PT ;  /* 0x0800000010106812 */ /* 0x000fe400078efcff */
[----:B------:R-:W-:-:S04]  /*10000*/  ISETP.GT.AND P6, PT, R3, 0x99, !P6 ;  /* 0x000000990300780c */ /* 0x000fc800077c4270 */
[----:B------:R-:W-:Y:S01]  /*10010*/  ISETP.LT.OR P6, PT, R13, 0x9a, P6 ;  /* 0x0000009a0d00780c */ /* 0x000fe200037c1670 */
[----:B------:R-:W-:-:S03]  /*10020*/  IMAD.IADD R13, R7, 0x1, R15 ;  /* 0x00000001070d7824 */ /* 0x000fc600078e020f */
[----:B------:R-:W-:Y:S02]  /*10030*/  FSEL R133, R133, -INF , !P6 ;  /* 0xff80000085857808 */ /* 0x000fe40007000000 */
[----:B------:R-:W-:-:S13]  /*10040*/  ISETP.GE.AND P6, PT, R9, 0x1, PT ;  /* 0x000000010900780c */ /* 0x000fda0003fc6270 */
[----:B------:R-:W-:Y:S05]  /*10050*/  @!P6 BRA `(.L_x_971) ;  /* 0x000000000054e947 */ /* 0x000fea0003800000 */
        /* <DEDUP_REMOVED lines=12> */
.L_x_973:
[----:B------:R-:W-:-:S05]  /*10120*/  IMAD.U32 R20, RZ, RZ, UR51 ;  /* 0x00000033ff147e24 */ /* 0x000fca000f8e00ff */
[----:B------:R-:W-:-:S13]  /*10130*/  ISETP.NE.AND P6, PT, R20, 0x1, PT ;  /* 0x000000011400780c */ /* 0x000fda0003fc5270 */
[----:B------:R-:W1:Y:S02]  /*10140*/  @P6 LDC.64 R14, c[0x0][0x9e8] ;  /* 0x00027a00ff0e6b82 */ /* 0x000e640000000a00 */
[----:B-1----:R-:W-:-:S05]  /*10150*/  @P6 IMAD.HI.U32 R14, R3, R14, RZ ;  /* 0x0000000e030e6227 */ /* 0x002fca00078e00ff */
[----:B------:R-:W-:-:S07]  /*10160*/  @P6 SHF.R.U32.HI R3, RZ, R15, R14 ;  /* 0x0000000fff036219 */ /* 0x000fce000001160e */
.L_x_974:
[----:B------:R-:W-:Y:S05]  /*10170*/  BSYNC B0 ;  /* 0x0000000000007941 */ /* 0x000fea0003800000 */
.L_x_972:
[----:B------:R-:W-:-:S05]  /*10180*/  IMAD R0, R3, R20, R0 ;  /* 0x0000001403007224 */ /* 0x000fca00078e0200 */
[----:B------:R-:W-:Y:S02]  /*10190*/  VIADDMNMX R13, R0, R20, R13, PT ;  /* 0x00000014000d7246 */ /* 0x000fe4000380010d */
[----:B------:R-:W-:-:S07]  /*101a0*/  VIMNMX R19, R19, R0, !PT ;  /* 0x0000000013137248 */ /* 0x000fce0007fe0100 */
.L_x_971:
[----:B------:R-:W-:Y:S02]  /*101b0*/  ISETP.GT.AND P1, PT, R19, 0x20, !P1 ;  /* 0x000000201300780c */ /* 0x000fe40004f24270 */
        /* <DEDUP_REMOVED lines=96> */
[----:B------:R-:W-:Y:S01]  /*107c0*/  FMNMX.FTZ R14, R133, R0, !PT ;  /* 0x00000000850e7209 */ /* 0x000fe20007810000 */
[----:B------:R-:W-:Y:S01]  /*107d0*/  IMAD.U32 R0, RZ, RZ, UR41 ;  /* 0x00000029ff007e24 */ /* 0x000fe2000f8e00ff */
[----:B------:R-:W-:Y:S02]  /*107e0*/  ISETP.LT.OR P1, PT, R13, 0x59, P1 ;  /* 0x000000590d00780c */ /* 0x000fe40000f21670 */
[----:B------:R-:W-:Y:S01]  /*107f0*/  ISETP.GT.AND P2, PT, R19, 0x89, !P2 ;  /* 0x000000891300780c */ /* 0x000fe20005744270 */
[----:B------:R-:W1:Y:S01]  /*10800*/  SHFL.BFLY PT, R3, R14, 0x2, 0x1f ;  /* 0x0c401f000e037f89 */ /* 0x000e6200000e0000 */
[----:B------:R-:W-:Y:S02]  /*10810*/  FSEL R166, R166, -INF , !P1 ;  /* 0xff800000a6a67808 */ /* 0x000fe40004800000 */
[----:B------:R-:W-:-:S02]  /*10820*/  LOP3.LUT P1, RZ, R16, 0x2000, RZ, 0xc0, !PT ;  /* 0x0000200010ff7812 */ /* 0x000fc4000782c0ff */
[----:B------:R-:W-:Y:S02]  /*10830*/  ISETP.LT.OR P2, PT, R13, 0x8a, P2 ;  /* 0x0000008a0d00780c */ /* 0x000fe40001741670 */
[C---:B------:R-:W-:Y:S02]  /*10840*/  ISETP.GT.AND P1, PT, R19.reuse, 0x59, !P1 ;  /* 0x000000591300780c */ /* 0x040fe40004f24270 */
[----:B------:R-:W-:Y:S02]  /*10850*/  ISETP.GT.AND P3, PT, R19, 0x90, !P3 ;  /* 0x000000901300780c */ /* 0x000fe40005f64270 */
[----:B------:R-:W-:Y:S02]  /*10860*/  ISETP.LT.OR P1, PT, R13, 0x5a, P1 ;  /* 0x0000005a0d00780c */ /* 0x000fe40000f21670 */
[----:B------:R-:W-:Y:S02]  /*10870*/  FSEL R127, R127, -INF , !P2 ;  /* 0xff8000007f7f7808 */ /* 0x000fe40005000000 */
[----:B------:R-:W-:-:S02]  /*10880*/  FSEL R167, R167, -INF , !P1 ;  /* 0xff800000a7a77808 */ /* 0x000fc40004800000 */
[----:B------:R-:W-:Y:S02]  /*10890*/  LOP3.LUT P1, RZ, R16, 0x1000, RZ, 0xc0, !PT ;  /* 0x0000100010ff7812 */ /* 0x000fe4000782c0ff */
[----:B------:R-:W-:Y:S02]  /*108a0*/  ISETP.LT.OR P3, PT, R13, 0x91, P3 ;  /* 0x000000910d00780c */ /* 0x000fe40001f61670 */
[C---:B------:R-:W-:Y:S02]  /*108b0*/  ISETP.GT.AND P1, PT, R19.reuse, 0x60, !P1 ;  /* 0x000000601300780c */ /* 0x040fe40004f24270 */
[----:B------:R-:W-:Y:S02]  /*108c0*/  ISETP.GT.AND P4, PT, R19, 0x91, !P4 ;  /* 0x000000911300780c */ /* 0x000fe40006784270 */
[----:B------:R-:W-:Y:S02]  /*108d0*/  ISETP.LT.OR P1, PT, R13, 0x61, P1 ;  /* 0x000000610d00780c */ /* 0x000fe40000f21670 */
[----:B-1----:R-:W-:-:S02]  /*108e0*/  FMNMX.FTZ R20, R14, R3, !PT ;  /* 0x000000030e147209 */ /* 0x002fc40007810000 */
[----:B------:R-:W-:Y:S02]  /*108f0*/  FSEL R138, R138, -INF , !P1 ;  /* 0xff8000008a8a7808 */ /* 0x000fe40004800000 */
[----:B------:R-:W-:Y:S01]  /*10900*/  LOP3.LUT P1, RZ, R16, 0x800, RZ, 0xc0, !PT ;  /* 0x0000080010ff7812 */ /* 0x000fe2000782c0ff */
[----:B------:R-:W1:Y:S01]  /*10910*/  SHFL.BFLY PT, R3, R20, 0x1, 0x1f ;  /* 0x0c201f0014037f89 */ /* 0x000e6200000e0000 */
[----:B------:R-:W-:Y:S02]  /*10920*/  FSEL R130, R130, -INF , !P3 ;  /* 0xff80000082827808 */ /* 0x000fe40005800000 */
[C---:B------:R-:W-:Y:S02]  /*10930*/  ISETP.GT.AND P1, PT, R19.reuse, 0x61, !P1 ;  /* 0x000000611300780c */ /* 0x040fe40004f24270 */
[----:B------:R-:W-:Y:S02]  /*10940*/  ISETP.GT.AND P5, PT, R19, 0x98, !P5 ;  /* 0x000000981300780c */ /* 0x000fe40006fa4270 */
[----:B------:R-:W-:-:S02]  /*10950*/  ISETP.LT.OR P1, PT, R13, 0x62, P1 ;  /* 0x000000620d00780c */ /* 0x000fc40000f21670 */
[----:B------:R-:W-:Y:S02]  /*10960*/  ISETP.LT.OR P4, PT, R13, 0x92, P4 ;  /* 0x000000920d00780c */ /* 0x000fe40002781670 */
[----:B------:R-:W-:Y:S02]  /*10970*/  FSEL R139, R139, -INF , !P1 ;  /* 0xff8000008b8b7808 */ /* 0x000fe40004800000 */
[----:B------:R-:W-:Y:S02]  /*10980*/  LOP3.LUT P1, RZ, R16, 0x400, RZ, 0xc0, !PT ;  /* 0x0000040010ff7812 */ /* 0x000fe4000782c0ff */
[----:B------:R-:W-:Y:S02]  /*10990*/  ISETP.LT.OR P5, PT, R13, 0x99, P5 ;  /* 0x000000990d00780c */ /* 0x000fe40002fa1670 */
[----:B------:R-:W-:Y:S02]  /*109a0*/  ISETP.GT.AND P1, PT, R19, 0x68, !P1 ;  /* 0x000000681300780c */ /* 0x000fe40004f24270 */
[----:B------:R-:W-:-:S02]  /*109b0*/  FSEL R131, R131, -INF , !P4 ;  /* 0xff80000083837808 */ /* 0x000fc40006000000 */
[----:B------:R-:W-:Y:S02]  /*109c0*/  ISETP.LT.OR P1, PT, R13, 0x69, P1 ;  /* 0x000000690d00780c */ /* 0x000fe40000f21670 */
[----:B------:R-:W-:Y:S02]  /*109d0*/  FSEL R134, R134, -INF , !P5 ;  /* 0xff80000086867808 */ /* 0x000fe40006800000 */
[----:B------:R-:W-:Y:S02]  /*109e0*/  FSEL R142, R142, -INF , !P1 ;  /* 0xff8000008e8e7808 */ /* 0x000fe40004800000 */
[----:B------:R-:W-:Y:S02]  /*109f0*/  LOP3.LUT P1, RZ, R16, 0x200, RZ, 0xc0, !PT ;  /* 0x0000020010ff7812 */ /* 0x000fe4000782c0ff */
[----:B-1----:R-:W-:Y:S02]  /*10a00*/  FMNMX.FTZ R3, R20, R3, !PT ;  /* 0x0000000314037209 */ /* 0x002fe40007810000 */
[----:B------:R-:W-:-:S03]  /*10a10*/  ISETP.GT.AND P1, PT, R19, 0x69, !P1 ;  /* 0x000000691300780c */ /* 0x000fc60004f24270 */
[----:B------:R-:W-:Y:S01]  /*10a20*/  FFMA.FTZ R0, R3, R0, -8 ;  /* 0xc100000003007423 */ /* 0x000fe20000010000 */
        /* <DEDUP_REMOVED lines=58> */
[----:B------:R-:W-:Y:S02]  /*10dd0*/  ISETP.GT.AND P1, PT, R19, RZ, !P6 ;  /* 0x000000ff1300720c */ /* 0x000fe40007724270 */
        /* <DEDUP_REMOVED lines=59> */
[----:B------:R-:W-:Y:S03]  /*11190*/  MUFU.EX2 R21, R21 ;  /* 0x0000001500157308 */ /* 0x000fe60000000800 */
[----:B------:R-:W-:-:S04]  /*111a0*/  FMNMX.FTZ R197, R179, R188, !PT ;  /* 0x000000bcb3c57209 */ /* 0x000fc80007810000 */
        /* <DEDUP_REMOVED lines=37> */
[----:B------:R-:W-:-:S01]  /*11400*/  FFMA.FTZ R13, R144, UR41, -R0 ;  /* 0x00000029900d7c23 */ /* 0x000fc20008010800 */
[----:B------:R-:W-:Y:S01]  /*11410*/  FFMA.FTZ R144, R145, UR41, -R0 ;  /* 0x0000002991907c23 */ /* 0x000fe20008010800 */
[----:B------:R1:W-:Y:S01]  /*11420*/  MUFU.EX2 R140, R192 ;  /* 0x000000c0008c7308 */ /* 0x0003e20000000800 */
[----:B------:R-:W-:-:S05]  /*11430*/  FMNMX.FTZ R188, R135, R188, !PT ;  /* 0x000000bc87bc7209 */ /* 0x000fca0007810000 */
[----:B------:R-:W2:Y:S02]  /*11440*/  SHFL.BFLY PT, R145, R188, 0x2, 0x1f ;  /* 0x0c401f00bc917f89 */ /* 0x000ea400000e0000 */
[----:B------:R-:W-:Y:S01]  /*11450*/  MUFU.EX2 R177, R177 ;  /* 0x000000b100b17308 */ /* 0x000fe20000000800 */
[----:B-1----:R-:W-:-:S05]  /*11460*/  FSEL R192, R3, RZ, P1 ;  /* 0x000000ff03c07208 */ /* 0x002fca0000800000 */
[----:B------:R-:W-:Y:S02]  /*11470*/  FADD.FTZ R192, -R192, R11 ;  /* 0x0000000bc0c07221 */ /* 0x000fe40000010100 */
[----:B------:R-:W-:Y:S02]  /*11480*/  MUFU.EX2 R11, R133 ;  /* 0x00000085000b7308 */ /* 0x000fe40000000800 */
[----:B------:R-:W-:-:S06]  /*11490*/  FMUL.FTZ R192, R192, UR41 ;  /* 0x00000029c0c07c20 */ /* 0x000fcc0008410000 */
[----:B------:R-:W1:Y:S01]  /*114a0*/  MUFU.EX2 R192, R192 ;  /* 0x000000c000c07308 */ /* 0x000e620000000800 */
[----:B--2---:R-:W-:-:S07]  /*114b0*/  FMNMX.FTZ R145, R188, R145, !PT ;  /* 0x00000091bc917209 */ /* 0x004fce0007810000 */
[----:B------:R-:W-:Y:S01]  /*114c0*/  MUFU.EX2 R180, R180 ;  /* 0x000000b400b47308 */ /* 0x000fe20000000800 */
[----:B------:R-:W2:Y:S07]  /*114d0*/  SHFL.BFLY PT, R188, R145, 0x1, 0x1f ;  /* 0x0c201f0091bc7f89 */ /* 0x000eae00000e0000 */
[----:B------:R-:W-:Y:S08]  /*114e0*/  MUFU.EX2 R181, R181 ;  /* 0x000000b500b57308 */ /* 0x000ff00000000800 */
[----:B------:R-:W-:Y:S08]  /*114f0*/  MUFU.EX2 R152, R152 ;  /* 0x0000009800987308 */ /* 0x000ff00000000800 */
[----:B------:R-:W-:Y:S01]  /*11500*/  MUFU.EX2 R153, R153 ;  /* 0x0000009900997308 */ /* 0x000fe20000000800 */
[----:B--2---:R-:W-:Y:S01]  /*11510*/  FMNMX.FTZ R0, R145, R188, !PT ;  /* 0x000000bc91007209 */ /* 0x004fe20007810000 */
[----:B------:R-:W-:-:S03]  /*11520*/  IMAD.U32 R145, RZ, RZ, UR41 ;  /* 0x00000029ff917e24 */ /* 0x000fc6000f8e00ff */
[C---:B------:R-:W-:Y:S01]  /*11530*/  FSETP.NEU.FTZ.AND P1, PT, R0.reuse, -INF , PT ;  /* 0xff8000000000780b */ /* 0x040fe20003f3d000 */
[----:B------:R-:W-:-:S02]  /*11540*/  FFMA.FTZ R188, R0, R145, -8 ;  /* 0xc100000000bc7423 */ /* 0x000fc40000010091 */
[----:B------:R-:W-:Y:S03]  /*11550*/  MUFU.EX2 R156, R156 ;  /* 0x0000009c009c7308 */ /* 0x000fe60000000800 */
[----:B------:R-:W-:-:S05]  /*11560*/  FSEL R188, R188, RZ, P1 ;  /* 0x000000ffbcbc7208 */ /* 0x000fca0000800000 */
[----:B------:R-:W-:Y:S01]  /*11570*/  MUFU.EX2 R157, R157 ;  /* 0x0000009d009d7308 */ /* 0x000fe20000000800 */
[----:B------:R-:W-:-:S01]  /*11580*/  FFMA.FTZ R196, R15, UR41, -R188 ;  /* 0x000000290fc47c23 */ /* 0x000fc200080108bc */
[--C-:B------:R-:W-:Y:S01]  /*11590*/  FFMA.FTZ R15, R187, UR41, -R188.reuse ;  /* 0x00000029bb0f7c23 */ /* 0x100fe200080108bc */
[----:B------:R-:W-:-:S01]  /*115a0*/  FFMA.FTZ R187, R190, UR41, -R188 ;  /* 0x00000029bebb7c23 */ /* 0x000fc200080108bc */
[--C-:B------:R-:W-:Y:S01]  /*115b0*/  FFMA.FTZ R190, R191, UR41, -R188.reuse ;  /* 0x00000029bfbe7c23 */ /* 0x100fe200080108bc */
[----:B------:R-:W-:-:S01]  /*115c0*/  FFMA.FTZ R145, R194, UR41, -R188 ;  /* 0x00000029c2917c23 */ /* 0x000fc200080108bc */
[----:B------:R-:W-:Y:S01]  /*115d0*/  FFMA.FTZ R194, R195, UR41, -R188 ;  /* 0x00000029c3c27c23 */ /* 0x000fe200080108bc */
[----:B-1----:R-:W-:-:S01]  /*115e0*/  FFMA.FTZ R195, R192, R6, R21 ;  /* 0x00000006c0c37223 */ /* 0x002fc20000010015 */
[----:B------:R1:W-:Y:S01]  /*115f0*/  MUFU.EX2 R133, R187 ;  /* 0x000000bb00857308 */ /* 0x0003e20000000800 */
[----:B------:R-:W-:-:S01]  /*11600*/  FFMA.FTZ R149, R198, UR41, -R188 ;  /* 0x00000029c6957c23 */ /* 0x000fc200080108bc */
[----:B------:R-:W-:Y:S01]  /*11610*/  FFMA.FTZ R191, R158, UR41, -R188 ;  /* 0x000000299ebf7c23 */ /* 0x000fe200080108bc */
[----:B------:R-:W-:-:S01]  /*11620*/  FADD.FTZ R195, R14, R195 ;  /* 0x000000c30ec37221 */ /* 0x000fc20000010000 */
[--C-:B------:R-:W-:Y:S01]  /*11630*/  FFMA.FTZ R198, R199, UR41, -R188.reuse ;  /* 0x00000029c7c67c23 */ /* 0x100fe200080108bc */
[----:B------:R-:W-:-:S01]  /*11640*/  FFMA.FTZ R158, R162, UR41, -R188 ;  /* 0x00000029a29e7c23 */ /* 0x000fc200080108bc */
[----:B------:R-:W-:Y:S01]  /*11650*/  FFMA.FTZ R162, R166, UR41, -R188 ;  /* 0x00000029a6a27c23 */ /* 0x000fe200080108bc */
[----:B------:R-:W-:-:S01]  /*11660*/  FADD.FTZ R166, R20, R195 ;  /* 0x000000c314a67221 */ /* 0x000fc20000010000 */
[----:B------:R-:W-:Y:S01]  /*11670*/  MUFU.EX2 R196, R196 ;  /* 0x000000c400c47308 */ /* 0x000fe20000000800 */
[----:B-1----:R-:W-:Y:S01]  /*11680*/  FSEL R187, R0, RZ, P1 ;  /* 0x000000ff00bb7208 */ /* 0x002fe20000800000 */
[--C-:B------:R-:W-:Y:S01]  /*11690*/  FFMA.FTZ R170, R170, UR41, -R188.reuse ;  /* 0x00000029aaaa7c23 */ /* 0x100fe200080108bc */
[----:B------:R-:W-:-:S01]  /*116a0*/  FFMA.FTZ R171, R171, UR41, -R188 ;  /* 0x00000029abab7c23 */ /* 0x000fc200080108bc */
[--C-:B------:R-:W-:Y:S01]  /*116b0*/  FFMA.FTZ R174, R174, UR41, -R188.reuse ;  /* 0x00000029aeae7c23 */ /* 0x100fe200080108bc */
[----:B------:R-:W-:-:S01]  /*116c0*/  FFMA.FTZ R175, R175, UR41, -R188 ;  /* 0x00000029afaf7c23 */ /* 0x000fc200080108bc */
[----:B------:R-:W-:Y:S01]  /*116d0*/  FADD.FTZ R187, -R187, R12 ;  /* 0x0000000cbbbb7221 */ /* 0x000fe20000010100 */
[----:B------:R-:W-:-:S01]  /*116e0*/  FFMA.FTZ R178, R178, UR41, -R188 ;  /* 0x00000029b2b27c23 */ /* 0x000fc200080108bc */
[----:B------:R-:W-:Y:S01]  /*116f0*/  MUFU.EX2 R15, R15 ;  /* 0x0000000f000f7308 */ /* 0x000fe20000000800 */
[----:B------:R-:W-:-:S01]  /*11700*/  FFMA.FTZ R179, R179, UR41, -R188 ;  /* 0x00000029b3b37c23 */ /* 0x000fc200080108bc */
[----:B------:R-:W-:Y:S01]  /*11710*/  FMUL.FTZ R187, R187, UR41 ;  /* 0x00000029bbbb7c20 */ /* 0x000fe20008410000 */
        /* <DEDUP_REMOVED lines=23> */
[----:B------:R-:W-:-:S03]  /*11890*/  FFMA.FTZ R135, R135, UR41, -R188 ;  /* 0x0000002987877c23 */ /* 0x000fc600080108bc */
[----:B------:R-:W-:-:S03]  /*118a0*/  FADD.FTZ R6, R15, R6 ;  /* 0x000000060f067221 */ /* 0x000fc60000010000 */
[----:B------:R-:W1:Y:S01]  /*118b0*/  MUFU.EX2 R194, R194 ;  /* 0x000000c200c27308 */ /* 0x000e620000000800 */
[----:B------:R-:W-:-:S04]  /*118c0*/  FADD.FTZ R5, R133, R6 ;  /* 0x0000000685057221 */ /* 0x000fc80000010000 */
[----:B--2---:R-:W-:-:S03]  /*118d0*/  FADD.FTZ R6, R190, R5 ;  /* 0x00000005be067221 */ /* 0x004fc60000010000 */
[----:B------:R-:W2:Y:S01]  /*118e0*/  MUFU.EX2 R149, R149 ;  /* 0x0000009500957308 */ /* 0x000ea20000000800 */
[----:B---3--:R-:W-:-:S07]  /*118f0*/  FADD.FTZ R5, R145, R6 ;  /* 0x0000000691057221 */ /* 0x008fce0000010000 */
[----:B------:R3:W-:Y:S01]  /*11900*/  MUFU.EX2 R12, R191 ;  /* 0x000000bf000c7308 */ /* 0x0007e20000000800 */
[----:B-1----:R-:W-:-:S07]  /*11910*/  FADD.FTZ R6, R194, R5 ;  /* 0x00000005c2067221 */ /* 0x002fce0000010000 */
[----:B------:R-:W1:Y:S01]  /*11920*/  MUFU.EX2 R198, R198 ;  /* 0x000000c600c67308 */ /* 0x000e620000000800 */
[----:B---3--:R-:W-:-:S01]  /*11930*/  FADD.FTZ R191, R185, R166 ;  /* 0x000000a6b9bf7221 */ /* 0x008fc20000010000 */
[----:B--2---:R-:W-:-:S03]  /*11940*/  FADD.FTZ R5, R149, R6 ;  /* 0x0000000695057221 */ /* 0x004fc60000010000 */
[----:B------:R-:W-:-:S03]  /*11950*/  FADD.FTZ R166, R184, R191 ;  /* 0x000000bfb8a67221 */ /* 0x000fc60000010000 */
[----:B------:R-:W2:Y:S01]  /*11960*/  MUFU.EX2 R170, R170 ;  /* 0x000000aa00aa7308 */ /* 0x000ea20000000800 */
[----:B------:R-:W-:-:S04]  /*11970*/  FADD.FTZ R191, R189, R166 ;  /* 0x000000a6bdbf7221 */ /* 0x000fc80000010000 */
[----:B------:R-:W-:-:S03]  /*11980*/  FADD.FTZ R166, R186, R191 ;  /* 0x000000bfbaa67221 */ /* 0x000fc60000010000 */
[----:B------:R-:W3:Y:S01]  /*11990*/  MUFU.EX2 R171, R171 ;  /* 0x000000ab00ab7308 */ /* 0x000ee20000000800 */
[----:B------:R-:W-:-:S01]  /*119a0*/  FADD.FTZ R191, R193, R166 ;  /* 0x000000a6c1bf7221 */ /* 0x000fc20000010000 */
[----:B-1----:R-:W-:-:S03]  /*119b0*/  FADD.FTZ R5, R198, R5 ;  /* 0x00000005c6057221 */ /* 0x002fc60000010000 */
[----:B------:R-:W-:-:S03]  /*119c0*/  FADD.FTZ R6, R168, R191 ;  /* 0x000000bfa8067221 */ /* 0x000fc60000010000 */
        /* <DEDUP_REMOVED lines=22> */
[----:B------:R-:W-:-:S06]  /*11b30*/  FADD.FTZ R5, R157, R6 ;  /* 0x000000069d057221 */ /* 0x000fcc0000010000 */
        /* <DEDUP_REMOVED lines=33> */
[----:B--2---:R-:W-:-:S07]  /*11d50*/  FADD.FTZ R6, R137, R6 ;  /* 0x0000000689067221 */ /* 0x004fce0000010000 */
[----:B------:R-:W2:Y:S01]  /*11d60*/  MUFU.EX2 R142, R142 ;  /* 0x0000008e008e7308 */ /* 0x000ea20000000800 */
[----:B---3--:R-:W-:-:S07]  /*11d70*/  FADD.FTZ R5, R139, R166 ;  /* 0x000000a68b057221 */ /* 0x008fce0000010000 */
[----:B------:R-:W3:Y:S01]  /*11d80*/  MUFU.EX2 R143, R143 ;  /* 0x0000008f008f7308 */ /* 0x000ee20000000800 */
[----:B-1----:R-:W-:-:S04]  /*11d90*/  FADD.FTZ R127, R19, R6 ;  /* 0x00000006137f7221 */ /* 0x002fc80000010000 */
[----:B------:R-:W-:Y:S01]  /*11da0*/  FADD.FTZ R166, R140, R127 ;  /* 0x0000007f8ca67221 */ /* 0x000fe20000010000 */
[----:B------:R-:W-:-:S01]  /*11db0*/  FFMA.FTZ R127, R130, UR41, -R188 ;  /* 0x00000029827f7c23 */ /* 0x000fc200080108bc */
[----:B------:R-:W-:Y:S01]  /*11dc0*/  FFMA.FTZ R130, R131, UR41, -R188 ;  /* 0x0000002983827c23 */ /* 0x000fe200080108bc */
        /* <DEDUP_REMOVED lines=46> */
[----:B------:R-:W-:Y:S01]  /*120b0*/  FADD.FTZ R6, R11, R6 ;  /* 0x000000060b067221 */ /* 0x000fe20000010000 */
[----:B-1----:R-:W-:-:S04]  /*120c0*/  FADD.FTZ R5, R134, R5 ;  /* 0x0000000586057221 */ /* 0x002fc80000010000 */
[----:B--2---:R-:W-:Y:S01]  /*120d0*/  FADD.FTZ R5, R135, R5 ;  /* 0x0000000587057221 */ /* 0x004fe20000010000 */
[----:B------:R-:W-:Y:S06]  /*120e0*/  @!P0 BRA `(.L_x_975) ;  /* 0x0000000000048947 */ /* 0x000fec0003800000 */
[----:B------:R-:W-:Y:S01]  /*120f0*/  BPT.TRAP 0x1 ;  /* 0x000000040000795c */ /* 0x000fe20000300000 */
.L_x_975:
        /* <DEDUP_REMOVED lines=147> */
[----:B------:R-:W-:-:S05]  /*12a30*/  UMOV UR51, UR57 ;  /* 0x0000003900337c82 */ /* 0x000fca0008000000 */
.L_x_958:
[----:B------:R-:W-:Y:S06]  /*12a40*/  BAR.ARV 0x8, 0x120 ;  /* 0x0204800000007b1d */ /* 0x000fec0000002000 */
[----:B------:R-:W-:Y:S05]  /*12a50*/  @!P0 BRA `(.L_x_977) ;  /* 0x0000000000048947 */ /* 0x000fea0003800000 */
[----:B------:R-:W-:Y:S01]  /*12a60*/  BPT.TRAP 0x1 ;  /* 0x000000040000795c */ /* 0x000fe20000300000 */
.L_x_977:
[----:B------:R-:W-:Y:S01]  /*12a70*/  ULEA UR9, UR51, UR38, 0x3 ;  /* 0x0000002633097291 */ /* 0x000fe2000f8e183f */
[----:B------:R-:W-:-:S05]  /*12a80*/  IMAD.U32 R4, RZ, RZ, UR36 ;  /* 0x00000024ff047e24 */ /* 0x000fca000f8e00ff */
[----:B------:R-:W-:-:S04]  /*12a90*/  SHF.L.U32 R4, R4, 0x1f, RZ ;  /* 0x0000001f04047819 */ /* 0x000fc800000006ff */
[----:B------:R1:W2:Y:S01]  /*12aa0*/  SYNCS.PHASECHK.TRANS64.TRYWAIT P1, [UR9+0x33450], R4 ;  /* 0x03345004ff0075a7 */ /* 0x0002a20008020149 */
[----:B------:R-:W-:Y:S05]  /*12ab0*/  @!P0 BRA `(.L_x_978) ;  /* 0x0000000000048947 */ /* 0x000fea0003800000 */
[----:B------:R-:W-:Y:S01]  /*12ac0*/  BPT.TRAP 0x1 ;  /* 0x000000040000795c */ /* 0x000fe20000300000 */
.L_x_978:
[----:B--2---:R-:W-:Y:S05]  /*12ad0*/  @P1 BRA `(.L_x_979) ;  /* 0x0000000000081947 */ /* 0x004fea0003800000 */
[----:B------:R-:W2:Y:S02]  /*12ae0*/  SYNCS.PHASECHK.TRANS64.TRYWAIT P1, [UR9+0x33450], R4 ;  /* 0x03345004ff0075a7 */ /* 0x000ea40008020149 */
[----:B--2---:R-:W-:Y:S05]  /*12af0*/  @!P1 BRA `(.L_x_980) ;  /* 0x0000006c00749947 */ /* 0x004fea0003800000 */
.L_x_979:
[----:B------:R-:W-:Y:S01]  /*12b00*/  UIADD3 UR38, UR38, 0x200, URZ ;  /* 0x0000020026267890 */ /* 0x000fe2000fffe03f */
[----:B------:R-:W-:Y:S01]  /*12b10*/  WARPGROUP.ARRIVE ;  /* 0x00000000000079c5 */ /* 0x000fe20000000000 */
[----:B------:R-:W-:Y:S01]  /*12b20*/  UMOV UR7, 0xc0000010 ;  /* 0xc000001000077882 */ /* 0x000fe20000000000 */
[----:B------:R-:W-:Y:S01]  /*12b30*/  ULDC.64 UR10, c[0x0][0x9a0] ;  /* 0x00026800000a7ab9 */ /* 0x000fe20000000a00 */
[----:B------:R-:W-:Y:S01]  /*12b40*/  USHF.R.U32.HI UR38, URZ, 0x4, UR38 ;  /* 0x000000043f267899 */ /* 0x000fe20008011626 */
[----:B--2---:R-:W-:Y:S01]  /*12b50*/  IMAD.MOV.U32 R7, RZ, RZ, 0x3f800000 ;  /* 0x3f800000ff077424 */ /* 0x004fe200078e00ff */
[----:B------:R-:W-:Y:S02]  /*12b60*/  UISETP.NE.U32.AND UP0, UPT, UR10, URZ, UPT ;  /* 0x0000003f0a00728c */ /* 0x000fe4000bf05070 */
[----:B------:R-:W-:Y:S02]  /*12b70*/  ULOP3.LUT UR38, UR38, 0x3fff, URZ, 0xc0, !UPT ;  /* 0x00003fff26267892 */ /* 0x000fe4000f8ec03f */
[----:B------:R-:W-:-:S02]  /*12b80*/  UISETP.NE.AND.EX UP0, UPT, UR11, URZ, UPT, UP0 ;  /* 0x0000003f0b00728c */ /* 0x000fc4000bf05300 */
[----:B------:R-:W-:-:S04]  /*12b90*/  ULOP3.LUT UR8, UR38, 0x10000, URZ, 0xfc, !UPT ;  /* 0x0001000026087892 */ /* 0x000fc8000f8efc3f */
[----:B------:R-:W-:Y:S01]  /*12ba0*/  UIMAD UR8, UR51, 0x780, UR8 ;  /* 0x00000780330878a4 */ /* 0x000fe2000f8e0208 */
[----:B------:R-:W-:-:S03]  /*12bb0*/  PLOP3.LUT P1, PT, PT, PT, UP0, 0x80, 0x0 ;  /* 0x000000000000781c */ /* 0x000fc60003f2f008 */
[----:B------:R-:W-:Y:S01]  /*12bc0*/  UIADD3 UR4, UR8, 0x180, URZ ;  /* 0x0000018008047890 */ /* 0x000fe2000fffe03f */
[----:B------:R-:W-:Y:S02]  /*12bd0*/  @UP0 ULDC.64 UR12, c[0x0][0x9c8] ;  /* 0x00027200000c0ab9 */ /* 0x000fe40000000a00 */
[----:B------:R-:W-:-:S06]  /*12be0*/  UMOV UR6, UR8 ;  /* 0x0000000800067c82 */ /* 0x000fcc0008000000 */
[----:B------:R-:W-:Y:S01]  /*12bf0*/  QGMMA.64x192x32.F32.E4M3.E4M3 R24, R216, gdesc[UR4], R24, gsb0 ;  /* 0x02e00004d8187df3 */ /* 0x000fe20008000818 */
[----:B------:R-:W-:Y:S01]  /*12c00*/  UMOV UR7, 0xc0000010 ;  /* 0xc000001000077882 */ /* 0x000fe20000000000 */
[----:B------:R-:W-:Y:S01]  /*12c10*/  UMOV UR6, UR4 ;  /* 0x0000000400067c82 */ /* 0x000fe20008000000 */
[----:B------:R-:W-:Y:S01]  /*12c20*/  UIADD3 UR4, UR8, 0x300, URZ ;  /* 0x0000030008047890 */ /* 0x000fe2000fffe03f */
[----:B------:R-:W-:Y:S02]  /*12c30*/  WARPGROUP.DEPBAR.LE gsb0, 0x0 ;  /* 0x00008000000079c5 */ /* 0x000fe40000010000 */
[----:B------:R-:W-:-:S14]  /*12c40*/  WARPGROUP.ARRIVE ;  /* 0x00000000000079c5 */ /* 0x000fdc0000000000 */
[----:B------:R-:W-:Y:S01]  /*12c50*/  QGMMA.64x192x32.F32.E4M3.E4M3 R24, R212, gdesc[UR4], R24, gsb0 ;  /* 0x02e00004d4187df3 */ /* 0x000fe20008000818 */
[----:B------:R-:W-:Y:S01]  /*12c60*/  UMOV UR6, UR4 ;  /* 0x0000000400067c82 */ /* 0x000fe20008000000 */
[----:B------:R-:W-:Y:S01]  /*12c70*/  UMOV UR7, 0xc0000010 ;  /* 0xc000001000077882 */ /* 0x000fe20000000000 */
[----:B------:R-:W-:Y:S01]  /*12c80*/  @UP0 UIMAD.WIDE.U32 UR4, UR44, UR12, URZ ;  /* 0x0000000c2c0402a5 */ /* 0x000fe2000f8e003f */
[----:B------:R-:W-:Y:S02]  /*12c90*/  WARPGROUP.DEPBAR.LE gsb0, 0x0 ;  /* 0x00008000000079c5 */ /* 0x000fe40000010000 */
[----:B------:R-:W-:-:S14]  /*12ca0*/  WARPGROUP.ARRIVE ;  /* 0x00000000000079c5 */ /* 0x000fdc0000000000 */
[----:B------:R-:W-:Y:S01]  /*12cb0*/  QGMMA.64x192x32.F32.E4M3.E4M3 R24, R208, gdesc[UR4], R24, gsb0 ;  /* 0x02e00004d0187df3 */ /* 0x000fe20008000818 */
[----:B------:R-:W-:-:S04]  /*12cc0*/  @UP0 USHF.R.S32.HI UR6, URZ, 0x1f, UR44 ;  /* 0x0000001f3f060899 */ /* 0x000fc8000801142c */
        /* <DEDUP_REMOVED lines=10> */
[----:B------:R-:W-:Y:S02]  /*12d70*/  @UP0 ULEA.HI.X UR7, UR4, UR11, UR5, 0x2, UP1 ;  /* 0x0000000b04070291 */ /* 0x000fe400088f1405 */
[----:B------:R-:W-:-:S04]  /*12d80*/  IMAD.U32 R8, RZ, RZ, UR6 ;  /* 0x00000006ff087e24 */ /* 0x000fc8000f8e00ff */
[----:B------:R-:W-:-:S05]  /*12d90*/  IMAD.U32 R9, RZ, RZ, UR7 ;  /* 0x00000007ff097e24 */ /* 0x000fca000f8e00ff */
[----:B------:R2:W3:Y:S01]  /*12da0*/  @P1 LDG.E R7, desc[UR52][R8.64] ;  /* 0x0000003408071981 */ /* 0x0004e2000c1e1900 */
[----:B------:R-:W-:Y:S01]  /*12db0*/  UIADD3 UR4, UR8, 0x480, URZ ;  /* 0x0000048008047890 */ /* 0x000fe2000fffe03f */
[----:B------:R-:W-:-:S06]  /*12dc0*/  UMOV UR7, 0xc0000010 ;  /* 0xc000001000077882 */ /* 0x000fcc0000000000 */
[----:B------:R-:W-:Y:S01]  /*12dd0*/  UMOV UR6, UR4 ;  /* 0x0000000400067c82 */ /* 0x000fe20008000000 */
[----:B------:R-:W-:Y:S01]  /*12de0*/  UIADD3 UR8, UR8, 0x600, URZ ;  /* 0x0000060008087890 */ /* 0x000fe2000fffe03f */
[----:B------:R-:W-:Y:S02]  /*12df0*/  WARPGROUP.DEPBAR.LE gsb0, 0x0 ;  /* 0x00008000000079c5 */ /* 0x000fe40000010000 */
[----:B------:R-:W-:-:S06]  /*12e00*/  WARPGROUP.ARRIVE ;  /* 0x00000000000079c5 */ /* 0x000fcc0000000000 */
[----:B------:R-:W-:Y:S01]  /*12e10*/  QGMMA.64x192x32.F32.E4M3.E4M3 R24, R204, gdesc[UR4], R24, gsb0 ;  /* 0x02e00004cc187df3 */ /* 0x000fe20008000818 */
[----:B------:R-:W-:Y:S01]  /*12e20*/  UMOV UR6, UR8 ;  /* 0x0000000800067c82 */ /* 0x000fe20008000000 */
[----:B------:R-:W-:Y:S01]  /*12e30*/  UMOV UR7, 0xc0000010 ;  /* 0xc000001000077882 */ /* 0x000fe20000000000 */
[----:B------:R-:W4:Y:S04]  /*12e40*/  SHFL.BFLY PT, R11, R6, 0x2, 0x1f ;  /* 0x0c401f00060b7f89 */ /* 0x000f2800000e0000 */
[----:B------:R-:W5:Y:S01]  /*12e50*/  SHFL.BFLY PT, R10, R5, 0x2, 0x1f ;  /* 0x0c401f00050a7f89 */ /* 0x000f6200000e0000 */
[----:B----4-:R-:W-:-:S01]  /*12e60*/  FADD.FTZ R11, R11, R6 ;  /* 0x000000060b0b7221 */ /* 0x010fc20000010000 */
[----:B-----5:R-:W-:-:S04]  /*12e70*/  FADD.FTZ R10, R10, R5 ;  /* 0x000000050a0a7221 */ /* 0x020fc80000010000 */
[----:B-1----:R-:W1:Y:S04]  /*12e80*/  SHFL.BFLY PT, R4, R11, 0x1, 0x1f ;  /* 0x0c201f000b047f89 */ /* 0x002e6800000e0000 */
[----:B--2---:R-:W2:Y:S01]  /*12e90*/  SHFL.BFLY PT, R9, R10, 0x1, 0x1f ;  /* 0x0c201f000a097f89 */ /* 0x004ea200000e0000 */
[----:B------:R-:W-:Y:S02]  /*12ea0*/  IMAD.MOV.U32 R6, RZ, RZ, RZ ;  /* 0x000000ffff067224 */ /* 0x000fe400078e00ff */
[----:B-1----:R-:W-:Y:S01]  /*12eb0*/  FADD.FTZ R8, R11, R4 ;  /* 0x000000040b087221 */ /* 0x002fe20000010000 */
[----:B--2---:R-:W-:-:S04]  /*12ec0*/  FADD.FTZ R12, R10, R9 ;  /* 0x000000090a0c7221 */ /* 0x004fc80000010000 */
[C---:B------:R-:W-:Y:S01]  /*12ed0*/  FSETP.NE.FTZ.AND P1, PT, R8.reuse, RZ, PT ;  /* 0x000000ff0800720b */ /* 0x040fe20003f35000 */
[----:B------:R-:W-:Y:S01]  /*12ee0*/  FMUL.FTZ R13, R8, 0.00390625 ;  /* 0x3b800000080d7820 */ /* 0x000fe20000410000 */
[----:B------:R-:W-:-:S04]  /*12ef0*/  FMUL.FTZ R14, R12, 0.00390625 ;  /* 0x3b8000000c0e7820 */ /* 0x000fc80000410000 */
        /* <DEDUP_REMOVED lines=9> */
[----:B------:R-:W2:Y:S08]  /*12f90*/  @P3 MUFU.LG2 R11, R14 ;  /* 0x0000000e000b3308 */ /* 0x000eb00000000c00 */
[----:B------:R-:W4:Y:S01]  /*12fa0*/  @P1 MUFU.RCP R10, R12 ;  /* 0x0000000c000a1308 */ /* 0x000f220000001000 */
[----:B------:R-:W-:-:S02]  /*12fb0*/  IMAD.U32 R15, RZ, RZ, UR41 ;  /* 0x00000029ff0f7e24 */ /* 0x000fc4000f8e00ff */
[----:B------:R-:W-:Y:S02]  /*12fc0*/  IMAD.U32 R18, RZ, RZ, UR41 ;  /* 0x00000029ff127e24 */ /* 0x000fe4000f8e00ff */
[----:B-1----:R-:W-:Y:S01]  /*12fd0*/  @P2 FMUL.FTZ R9, R9, 0.69314718246459960938 ;  /* 0x3f31721809092820 */ /* 0x002fe20000410000 */
[----:B------:R-:W-:Y:S01]  /*12fe0*/  @P2 FMUL.FTZ R8, R15, 0.69314718246459960938 ;  /* 0x3f3172180f082820 */ /* 0x000fe20000410000 */
[----:B------:R-:W-:Y:S01]  /*12ff0*/  @P3 FMUL.FTZ R18, R18, 0.69314718246459960938 ;  /* 0x3f31721812123820 */ /* 0x000fe20000410000 */
[----:B--2---:R-:W-:Y:S01]  /*13000*/  @P3 FMUL.FTZ R11, R11, 0.69314718246459960938 ;  /* 0x3f3172180b0b3820 */ /* 0x004fe20000410000 */
[----:B------:R-:W-:Y:S02]  /*13010*/  IMAD.MOV.U32 R4, RZ, RZ, -0x800000 ;  /* 0xff800000ff047424 */ /* 0x000fe400078e00ff */
[----:B---3--:R-:W-:Y:S01]  /*13020*/  FMUL.FTZ R6, R6, R7 ;  /* 0x0000000706067220 */ /* 0x008fe20000410000 */
[----:B------:R-:W-:Y:S02]  /*13030*/  IMAD.MOV.U32 R5, RZ, RZ, -0x800000 ;  /* 0xff800000ff057424 */ /* 0x000fe400078e00ff */
[----:B------:R-:W-:Y:S01]  /*13040*/  @P2 FFMA.FTZ R4, R8, R3, R9 ;  /* 0x0000000308042223 */ /* 0x000fe20000010009 */
[----:B------:R-:W-:-:S01]  /*13050*/  @P3 FFMA.FTZ R5, R18, R0, R11 ;  /* 0x0000000012053223 */ /* 0x000fc2000001000b */
[----:B----4-:R-:W-:Y:S01]  /*13060*/  FMUL.FTZ R7, R10, R7 ;  /* 0x000000070a077220 */ /* 0x010fe20000410000 */
[----:B------:R-:W-:-:S02]  /*13070*/  WARPGROUP.DEPBAR.LE gsb0, 0x0 ;  /* 0x00008000000079c5 */ /* 0x000fc40000010000 */
[----:B------:R-:W-:Y:S05]  /*13080*/  @!P0 BRA `(.L_x_981) ;  /* 0x0000000000048947 */ /* 0x000fea0003800000 */
[----:B------:R-:W-:Y:S01]  /*13090*/  BPT.TRAP 0x1 ;  /* 0x000000040000795c */ /* 0x000fe20000300000 */
.L_x_981:
[----:B------:R-:W-:Y:S01]  /*130a0*/  UIADD3 UR4, UR9, 0x33460, URZ ;  /* 0x0003346009047890 */ /* 0x000fe2000fffe03f */
[-C--:B------:R-:W-:Y:S01]  /*130b0*/  FMUL.FTZ R131, R25, R6.reuse ;  /* 0x0000000619837220 */ /* 0x080fe20000410000 */
[----:B------:R-:W-:Y:S01]  /*130c0*/  UIADD3 UR51, UR51, 0x1, URZ ;  /* 0x0000000133337890 */ /* 0x000fe2000fffe03f */
[-C--:B------:R-:W-:Y:S01]  /*130d0*/  FMUL.FTZ R130, R28, R6.reuse ;  /* 0x000000061c827220 */ /* 0x080fe20000410000 */
[----:B------:R-:W-:Y:S01]  /*130e0*/  UPRMT UR4, UR37, 0x654, UR4 ;  /* 0x0000065425047896 */ /* 0x000fe20008000004 */
[-C--:B------:R-:W-:Y:S01]  /*130f0*/  FMUL.FTZ R128, R29, R6.reuse ;  /* 0x000000061d807220 */ /* 0x080fe20000410000 */
[----:B------:R-:W-:Y:S01]  /*13100*/  UISETP.NE.AND UP0, UPT, UR51, 0x2, UPT ;  /* 0x000000023300788c */ /* 0x000fe2000bf05270 */
        /* <DEDUP_REMOVED lines=21> */
[----:B------:R-:W-:Y:S01]  /*13260*/  SYNCS.ARRIVE.TRANS64.RED.A1T0 RZ, [UR4], RZ ;  /* 0x000000ffffff79a7 */ /* 0x000fe20008100404 */
        /* <DEDUP_REMOVED lines=76> */
[----:B------:R-:W-:-:S12]  /*13730*/  ULOP3.LUT UR36, UR36, UR4, URZ, 0x3c, !UPT ;  /* 0x0000000424247292 */ /* 0x000fd8000f8e3c3f */
.L_x_907:
[----:B------:R-:W1:Y:S08]  /*13740*/  S2UR UR37, SR_CgaCtaId ;  /* 0x00000000002579c3 */ /* 0x000e700000008800 */
[----:B------:R-:W-:Y:S06]  /*13750*/  BAR.SYNC.DEFER_BLOCKING 0x5, 0x180 ;  /* 0x0146000000007b1d */ /* 0x000fec0000010000 */
[----:B------:R-:W-:Y:S01]  /*13760*/  UMOV UR38, 0x400 ;  /* 0x0000040000267882 */ /* 0x000fe20000000000 */
[----:B------:R-:W2:Y:S01]  /*13770*/  S2R R91, SR_TID.X ;  /* 0x00000000005b7919 */ /* 0x000ea20000002100 */
[----:B-1----:R-:W-:-:S09]  /*13780*/  ULEA UR38, UR37, UR38, 0x18 ;  /* 0x0000002625267291 */ /* 0x002fd2000f8ec03f */
[----:B------:R-:W1:Y:S01]  /*13790*/  LDS R0, [UR38+0x334d0] ;  /* 0x0334d026ff007984 */ /* 0x000e620008000800 */
[----:B--2---:R-:W-:Y:S01]  /*137a0*/  VIADD R3, R91, 0xffffff80 ;  /* 0xffffff805b037836 */ /* 0x004fe20000000000 */
[----:B-1----:R-:W-:Y:S01]  /*137b0*/  R2UR UR4, R0 ;  /* 0x00000000000472ca */ /* 0x002fe200000e0000 */
[----:B------:R-:W-:Y:S06]  /*137c0*/  BAR.ARV 0x4, 0x180 ;  /* 0x0106000000007b1d */ /* 0x000fec0000002000 */
[----:B------:R-:W-:Y:S08]  /*137d0*/  @P0 BRA `(.L_x_982) ;  /* 0x0000001400840947 */ /* 0x000ff00003800000 */
[----:B------:R-:W-:Y:S01]  /*137e0*/  IMAD.SHL.U32 R0, R91, 0x4, RZ ;  /* 0x000000045b007824 */ /* 0x000fe200078e00ff */
[----:B------:R-:W-:-:S04]  /*137f0*/  ULDC.64 UR6, c[0x4][0x38] ;  /* 0x01000e0000067ab9 */ /* 0x000fc80000000a00 */
        /* <DEDUP_REMOVED lines=8> */
[----:B------:R-:W-:Y:S01]  /*13880*/  USHF.R.S32.HI UR5, URZ, 0x1f, UR43 ;  /* 0x0000001f3f057899 */ /* 0x000fe2000801142b */
[----:B------:R-:W-:Y:S01]  /*13890*/  F2FP.BF16.F32.PACK_AB R57, R57, R64 ;  /* 0x000000403939723e */ /* 0x000fe200000010ff */
[----:B------:R-:W-:Y:S01]  /*138a0*/  ULDC.64 UR6, c[0x0][0xb70] ;  /* 0x0002dc0000067ab9 */ /* 0x000fe20000000a00 */
[----:B------:R-:W-:Y:S01]  /*138b0*/  F2FP.BF16.F32.PACK_AB R56, R49, R56 ;  /* 0x000000383138723e */ /* 0x000fe200000010ff */
[----:B------:R-:W-:Y:S01]  /*138c0*/  UIMAD UR5, UR5, UR6, URZ ;  /* 0x00000006050572a4 */ /* 0x000fe2000f8e023f */
[----:B------:R-:W-:Y:S01]  /*138d0*/  F2FP.BF16.F32.PACK_AB R38, R71, R38 ;  /* 0x000000264726723e */ /* 0x000fe200000010ff */
[----:B------:R-:W-:Y:S01]  /*138e0*/  UIMAD.WIDE.U32 UR8, UR43, UR6, URZ ;  /* 0x000000062b0872a5 */ /* 0x000fe2000f8e003f */
[----:B------:R-:W-:Y:S01]  /*138f0*/  F2FP.BF16.F32.PACK_AB R47, R54, R47 ;  /* 0x0000002f362f723e */ /* 0x000fe200000010ff */
[----:B------:R-:W-:Y:S01]  /*13900*/  UIMAD UR5, UR43, UR7, UR5 ;  /* 0x000000072b0572a4 */ /* 0x000fe2000f8e0205 */
[----:B-1----:R-:W-:Y:S01]  /*13910*/  LOP3.LUT P0, R6, R91, 0x3, RZ, 0xc0, !PT ;  /* 0x000000035b067812 */ /* 0x002fe2000780c0ff */
[----:B------:R-:W-:Y:S01]  /*13920*/  USHF.R.S32.HI UR6, URZ, 0x1f, UR44 ;  /* 0x0000001f3f067899 */ /* 0x000fe2000801142c */
[----:B------:R-:W-:Y:S01]  /*13930*/  F2FP.BF16.F32.PACK_AB R46, R55, R46 ;  /* 0x0000002e372e723e */ /* 0x000fe200000010ff */
[----:B------:R-:W-:Y:S01]  /*13940*/  UIADD3 UR5, UR9, UR5, URZ ;  /* 0x0000000509057290 */ /* 0x000fe2000fffe03f */
[----:B------:R-:W-:-:S02]  /*13950*/  ISETP.EQ.OR P0, PT, R6, 0x3, !P0 ;  /* 0x000000030600780c */ /* 0x000fc40004702670 */
[----:B------:R-:W-:Y:S02]  /*13960*/  F2FP.BF16.F32.PACK_AB R43, R62, R43 ;  /* 0x0000002b3e2b723e */ /* 0x000fe400000010ff */
[----:B------:R-:W-:Y:S02]  /*13970*/  SEL R75, R27, R26, P0 ;  /* 0x0000001a1b4b7207 */ /* 0x000fe40000000000 */
[----:B------:R-:W-:Y:S02]  /*13980*/  SEL R64, R26, R27, P0 ;  /* 0x0000001b1a407207 */ /* 0x000fe40000000000 */
[----:B------:R-:W-:Y:S02]  /*13990*/  SEL R71, R73, R72, P0 ;  /* 0x0000004849477207 */ /* 0x000fe40000000000 */
[----:B------:R-:W-:Y:S02]  /*139a0*/  IADD3 R27, P4, R22, 0x60, RZ ;  /* 0x00000060161b7810 */ /* 0x000fe40007f9e0ff */
[----:B------:R-:W-:-:S02]  /*139b0*/  SEL R72, R72, R73, P0 ;  /* 0x0000004948487207 */ /* 0x000fc40000000000 */
[----:B------:R-:W-:Y:S02]  /*139c0*/  F2FP.BF16.F32.PACK_AB R42, R63, R42 ;  /* 0x0000002a3f2a723e */ /* 0x000fe400000010ff */
[----:B------:R-:W-:Y:S02]  /*139d0*/  SEL R73, R57, R56, P0 ;  /* 0x0000003839497207 */ /* 0x000fe40000000000 */
[----:B------:R-:W-:Y:S02]  /*139e0*/  F2FP.BF16.F32.PACK_AB R25, R100, R25 ;  /* 0x000000196419723e */ /* 0x000fe400000010ff */
[----:B------:R-:W-:Y:S02]  /*139f0*/  F2FP.BF16.F32.PACK_AB R24, R101, R24 ;  /* 0x000000186518723e */ /* 0x000fe400000010ff */
[----:B------:R-:W-:Y:S02]  /*13a00*/  SEL R56, R56, R57, P0 ;  /* 0x0000003938387207 */ /* 0x000fe40000000000 */
[----:B------:R-:W-:-:S02]  /*13a10*/  F2FP.BF16.F32.PACK_AB R39, R70, R39 ;  /* 0x000000274627723e */ /* 0x000fc400000010ff */
[----:B------:R-:W-:Y:S02]  /*13a20*/  SEL R57, R47, R46, P0 ;  /* 0x0000002e2f397207 */ /* 0x000fe40000000000 */
[----:B------:R-:W-:Y:S02]  /*13a30*/  LOP3.LUT R26, R27, 0x380, RZ, 0xc0, !PT ;  /* 0x000003801b1a7812 */ /* 0x000fe400078ec0ff */
[----:B------:R-:W-:Y:S02]  /*13a40*/  SEL R46, R46, R47, P0 ;  /* 0x0000002f2e2e7207 */ /* 0x000fe40000000000 */
[----:B------:R-:W-:Y:S02]  /*13a50*/  F2FP.BF16.F32.PACK_AB R35, R78, R35 ;  /* 0x000000234e23723e */ /* 0x000fe400000010ff */
[----:B------:R-:W-:Y:S02]  /*13a60*/  F2FP.BF16.F32.PACK_AB R34, R79, R34 ;  /* 0x000000224f22723e */ /* 0x000fe400000010ff */
[----:B------:R-:W-:-:S02]  /*13a70*/  SEL R47, R43, R42, P0 ;  /* 0x0000002a2b2f7207 */ /* 0x000fc40000000000 */
[----:B------:R-:W-:Y:S02]  /*13a80*/  SEL R63, R25, R24, P0 ;  /* 0x00000018193f7207 */ /* 0x000fe40000000000 */
[----:B------:R-:W-:Y:S02]  /*13a90*/  SEL R54, R24, R25, P0 ;  /* 0x0000001918367207 */ /* 0x000fe40000000000 */
[----:B------:R-:W-:Y:S02]  /*13aa0*/  SEL R42, R42, R43, P0 ;  /* 0x0000002b2a2a7207 */ /* 0x000fe40000000000 */
[----:B------:R-:W-:Y:S02]  /*13ab0*/  F2FP.BF16.F32.PACK_AB R31, R86, R31 ;  /* 0x0000001f561f723e */ /* 0x000fe400000010ff */
[----:B------:R-:W-:Y:S01]  /*13ac0*/  F2FP.BF16.F32.PACK_AB R30, R87, R30 ;  /* 0x0000001e571e723e */ /* 0x000fe200000010ff */
[----:B------:R-:W-:Y:S01]  /*13ad0*/  VIADD R87, R221, UR42 ;  /* 0x0000002add577c36 */ /* 0x000fe20008000000 */
[----:B------:R-:W-:-:S02]  /*13ae0*/  SEL R43, R39, R38, P0 ;  /* 0x00000026272b7207 */ /* 0x000fc40000000000 */
[----:B------:R-:W-:Y:S02]  /*13af0*/  IADD3 R25, P5, R22, 0x4000, RZ ;  /* 0x0000400016197810 */ /* 0x000fe40007fbe0ff */
[----:B------:R-:W-:Y:S02]  /*13b00*/  SHF.R.U64 R26, R26, 0x3, RZ ;  /* 0x000000031a1a7819 */ /* 0x000fe400000012ff */
[----:B------:R-:W-:Y:S02]  /*13b10*/  F2FP.BF16.F32.PACK_AB R11, R116, R11 ;  /* 0x0000000b740b723e */ /* 0x000fe400000010ff */
[----:B------:R-:W-:Y:S02]  /*13b20*/  F2FP.BF16.F32.PACK_AB R10, R117, R10 ;  /* 0x0000000a750a723e */ /* 0x000fe400000010ff */
[----:B------:R-:W-:Y:S02]  /*13b30*/  SEL R38, R38, R39, P0 ;  /* 0x0000002726267207 */ /* 0x000fe40000000000 */
[----:B------:R-:W-:-:S02]  /*13b40*/  IADD3 R7, P2, R22, 0x20, RZ ;  /* 0x0000002016077810 */ /* 0x000fc40007f5e0ff */
[----:B------:R-:W-:Y:S02]  /*13b50*/  SEL R39, R35, R34, P0 ;  /* 0x0000002223277207 */ /* 0x000fe40000000000 */
[----:B------:R-:W-:Y:S02]  /*13b60*/  SEL R34, R34, R35, P0 ;  /* 0x0000002322227207 */ /* 0x000fe40000000000 */
[----:B------:R-:W-:Y:S02]  /*13b70*/  F2FP.BF16.F32.PACK_AB R45, R60, R45 ;  /* 0x0000002d3c2d723e */ /* 0x000fe400000010ff */
[----:B------:R-:W-:Y:S02]  /*13b80*/  SEL R35, R31, R30, P0 ;  /* 0x0000001e1f237207 */ /* 0x000fe40000000000 */
[----:B------:R-:W-:Y:S01]  /*13b90*/  SEL R62, R30, R31, P0 ;  /* 0x0000001f1e3e7207 */ /* 0x000fe20000000000 */
[----:B------:R-:W-:Y:S01]  /*13ba0*/  IMAD.X R31, RZ, RZ, R23, P2 ;  /* 0x000000ffff1f7224 */ /* 0x000fe200010e0617 */
[----:B------:R-:W-:-:S02]  /*13bb0*/  LOP3.LUT R24, R25, 0x380, RZ, 0xc0, !PT ;  /* 0x0000038019187812 */ /* 0x000fc400078ec0ff */
[----:B------:R-:W-:Y:S01]  /*13bc0*/  LOP3.LUT R26, R26, R27, RZ, 0x3c, !PT ;  /* 0x0000001b1a1a7212 */ /* 0x000fe200078e3cff */
[----:B------:R-:W-:Y:S01]  /*13bd0*/  IMAD.X R27, RZ, RZ, R23, P4 ;  /* 0x000000ffff1b7224 */ /* 0x000fe200020e0617 */
[----:B------:R-:W-:Y:S02]  /*13be0*/  SEL R67, R11, R10, P0 ;  /* 0x0000000a0b437207 */ /* 0x000fe40000000000 */
[----:B------:R-:W-:Y:S02]  /*13bf0*/  SEL R60, R10, R11, P0 ;  /* 0x0000000b0a3c7207 */ /* 0x000fe40000000000 */
[----:B------:R-:W-:Y:S02]  /*13c00*/  LOP3.LUT R30, R7, 0x380, RZ, 0xc0, !PT ;  /* 0x00000380071e7812 */ /* 0x000fe400078ec0ff */
[----:B------:R-:W-:Y:S02]  /*13c10*/  IADD3 R11, P4, R22, 0x8020, RZ ;  /* 0x00008020160b7810 */ /* 0x000fe40007f9e0ff */
[----:B------:R-:W-:-:S02]  /*13c20*/  F2FP.BF16.F32.PACK_AB R21, R102, R21 ;  /* 0x000000156615723e */ /* 0x000fc400000010ff */
[----:B------:R-:W-:Y:S02]  /*13c30*/  F2FP.BF16.F32.PACK_AB R20, R103, R20 ;  /* 0x000000146714723e */ /* 0x000fe400000010ff */
[----:B------:R-:W-:Y:S02]  /*13c40*/  SHF.R.U64 R24, R24, 0x3, RZ ;  /* 0x0000000318187819 */ /* 0x000fe400000012ff */
[----:B------:R-:W-:Y:S02]  /*13c50*/  SHF.R.U64 R30, R30, 0x3, RZ ;  /* 0x000000031e1e7819 */ /* 0x000fe400000012ff */
[----:B------:R-:W-:Y:S02]  /*13c60*/  LOP3.LUT R10, R11, 0x380, RZ, 0xc0, !PT ;  /* 0x000003800b0a7812 */ /* 0x000fe400078ec0ff */
[----:B------:R-:W-:Y:S02]  /*13c70*/  F2FP.BF16.F32.PACK_AB R36, R77, R36 ;  /* 0x000000244d24723e */ /* 0x000fe400000010ff */
[----:B------:R-:W-:-:S02]  /*13c80*/  SEL R77, R21, R20, P0 ;  /* 0x00000014154d7207 */ /* 0x000fc40000000000 */
[----:B------:R-:W-:Y:S02]  /*13c90*/  SEL R66, R20, R21, P0 ;  /* 0x0000001514427207 */ /* 0x000fe40000000000 */
[----:B------:R-:W-:Y:S01]  /*13ca0*/  LOP3.LUT R24, R24, R25, RZ, 0x3c, !PT ;  /* 0x0000001918187212 */ /* 0x000fe200078e3cff */
[----:B------:R-:W-:Y:S01]  /*13cb0*/  IMAD.X R25, RZ, RZ, R23, P5 ;  /* 0x000000ffff197224 */ /* 0x000fe200028e0617 */
[----:B------:R-:W-:Y:S02]  /*13cc0*/  LOP3.LUT R30, R30, R7, RZ, 0x3c, !PT ;  /* 0x000000071e1e7212 */ /* 0x000fe400078e3cff */
[----:B------:R-:W-:Y:S02]  /*13cd0*/  IADD3 R21, P6, R22, 0x4020, RZ ;  /* 0x0000402016157810 */ /* 0x000fe40007fde0ff */
[----:B------:R-:W-:Y:S02]  /*13ce0*/  SHF.R.U64 R10, R10, 0x3, RZ ;  /* 0x000000030a0a7819 */ /* 0x000fe400000012ff */
[----:B------:R-:W-:-:S02]  /*13cf0*/  IADD3 R7, P5, R22, 0x8040, RZ ;  /* 0x0000804016077810 */ /* 0x000fc40007fbe0ff */
[----:B------:R-:W-:Y:S02]  /*13d00*/  SHF.R.S32.HI R74, RZ, 0x1f, R3 ;  /* 0x0000001fff4a7819 */ /* 0x000fe40000011403 */
[----:B------:R-:W-:Y:S02]  /*13d10*/  LOP3.LUT R20, R21, 0x380, RZ, 0xc0, !PT ;  /* 0x0000038015147812 */ /* 0x000fe400078ec0ff */
[----:B------:R-:W-:Y:S02]  /*13d20*/  F2FP.BF16.F32.PACK_AB R15, R108, R15 ;  /* 0x0000000f6c0f723e */ /* 0x000fe400000010ff */
[----:B------:R-:W-:Y:S02]  /*13d30*/  F2FP.BF16.F32.PACK_AB R14, R109, R14 ;  /* 0x0000000e6d0e723e */ /* 0x000fe400000010ff */
[----:B------:R-:W-:Y:S02]  /*13d40*/  LOP3.LUT R10, R10, R11, RZ, 0x3c, !PT ;  /* 0x0000000b0a0a7212 */ /* 0x000fe400078e3cff */
[----:B------:R-:W-:-:S02]  /*13d50*/  LOP3.LUT R6, R7, 0x380, RZ, 0xc0, !PT ;  /* 0x0000038007067812 */ /* 0x000fc400078ec0ff */
[----:B------:R-:W-:Y:S02]  /*13d60*/  IADD3 R19, P1, R22, 0x4040, RZ ;  /* 0x0000404016137810 */ /* 0x000fe40007f3e0ff */
[----:B------:R-:W-:Y:S02]  /*13d70*/  LEA.HI R11, R74, R3, RZ, 0x7 ;  /* 0x000000034a0b7211 */ /* 0x000fe400078f38ff */
[----:B------:R-:W-:Y:S02]  /*13d80*/  SHF.R.U64 R20, R20, 0x3, RZ ;  /* 0x0000000314147819 */ /* 0x000fe400000012ff */
[----:B------:R-:W-:Y:S02]  /*13d90*/  F2FP.BF16.F32.PACK_AB R37, R76, R37 ;  /* 0x000000254c25723e */ /* 0x000fe400000010ff */
[----:B------:R-:W-:Y:S02]  /*13da0*/  SEL R65, R15, R14, P0 ;  /* 0x0000000e0f417207 */ /* 0x000fe40000000000 */
[----:B------:R-:W-:-:S02]  /*13db0*/  SEL R58, R14, R15, P0 ;  /* 0x0000000f0e3a7207 */ /* 0x000fc40000000000 */
[----:B------:R-:W-:Y:S02]  /*13dc0*/  SHF.R.U64 R6, R6, 0x3, RZ ;  /* 0x0000000306067819 */ /* 0x000fe400000012ff */
[----:B------:R-:W-:Y:S02]  /*13dd0*/  IADD3 R15, P2, R22, 0x4060, RZ ;  /* 0x00004060160f7810 */ /* 0x000fe40007f5e0ff */
[----:B------:R-:W-:Y:S02]  /*13de0*/  LOP3.LUT R18, R19, 0x380, RZ, 0xc0, !PT ;  /* 0x0000038013127812 */ /* 0x000fe400078ec0ff */
[----:B------:R-:W-:Y:S01]  /*13df0*/  LOP3.LUT R76, R11, 0xffffff80, RZ, 0xc0, !PT ;  /* 0xffffff800b4c7812 */ /* 0x000fe200078ec0ff */
[--C-:B------:R-:W-:Y:S01]  /*13e00*/  IMAD.X R11, RZ, RZ, R23.reuse, P4 ;  /* 0x000000ffff0b7224 */ /* 0x100fe200020e0617 */
[----:B------:R-:W-:Y:S01]  /*13e10*/  LOP3.LUT R20, R20, R21, RZ, 0x3c, !PT ;  /* 0x0000001514147212 */ /* 0x000fe200078e3cff */
[--C-:B------:R-:W-:Y:S01]  /*13e20*/  IMAD.X R21, RZ, RZ, R23.reuse, P6 ;  /* 0x000000ffff157224 */ /* 0x100fe200030e0617 */
[----:B------:R-:W-:Y:S01]  /*13e30*/  LOP3.LUT R6, R6, R7, RZ, 0x3c, !PT ;  /* 0x0000000706067212 */ /* 0x000fe200078e3cff */
[----:B------:R-:W-:Y:S01]  /*13e40*/  IMAD.X R7, RZ, RZ, R23, P5 ;  /* 0x000000ffff077224 */ /* 0x000fe200028e0617 */
[----:B------:R-:W-:Y:S01]  /*13e50*/  LOP3.LUT R14, R15, 0x380, RZ, 0xc0, !PT ;  /* 0x000003800f0e7812 */ /* 0x000fe200078ec0ff */
[----:B------:R-:W-:Y:S01]  /*13e60*/  IMAD.IADD R76, R3, 0x1, -R76 ;  /* 0x00000001034c7824 */ /* 0x000fe200078e0a4c */
[----:B------:R-:W-:-:S02]  /*13e70*/  SHF.R.U64 R18, R18, 0x3, RZ ;  /* 0x0000000312127819 */ /* 0x000fc400000012ff */
[----:B------:R-:W-:Y:S02]  /*13e80*/  SHF.R.U64 R14, R14, 0x3, RZ ;  /* 0x000000030e0e7819 */ /* 0x000fe400000012ff */
[----:B------:R-:W-:Y:S01]  /*13e90*/  LOP3.LUT R18, R18, R19, RZ, 0x3c, !PT ;  /* 0x0000001312127212 */ /* 0x000fe200078e3cff */
[----:B------:R-:W-:Y:S01]  /*13ea0*/  IMAD.X R19, RZ, RZ, R23, P1 ;  /* 0x000000ffff137224 */ /* 0x000fe200008e0617 */
[----:B------:R-:W-:Y:S01]  /*13eb0*/  LEA.HI R90, R74, R3, RZ, 0x5 ;  /* 0x000000034a5a7211 */ /* 0x000fe200078f28ff */
[----:B------:R-:W-:Y:S01]  /*13ec0*/  VIADD R3, R87, 0x8 ;  /* 0x0000000857037836 */ /* 0x000fe20000000000 */
[----:B------:R-:W-:Y:S02]  /*13ed0*/  MOV R82, R20 ;  /* 0x0000001400527202 */ /* 0x000fe40000000f00 */
[----:B------:R-:W-:Y:S02]  /*13ee0*/  F2FP.BF16.F32.PACK_AB R89, R89, R96 ;  /* 0x000000605959723e */ /* 0x000fe400000010ff */
[----:B------:R-:W-:-:S02]  /*13ef0*/  F2FP.BF16.F32.PACK_AB R88, R81, R88 ;  /* 0x000000585158723e */ /* 0x000fc400000010ff */
[----:B------:R-:W-:Y:S01]  /*13f00*/  MOV R21, R6 ;  /* 0x0000000600157202 */ /* 0x000fe20000000f00 */
[----:B------:R-:W-:Y:S01]  /*13f10*/  IMAD.U32 R7, RZ, RZ, UR9 ;  /* 0x00000009ff077e24 */ /* 0x000fe2000f8e00ff */
[----:B------:R-:W-:Y:S01]  /*13f20*/  LOP3.LUT P1, RZ, R76, 0x3, RZ, 0xc0, !PT ;  /* 0x000000034cff7812 */ /* 0x000fe2000782c0ff */
[----:B------:R-:W-:Y:S01]  /*13f30*/  IMAD.U32 R7, RZ, RZ, UR5 ;  /* 0x00000005ff077e24 */ /* 0x000fe2000f8e00ff */
[----:B------:R-:W-:Y:S01]  /*13f40*/  F2FP.BF16.F32.PACK_AB R40, R69, R40 ;  /* 0x000000284528723e */ /* 0x000fe200000010ff */
[----:B------:R-:W-:Y:S01]  /*13f50*/  ULDC UR5, c[0x0][0xa88] ;  /* 0x0002a20000057ab9 */ /* 0x000fe20000000800 */
[----:B------:R-:W-:Y:S01]  /*13f60*/  LOP3.LUT R14, R14, R15, RZ, 0x3c, !PT ;  /* 0x0000000f0e0e7212 */ /* 0x000fe200078e3cff */
[----:B------:R-:W-:Y:S01]  /*13f70*/  IMAD.X R15, RZ, RZ, R23, P2 ;  /* 0x000000ffff0f7224 */ /* 0x000fe200010e0617 */
[----:B------:R-:W-:Y:S01]  /*13f80*/  SEL R69, R89, R88, P0 ;  /* 0x0000005859457207 */ /* 0x000fe20000000000 */
[----:B------:R-:W-:Y:S01]  /*13f90*/  IMAD.U32 R6, RZ, RZ, UR8 ;  /* 0x00000008ff067e24 */ /* 0x000fe2000f8e00ff */
[----:B------:R-:W-:-:S02]  /*13fa0*/  SEL R88, R88, R89, P0 ;  /* 0x0000005958587207 */ /* 0x000fc40000000000 */
[----:B------:R-:W-:Y:S02]  /*13fb0*/  ISETP.GE.OR P2, PT, R3, UR5, P1 ;  /* 0x0000000503007c0c */ /* 0x000fe40008f46670 */
[----:B------:R-:W-:Y:S02]  /*13fc0*/  F2FP.BF16.F32.PACK_AB R9, R118, R9 ;  /* 0x000000097609723e */ /* 0x000fe400000010ff */
[----:B------:R-:W-:Y:S02]  /*13fd0*/  F2FP.BF16.F32.PACK_AB R8, R119, R8 ;  /* 0x000000087708723e */ /* 0x000fe400000010ff */
[----:B------:R-:W-:Y:S02]  /*13fe0*/  F2FP.BF16.F32.PACK_AB R29, R92, R29 ;  /* 0x0000001d5c1d723e */ /* 0x000fe400000010ff */
[----:B------:R-:W-:Y:S02]  /*13ff0*/  SEL R81, R9, R8, P0 ;  /* 0x0000000809517207 */ /* 0x000fe40000000000 */
[----:B------:R-:W-:-:S02]  /*14000*/  SEL R70, R8, R9, P0 ;  /* 0x0000000908467207 */ /* 0x000fc40000000000 */
[----:B------:R-:W-:Y:S02]  /*14010*/  F2FP.BF16.F32.PACK_AB R28, R93, R28 ;  /* 0x0000001c5d1c723e */ /* 0x000fe400000010ff */
[----:B------:R-:W-:Y:S02]  /*14020*/  IADD3 R9, P6, R22, 0x8060, RZ ;  /* 0x0000806016097810 */ /* 0x000fe40007fde0ff */
[----:B------:R-:W-:Y:S02]  /*14030*/  F2FP.BF16.F32.PACK_AB R130, R130, R133 ;  /* 0x000000858282723e */ /* 0x000fe400000010ff */
[----:B------:R-:W-:Y:S02]  /*14040*/  F2FP.BF16.F32.PACK_AB R131, R128, R131 ;  /* 0x000000838083723e */ /* 0x000fe400000010ff */
[----:B------:R-:W-:Y:S02]  /*14050*/  F2FP.BF16.F32.PACK_AB R126, R126, R129 ;  /* 0x000000817e7e723e */ /* 0x000fe400000010ff */
[----:B------:R-:W-:-:S02]  /*14060*/  F2FP.BF16.F32.PACK_AB R127, R124, R127 ;  /* 0x0000007f7c7f723e */ /* 0x000fc400000010ff */
[----:B------:R-:W-:Y:S02]  /*14070*/  F2FP.BF16.F32.PACK_AB R44, R61, R44 ;  /* 0x0000002c3d2c723e */ /* 0x000fe400000010ff */
[----:B------:R-:W-:Y:S02]  /*14080*/  SEL R61, R29, R28, P0 ;  /* 0x0000001c1d3d7207 */ /* 0x000fe40000000000 */
[----:B------:R-:W-:Y:S02]  /*14090*/  SEL R50, R28, R29, P0 ;  /* 0x0000001d1c327207 */ /* 0x000fe40000000000 */
[----:B------:R-:W-:Y:S02]  /*140a0*/  LOP3.LUT R8, R9, 0x380, RZ, 0xc0, !PT ;  /* 0x0000038009087812 */ /* 0x000fe400078ec0ff */
[----:B------:R-:W-:Y:S02]  /*140b0*/  IADD3 R29, P3, R22, 0x40, RZ ;  /* 0x00000040161d7810 */ /* 0x000fe40007f7e0ff */
[----:B------:R-:W-:-:S02]  /*140c0*/  F2FP.BF16.F32.PACK_AB R52, R52, R121 ;  /* 0x000000793434723e */ /* 0x000fc400000010ff */
[----:B------:R-:W-:Y:S02]  /*140d0*/  F2FP.BF16.F32.PACK_AB R53, R53, R48 ;  /* 0x000000303535723e */ /* 0x000fe400000010ff */
[----:B------:R-:W-:Y:S02]  /*140e0*/  SEL R49, R130, R131, P0 ;  /* 0x0000008382317207 */ /* 0x000fe40000000000 */
[----:B------:R-:W-:Y:S02]  /*140f0*/  SEL R130, R131, R130, P0 ;  /* 0x0000008283827207 */ /* 0x000fe40000000000 */
[----:B------:R-:W-:Y:S02]  /*14100*/  SEL R51, R126, R127, P0 ;  /* 0x0000007f7e337207 */ /* 0x000fe40000000000 */
[----:B------:R-:W-:Y:S02]  /*14110*/  F2FP.BF16.F32.PACK_AB R122, R122, R125 ;  /* 0x0000007d7a7a723e */ /* 0x000fe400000010ff */
[----:B------:R-:W-:-:S02]  /*14120*/  F2FP.BF16.F32.PACK_AB R123, R120, R123 ;  /* 0x0000007b787b723e */ /* 0x000fc400000010ff */
[----:B------:R-:W-:Y:S02]  /*14130*/  SEL R126, R127, R126, P0 ;  /* 0x0000007e7f7e7207 */ /* 0x000fe40000000000 */
[----:B------:R-:W-:Y:S02]  /*14140*/  SHF.R.U64 R8, R8, 0x3, RZ ;  /* 0x0000000308087819 */ /* 0x000fe400000012ff */
[----:B------:R-:W-:Y:S02]  /*14150*/  LOP3.LUT R28, R29, 0x380, RZ, 0xc0, !PT ;  /* 0x000003801d1c7812 */ /* 0x000fe400078ec0ff */
[----:B------:R-:W-:Y:S02]  /*14160*/  F2FP.BF16.F32.PACK_AB R41, R68, R41 ;  /* 0x000000294429723e */ /* 0x000fe400000010ff */
[----:B------:R-:W-:Y:S02]  /*14170*/  SEL R59, R52, R53, P0 ;  /* 0x00000035343b7207 */ /* 0x000fe40000000000 */
[----:B------:R-:W-:-:S02]  /*14180*/  SEL R52, R53, R52, P0 ;  /* 0x0000003435347207 */ /* 0x000fc40000000000 */
[----:B------:R-:W-:Y:S02]  /*14190*/  SEL R55, R122, R123, P0 ;  /* 0x0000007b7a377207 */ /* 0x000fe40000000000 */
[----:B------:R-:W-:Y:S02]  /*141a0*/  SEL R53, R45, R44, P0 ;  /* 0x0000002c2d357207 */ /* 0x000fe40000000000 */
[----:B------:R-:W-:Y:S01]  /*141b0*/  LOP3.LUT R8, R8, R9, RZ, 0x3c, !PT ;  /* 0x0000000908087212 */ /* 0x000fe200078e3cff */
[----:B------:R-:W-:Y:S01]  /*141c0*/  IMAD.X R9, RZ, RZ, R23, P6 ;  /* 0x000000ffff097224 */ /* 0x000fe200030e0617 */
[----:B------:R-:W-:Y:S02]  /*141d0*/  SEL R122, R123, R122, P0 ;  /* 0x0000007a7b7a7207 */ /* 0x000fe40000000000 */
[----:B------:R-:W-:Y:S02]  /*141e0*/  SEL R44, R44, R45, P0 ;  /* 0x0000002d2c2c7207 */ /* 0x000fe40000000000 */
[----:B------:R-:W-:-:S02]  /*141f0*/  SHF.R.U64 R28, R28, 0x3, RZ ;  /* 0x000000031c1c7819 */ /* 0x000fc400000012ff */
[----:B------:R-:W-:Y:S02]  /*14200*/  F2FP.BF16.F32.PACK_AB R33, R84, R33 ;  /* 0x000000215421723e */ /* 0x000fe400000010ff */
[----:B------:R-:W-:Y:S02]  /*14210*/  F2FP.BF16.F32.PACK_AB R32, R85, R32 ;  /* 0x000000205520723e */ /* 0x000fe400000010ff */
[----:B------:R-:W-:Y:S02]  /*14220*/  F2FP.BF16.F32.PACK_AB R13, R110, R13 ;  /* 0x0000000d6e0d723e */ /* 0x000fe400000010ff */
        /* <DEDUP_REMOVED lines=9> */
[----:B------:R-:W-:-:S02]  /*142c0*/  SEL R68, R12, R13, P0 ;  /* 0x0000000d0c447207 */ /* 0x000fc40000000000 */
[----:B------:R-:W-:Y:S02]  /*142d0*/  MOV R74, R10 ;  /* 0x0000000a004a7202 */ /* 0x000fe40000000f00 */
[----:B------:R-:W-:Y:S02]  /*142e0*/  MOV R20, R8 ;  /* 0x0000000800147202 */ /* 0x000fe40000000f00 */
[----:B------:R-:W-:Y:S02]  /*142f0*/  SEL R48, R32, R33, P0 ;  /* 0x0000002120307207 */ /* 0x000fe40000000000 */
[C---:B------:R-:W-:Y:S02]  /*14300*/  IADD3 R13, P3, R22.reuse, 0x8000, RZ ;  /* 0x00008000160d7810 */ /* 0x040fe40007f7e0ff */
[----:B------:R-:W-:Y:S02]  /*14310*/  LOP3.LUT R33, R22, 0x380, RZ, 0xc0, !PT ;  /* 0x0000038016217812 */ /* 0x000fe400078ec0ff */
[----:B------:R-:W-:-:S02]  /*14320*/  LOP3.LUT R12, R13, 0x380, RZ, 0xc0, !PT ;  /* 0x000003800d0c7812 */ /* 0x000fc400078ec0ff */
[----:B------:R-:W-:Y:S02]  /*14330*/  MOV R80, R18 ;  /* 0x0000001200507202 */ /* 0x000fe40000000f00 */
[----:B------:R-:W-:Y:S01]  /*14340*/  SHF.R.U64 R12, R12, 0x3, RZ ;  /* 0x000000030c0c7819 */ /* 0x000fe200000012ff */
[----:B--2---:R-:W-:Y:S01]  /*14350*/  SHFL.IDX PT, R69, R69, R0, 0x1c1f ;  /* 0x001c1f0045457589 */ /* 0x004fe200000e0000 */
[----:B------:R-:W-:Y:S02]  /*14360*/  LOP3.LUT R3, R0, 0x2, RZ, 0x3c, !PT ;  /* 0x0000000200037812 */ /* 0x000fe400078e3cff */
[----:B------:R-:W-:Y:S01]  /*14370*/  SHF.R.U64 R33, R33, 0x3, RZ ;  /* 0x0000000321217819 */ /* 0x000fe200000012ff */
[----:B------:R-:W-:Y:S01]  /*14380*/  SHFL.IDX PT, R49, R49, R0, 0x1c1f ;  /* 0x001c1f0031317589 */ /* 0x000fe200000e0000 */
[----:B------:R-:W-:Y:S01]  /*14390*/  LOP3.LUT R12, R12, R13, RZ, 0x3c, !PT ;  /* 0x0000000d0c0c7212 */ /* 0x000fe200078e3cff */
[--C-:B------:R-:W-:Y:S01]  /*143a0*/  IMAD.X R13, RZ, RZ, R23.reuse, P3 ;  /* 0x000000ffff0d7224 */ /* 0x100fe200018e0617 */
[----:B------:R-:W-:Y:S01]  /*143b0*/  LOP3.LUT R32, R33, R22, RZ, 0x3c, !PT ;  /* 0x0000001621207212 */ /* 0x000fe200078e3cff */
[----:B------:R-:W1:Y:S01]  /*143c0*/  SHFL.IDX PT, R88, R88, R3, 0x1c1f ;  /* 0x001c1f0358587589 */ /* 0x000e6200000e0000 */
[----:B------:R-:W-:Y:S01]  /*143d0*/  IMAD.MOV.U32 R33, RZ, RZ, R23 ;  /* 0x000000ffff217224 */ /* 0x000fe200078e0017 */
[----:B------:R-:W-:-:S02]  /*143e0*/  MOV R78, R14 ;  /* 0x0000000e004e7202 */ /* 0x000fc40000000f00 */
[----:B------:R-:W2:Y:S01]  /*143f0*/  SHFL.IDX PT, R130, R130, R3, 0x1c1f ;  /* 0x001c1f0382827589 */ /* 0x000ea200000e0000 */
[----:B------:R-:W-:Y:S02]  /*14400*/  MOV R76, R12 ;  /* 0x0000000c004c7202 */ /* 0x000fe40000000f00 */
[----:B------:R-:W-:Y:S01]  /*14410*/  MOV R86, R32 ;  /* 0x0000002000567202 */ /* 0x000fe20000000f00 */
[----:B------:R-:W-:Y:S01]  /*14420*/  SHFL.IDX PT, R51, R51, R0, 0x1c1f ;  /* 0x001c1f0033337589 */ /* 0x000fe200000e0000 */
[----:B------:R-:W-:Y:S02]  /*14430*/  MOV R33, R30 ;  /* 0x0000001e00217202 */ /* 0x000fe40000000f00 */
[----:B------:R-:W-:Y:S01]  /*14440*/  MOV R84, R26 ;  /* 0x0000001a00547202 */ /* 0x000fe20000000f00 */
[----:B------:R-:W3:Y:S01]  /*14450*/  SHFL.IDX PT, R126, R126, R3, 0x1c1f ;  /* 0x001c1f037e7e7589 */ /* 0x000ee200000e0000 */
[----:B------:R-:W-:Y:S02]  /*14460*/  MOV R83, R24 ;  /* 0x0000001800537202 */ /* 0x000fe40000000f00 */
[----:B------:R-:W-:Y:S01]  /*14470*/  MOV R85, R28 ;  /* 0x0000001c00557202 */ /* 0x000fe20000000f00 */
[----:B------:R-:W-:Y:S01]  /*14480*/  SHFL.IDX PT, R71, R71, R0, 0x1c1f ;  /* 0x001c1f0047477589 */ /* 0x000fe200000e0000 */
[----:B------:R-:W-:-:S02]  /*14490*/  SHF.R.S32.HI R90, RZ, 0x5, R90 ;  /* 0x00000005ff5a7819 */ /* 0x000fc4000001145a */
[----:B------:R-:W-:Y:S01]  /*144a0*/  ISETP.GE.OR P1, PT, R87, UR5, P1 ;  /* 0x0000000557007c0c */ /* 0x000fe20008f26670 */
[----:B------:R-:W4:Y:S04]  /*144b0*/  SHFL.IDX PT, R72, R72, R3, 0x1c1f ;  /* 0x001c1f0348487589 */ /* 0x000f2800000e0000 */
[----:B------:R-:W-:Y:S01]  /*144c0*/  SHFL.IDX PT, R55, R55, R0, 0x1c1f ;  /* 0x001c1f0037377589 */ /* 0x000fe200000e0000 */
[----:B-1----:R-:W-:Y:S02]  /*144d0*/  SEL R9, R69, R88, P0 ;  /* 0x0000005845097207 */ /* 0x002fe40000000000 */
[----:B------:R-:W-:Y:S01]  /*144e0*/  SEL R11, R88, R69, P0 ;  /* 0x00000045580b7207 */ /* 0x000fe20000000000 */
[----:B------:R-:W-:Y:S01]  /*144f0*/  SHFL.IDX PT, R73, R73, R0, 0x1c1f ;  /* 0x001c1f0049497589 */ /* 0x000fe200000e0000 */
[----:B------:R-:W1:Y:S01]  /*14500*/  LDC.64 R88, c[0x0][0xb78] ;  /* 0x0002de00ff587b82 */ /* 0x000e620000000a00 */
[----:B--2---:R-:W-:-:S02]  /*14510*/  SEL R8, R49, R130, P0 ;  /* 0x0000008231087207 */ /* 0x004fc40000000000 */
[----:B------:R-:W2:Y:S01]  /*14520*/  SHFL.IDX PT, R122, R122, R3, 0x1c1f ;  /* 0x001c1f037a7a7589 */ /* 0x000ea200000e0000 */
[----:B------:R-:W-:-:S04]  /*14530*/  SEL R10, R130, R49, P0 ;  /* 0x00000031820a7207 */ /* 0x000fc80000000000 */
[----:B------:R-:W-:Y:S01]  /*14540*/  BAR.SYNC.DEFER_BLOCKING 0x1, 0x100 ;  /* 0x0044000000007b1d */ /* 0x000fe20000010000 */
[----:B---3--:R-:W-:Y:S02]  /*14550*/  SEL R12, R51, R126, P0 ;  /* 0x0000007e330c7207 */ /* 0x008fe40000000000 */
[----:B------:R-:W-:-:S03]  /*14560*/  SEL R14, R126, R51, P0 ;  /* 0x000000337e0e7207 */ /* 0x000fc60000000000 */
[----:B------:R-:W3:Y:S01]  /*14570*/  SHFL.IDX PT, R56, R56, R3, 0x1c1f ;  /* 0x001c1f0338387589 */ /* 0x000ee200000e0000 */
[----:B----4-:R-:W-:Y:S02]  /*14580*/  SEL R13, R71, R72, P0 ;  /* 0x00000048470d7207 */ /* 0x010fe40000000000 */
[----:B------:R-:W-:Y:S01]  /*14590*/  SEL R15, R72, R71, P0 ;  /* 0x00000047480f7207 */ /* 0x000fe20000000000 */
[----:B------:R-:W-:Y:S04]  /*145a0*/  SHFL.IDX PT, R59, R59, R0, 0x1c1f ;  /* 0x001c1f003b3b7589 */ /* 0x000fe800000e0000 */
[----:B------:R-:W-:Y:S01]  /*145b0*/  SHFL.IDX PT, R57, R57, R0, 0x1c1f ;  /* 0x001c1f0039397589 */ /* 0x000fe200000e0000 */
[----:B-1----:R-:W-:-:S03]  /*145c0*/  IMAD.WIDE.U32 R6, R88, UR44, R6 ;  /* 0x0000002c58067c25 */ /* 0x002fc6000f8e0006 */
[----:B------:R-:W1:Y:S01]  /*145d0*/  SHFL.IDX PT, R52, R52, R3, 0x1c1f ;  /* 0x001c1f0334347589 */ /* 0x000e6200000e0000 */
[----:B--2---:R-:W-:Y:S02]  /*145e0*/  SEL R24, R55, R122, P0 ;  /* 0x0000007a37187207 */ /* 0x004fe40000000000 */
[----:B------:R-:W-:Y:S01]  /*145f0*/  SEL R26, R122, R55, P0 ;  /* 0x000000377a1a7207 */ /* 0x000fe20000000000 */
[----:B------:R-:W2:Y:S04]  /*14600*/  SHFL.IDX PT, R46, R46, R3, 0x1c1f ;  /* 0x001c1f032e2e7589 */ /* 0x000ea800000e0000 */
[----:B------:R-:W-:Y:S04]  /*14610*/  SHFL.IDX PT, R53, R53, R0, 0x1c1f ;  /* 0x001c1f0035357589 */ /* 0x000fe800000e0000 */
[----:B------:R-:W-:Y:S01]  /*14620*/  SHFL.IDX PT, R47, R47, R0, 0x1c1f ;  /* 0x001c1f002f2f7589 */ /* 0x000fe200000e0000 */
[----:B---3--:R-:W-:-:S02]  /*14630*/  SEL R25, R73, R56, P0 ;  /* 0x0000003849197207 */ /* 0x008fc40000000000 */
[----:B------:R-:W-:Y:S01]  /*14640*/  SEL R27, R56, R73, P0 ;  /* 0x00000049381b7207 */ /* 0x000fe20000000000 */
[----:B------:R-:W-:Y:S04]  /*14650*/  SHFL.IDX PT, R43, R43, R0, 0x1c1f ;  /* 0x001c1f002b2b7589 */ /* 0x000fe800000e0000 */
[----:B------:R-:W3:Y:S04]  /*14660*/  SHFL.IDX PT, R44, R44, R3, 0x1c1f ;  /* 0x001c1f032c2c7589 */ /* 0x000ee800000e0000 */
[----:B------:R-:W4:Y:S01]  /*14670*/  SHFL.IDX PT, R42, R42, R3, 0x1c1f ;  /* 0x001c1f032a2a7589 */ /* 0x000f2200000e0000 */
[----:B-1----:R-:W-:-:S02]  /*14680*/  SEL R28, R59, R52, P0 ;  /* 0x000000343b1c7207 */ /* 0x002fc40000000000 */
[----:B------:R-:W-:Y:S01]  /*14690*/  SEL R30, R52, R59, P0 ;  /* 0x0000003b341e7207 */ /* 0x000fe20000000000 */
[----:B------:R-:W-:Y:S01]  /*146a0*/  SHFL.IDX PT, R38, R38, R3, 0x1c1f ;  /* 0x001c1f0326267589 */ /* 0x000fe200000e0000 */
[----:B--2---:R-:W-:Y:S02]  /*146b0*/  SEL R29, R57, R46, P0 ;  /* 0x0000002e391d7207 */ /* 0x004fe40000000000 */
[----:B------:R-:W-:Y:S01]  /*146c0*/  SEL R31, R46, R57, P0 ;  /* 0x000000392e1f7207 */ /* 0x000fe20000000000 */
[----:B------:R-:W-:Y:S04]  /*146d0*/  SHFL.IDX PT, R45, R45, R0, 0x1c1f ;  /* 0x001c1f002d2d7589 */ /* 0x000fe800000e0000 */
[----:B------:R-:W-:Y:S04]  /*146e0*/  SHFL.IDX PT, R41, R41, R0, 0x1c1f ;  /* 0x001c1f0029297589 */ /* 0x000fe800000e0000 */
[----:B------:R-:W-:Y:S04]  /*146f0*/  SHFL.IDX PT, R37, R37, R0, 0x1c1f ;  /* 0x001c1f0025257589 */ /* 0x000fe800000e0000 */
[----:B------:R-:W-:Y:S01]  /*14700*/  SHFL.IDX PT, R61, R61, R0, 0x1c1f ;  /* 0x001c1f003d3d7589 */ /* 0x000fe200000e0000 */
[----:B---3--:R-:W-:-:S03]  /*14710*/  SEL R32, R53, R44, P0 ;  /* 0x0000002c35207207 */ /* 0x008fc60000000000 */
[----:B------:R-:W-:Y:S04]  /*14720*/  SHFL.IDX PT, R63, R63, R0, 0x1c1f ;  /* 0x001c1f003f3f7589 */ /* 0x000fe800000e0000 */
[----:B------:R-:W-:Y:S04]  /*14730*/  SHFL.IDX PT, R65, R65, R0, 0x1c1f ;  /* 0x001c1f0041417589 */ /* 0x000fe800000e0000 */
[----:B------:R-:W-:Y:S04]  /*14740*/  SHFL.IDX PT, R67, R67, R0, 0x1c1f ;  /* 0x001c1f0043437589 */ /* 0x000fe800000e0000 */
[----:B------:R-:W-:Y:S04]  /*14750*/  SHFL.IDX PT, R39, R39, R0, 0x1c1f ;  /* 0x001c1f0027277589 */ /* 0x000fe800000e0000 */
[----:B------:R4:W-:Y:S04]  /*14760*/  SHFL.IDX PT, R18, R35, R0, 0x1c1f ;  /* 0x001c1f0023127589 */ /* 0x0009e800000e0000 */
[----:B------:R-:W-:Y:S04]  /*14770*/  SHFL.IDX PT, R75, R75, R0, 0x1c1f ;  /* 0x001c1f004b4b7589 */ /* 0x000fe800000e0000 */
[----:B------:R-:W-:Y:S01]  /*14780*/  SHFL.IDX PT, R77, R77, R0, 0x1c1f ;  /* 0x001c1f004d4d7589 */ /* 0x000fe200000e0000 */
[----:B----4-:R-:W-:-:S03]  /*14790*/  SEL R35, R42, R47, P0 ;  /* 0x0000002f2a237207 */ /* 0x010fc60000000000 */
        /* <DEDUP_REMOVED lines=8> */
[----:B-1----:R-:W-:-:S03]  /*14820*/  SEL R34, R44, R53, P0 ;  /* 0x000000352c227207 */ /* 0x002fc60000000000 */
[----:B------:R-:W1:Y:S04]  /*14830*/  SHFL.IDX PT, R54, R54, R3, 0x1c1f ;  /* 0x001c1f0336367589 */ /* 0x000e6800000e0000 */
[----:B------:R-:W2:Y:S04]  /*14840*/  SHFL.IDX PT, R64, R64, R3, 0x1c1f ;  /* 0x001c1f0340407589 */ /* 0x000ea800000e0000 */
[----:B------:R-:W3:Y:S04]  /*14850*/  SHFL.IDX PT, R58, R58, R3, 0x1c1f ;  /* 0x001c1f033a3a7589 */ /* 0x000ee800000e0000 */
[----:B------:R-:W4:Y:S04]  /*14860*/  SHFL.IDX PT, R66, R66, R3, 0x1c1f ;  /* 0x001c1f0342427589 */ /* 0x000f2800000e0000 */
[----:B------:R-:W5:Y:S04]  /*14870*/  SHFL.IDX PT, R68, R68, R3, 0x1c1f ;  /* 0x001c1f0344447589 */ /* 0x000f6800000e0000 */
[----:B------:R-:W-:Y:S04]  /*14880*/  SHFL.IDX PT, R60, R60, R3, 0x1c1f ;  /* 0x001c1f033c3c7589 */ /* 0x000fe800000e0000 */
[----:B------:R-:W5:Y:S01]  /*14890*/  SHFL.IDX PT, R70, R70, R3, 0x1c1f ;  /* 0x001c1f0346467589 */ /* 0x000f6200000e0000 */
[----:B-1----:R-:W-:-:S02]  /*148a0*/  SEL R52, R63, R54, P0 ;  /* 0x000000363f347207 */ /* 0x002fc40000000000 */
[----:B------:R-:W-:Y:S01]  /*148b0*/  SEL R54, R54, R63, P0 ;  /* 0x0000003f36367207 */ /* 0x000fe20000000000 */
[----:B------:R1:W-:Y:S01]  /*148c0*/  STSM.16.M88.4 [R86], R8 ;  /* 0x0000000856007844 */ /* 0x0003e20000000200 */
[----:B--2---:R-:W-:Y:S02]  /*148d0*/  SEL R49, R75, R64, P0 ;  /* 0x000000404b317207 */ /* 0x004fe40000000000 */
[----:B------:R-:W-:Y:S01]  /*148e0*/  SEL R51, R64, R75, P0 ;  /* 0x0000004b40337207 */ /* 0x000fe20000000000 */
[----:B------:R2:W-:Y:S01]  /*148f0*/  STSM.16.M88.4 [R33], R12 ;  /* 0x0000000c21007844 */ /* 0x0005e20000000200 */
[----:B---3--:R-:W-:Y:S02]  /*14900*/  SEL R56, R65, R58, P0 ;  /* 0x0000003a41387207 */ /* 0x008fe40000000000 */
[----:B------:R-:W-:Y:S01]  /*14910*/  SEL R58, R58, R65, P0 ;  /* 0x000000413a3a7207 */ /* 0x000fe20000000000 */
[----:B------:R3:W-:Y:S01]  /*14920*/  STSM.16.M88.4 [R85], R24 ;  /* 0x0000001855007844 */ /* 0x0007e20000000200 */
[----:B----4-:R-:W-:-:S02]  /*14930*/  SEL R53, R77, R66, P0 ;  /* 0x000000424d357207 */ /* 0x010fc40000000000 */
[----:B------:R-:W-:Y:S01]  /*14940*/  SEL R55, R66, R77, P0 ;  /* 0x0000004d42377207 */ /* 0x000fe20000000000 */
[----:B------:R-:W-:Y:S01]  /*14950*/  STSM.16.M88.4 [R84], R28 ;  /* 0x0000001c54007844 */ /* 0x000fe20000000200 */
[----:B-----5:R-:W-:Y:S02]  /*14960*/  SEL R57, R79, R68, P0 ;  /* 0x000000444f397207 */ /* 0x020fe40000000000 */
[----:B------:R-:W-:Y:S02]  /*14970*/  SEL R59, R68, R79, P0 ;  /* 0x0000004f443b7207 */ /* 0x000fe40000000000 */
[----:B-1----:R-:W-:Y:S02]  /*14980*/  SEL R9, R43, R38, P0 ;  /* 0x000000262b097207 */ /* 0x002fe40000000000 */
[----:B------:R-:W-:Y:S01]  /*14990*/  SEL R11, R38, R43, P0 ;  /* 0x0000002b260b7207 */ /* 0x000fe20000000000 */
[----:B--2---:R-:W-:Y:S01]  /*149a0*/  IMAD R12, R88, UR6, RZ ;  /* 0x00000006580c7c24 */ /* 0x004fe2000f8e02ff */
[----:B------:R-:W-:Y:S01]  /*149b0*/  SEL R33, R47, R42, P0 ;  /* 0x0000002a2f217207 */ /* 0x000fe20000000000 */
[----:B------:R-:W-:Y:S01]  /*149c0*/  ULDC.64 UR6, c[0x0][0xb40] ;  /* 0x0002d00000067ab9 */ /* 0x000fe20000000a00 */
[----:B------:R-:W-:Y:S01]  /*149d0*/  SEL R8, R45, R40, P0 ;  /* 0x000000282d087207 */ /* 0x000fe20000000000 */
[----:B------:R-:W-:Y:S01]  /*149e0*/  IMAD R38, R89, UR44, R12 ;  /* 0x0000002c59267c24 */ /* 0x000fe2000f8e020c */
[----:B------:R-:W-:Y:S01]  /*149f0*/  SEL R10, R40, R45, P0 ;  /* 0x0000002d280a7207 */ /* 0x000fe20000000000 */
[----:B------:R-:W-:Y:S01]  /*14a00*/  STSM.16.M88.4 [R83], R32 ;  /* 0x0000002053007844 */ /* 0x000fe20000000200 */
[----:B------:R-:W-:-:S02]  /*14a10*/  SEL R12, R41, R36, P0 ;  /* 0x00000024290c7207 */ /* 0x000fc40000000000 */
[----:B------:R-:W-:Y:S01]  /*14a20*/  SEL R14, R36, R41, P0 ;  /* 0x00000029240e7207 */ /* 0x000fe20000000000 */
[----:B------:R1:W-:Y:S01]  /*14a30*/  STSM.16.M88.4 [R82], R8 ;  /* 0x0000000852007844 */ /* 0x0003e20000000200 */
[----:B------:R-:W-:Y:S02]  /*14a40*/  SEL R13, R39, R0, P0 ;  /* 0x00000000270d7207 */ /* 0x000fe40000000000 */
[----:B------:R-:W-:Y:S02]  /*14a50*/  SEL R15, R0, R39, P0 ;  /* 0x00000027000f7207 */ /* 0x000fe40000000000 */
        /* <DEDUP_REMOVED lines=8> */
[----:B-1----:R-:W-:Y:S02]  /*14ae0*/  SEL R9, R81, R70, P0 ;  /* 0x0000004651097207 */ /* 0x002fe40000000000 */
[----:B------:R-:W-:Y:S01]  /*14af0*/  SEL R11, R70, R81, P0 ;  /* 0x00000051460b7207 */ /* 0x000fe20000000000 */
[----:B------:R-:W-:Y:S01]  /*14b00*/  STSM.16.M88.4 [R76], R48 ;  /* 0x000000304c007844 */ /* 0x000fe20000000200 */
[----:B------:R-:W-:-:S02]  /*14b10*/  SEL R8, R67, R60, P0 ;  /* 0x0000003c43087207 */ /* 0x000fc40000000000 */
[----:B------:R-:W-:Y:S01]  /*14b20*/  SEL R10, R60, R67, P0 ;  /* 0x000000433c0a7207 */ /* 0x000fe20000000000 */
[----:B------:R-:W-:Y:S01]  /*14b30*/  STSM.16.M88.4 [R74], R52 ;  /* 0x000000344a007844 */ /* 0x000fe20000000200 */
[----:B------:R-:W-:Y:S02]  /*14b40*/  SHF.R.S32.HI R3, RZ, 0x1f, R87 ;  /* 0x0000001fff037819 */ /* 0x000fe40000011457 */
[----:B------:R-:W-:Y:S01]  /*14b50*/  IADD3 R0, P3, R87, R6, RZ ;  /* 0x0000000657007210 */ /* 0x000fe20007f7e0ff */
[----:B------:R-:W-:Y:S03]  /*14b60*/  STSM.16.M88.4 [R21], R56 ;  /* 0x0000003815007844 */ /* 0x000fe60000000200 */
[----:B------:R-:W-:Y:S01]  /*14b70*/  IADD3.X R3, R3, R7, R38, P3, !PT ;  /* 0x0000000703037210 */ /* 0x000fe20001ffe426 */
[----:B------:R-:W-:Y:S01]  /*14b80*/  STSM.16.M88.4 [R20], R8 ;  /* 0x0000000814007844 */ /* 0x000fe20000000200 */
[C---:B------:R-:W-:Y:S01]  /*14b90*/  LEA R6, P3, R0.reuse, UR6, 0x2 ;  /* 0x0000000600067c11 */ /* 0x040fe2000f8610ff */
[----:B------:R1:W-:Y:S06]  /*14ba0*/  MEMBAR.ALL.CTA ;  /* 0x0000000000007992 */ /* 0x0003ec0000008000 */
[----:B-1----:R-:W1:Y:S01]  /*14bb0*/  FENCE.VIEW.ASYNC.S ;  /* 0x00000000000073c6 */ /* 0x002e620000000000 */
[----:B------:R-:W-:-:S03]  /*14bc0*/  LEA.HI.X R7, R0, UR7, R3, 0x2, P3 ;  /* 0x0000000700077c11 */ /* 0x000fc600098f1403 */
[----:B-1----:R-:W1:Y:S01]  /*14bd0*/  SHFL.IDX PT, R0, R90, RZ, 0x1f ;  /* 0x00001fff5a007589 */ /* 0x002e6200000e0000 */
[----:B------:R-:W-:Y:S06]  /*14be0*/  BAR.ARV 0x1, 0x120 ;  /* 0x0044800000007b1d */ /* 0x000fec0000002000 */
        /* <DEDUP_REMOVED lines=8> */
[----:B------:R-:W-:Y:S01]  /*14c70*/  ULDC.64 UR6, c[0x0][0x198] ;  /* 0x0000660000067ab9 */ /* 0x000fe20000000a00 */
[----:B------:R-:W-:Y:S02]  /*14c80*/  UIADD3 UR5, UR38, 0x4000, URZ ;  /* 0x0000400026057890 */ /* 0x000fe4000fffe03f */
[----:B------:R-:W-:Y:S02]  /*14c90*/  UIADD3 UR6, UP0, UR6, 0x9f0, URZ ;  /* 0x000009f006067890 */ /* 0x000fe4000ff1e03f */
[----:B------:R-:W-:Y:S02]  /*14ca0*/  UIADD3 UR9, UR38, 0x8000, URZ ;  /* 0x0000800026097890 */ /* 0x000fe4000fffe03f */
[----:B------:R-:W-:Y:S01]  /*14cb0*/  UIADD3.X UR7, URZ, UR7, URZ, UP0, !UPT ;  /* 0x000000073f077290 */ /* 0x000fe200087fe43f */
[----:B------:R-:W-:Y:S01]  /*14cc0*/  UMOV UR41, URZ ;  /* 0x0000003f00297c82 */ /* 0x000fe20008000000 */
[----:B------:R-:W-:Y:S01]  /*14cd0*/  UMOV UR45, URZ ;  /* 0x0000003f002d7c82 */ /* 0x000fe20008000000 */
[----:B------:R-:W-:Y:S01]  /*14ce0*/  UMOV UR40, UR38 ;  /* 0x0000002600287c82 */ /* 0x000fe20008000000 */
[----:B------:R-:W-:-:S05]  /*14cf0*/  UMOV UR8, 0x40 ;  /* 0x0000004000087882 */ /* 0x000fca0000000000 */
[----:B------:R2:W-:Y:S02]  /*14d00*/  UTMASTG.5D [UR40], [UR6] ;  /* 0x00000028060073b5 */ /* 0x0005e40008020000 */
[----:B--2---:R-:W-:Y:S01]  /*14d10*/  UMOV UR40, UR5 ;  /* 0x0000000500287c82 */ /* 0x004fe20008000000 */
[----:B------:R-:W-:Y:S01]  /*14d20*/  UMOV UR41, UR8 ;  /* 0x0000000800297c82 */ /* 0x000fe20008000000 */
[----:B------:R-:W-:Y:S01]  /*14d30*/  UMOV UR5, 0x80 ;  /* 0x0000008000057882 */ /* 0x000fe20000000000 */
[----:B------:R2:W-:Y:S02]  /*14d40*/  UTMASTG.5D [UR40], [UR6] ;  /* 0x00000028060073b5 */ /* 0x0005e40008020000 */
[----:B--2---:R-:W-:Y:S01]  /*14d50*/  UMOV UR40, UR9 ;  /* 0x0000000900287c82 */ /* 0x004fe20008000000 */
[----:B------:R-:W-:Y:S01]  /*14d60*/  UMOV UR41, UR5 ;  /* 0x0000000500297c82 */ /* 0x000fe20008000000 */
[----:B------:R-:W-:Y:S01]  /*14d70*/  UIADD3 UR5, UR38, 0x33420, URZ ;  /* 0x0003342026057890 */ /* 0x000fe2000fffe03f */
[----:B------:R2:W-:Y:S03]  /*14d80*/  UTMASTG.5D [UR40], [UR6] ;  /* 0x00000028060073b5 */ /* 0x0005e60008020000 */
[----:B------:R-:W-:Y:S01]  /*14d90*/  UPRMT UR5, URZ, 0x654, UR5 ;  /* 0x000006543f057896 */ /* 0x000fe20008000005 */
[----:B------:R0:W-:Y:S01]  /*14da0*/  UTMACMDFLUSH ;  /* 0x00000000000079b7 */ /* 0x0001e20000000000 */
[----:B------:R-:W-:-:S07]  /*14db0*/  DEPBAR.LE SB0, 0x0 ;  /* 0x000080000000791a */ /* 0x000fce0000000000 */
[----:B--2---:R-:W-:Y:S03]  /*14dc0*/  SYNCS.ARRIVE.TRANS64.RED.A1T0 RZ, [UR5], RZ ;  /* 0x000000ffffff79a7 */ /* 0x004fe60008100405 */
.L_x_985:
[----:B------:R-:W-:Y:S05]  /*14dd0*/  BSYNC B0 ;  /* 0x0000000000007941 */ /* 0x000fea0003800000 */
.L_x_984:
[----:B------:R-:W-:Y:S05]  /*14de0*/  BRA `(.L_x_983) ;  /* 0x0000000800607947 */ /* 0x000fea0003800000 */
.L_x_982:
[----:B------:R-:W1:Y:S01]  /*14df0*/  LDC.64 R14, c[0x0][0xae0] ;  /* 0x0002b800ff0e7b82 */ /* 0x000e620000000a00 */
[----:B------:R-:W-:Y:S01]  /*14e00*/  SHF.R.S32.HI R0, RZ, 0x1f, R3 ;  /* 0x0000001fff007819 */ /* 0x000fe20000011403 */
[----:B------:R-:W-:Y:S01]  /*14e10*/  USHF.R.S32.HI UR5, URZ, 0x1f, UR43 ;  /* 0x0000001f3f057899 */ /* 0x000fe2000801142b */
[----:B------:R-:W-:Y:S01]  /*14e20*/  ISETP.GT.AND P0, PT, R3, 0x7f, PT ;  /* 0x0000007f0300780c */ /* 0x000fe20003f04270 */
[----:B------:R-:W-:Y:S01]  /*14e30*/  USHF.R.S32.HI UR6, URZ, 0x1f, UR44 ;  /* 0x0000001f3f067899 */ /* 0x000fe2000801142c */
[----:B------:R-:W-:Y:S01]  /*14e40*/  LEA.HI R0, R0, R3, RZ, 0x3 ;  /* 0x0000000300007211 */ /* 0x000fe200078f18ff */
[----:B------:R-:W-:Y:S02]  /*14e50*/  BSSY B0, `(.L_x_986) ;  /* 0x000001e000007945 */ /* 0x000fe40003800000 */
[----:B------:R-:W2:Y:S01]  /*14e60*/  LDC R13, c[0x0][0xdac] ;  /* 0x00036b00ff0d7b82 */ /* 0x000ea20000000800 */
[----:B------:R-:W-:-:S05]  /*14e70*/  LOP3.LUT R4, R0, 0x1ffffff8, RZ, 0xc0, !PT ;  /* 0x1ffffff800047812 */ /* 0x000fca00078ec0ff */
[----:B------:R-:W-:Y:S01]  /*14e80*/  IMAD.IADD R3, R3, 0x1, -R4 ;  /* 0x0000000103037824 */ /* 0x000fe200078e0a04 */
[----:B------:R-:W-:Y:S01]  /*14e90*/  SHF.R.S32.HI R4, RZ, 0x3, R0 ;  /* 0x00000003ff047819 */ /* 0x000fe20000011400 */
[----:B------:R-:W3:Y:S02]  /*14ea0*/  LDC.64 R18, c[0x0][0xae8] ;  /* 0x0002ba00ff127b82 */ /* 0x000ee40000000a00 */
[----:B------:R-:W-:Y:S02]  /*14eb0*/  IMAD.SHL.U32 R10, R3, 0x8, RZ ;  /* 0x00000008030a7824 */ /* 0x000fe400078e00ff */
[----:B-1----:R-:W-:Y:S01]  /*14ec0*/  IMAD R12, R14, UR5, RZ ;  /* 0x000000050e0c7c24 */ /* 0x002fe2000f8e02ff */
[----:B------:R-:W-:Y:S06]  /*14ed0*/  @P0 BRA `(.L_x_987) ;  /* 0x0000000000540947 */ /* 0x000fec0003800000 */
[----:B------:R-:W-:Y:S01]  /*14ee0*/  IMAD.U32 R6, RZ, RZ, UR42 ;  /* 0x0000002aff067e24 */ /* 0x000fe2000f8e00ff */
[----:B------:R-:W-:-:S04]  /*14ef0*/  ULDC UR7, c[0x0][0xa88] ;  /* 0x0002a20000077ab9 */ /* 0x000fc80000000800 */
[----:B------:R-:W-:-:S04]  /*14f00*/  IADD3 R6, R6, -0x80, R91 ;  /* 0xffffff8006067810 */ /* 0x000fc80007ffe05b */
[----:B------:R-:W-:-:S13]  /*14f10*/  ISETP.GE.AND P0, PT, R6, UR7, PT ;  /* 0x0000000706007c0c */ /* 0x000fda000bf06270 */
[----:B------:R-:W-:Y:S05]  /*14f20*/  @P0 BRA `(.L_x_987) ;  /* 0x0000000000400947 */ /* 0x000fea0003800000 */
[----:B------:R-:W1:Y:S01]  /*14f30*/  LDC.64 R8, c[0x0][0xb70] ;  /* 0x0002dc00ff087b82 */ /* 0x000e620000000a00 */
[----:B------:R-:W-:Y:S01]  /*14f40*/  SHF.R.S32.HI R7, RZ, 0x1f, R6 ;  /* 0x0000001fff077819 */ /* 0x000fe20000011406 */
[----:B------:R-:W-:-:S06]  /*14f50*/  ULDC.64 UR8, c[0x0][0xb40] ;  /* 0x0002d00000087ab9 */ /* 0x000fcc0000000a00 */
[----:B------:R-:W4:Y:S01]  /*14f60*/  LDC.64 R20, c[0x0][0xb78] ;  /* 0x0002de00ff147b82 */ /* 0x000f220000000a00 */
[C---:B-1----:R-:W-:Y:S02]  /*14f70*/  IMAD R0, R8.reuse, UR5, RZ ;  /* 0x0000000508007c24 */ /* 0x042fe4000f8e02ff */
[----:B------:R-:W-:-:S04]  /*14f80*/  IMAD.WIDE.U32 R6, R8, UR43, R6 ;  /* 0x0000002b08067c25 */ /* 0x000fc8000f8e0006 */
[----:B------:R-:W-:Y:S02]  /*14f90*/  IMAD R3, R9, UR43, R0 ;  /* 0x0000002b09037c24 */ /* 0x000fe4000f8e0200 */
[C---:B----4-:R-:W-:Y:S02]  /*14fa0*/  IMAD R0, R20.reuse, UR6, RZ ;  /* 0x0000000614007c24 */ /* 0x050fe4000f8e02ff */
[----:B------:R-:W-:Y:S02]  /*14fb0*/  IMAD.IADD R7, R7, 0x1, R3 ;  /* 0x0000000107077824 */ /* 0x000fe400078e0203 */
[----:B------:R-:W-:Y:S02]  /*14fc0*/  IMAD R3, R21, UR44, R0 ;  /* 0x0000002c15037c24 */ /* 0x000fe4000f8e0200 */
[----:B------:R-:W-:-:S04]  /*14fd0*/  IMAD.WIDE.U32 R6, R20, UR44, R6 ;  /* 0x0000002c14067c25 */ /* 0x000fc8000f8e0006 */
[----:B------:R-:W-:Y:S01]  /*14fe0*/  IMAD.IADD R3, R7, 0x1, R3 ;  /* 0x0000000107037824 */ /* 0x000fe200078e0203 */
[----:B------:R-:W-:-:S04]  /*14ff0*/  LEA R8, P0, R6, UR8, 0x2 ;  /* 0x0000000806087c11 */ /* 0x000fc8000f8010ff */
[----:B------:R-:W-:Y:S01]  /*15000*/  LEA.HI.X R9, R6, UR9, R3, 0x2, P0 ;  /* 0x0000000906097c11 */ /* 0x000fe200080f1403 */
[----:B------:R-:W-:-:S05]  /*15010*/  IMAD.MOV.U32 R3, RZ, RZ, -0x800000 ;  /* 0xff800000ff037424 */ /* 0x000fca00078e00ff */
[----:B------:R1:W-:Y:S03]  /*15020*/  STG.E desc[UR52][R8.64], R3 ;  /* 0x0000000308007986 */ /* 0x0003e6000c101934 */
.L_x_987:
[----:B------:R-:W-:Y:S05]  /*15030*/  BSYNC B0 ;  /* 0x0000000000007941 */ /* 0x000fea0003800000 */
.L_x_986:
[----:B------:R-:W-:Y:S01]  /*15040*/  ULDC UR5, c[0x0][0xa88] ;  /* 0x0002a20000057ab9 */ /* 0x000fe20000000800 */
[----:B------:R-:W-:Y:S01]  /*15050*/  SHF.R.S32.HI R11, RZ, 0x1f, R10 ;  /* 0x0000001fff0b7819 */ /* 0x000fe2000001140a */
[----:B------:R-:W-:Y:S01]  /*15060*/  UIADD3 UR42, -UR42, UR5, URZ ;  /* 0x000000052a2a7290 */ /* 0x000fe2000fffe13f */
[----:B------:R-:W-:Y:S01]  /*15070*/  VIADD R0, R4, 0x20 ;  /* 0x0000002004007836 */ /* 0x000fe20000000000 */
[----:B------:R-:W-:Y:S01]  /*15080*/  ULOP3.LUT UR49, URZ, UR49, URZ, 0x33, !UPT ;  /* 0x000000313f317292 */ /* 0x000fe2000f8e333f */
[----:B-1----:R-:W-:Y:S01]  /*15090*/  IMAD R3, R15, UR43, R12 ;  /* 0x0000002b0f037c24 */ /* 0x002fe2000f8e020c */
[----:B------:R-:W-:Y:S01]  /*150a0*/  BSSY B0, `(.L_x_988) ;  /* 0x0000024000007945 */ /* 0x000fe20003800000 */
[----:B------:R-:W-:Y:S01]  /*150b0*/  IMAD.WIDE.U32 R6, R14, UR43, R10 ;  /* 0x0000002b0e067c25 */ /* 0x000fe2000f8e000a */
[----:B------:R-:W-:Y:S02]  /*150c0*/  ISETP.GE.AND P3, PT, R4, UR42, PT ;  /* 0x0000002a04007c0c */ /* 0x000fe4000bf66270 */
[----:B------:R-:W-:Y:S01]  /*150d0*/  ISETP.GE.AND P0, PT, R0, UR42, PT ;  /* 0x0000002a00007c0c */ /* 0x000fe2000bf06270 */
[----:B------:R-:W-:-:S02]  /*150e0*/  VIADD R5, R4, 0x40 ;  /* 0x0000004004057836 */ /* 0x000fc40000000000 */
[----:B------:R-:W-:Y:S02]  /*150f0*/  VIADD R8, R4, 0x60 ;  /* 0x0000006004087836 */ /* 0x000fe40000000000 */
[----:B------:R-:W-:Y:S01]  /*15100*/  IMAD.IADD R7, R7, 0x1, R3 ;  /* 0x0000000107077824 */ /* 0x000fe200078e0203 */
[----:B------:R-:W-:Y:S01]  /*15110*/  ISETP.GE.AND P1, PT, R5, UR42, PT ;  /* 0x0000002a05007c0c */ /* 0x000fe2000bf26270 */
[----:B---3--:R-:W-:Y:S01]  /*15120*/  IMAD R0, R18, UR6, RZ ;  /* 0x0000000612007c24 */ /* 0x008fe2000f8e02ff */
[----:B------:R-:W-:Y:S01]  /*15130*/  SHF.R.S32.HI R5, RZ, 0x1f, R4 ;  /* 0x0000001fff057819 */ /* 0x000fe20000011404 */
[----:B--2---:R-:W-:Y:S01]  /*15140*/  VIADD R13, R13, UR49 ;  /* 0x000000310d0d7c36 */ /* 0x004fe20008000000 */
[----:B------:R-:W-:Y:S01]  /*15150*/  ISETP.GE.AND P2, PT, R8, UR42, PT ;  /* 0x0000002a08007c0c */ /* 0x000fe2000bf46270 */
[----:B------:R-:W-:Y:S02]  /*15160*/  IMAD R3, R19, UR44, R0 ;  /* 0x0000002c13037c24 */ /* 0x000fe4000f8e0200 */
[----:B------:R-:W-:-:S04]  /*15170*/  IMAD.WIDE.U32 R8, R18, UR44, R6 ;  /* 0x0000002c12087c25 */ /* 0x000fc8000f8e0006 */
[----:B------:R-:W-:-:S04]  /*15180*/  IMAD.WIDE R6, R13, 0x80, R4 ;  /* 0x000000800d067825 */ /* 0x000fc800078e0204 */
[----:B------:R-:W-:Y:S01]  /*15190*/  IMAD.IADD R13, R9, 0x1, R3 ;  /* 0x00000001090d7824 */ /* 0x000fe200078e0203 */
        /* <DEDUP_REMOVED lines=20> */
.L_x_989:
[----:B------:R-:W-:Y:S05]  /*152e0*/  BSYNC B0 ;  /* 0x0000000000007941 */ /* 0x000fea0003800000 */
.L_x_988:
        /* <DEDUP_REMOVED lines=17> */
[----:B-1----:R-:W-:Y:S01]  /*15400*/  LEA R14, P0, R4, UR6, 0x1 ;  /* 0x00000006040e7c11 */ /* 0x002fe2000f8008ff */
[----:B------:R-:W-:-:S05]  /*15410*/  IMAD.IADD R3, R5, 0x1, R3 ;  /* 0x0000000105037824 */ /* 0x000fca00078e0203 */
[----:B------:R-:W-:-:S05]  /*15420*/  LEA.HI.X R15, R4, UR7, R3, 0x1, P0 ;  /* 0x00000007040f7c11 */ /* 0x000fca00080f0c03 */
[----:B------:R2:W-:Y:S04]  /*15430*/  @!P3 STG.E.128 desc[UR52][R14.64], RZ ;  /* 0x000000ff0e00b986 */ /* 0x0005e8000c101d34 */
[----:B------:R2:W-:Y:S04]  /*15440*/  @!P4 STG.E.128 desc[UR52][R14.64+0x80], RZ ;  /* 0x000080ff0e00c986 */ /* 0x0005e8000c101d34 */
[----:B------:R2:W-:Y:S02]  /*15450*/  @!P5 STG.E.128 desc[UR52][R14.64+0x100], RZ ;  /* 0x000100ff0e00d986 */ /* 0x0005e4000c101d34 */
.L_x_991:
[----:B------:R-:W-:Y:S05]  /*15460*/  BSYNC B0 ;  /* 0x0000000000007941 */ /* 0x000fea0003800000 */
.L_x_990:
        /* <DEDUP_REMOVED lines=17> */
[----:B-12---:R-:W-:Y:S01]  /*15580*/  LEA R14, P0, R4, UR6, 0x1 ;  /* 0x00000006040e7c11 */ /* 0x006fe2000f8008ff */
[----:B------:R-:W-:-:S05]  /*15590*/  IMAD.IADD R3, R5, 0x1, R3 ;  /* 0x0000000105037824 */ /* 0x000fca00078e0203 */
[----:B------:R-:W-:-:S05]  /*155a0*/  LEA.HI.X R15, R4, UR7, R3, 0x1, P0 ;  /* 0x00000007040f7c11 */ /* 0x000fca00080f0c03 */
[----:B------:R3:W-:Y:S04]  /*155b0*/  @!P1 STG.E.128 desc[UR52][R14.64], RZ ;  /* 0x000000ff0e009986 */ /* 0x0007e8000c101d34 */
[----:B------:R3:W-:Y:S04]  /*155c0*/  @!P3 STG.E.128 desc[UR52][R14.64+0x80], RZ ;  /* 0x000080ff0e00b986 */ /* 0x0007e8000c101d34 */
[----:B------:R3:W-:Y:S02]  /*155d0*/  @!P4 STG.E.128 desc[UR52][R14.64+0x100], RZ ;  /* 0x000100ff0e00c986 */ /* 0x0007e4000c101d34 */
.L_x_993:
[----:B------:R-:W-:Y:S05]  /*155e0*/  BSYNC B0 ;  /* 0x0000000000007941 */ /* 0x000fea0003800000 */
.L_x_992:
[----:B------:R-:W-:Y:S04]  /*155f0*/  BSSY B0, `(.L_x_983) ;  /* 0x0000017000007945 */ /* 0x000fe80003800000 */
[----:B------:R-:W-:Y:S05]  /*15600*/  @P2 BRA `(.L_x_994) ;  /* 0x0000000000542947 */ /* 0x000fea0003800000 */
[----:B------:R-:W-:Y:S01]  /*15610*/  IADD3 R3, P0, R6, 0x60, RZ ;  /* 0x0000006006037810 */ /* 0x000fe20007f1e0ff */
[----:B------:R-:W-:Y:S01]  /*15620*/  ULDC UR5, c[0x0][0xa8c] ;  /* 0x0002a30000057ab9 */ /* 0x000fe20000000800 */
[----:B------:R-:W-:Y:S01]  /*15630*/  ULDC.64 UR6, c[0x0][0xad8] ;  /* 0x0002b60000067ab9 */ /* 0x000fe20000000a00 */
[----:B------:R-:W-:Y:S01]  /*15640*/  IMAD.MOV.U32 R4, RZ, RZ, R8 ;  /* 0x000000ffff047224 */ /* 0x000fe200078e0008 */
[C---:B------:R-:W-:Y:S01]  /*15650*/  ISETP.GE.AND P1, PT, R10.reuse, UR5, PT ;  /* 0x000000050a007c0c */ /* 0x040fe2000bf26270 */
[----:B------:R-:W-:Y:S02]  /*15660*/  IMAD.X R6, RZ, RZ, R7, P0 ;  /* 0x000000ffff067224 */ /* 0x000fe400000e0607 */
[----:B------:R-:W-:Y:S02]  /*15670*/  IMAD.MOV.U32 R5, RZ, RZ, R13 ;  /* 0x000000ffff057224 */ /* 0x000fe400078e000d */
[----:B------:R-:W-:Y:S02]  /*15680*/  VIADD R0, R10, 0x40 ;  /* 0x000000400a007836 */ /* 0x000fe40000000000 */
[----:B------:R-:W-:-:S02]  /*15690*/  IMAD R6, R6, UR6, RZ ;  /* 0x0000000606067c24 */ /* 0x000fc4000f8e02ff */
[----:B------:R-:W-:Y:S01]  /*156a0*/  VIADD R10, R10, 0x80 ;  /* 0x000000800a0a7836 */ /* 0x000fe20000000000 */
[----:B------:R-:W-:Y:S01]  /*156b0*/  ISETP.GE.AND P2, PT, R0, UR5, PT ;  /* 0x0000000500007c0c */ /* 0x000fe2000bf46270 */
        /* <DEDUP_REMOVED lines=10> */
.L_x_994:
[----:B------:R-:W-:Y:S05]  /*15760*/  BSYNC B0 ;  /* 0x0000000000007941 */ /* 0x000fea0003800000 */
.L_x_983:
[----:B------:R-:W5:Y:S02]  /*15770*/  LDC R0, c[0x0][0xda8] ;  /* 0x00036a00ff007b82 */ /* 0x000f640000000800 */
[----:B-----5:R-:W-:-:S13]  /*15780*/  ISETP.LE.AND P0, PT, R0, UR4, PT ;  /* 0x0000000400007c0c */ /* 0x020fda000bf03270 */
[----:B------:R-:W-:Y:S05]  /*15790*/  @!P0 BRA `(.L_x_995) ;  /* 0xfffffeb400748947 */ /* 0x000fea000383ffff */
[----:B------:R-:W-:Y:S05]  /*157a0*/  EXIT ;  /* 0x000000000000794d */ /* 0x000fea0003800000 */
.L_x_897:
[----:B------:R-:W-:-:S08]  /*157b0*/  NOP ;  /* 0x0000000000007918 */ /* 0x000fd00000000000 */
[----:B------:R-:W1:-:S00]  /*157c0*/  USETMAXREG.DEALLOC.CTAPOOL 0x18 ;  /* 0x00000018000079c8 */ /* 0x000e4000080e0500 */
[----:B-1----:R-:W-:-:S06]  /*157d0*/  LOP3.LUT R0, R0, 0x3, RZ, 0xc0, !PT ;  /* 0x0000000300007812 */ /* 0x002fcc00078ec0ff */
[----:B------:R-:W1:Y:S01]  /*157e0*/  S2UR UR4, SR_CTAID.X ;  /* 0x00000000000479c3 */ /* 0x000e620000002500 */
[----:B------:R-:W-:Y:S01]  /*157f0*/  LOP3.LUT R16, R16, 0xfffffffd, RZ, 0xc0, !PT ;  /* 0xfffffffd10107812 */ /* 0x000fe200078ec0ff */
[----:B------:R-:W-:Y:S01]  /*15800*/  STL [R1+0x10], RZ ;  /* 0x000010ff01007387 */ /* 0x000fe20000100800 */
[----:B------:R-:W-:Y:S02]  /*15810*/  IMAD.MOV.U32 R18, RZ, RZ, RZ ;  /* 0x000000ffff127224 */ /* 0x000fe400078e00ff */
[----:B------:R-:W-:Y:S01]  /*15820*/  IMAD.MOV.U32 R19, RZ, RZ, 0x1 ;  /* 0x00000001ff137424 */ /* 0x000fe200078e00ff */
[----:B------:R-:W2:Y:S02]  /*15830*/  SHFL.IDX PT, R0, R0, RZ, 0x1f ;  /* 0x00001fff00007589 */ /* 0x000ea400000e0000 */
[----:B--2---:R-:W-:Y:S02]  /*15840*/  ISETP.NE.AND P0, PT, R0, RZ, PT ;  /* 0x000000ff0000720c */ /* 0x004fe40003f05270 */
[----:B------:R-:W1:Y:S11]  /*15850*/  LDC R0, c[0x0][0xda8] ;  /* 0x00036a00ff007b82 */ /* 0x000e760000000800 */
[----:B------:R-:W-:Y:S01]  /*15860*/  @P0 LOP3.LUT R16, R16, 0x2, RZ, 0xfc, !PT ;  /* 0x0000000210100812 */ /* 0x000fe200078efcff */
[----:B------:R-:W-:Y:S06]  /*15870*/  @P0 BAR.ARV 0x4, 0x180 ;  /* 0x0106000000000b1d */ /* 0x000fec0000002000 */
[----:B-1----:R-:W-:-:S13]  /*15880*/  ISETP.LE.AND P0, PT, R0, UR4, PT ;  /* 0x0000000400007c0c */ /* 0x002fda000bf03270 */
[----:B------:R-:W-:Y:S05]  /*15890*/  @P0 BRA `(.L_x_996) ;  /* 0x00000038004c0947 */ /* 0x000fea0003800000 */
[----:B------:R-:W1:Y:S01]  /*158a0*/  S2R R2, SR_TID.X ;  /* 0x0000000000027919 */ /* 0x000e620000002100 */
[----:B------:R-:W-:Y:S01]  /*158b0*/  IMAD.MOV.U32 R19, RZ, RZ, 0x1 ;  /* 0x00000001ff137424 */ /* 0x000fe200078e00ff */
[----:B------:R-:W-:Y:S01]  /*158c0*/  ULDC UR43, c[0x0][0xc] ;  /* 0x00000300002b7ab9 */ /* 0x000fe20000000800 */
[----:B------:R-:W-:Y:S01]  /*158d0*/  IMAD.MOV.U32 R18, RZ, RZ, RZ ;  /* 0x000000ffff127224 */ /* 0x000fe200078e00ff */
[----:B------:R-:W2:Y:S01]  /*158e0*/  S2R R6, SR_TID.X ;  /* 0x0000000000067919 */ /* 0x000ea20000002100 */
[----:B------:R-:W-:Y:S02]  /*158f0*/  ULOP3.LUT UR41, UR46, 0x1, URZ, 0xfc, !UPT ;  /* 0x000000012e297892 */ /* 0x000fe4000f8efc3f */
[----:B------:R-:W-:Y:S01]  /*15900*/  ULOP3.LUT UR44, UR46, 0x2, URZ, 0xfc, !UPT ;  /* 0x000000022e2c7892 */ /* 0x000fe2000f8efc3f */
[----:B------:R-:W-:Y:S01]  /*15910*/  ULDC.64 UR48, c[0x0][0x198] ;  /* 0x0000660000307ab9 */ /* 0x000fe20000000a00 */
[----:B-1----:R-:W-:-:S05]  /*15920*/  LOP3.LUT R2, R2, 0x7f, RZ, 0xc0, !PT ;  /* 0x0000007f02027812 */ /* 0x002fca00078ec0ff */
[----:B------:R-:W-:Y:S02]  /*15930*/  IMAD.SHL.U32 R0, R2, 0x10, RZ ;  /* 0x0000001002007824 */ /* 0x000fe400078e00ff */
[----:B--2---:R-:W-:-:S03]  /*15940*/  IMAD.SHL.U32 R2, R6, 0x20, RZ ;  /* 0x0000002006027824 */ /* 0x004fc600078e00ff */
[----:B------:R-:W-:Y:S01]  /*15950*/  LOP3.LUT R3, R0, 0x600, RZ, 0xc0, !PT ;  /* 0x0000060000037812 */ /* 0x000fe200078ec0ff */
[----:B------:R-:W-:Y:S01]  /*15960*/  IMAD.SHL.U32 R0, R6, 0x40, RZ ;  /* 0x0000004006007824 */ /* 0x000fe200078e00ff */
[----:B------:R-:W-:Y:S02]  /*15970*/  LOP3.LUT R4, R2, 0x80, RZ, 0xc0, !PT ;  /* 0x0000008002047812 */ /* 0x000fe400078ec0ff */
[----:B------:R-:W-:Y:S02]  /*15980*/  LOP3.LUT R3, R3, 0x60, R2, 0xf8, !PT ;  /* 0x0000006003037812 */ /* 0x000fe400078ef802 */
[----:B------:R-:W-:Y:S02]  /*15990*/  LOP3.LUT R4, R4, 0x10, R6, 0xf8, !PT ;  /* 0x0000001004047812 */ /* 0x000fe400078ef806 */
[----:B------:R-:W-:Y:S02]  /*159a0*/  LOP3.LUT R5, R3, 0x100, R2, 0xf8, !PT ;  /* 0x0000010003057812 */ /* 0x000fe400078ef802 */
[----:B------:R-:W-:-:S02]  /*159b0*/  SHF.R.U32.HI R3, RZ, 0x1, R6 ;  /* 0x00000001ff037819 */ /* 0x000fc40000011606 */
        /* <DEDUP_REMOVED lines=8> */
[----:B------:R-:W-:Y:S04]  /*15a40*/  STL [R1], R2 ;  /* 0x0000000201007387 */ /* 0x000fe80000100800 */
[----:B------:R1:W-:Y:S02]  /*15a50*/  STL [R1+0x4], R0 ;  /* 0x0000040001007387 */ /* 0x0003e40000100800 */
[----:B-1----:R-:W-:-:S05]  /*15a60*/  IMAD.U32 R0, RZ, RZ, UR4 ;  /* 0x00000004ff007e24 */ /* 0x002fca000f8e00ff */
[----:B------:R1:W-:Y:S04]  /*15a70*/  STL [R1+0x8], R0 ;  /* 0x0000080001007387 */ /* 0x0003e80000100800 */
[----:B------:R1:W-:Y:S02]  /*15a80*/  STL [R1+0x10], RZ ;  /* 0x000010ff01007387 */ /* 0x0003e40000100800 */
.L_x_1058:
[----:B-1----:R-:W2:Y:S01]  /*15a90*/  LDL R2, [R1+0x8] ;  /* 0x0000080001027983 */ /* 0x002ea20000100800 */
[----:B------:R-:W-:Y:S01]  /*15aa0*/  ULDC UR8, c[0x0][0xdd0] ;  /* 0x0003740000087ab9 */ /* 0x000fe20000000800 */
[----:B-1----:R-:W1:Y:S01]  /*15ab0*/  LDC R0, c[0x0][0xde8] ;  /* 0x00037a00ff007b82 */ /* 0x002e620000000800 */
[----:B------:R-:W-:-:S11]  /*15ac0*/  UISETP.NE.AND UP0, UPT, UR8, 0x1, UPT ;  /* 0x000000010800788c */ /* 0x000fd6000bf05270 */
[----:B------:R-:W-:Y:S01]  /*15ad0*/  @UP0 ULDC UR4, c[0x0][0xdd4] ;  /* 0x0003750000040ab9 */ /* 0x000fe20000000800 */
[----:B------:R-:W-:Y:S01]  /*15ae0*/  @UP0 ULDC UR9, c[0x0][0xdd8] ;  /* 0x0003760000090ab9 */ /* 0x000fe20000000800 */
[C---:B--2---:R-:W-:Y:S02]  /*15af0*/  R2UR UR6, R2.reuse ;  /* 0x00000000020672ca */ /* 0x044fe400000e0000 */
[----:B------:R-:W-:-:S11]  /*15b00*/  R2UR UR7, R2 ;  /* 0x00000000020772ca */ /* 0x000fd600000e0000 */
[----:B------:R-:W-:-:S04]  /*15b10*/  UIMAD.WIDE.U32 UR4, UR6, UR4, URZ ;  /* 0x00000004060472a5 */ /* 0x000fc8000f8e003f */
[----:B------:R-:W-:-:S04]  /*15b20*/  @UP0 USHF.R.U32.HI UR6, URZ, UR9, UR5 ;  /* 0x000000093f060299 */ /* 0x000fc80008011605 */
[----:B------:R-:W-:Y:S02]  /*15b30*/  UIADD3 UR4, -UR6, URZ, URZ ;  /* 0x0000003f06047290 */ /* 0x000fe4000fffe13f */
[----:B-1----:R-:W-:Y:S02]  /*15b40*/  ISETP.LE.AND P0, PT, R0, UR6, PT ;  /* 0x0000000600007c0c */ /* 0x002fe4000bf03270 */
[----:B------:R-:W-:-:S11]  /*15b50*/  UIMAD UR8, UR8, UR4, UR7 ;  /* 0x00000004080872a4 */ /* 0x000fd6000f8e0207 */
[----:B------:R-:W-:Y:S05]  /*15b60*/  @!P0 BRA `(.L_x_997) ;  /* 0x0000000000208947 */ /* 0x000fea0003800000 */
        /* <DEDUP_REMOVED lines=8> */
.L_x_997:
[----:B------:R-:W-:Y:S01]  /*15bf0*/  ULDC UR9, c[0x0][0xdc4] ;  /* 0x0003710000097ab9 */ /* 0x000fe20000000800 */
[----:B------:R-:W-:Y:S01]  /*15c00*/  UMOV UR7, UR8 ;  /* 0x0000000800077c82 */ /* 0x000fe20008000000 */
[----:B------:R-:W-:-:S11]  /*15c10*/  UISETP.NE.AND UP0, UPT, UR9, 0x1, UPT ;  /* 0x000000010900788c */ /* 0x000fd6000bf05270 */
[----:B------:R-:W-:Y:S02]  /*15c20*/  @UP0 ULDC.64 UR10, c[0x0][0xdc8] ;  /* 0x00037200000a0ab9 */ /* 0x000fe40000000a00 */
[----:B------:R-:W-:-:S04]  /*15c30*/  UIMAD.WIDE.U32 UR4, UR8, UR10, URZ ;  /* 0x0000000a080472a5 */ /* 0x000fc8000f8e003f */
[----:B------:R-:W-:-:S04]  /*15c40*/  @UP0 USHF.R.U32.HI UR7, URZ, UR11, UR5 ;  /* 0x0000000b3f070299 */ /* 0x000fc80008011605 */
[----:B------:R-:W-:-:S12]  /*15c50*/  UIMAD UR4, UR7, UR9, URZ ;  /* 0x00000009070472a4 */ /* 0x000fd8000f8e023f */
.L_x_998:
[----:B------:R-:W-:Y:S01]  /*15c60*/  ULDC.64 UR10, c[0x0][0x3f8] ;  /* 0x0000fe00000a7ab9 */ /* 0x000fe20000000a00 */
[----:B------:R-:W-:Y:S02]  /*15c70*/  ULOP3.LUT UR7, URZ, UR7, URZ, 0x33, !UPT ;  /* 0x000000073f077292 */ /* 0x000fe4000f8e333f */
[----:B------:R-:W-:Y:S01]  /*15c80*/  UISETP.NE.U32.AND UP0, UPT, UR10, URZ, UPT ;  /* 0x0000003f0a00728c */ /* 0x000fe2000bf05070 */
[----:B------:R-:W-:Y:S02]  /*15c90*/  ULDC UR37, c[0x0][0xdac] ;  /* 0x00036b0000257ab9 */ /* 0x000fe40000000800 */
[----:B------:R-:W-:Y:S01]  /*15ca0*/  ULDC UR10, c[0x0][0xdb8] ;  /* 0x00036e00000a7ab9 */ /* 0x000fe20000000800 */
[----:B------:R-:W-:Y:S02]  /*15cb0*/  UIADD3 UR37, UR7, UR37, URZ ;  /* 0x0000002507257290 */ /* 0x000fe4000fffe03f */
[----:B------:R-:W-:Y:S02]  /*15cc0*/  UISETP.NE.AND UP1, UPT, UR10, 0x1, UPT ;  /* 0x000000010a00788c */ /* 0x000fe4000bf25270 */
[----:B------:R-:W-:Y:S01]  /*15cd0*/  UIADD3 UR8, UR8, -UR4, URZ ;  /* 0x8000000408087290 */ /* 0x000fe2000fffe03f */
[----:B------:R-:W-:-:S02]  /*15ce0*/  ULDC UR9, c[0x0][0xdc4] ;  /* 0x0003710000097ab9 */ /* 0x000fc40000000800 */
[----:B------:R-:W-:Y:S01]  /*15cf0*/  ULDC.64 UR4, c[0x0][0x9e0] ;  /* 0x0002780000047ab9 */ /* 0x000fe20000000a00 */
[----:B------:R-:W-:Y:S02]  /*15d00*/  UISETP.NE.AND.EX UP0, UPT, UR11, URZ, UPT, UP0 ;  /* 0x0000003f0b00728c */ /* 0x000fe4000bf05300 */
[----:B------:R-:W-:Y:S02]  /*15d10*/  UISETP.GE.AND UP2, UPT, UR5, 0x1, UPT ;  /* 0x000000010500788c */ /* 0x000fe4000bf46270 */
[----:B------:R-:W-:Y:S01]  /*15d20*/  USHF.L.U32 UR37, UR37, 0x7, URZ ;  /* 0x0000000725257899 */ /* 0x000fe2000800063f */
[----:B------:R-:W-:Y:S01]  /*15d30*/  ULDC UR11, c[0x0][0x404] ;  /* 0x00010100000b7ab9 */ /* 0x000fe20000000800 */
[----:B------:R-:W-:Y:S01]  /*15d40*/  ULDC UR12, c[0x0][0x288] ;  /* 0x0000a200000c7ab9 */ /* 0x000fe20000000800 */
[----:B------:R-:W-:Y:S01]  /*15d50*/  UIMAD UR9, UR6, UR9, UR8 ;  /* 0x00000009060972a4 */ /* 0x000fe2000f8e0208 */
[----:B------:R-:W-:Y:S01]  /*15d60*/  PLOP3.LUT P1, PT, PT, PT, UP2, 0x80, 0x0 ;  /* 0x000000000000781c */ /* 0x000fe20003f2f028 */
[----:B------:R-:W-:Y:S01]  /*15d70*/  USEL UR11, UR11, 0x1, UP0 ;  /* 0x000000010b0b7887 */ /* 0x000fe20008000000 */
[----:B------:R-:W-:Y:S01]  /*15d80*/  @UP1 ULDC UR6, c[0x0][0xdbc] ;  /* 0x00036f0000061ab9 */ /* 0x000fe20000000800 */
[----:B------:R-:W-:Y:S01]  /*15d90*/  UIADD3 UR8, UR37, 0x80, -UR12 ;  /* 0x0000008025087890 */ /* 0x000fe2000fffe80c */
[----:B------:R-:W-:Y:S01]  /*15da0*/  ULDC UR13, c[0x0][0x2e0] ;  /* 0x0000b800000d7ab9 */ /* 0x000fe20000000800 */
[----:B------:R-:W-:Y:S01]  /*15db0*/  UIMAD.WIDE.U32 UR6, UR9, UR6, URZ ;  /* 0x00000006090672a5 */ /* 0x000fe2000f8e003f */
[----:B------:R-:W-:Y:S01]  /*15dc0*/  @UP1 ULDC UR14, c[0x0][0xdc0] ;  /* 0x00037000000e1ab9 */ /* 0x000fe20000000800 */
[----:B------:R-:W-:Y:S01]  /*15dd0*/  UIMAD UR8, UR11, UR13, UR8 ;  /* 0x0000000d0b0872a4 */ /* 0x000fe2000f8e0208 */
[----:B------:R-:W-:Y:S01]  /*15de0*/  UMOV UR39, UR9 ;  /* 0x0000000900277c82 */ /* 0x000fe20008000000 */
[----:B------:R-:W-:-:S02]  /*15df0*/  @UP1 USHF.R.U32.HI UR39, URZ, UR14, UR7 ;  /* 0x0000000e3f271299 */ /* 0x000fc40008011607 */
[----:B------:R-:W-:Y:S02]  /*15e00*/  UIADD3 UR4, UR8, UR4, URZ ;  /* 0x0000000408047290 */ /* 0x000fe4000fffe03f */
[----:B------:R-:W-:-:S04]  /*15e10*/  UIADD3 UR38, -UR39, URZ, URZ ;  /* 0x0000003f27267290 */ /* 0x000fc8000fffe13f */
[----:B------:R-:W-:Y:S01]  /*15e20*/  UIMAD UR38, UR10, UR38, UR9 ;  /* 0x000000260a2672a4 */ /* 0x000fe2000f8e0209 */
[----:B------:R-:W-:Y:S01]  /*15e30*/  IMAD.U32 R0, RZ, RZ, UR4 ;  /* 0x00000004ff007e24 */ /* 0x000fe2000f8e00ff */
[----:B------:R-:W-:Y:S10]  /*15e40*/  @!P1 BRA `(.L_x_999) ;  /* 0x0000000000409947 */ /* 0x000ff40003800000 */
[----:B------:R-:W-:Y:S01]  /*15e50*/  ISETP.LT.AND P0, PT, RZ, UR8, PT ;  /* 0x00000008ff007c0c */ /* 0x000fe2000bf01270 */
[----:B------:R-:W-:-:S12]  /*15e60*/  UIADD3 UR4, UR8, -0x1, URZ ;  /* 0xffffffff08047890 */ /* 0x000fd8000fffe03f */
[----:B------:R-:W-:Y:S05]  /*15e70*/  @P0 BRA `(.L_x_1000) ;  /* 0x00000000001c0947 */ /* 0x000fea0003800000 */
[----:B------:R-:W-:Y:S02]  /*15e80*/  UISETP.NE.AND UP0, UPT, UR5, 0x1, UPT ;  /* 0x000000010500788c */ /* 0x000fe4000bf05270 */
[----:B------:R-:W-:-:S09]  /*15e90*/  UIADD3 UR4, -UR8, URZ, URZ ;  /* 0x0000003f08047290 */ /* 0x000fd2000fffe13f */
[----:B------:R-:W-:Y:S02]  /*15ea0*/  @UP0 ULDC.64 UR8, c[0x0][0x9e8] ;  /* 0x00027a0000080ab9 */ /* 0x000fe40000000a00 */
[----:B------:R-:W-:-:S04]  /*15eb0*/  UIMAD.WIDE.U32 UR6, UR4, UR8, URZ ;  /* 0x00000008040672a5 */ /* 0x000fc8000f8e003f */
[----:B------:R-:W-:-:S04]  /*15ec0*/  @UP0 USHF.R.U32.HI UR4, URZ, UR9, UR7 ;  /* 0x000000093f040299 */ /* 0x000fc80008011607 */
[----:B------:R-:W-:Y:S01]  /*15ed0*/  ULOP3.LUT UR4, URZ, UR4, URZ, 0x33, !UPT ;  /* 0x000000043f047292 */ /* 0x000fe2000f8e333f */
[----:B------:R-:W-:Y:S11]  /*15ee0*/  BRA `(.L_x_1001) ;  /* 0x0000000000107947 */ /* 0x000ff60003800000 */
.L_x_1000:
[----:B------:R-:W-:-:S11]  /*15ef0*/  UISETP.NE.AND UP0, UPT, UR5, 0x1, UPT ;  /* 0x000000010500788c */ /* 0x000fd6000bf05270 */
[----:B------:R-:W-:Y:S02]  /*15f00*/  @UP0 ULDC.64 UR8, c[0x0][0x9e8] ;  /* 0x00027a0000080ab9 */ /* 0x000fe40000000a00 */
[----:B------:R-:W-:-:S04]  /*15f10*/  UIMAD.WIDE.U32 UR6, UR4, UR8, URZ ;  /* 0x00000008040672a5 */ /* 0x000fc8000f8e003f */
[----:B------:R-:W-:-:S12]  /*15f20*/  @UP0 USHF.R.U32.HI UR4, URZ, UR9, UR7 ;  /* 0x000000093f040299 */ /* 0x000fd80008011607 */
.L_x_1001:
[----:B------:R-:W-:-:S06]  /*15f30*/  UIMAD UR4, UR4, UR5, UR5 ;  /* 0x00000005040472a4 */ /* 0x000fcc000f8e0205 */
[----:B------:R-:W-:-:S07]  /*15f40*/  VIMNMX R0, R0, UR4, PT ;  /* 0x0000000400007c48 */ /* 0x000fce000bfe0100 */
.L_x_999:
[----:B------:R-:W-:Y:S01]  /*15f50*/  UIMAD UR6, UR11, UR13, 0x9f ;  /* 0x0000009f0b0674a4 */ /* 0x000fe2000f8e020d */
[----:B------:R-:W-:Y:S01]  /*15f60*/  VIADD R0, R0, 0x9f ;  /* 0x0000009f00007836 */ /* 0x000fe20000000000 */
[----:B------:R-:W-:Y:S02]  /*15f70*/  UIADD3 UR4, UR37, -UR12, URZ ;  /* 0x8000000c25047290 */ /* 0x000fe4000fffe03f */
[----:B------:R-:W-:Y:S01]  /*15f80*/  UIMAD.WIDE UR6, UR6, 0x66666667, URZ ;  /* 0x66666667060678a5 */ /* 0x000fe2000f8e023f */
[----:B------:R-:W-:Y:S01]  /*15f90*/  IMAD.HI R0, R0, 0x66666667, RZ ;  /* 0x6666666700007827 */ /* 0x000fe200078e02ff */
[----:B------:R-:W-:Y:S02]  /*15fa0*/  UIMAD UR4, UR11, UR13, UR4 ;  /* 0x0000000d0b0472a4 */ /* 0x000fe4000f8e0204 */
[----:B------:R-:W-:Y:S02]  /*15fb0*/  USHF.R.U32.HI UR6, URZ, 0x1f, UR7 ;  /* 0x0000001f3f067899 */ /* 0x000fe40008011607 */
[----:B------:R-:W-:Y:S01]  /*15fc0*/  SHF.R.U32.HI R3, RZ, 0x1f, R0 ;  /* 0x0000001fff037819 */ /* 0x000fe20000011600 */
[----:B------:R-:W-:Y:S01]  /*15fd0*/  ULDC UR8, c[0x0][0x9dc] ;  /* 0x0002770000087ab9 */ /* 0x000fe20000000800 */
[----:B------:R-:W-:-:S02]  /*15fe0*/  ULEA.HI.SX32 UR6, UR7, UR6, 0x1a ;  /* 0x0000000607067291 */ /* 0x000fc4000f8fd23f */
[----:B------:R-:W-:Y:S01]  /*15ff0*/  LEA.HI.SX32 R3, R0, R3, 0x1a ;  /* 0x0000000300037211 */ /* 0x000fe200078fd2ff */
[----:B------:R-:W-:-:S03]  /*16000*/  UIADD3 UR8, UR4, -UR8, URZ ;  /* 0x8000000804087290 */ /* 0x000fc6000fffe03f */
[----:B------:R-:W-:-:S05]  /*16010*/  VIMNMX R2, R3, UR6, PT ;  /* 0x0000000603027c48 */ /* 0x000fca000bfe0100 */
[----:B------:R1:W-:Y:S01]  /*16020*/  STL [R1+0xc], R2 ;  /* 0x00000c0201007387 */ /* 0x0003e20000100800 */
[----:B------:R-:W-:Y:S05]  /*16030*/  @!P1 BRA `(.L_x_1002) ;  /* 0x0000000000449947 */ /* 0x000fea0003800000 */
[----:B------:R-:W-:-:S06]  /*16040*/  UISETP.GT.AND UP0, UPT, UR4, -0x1, UPT ;  /* 0xffffffff0400788c */ /* 0x000fcc000bf04270 */
[----:B------:R-:W-:-:S13]  /*16050*/  PLOP3.LUT P0, PT, PT, PT, UP0, 0x80, 0x0 ;  /* 0x000000000000781c */ /* 0x000fda0003f0f008 */
[----:B------:R-:W-:Y:S05]  /*16060*/  @P0 BRA `(.L_x_1003) ;  /* 0x00000000001c0947 */ /* 0x000fea0003800000 */
[----:B------:R-:W-:Y:S02]  /*16070*/  UISETP.NE.AND UP0, UPT, UR5, 0x1, UPT ;  /* 0x000000010500788c */ /* 0x000fe4000bf05270 */
[----:B------:R-:W-:-:S09]  /*16080*/  ULOP3.LUT UR4, URZ, UR4, URZ, 0x33, !UPT ;  /* 0x000000043f047292 */ /* 0x000fd2000f8e333f */
[----:B------:R-:W-:Y:S02]  /*16090*/  @UP0 ULDC.64 UR10, c[0x0][0x9e8] ;  /* 0x00027a00000a0ab9 */ /* 0x000fe40000000a00 */
[----:B------:R-:W-:-:S04]  /*160a0*/  UIMAD.WIDE.U32 UR6, UR4, UR10, URZ ;  /* 0x0000000a040672a5 */ /* 0x000fc8000f8e003f */
[----:B------:R-:W-:-:S04]  /*160b0*/  @UP0 USHF.R.U32.HI UR4, URZ, UR11, UR7 ;  /* 0x0000000b3f040299 */ /* 0x000fc80008011607 */
[----:B------:R-:W-:Y:S01]  /*160c0*/  ULOP3.LUT UR4, URZ, UR4, URZ, 0x33, !UPT ;  /* 0x000000043f047292 */ /* 0x000fe2000f8e333f */
[----:B------:R-:W-:Y:S11]  /*160d0*/  BRA `(.L_x_1004) ;  /* 0x0000000000107947 */ /* 0x000ff60003800000 */
.L_x_1003:
[----:B------:R-:W-:-:S11]  /*160e0*/  UISETP.NE.AND UP0, UPT, UR5, 0x1, UPT ;  /* 0x000000010500788c */ /* 0x000fd6000bf05270 */
[----:B------:R-:W-:Y:S02]  /*160f0*/  @UP0 ULDC.64 UR10, c[0x0][0x9e8] ;  /* 0x00027a00000a0ab9 */ /* 0x000fe40000000a00 */
[----:B------:R-:W-:-:S04]  /*16100*/  UIMAD.WIDE.U32 UR6, UR4, UR10, URZ ;  /* 0x0000000a040672a5 */ /* 0x000fc8000f8e003f */
[----:B------:R-:W-:-:S12]  /*16110*/  @UP0 USHF.R.U32.HI UR4, URZ, UR11, UR7 ;  /* 0x0000000b3f040299 */ /* 0x000fd80008011607 */
.L_x_1004:
[----:B------:R-:W-:-:S04]  /*16120*/  UIMAD UR4, UR4, UR5, URZ ;  /* 0x00000005040472a4 */ /* 0x000fc8000f8e023f */
[----:B------:R-:W-:-:S04]  /*16130*/  UISETP.LT.AND UP0, UPT, UR8, UR4, UPT ;  /* 0x000000040800728c */ /* 0x000fc8000bf01270 */
[----:B------:R-:W-:-:S12]  /*16140*/  USEL UR8, UR8, UR4, !UP0 ;  /* 0x0000000408087287 */ /* 0x000fd8000c000000 */
.L_x_1002:
[----:B------:R-:W-:Y:S01]  /*16150*/  UIMAD.WIDE UR4, UR8, 0x66666667, URZ ;  /* 0x66666667080478a5 */ /* 0x000fe2000f8e023f */
[----:B------:R-:W-:Y:S03]  /*16160*/  BSSY B6, `(.L_x_1005) ;  /* 0x00002ec000067945 */ /* 0x000fe60003800000 */
[----:B------:R-:W-:-:S04]  /*16170*/  USHF.R.U32.HI UR4, URZ, 0x1f, UR5 ;  /* 0x0000001f3f047899 */ /* 0x000fc80008011605 */
[----:B------:R-:W-:-:S04]  /*16180*/  ULEA.HI.SX32 UR4, UR5, UR4, 0x1a ;  /* 0x0000000405047291 */ /* 0x000fc8000f8fd23f */
[----:B------:R-:W-:-:S04]  /*16190*/  UISETP.LT.AND UP0, UPT, URZ, UR4, UPT ;  /* 0x000000043f00728c */ /* 0x000fc8000bf01270 */
[----:B------:R-:W-:-:S06]  /*161a0*/  USEL UR42, URZ, UR4, !UP0 ;  /* 0x000000043f2a7287 */ /* 0x000fcc000c000000 */
[----:B------:R-:W-:-:S13]  /*161b0*/  ISETP.GT.AND P0, PT, R2, UR42, PT ;  /* 0x0000002a02007c0c */ /* 0x000fda000bf04270 */
[----:B------:R-:W-:Y:S05]  /*161c0*/  @P0 BRA `(.L_x_1006) ;  /* 0x0000000000480947 */ /* 0x000fea0003800000 */
[----:B------:R-:W2:Y:S02]  /*161d0*/  S2R R0, SR_TID.X ;  /* 0x0000000000007919 */ /* 0x000ea40000002100 */
[----:B--2---:R-:W-:-:S04]  /*161e0*/  LOP3.LUT R0, R0, 0x7f, RZ, 0xc0, !PT ;  /* 0x0000007f00007812 */ /* 0x004fc800078ec0ff */
[----:B------:R-:W-:-:S13]  /*161f0*/  ISETP.NE.AND P0, PT, R0, RZ, PT ;  /* 0x000000ff0000720c */ /* 0x000fda0003f05270 */
[----:B------:R-:W-:Y:S05]  /*16200*/  @P0 BRA `(.L_x_1007) ;  /* 0x0000002c00840947 */ /* 0x000fea0003800000 */
[----:B------:R-:W2:Y:S01]  /*16210*/  S2R R5, SR_LANEID ;  /* 0x0000000000057919 */ /* 0x000ea20000000000 */
[----:B------:R-:W-:Y:S01]  /*16220*/  VOTEU.ANY UR4, UPT, PT ;  /* 0x0000000000047886 */ /* 0x000fe200038e0100 */
[----:B-1----:R-:W1:Y:S01]  /*16230*/  LDC.64 R2, c[0x0][0xdf0] ;  /* 0x00037c00ff027b82 */ /* 0x002e620000000a00 */
[----:B------:R-:W2:Y:S02]  /*16240*/  FLO.U32 R0, UR4 ;  /* 0x0000000400007d00 */ /* 0x000ea400080e0000 */
[----:B--2---:R-:W-:-:S06]  /*16250*/  ISETP.EQ.U32.AND P0, PT, R0, R5, PT ;  /* 0x000000050000720c */ /* 0x004fcc0003f02070 */
[----:B------:R-:W1:Y:S07]  /*16260*/  POPC R5, UR4 ;  /* 0x0000000400057d09 */ /* 0x000e6e0008000000 */
[----:B-1----:R-:W2:Y:S01]  /*16270*/  @P0 ATOMG.E.ADD.STRONG.GPU PT, R3, desc[UR52][R2.64], R5 ;  /* 0x00000005020309a8 */ /* 0x002ea200081ee1f4 */
[----:B------:R-:W1:Y:S02]  /*16280*/  S2R R4, SR_LTMASK ;  /* 0x0000000000047919 */ /* 0x000e640000003900 */
[----:B-1----:R-:W-:-:S04]  /*16290*/  LOP3.LUT R4, R4, UR4, RZ, 0xc0, !PT ;  /* 0x0000000404047c12 */ /* 0x002fc8000f8ec0ff */
[----:B------:R-:W1:Y:S01]  /*162a0*/  POPC R7, R4 ;  /* 0x0000000400077309 */ /* 0x000e620000000000 */
[----:B--2---:R-:W1:Y:S02]  /*162b0*/  SHFL.IDX PT, R0, R3, R0, 0x1f ;  /* 0x00001f0003007589 */ /* 0x004e6400000e0000 */
[----:B-1----:R-:W-:-:S05]  /*162c0*/  IADD3 R0, R0, UR43, R7 ;  /* 0x0000002b00007c10 */ /* 0x002fca000fffe007 */
[----:B------:R2:W-:Y:S01]  /*162d0*/  STL [R1+0x8], R0 ;  /* 0x0000080001007387 */ /* 0x0005e20000100800 */
[----:B------:R-:W-:Y:S05]  /*162e0*/  BRA `(.L_x_1007) ;  /* 0x0000002c004c7947 */ /* 0x000fea0003800000 */
.L_x_1006:
[----:B------:R-:W2:Y:S01]  /*162f0*/  S2UR UR4, SR_CgaCtaId ;  /* 0x00000000000479c3 */ /* 0x000ea20000008800 */
[----:B------:R-:W-:Y:S02]  /*16300*/  UMOV UR40, 0x400 ;  /* 0x0000040000287882 */ /* 0x000fe40000000000 */
[----:B--2---:R-:W-:-:S04]  /*16310*/  ULEA UR40, UR4, UR40, 0x18 ;  /* 0x0000002804287291 */ /* 0x004fc8000f8ec03f */
        /* <DEDUP_REMOVED lines=20> */
.L_x_1008:
[----:B------:R-:W-:Y:S01]  /*16460*/  UIADD3 UR4, UR40, 0xf200, URZ ;  /* 0x0000f20028047890 */ /* 0x000fe2000fffe03f */
[----:B------:R-:W-:-:S05]  /*16470*/  LOP3.LUT R16, R16, 0xfffffffe, RZ, 0xc0, !PT ;  /* 0xfffffffe10107812 */ /* 0x000fca00078ec0ff */
[----:B------:R-:W-:-:S05]  /*16480*/  IMAD.U32 R17, RZ, RZ, UR4 ;  /* 0x00000004ff117e24 */ /* 0x000fca000f8e00ff */
[----:B------:R-:W-:-:S13]  /*16490*/  LOP3.LUT P0, RZ, R17, 0x1bf, RZ, 0xc0, !PT ;  /* 0x000001bf11ff7812 */ /* 0x000fda000780c0ff */
[----:B------:R-:W-:Y:S01]  /*164a0*/  @P0 LOP3.LUT R16, R16, 0x1, RZ, 0xfc, !PT ;  /* 0x0000000110100812 */ /* 0x000fe200078efcff */
[----:B------:R-:W-:Y:S06]  /*164b0*/  @!P0 BRA `(.L_x_1009) ;  /* 0x0000000000408947 */ /* 0x000fec0003800000 */
        /* <DEDUP_REMOVED lines=16> */
.L_x_1009:
        /* <DEDUP_REMOVED lines=20> */
.L_x_1010:
        /* <DEDUP_REMOVED lines=18> */
.L_x_1011:
[----:B------:R-:W-:Y:S01]  /*16820*/  ULDC.64 UR4, c[0x0][0x9f8] ;  /* 0x00027e0000047ab9 */ /* 0x000fe20000000a00 */
[----:B------:R-:W-:Y:S01]  /*16830*/  IMAD.U32 R5, RZ, RZ, UR39 ;  /* 0x00000027ff057e24 */ /* 0x000fe2000f8e00ff */
[----:B------:R-:W-:Y:S01]  /*16840*/  ISETP.NE.U32.AND P0, PT, RZ, UR4, PT ;  /* 0x00000004ff007c0c */ /* 0x000fe2000bf05070 */
[----:B------:R-:W-:Y:S01]  /*16850*/  IMAD.U32 R20, RZ, RZ, UR39 ;  /* 0x00000027ff147e24 */ /* 0x000fe2000f8e00ff */
[----:B------:R-:W2:Y:S01]  /*16860*/  S2R R4, SR_TID.X ;  /* 0x0000000000047919 */ /* 0x000ea20000002100 */
[----:B------:R-:W3:Y:S01]  /*16870*/  LDC R0, c[0x0][0x428] ;  /* 0x00010a00ff007b82 */ /* 0x000ee20000000800 */
[----:B------:R-:W-:-:S13]  /*16880*/  ISETP.NE.AND.EX P0, PT, RZ, UR5, PT, P0 ;  /* 0x00000005ff007c0c */ /* 0x000fda000bf05300 */
[----:B-1----:R-:W1:Y:S01]  /*16890*/  @P0 LDC.64 R2, c[0x0][0x9f8] ;  /* 0x00027e00ff020b82 */ /* 0x002e620000000a00 */
[----:B--2---:R-:W-:Y:S01]  /*168a0*/  LOP3.LUT R8, R4, 0x7f, RZ, 0xc0, !PT ;  /* 0x0000007f04087812 */ /* 0x004fe200078ec0ff */
[----:B-1----:R-:W-:-:S05]  /*168b0*/  @P0 IMAD.WIDE R2, R5, 0x4, R2 ;  /* 0x0000000405020825 */ /* 0x002fca00078e0202 */
[----:B------:R1:W2:Y:S01]  /*168c0*/  @P0 LDG.E R20, desc[UR52][R2.64] ;  /* 0x0000003402140981 */ /* 0x0002a2000c1e1900 */
[----:B---3--:R-:W-:Y:S01]  /*168d0*/  ISETP.NE.AND P0, PT, R0, 0x1, PT ;  /* 0x000000010000780c */ /* 0x008fe20003f05270 */
[----:B------:R-:W-:Y:S01]  /*168e0*/  UMOV UR36, URZ ;  /* 0x0000003f00247c82 */ /* 0x000fe20008000000 */
[----:B------:R-:W-:Y:S01]  /*168f0*/  ISETP.NE.AND P2, PT, R8, RZ, PT ;  /* 0x000000ff0800720c */ /* 0x000fe20003f45270 */
[----:B------:R-:W-:Y:S01]  /*16900*/  UMOV UR8, 0x40 ;  /* 0x0000004000087882 */ /* 0x000fe20000000000 */
[----:B------:R-:W-:Y:S01]  /*16910*/  UMOV UR9, UR37 ;  /* 0x0000002500097c82 */ /* 0x000fe20008000000 */
[----:B------:R-:W-:Y:S01]  /*16920*/  UMOV UR10, UR38 ;  /* 0x00000026000a7c82 */ /* 0x000fe20008000000 */
[----:B------:R-:W-:Y:S01]  /*16930*/  UMOV UR11, UR39 ;  /* 0x00000027000b7c82 */ /* 0x000fe20008000000 */
[----:B------:R-:W-:Y:S01]  /*16940*/  UMOV UR12, 0x80 ;  /* 0x00000080000c7882 */ /* 0x000fe20000000000 */
[----:B------:R-:W-:Y:S01]  /*16950*/  UMOV UR13, UR37 ;  /* 0x00000025000d7c82 */ /* 0x000fe20008000000 */
[----:B-1----:R-:W1:Y:S01]  /*16960*/  LDC.64 R2, c[0x0][0x3f8] ;  /* 0x0000fe00ff027b82 */ /* 0x002e620000000a00 */
[----:B------:R-:W-:Y:S01]  /*16970*/  UMOV UR14, UR38 ;  /* 0x00000026000e7c82 */ /* 0x000fe20008000000 */
[----:B------:R-:W-:Y:S01]  /*16980*/  UMOV UR15, UR39 ;  /* 0x00000027000f7c82 */ /* 0x000fe20008000000 */
[----:B------:R-:W-:Y:S01]  /*16990*/  UMOV UR6, 0xffffffff ;  /* 0xffffffff00067882 */ /* 0x000fe20000000000 */
[----:B------:R-:W-:Y:S01]  /*169a0*/  SHF.R.U32.HI R4, RZ, 0x5, R4 ;  /* 0x00000005ff047819 */ /* 0x000fe20000011604 */
[----:B------:R-:W-:Y:S01]  /*169b0*/  IMAD.U32 R17, RZ, RZ, UR38 ;  /* 0x00000026ff117e24 */ /* 0x000fe2000f8e00ff */
[----:B------:R-:W-:-:S02]  /*169c0*/  VOTEU.ALL UP1, P2 ;  /* 0x00000000003f7886 */ /* 0x000fc40001020000 */
[----:B------:R-:W3:Y:S01]  /*169d0*/  @P0 LDC R0, c[0x0][0x42c] ;  /* 0x00010b00ff000b82 */ /* 0x000ee20000000800 */
[----:B------:R-:W-:Y:S02]  /*169e0*/  LOP3.LUT R4, R4, 0x3, RZ, 0xc0, !PT ;  /* 0x0000000304047812 */ /* 0x000fe400078ec0ff */
[----:B------:R-:W-:-:S04]  /*169f0*/  @!UP1 UIADD3 UR4, UP0, UR48, 0x270, URZ ;  /* 0x0000027030049890 */ /* 0x000fc8000ff1e03f */
[----:B------:R-:W-:Y:S01]  /*16a00*/  @!UP1 UIADD3.X UR5, URZ, UR49, URZ, UP0, !UPT ;  /* 0x000000313f059290 */ /* 0x000fe200087fe43f */
[----:B------:R-:W4:Y:S01]  /*16a10*/  @P0 LDC R5, c[0x0][0x430] ;  /* 0x00010c00ff050b82 */ /* 0x000f220000000800 */
[----:B-1----:R-:W-:-:S07]  /*16a20*/  ISETP.NE.U32.AND P1, PT, R2, RZ, PT ;  /* 0x000000ff0200720c */ /* 0x002fce0003f25070 */
[----:B------:R1:W-:Y:S01]  /*16a30*/  @!UP1 UTMAPF.L2.4D [UR36], [UR4] ;  /* 0x00000024040095b8 */ /* 0x0003e20008018000 */
[----:B------:R-:W-:Y:S01]  /*16a40*/  ISETP.NE.AND.EX P1, PT, R3, RZ, PT, P1 ;  /* 0x000000ff0300720c */ /* 0x000fe20003f25310 */
[----:B---3--:R-:W-:Y:S01]  /*16a50*/  @P0 IMAD.HI.U32 R0, R0, UR38, RZ ;  /* 0x0000002600000c27 */ /* 0x008fe2000f8e00ff */
[----:B------:R1:W-:Y:S04]  /*16a60*/  @!UP1 UTMAPF.L2.4D [UR8], [UR4] ;  /* 0x00000008040095b8 */ /* 0x0003e80008018000 */
[----:B----4-:R-:W-:Y:S01]  /*16a70*/  @P0 SHF.R.U32.HI R17, RZ, R5, R0 ;  /* 0x00000005ff110219 */ /* 0x010fe20000011600 */
[----:B------:R1:W-:Y:S01]  /*16a80*/  @!UP1 UTMAPF.L2.4D [UR12], [UR4] ;  /* 0x0000000c040095b8 */ /* 0x0003e20008018000 */
[----:B--2---:R-:W-:Y:S02]  /*16a90*/  SHF.R.S32.HI R21, RZ, 0x1f, R20 ;  /* 0x0000001fff157819 */ /* 0x004fe40000011414 */
[----:B------:R-:W-:Y:S01]  /*16aa0*/  SEL R0, R20, RZ, !P1 ;  /* 0x000000ff14007207 */ /* 0x000fe20004800000 */
[----:B-1----:R-:W-:Y:S06]  /*16ab0*/  BRA.DIV UR6, `(.L_x_1012) ;  /* 0x0000002e069c7947 */ /* 0x002fec000b800000 */
[----:B------:R1:W2:Y:S02]  /*16ac0*/  SHFL.IDX PT, R14, R4, RZ, 0x1f ;  /* 0x00001fff040e7589 */ /* 0x0002a400000e0000 */
.L_x_1077:
[----:B--2---:R-:W-:Y:S02]  /*16ad0*/  ISETP.NE.AND P0, PT, R14, RZ, PT ;  /* 0x000000ff0e00720c */ /* 0x004fe40003f05270 */
[----:B------:R-:W-:-:S11]  /*16ae0*/  PLOP3.LUT P6, PT, PT, PT, PT, 0x8, 0x0 ;  /* 0x000000000000781c */ /* 0x000fd60003fce170 */
[----:B------:R-:W-:Y:S05]  /*16af0*/  @P0 BRA `(.L_x_1013) ;  /* 0x0000000800040947 */ /* 0x000fea0003800000 */
[----:B-1----:R-:W2:Y:S01]  /*16b00*/  LDL R4, [R1+0xc] ;  /* 0x00000c0001047983 */ /* 0x002ea20000100800 */
[----:B------:R-:W-:Y:S01]  /*16b10*/  UMOV UR4, 0xffffffff ;  /* 0xffffffff00047882 */ /* 0x000fe20000000000 */
[----:B--2---:R-:W-:Y:S02]  /*16b20*/  VIADD R6, R4, 0xffffffff ;  /* 0xffffffff04067836 */ /* 0x004fe40000000000 */
[----:B------:R-:W-:Y:S05]  /*16b30*/  BRA.DIV UR4, `(.L_x_1014) ;  /* 0x0000002e049c7947 */ /* 0x000fea000b800000 */
[----:B------:R-:W-:-:S13]  /*16b40*/  ELECT P6, URZ, PT ;  /* 0x00000000003f782f */ /* 0x000fda00038c0000 */
.L_x_1080:
[----:B------:R-:W-:Y:S05]  /*16b50*/  @!P6 BRA `(.L_x_1015) ;  /* 0x000000040070e947 */ /* 0x000fea0003800000 */
        /* <DEDUP_REMOVED lines=19> */
.L_x_1016:
[----:B-1----:R-:W-:Y:S02]  /*16c90*/  LEA R2, R18, UR40, 0x3 ;  /* 0x0000002812027c11 */ /* 0x002fe4000f8e18ff */
[----:B------:R-:W-:Y:S02]  /*16ca0*/  SHF.L.U32 R3, R19, 0x1f, RZ ;  /* 0x0000001f13037819 */ /* 0x000fe400000006ff */
[----:B------:R-:W-:Y:S02]  /*16cb0*/  ISETP.NE.AND P0, PT, R8, RZ, PT ;  /* 0x000000ff0800720c */ /* 0x000fe40003f05270 */
[----:B------:R-:W1:Y:S02]  /*16cc0*/  SYNCS.PHASECHK.TRANS64.TRYWAIT P3, [R2+URZ+0x33480], R3 ;  /* 0x03348003020075a7 */ /* 0x000e64000806017f */
[----:B-1----:R-:W-:Y:S09]  /*16cd0*/  @!P3 BRA `(.L_x_1017) ;  /* 0x0000002c0054b947 */ /* 0x002ff20003800000 */
.L_x_1081:
[----:B------:R-:W-:Y:S05]  /*16ce0*/  @P0 BRA `(.L_x_1018) ;  /* 0x00000000001c0947 */ /* 0x000fea0003800000 */
[----:B------:R-:W2:Y:S01]  /*16cf0*/  S2R R4, SR_TID.X ;  /* 0x0000000000047919 */ /* 0x000ea20000002100 */
[----:B------:R-:W-:-:S04]  /*16d00*/  IMAD.MOV.U32 R5, RZ, RZ, 0x7800 ;  /* 0x00007800ff057424 */ /* 0x000fc800078e00ff */
[----:B------:R3:W-:Y:S01]  /*16d10*/  SYNCS.ARRIVE.TRANS64 RZ, [R2+URZ+0x33470], R5 ;  /* 0x0334700502ff79a7 */ /* 0x0007e2000800003f */
[----:B--2---:R-:W-:-:S04]  /*16d20*/  LOP3.LUT R4, R4, 0x1f, RZ, 0xc0, !PT ;  /* 0x0000001f04047812 */ /* 0x004fc800078ec0ff */
[----:B------:R-:W-:-:S13]  /*16d30*/  ISETP.NE.AND P3, PT, R4, RZ, PT ;  /* 0x000000ff0400720c */ /* 0x000fda0003f65270 */
[----:B---3--:R-:W-:Y:S05]  /*16d40*/  @!P3 BRA `(.L_x_1018) ;  /* 0x000000000004b947 */ /* 0x008fea0003800000 */
[----:B------:R-:W-:Y:S01]  /*16d50*/  BPT.TRAP 0x1 ;  /* 0x000000040000795c */ /* 0x000fe20000300000 */
.L_x_1018:
[----:B------:R-:W-:Y:S01]  /*16d60*/  IMAD.U32 R5, RZ, RZ, UR40 ;  /* 0x00000028ff057e24 */ /* 0x000fe2000f8e00ff */
        /* <DEDUP_REMOVED lines=24> */
[----:B------:R2:W-:Y:S01]  /*16ef0*/  UTMALDG.4D [UR8], [UR4], desc[UR6] ;  /* 0x00000608040075b4 */ /* 0x0005e20008019000 */
[----:B------:R-:W3:Y:S02]  /*16f00*/  SYNCS.PHASECHK.TRANS64.TRYWAIT P3, [R2+URZ+0x33440], R3 ;  /* 0x03344003020075a7 */ /* 0x000ee4000806017f */
[----:B--23--:R-:W-:Y:S05]  /*16f10*/  @!P3 BRA `(.L_x_1019) ;  /* 0x0000002800d8b947 */ /* 0x00cfea0003800000 */
.L_x_1082:
        /* <DEDUP_REMOVED lines=8> */
.L_x_1020:
        /* <DEDUP_REMOVED lines=24> */
.L_x_1015:
[----:B------:R-:W-:Y:S05]  /*17120*/  WARPSYNC.ALL ;  /* 0x0000000000007948 */ /* 0x000fea0003800000 */
[----:B------:R-:W-:Y:S01]  /*17130*/  BAR.SYNC.DEFER_BLOCKING 0x8, 0x120 ;  /* 0x0204800000007b1d */ /* 0x000fe20000010000 */
[----:B------:R-:W-:Y:S01]  /*17140*/  ELECT P0, URZ, PT ;  /* 0x00000000003f782f */ /* 0x000fe20003800000 */
[----:B------:R-:W-:Y:S02]  /*17150*/  UIADD3 UR4, UP0, UR48, 0x270, URZ ;  /* 0x0000027030047890 */ /* 0x000fe4000ff1e03f */
[----:B------:R-:W-:Y:S02]  /*17160*/  UIADD3 UR8, UR40, 0x1e200, URZ ;  /* 0x0001e20028087890 */ /* 0x000fe4000fffe03f */
[----:B------:R-:W-:-:S02]  /*17170*/  UIADD3 UR9, UR40, 0x33400, URZ ;  /* 0x0003340028097890 */ /* 0x000fc4000fffe03f */
[----:B------:R-:W-:Y:S02]  /*17180*/  UIADD3.X UR5, URZ, UR49, URZ, UP0, !UPT ;  /* 0x000000313f057290 */ /* 0x000fe400087fe43f */
[----:B------:R-:W-:Y:S02]  /*17190*/  UIADD3 UR24, UR40, 0x20200, URZ ;  /* 0x0002020028187890 */ /* 0x000fe4000fffe03f */
[----:B------:R-:W-:Y:S02]  /*171a0*/  UIADD3 UR16, UR40, 0x22200, URZ ;  /* 0x0002220028107890 */ /* 0x000fe4000fffe03f */
[----:B-12---:R-:W-:Y:S01]  /*171b0*/  @P0 IMAD.MOV.U32 R2, RZ, RZ, 0x6000 ;  /* 0x00006000ff020424 */ /* 0x006fe200078e00ff */
[----:B------:R-:W-:Y:S01]  /*171c0*/  UMOV UR6, 0x0 ;  /* 0x0000000000067882 */ /* 0x000fe20000000000 */
[----:B------:R-:W-:Y:S01]  /*171d0*/  UMOV UR7, 0x12f00000 ;  /* 0x12f0000000077882 */ /* 0x000fe20000000000 */
[----:B------:R-:W-:Y:S01]  /*171e0*/  UMOV UR10, URZ ;  /* 0x0000003f000a7c82 */ /* 0x000fe20008000000 */
[----:B------:R-:W-:Y:S01]  /*171f0*/  UMOV UR11, UR37 ;  /* 0x00000025000b7c82 */ /* 0x000fe20008000000 */
[----:B------:R-:W-:Y:S01]  /*17200*/  UMOV UR12, UR38 ;  /* 0x00000026000c7c82 */ /* 0x000fe20008000000 */
[----:B------:R-:W-:Y:S01]  /*17210*/  UMOV UR13, UR39 ;  /* 0x00000027000d7c82 */ /* 0x000fe20008000000 */
[----:B------:R-:W-:Y:S01]  /*17220*/  UMOV UR26, 0x40 ;  /* 0x00000040001a7882 */ /* 0x000fe20000000000 */
[----:B------:R-:W-:Y:S01]  /*17230*/  UMOV UR27, UR37 ;  /* 0x00000025001b7c82 */ /* 0x000fe20008000000 */
[----:B------:R-:W-:Y:S01]  /*17240*/  UMOV UR28, UR38 ;  /* 0x00000026001c7c82 */ /* 0x000fe20008000000 */
[----:B------:R2:W-:Y:S01]  /*17250*/  @P0 SYNCS.ARRIVE.TRANS64 RZ, [UR40+0x33400], R2 ;  /* 0x03340002ffff09a7 */ /* 0x0005e20008000028 */
[----:B------:R-:W-:Y:S01]  /*17260*/  UMOV UR29, UR39 ;  /* 0x00000027001d7c82 */ /* 0x000fe20008000000 */
[----:B------:R-:W-:Y:S01]  /*17270*/  UMOV UR25, UR9 ;  /* 0x0000000900197c82 */ /* 0x000fe20008000000 */
[----:B------:R-:W-:Y:S01]  /*17280*/  UMOV UR18, 0x80 ;  /* 0x0000008000127882 */ /* 0x000fe20000000000 */
[----:B------:R-:W-:Y:S01]  /*17290*/  UMOV UR19, UR37 ;  /* 0x0000002500137c82 */ /* 0x000fe20008000000 */
[----:B------:R-:W-:Y:S01]  /*172a0*/  UMOV UR20, UR38 ;  /* 0x0000002600147c82 */ /* 0x000fe20008000000 */
[----:B------:R-:W-:Y:S01]  /*172b0*/  UMOV UR21, UR39 ;  /* 0x0000002700157c82 */ /* 0x000fe20008000000 */
[----:B------:R2:W-:Y:S01]  /*172c0*/  UTMALDG.4D [UR8], [UR4], desc[UR6] ;  /* 0x00000608040075b4 */ /* 0x0005e20008019000 */
[----:B------:R-:W-:Y:S01]  /*172d0*/  UMOV UR17, UR9 ;  /* 0x0000000900117c82 */ /* 0x000fe20008000000 */
[----:B------:R2:W-:Y:S01]  /*172e0*/  UTMALDG.4D [UR24], [UR4], desc[UR6] ;  /* 0x00000618040075b4 */ /* 0x0005e20008019000 */
[----:B------:R2:W-:Y:S02]  /*172f0*/  UTMALDG.4D [UR16], [UR4], desc[UR6] ;  /* 0x00000610040075b4 */ /* 0x0005e40008019000 */
[----:B--2---:R-:W-:Y:S01]  /*17300*/  NOP ;  /* 0x0000000000007918 */ /* 0x004fe20000000000 */
.L_x_1013:
[----:B-1----:R-:W2:Y:S04]  /*17310*/  LDL.LU R4, [R1+0x10] ;  /* 0x0000100001047983 */ /* 0x002ea80000300800 */
[----:B------:R-:W3:Y:S01]  /*17320*/  LDL.LU R3, [R1+0xc] ;  /* 0x00000c0001037983 */ /* 0x000ee20000300800 */
[----:B------:R-:W-:Y:S01]  /*17330*/  BSSY B0, `(.L_x_1021) ;  /* 0x000000b000007945 */ /* 0x000fe20003800000 */
[----:B--2---:R-:W-:Y:S02]  /*17340*/  VIADD R4, R4, 0x1 ;  /* 0x0000000104047836 */ /* 0x004fe40000000000 */
[----:B---3--:R-:W-:-:S03]  /*17350*/  VIADD R3, R3, 0xfffffffe ;  /* 0xfffffffe03037836 */ /* 0x008fc60000000000 */
[----:B------:R-:W-:Y:S01]  /*17360*/  LEA.HI R2, R4, R4, RZ, 0x1 ;  /* 0x0000000404027211 */ /* 0x000fe200078f08ff */
[----:B------:R1:W-:Y:S03]  /*17370*/  STL [R1+0x10], R4 ;  /* 0x0000100401007387 */ /* 0x0003e60000100800 */
[----:B------:R-:W-:Y:S02]  /*17380*/  LOP3.LUT R2, R2, 0xfffffffe, RZ, 0xc0, !PT ;  /* 0xfffffffe02027812 */ /* 0x000fe400078ec0ff */
[----:B------:R-:W-:-:S03]  /*17390*/  ISETP.GE.AND P3, PT, R3, UR42, PT ;  /* 0x0000002a03007c0c */ /* 0x000fc6000bf66270 */
[----:B------:R-:W-:-:S05]  /*173a0*/  IMAD.IADD R2, R4, 0x1, -R2 ;  /* 0x0000000104027824 */ /* 0x000fca00078e0a02 */
[----:B------:R-:W-:-:S04]  /*173b0*/  SHF.L.U32 R2, R2, 0x1f, RZ ;  /* 0x0000001f02027819 */ /* 0x000fc800000006ff */
[----:B------:R-:W2:Y:S02]  /*173c0*/  SYNCS.PHASECHK.TRANS64.TRYWAIT P0, [UR40+0x33420], R2 ;  /* 0x03342002ff0075a7 */ /* 0x000ea40008000168 */
[----:B-12---:R-:W-:Y:S05]  /*173d0*/  @!P0 BRA `(.L_x_1022) ;  /* 0x0000002400bc8947 */ /* 0x006fea0003800000 */
.L_x_1083:
[----:B------:R-:W-:Y:S05]  /*173e0*/  BSYNC B0 ;  /* 0x0000000000007941 */ /* 0x000fea0003800000 */
.L_x_1021:
[----:B------:R-:W-:Y:S05]  /*173f0*/  @!P3 BRA `(.L_x_1023) ;  /* 0x0000001000b4b947 */ /* 0x000fea0003800000 */
[----:B-1----:R-:W-:Y:S02]  /*17400*/  IMAD.MOV.U32 R2, RZ, RZ, R18 ;  /* 0x000000ffff027224 */ /* 0x002fe400078e0012 */
[----:B------:R-:W-:-:S07]  /*17410*/  IMAD.MOV.U32 R8, RZ, RZ, R19 ;  /* 0x000000ffff087224 */ /* 0x000fce00078e0013 */
.L_x_1047:
        /* <DEDUP_REMOVED lines=8> */
[----:B------:R-:W-:Y:S01]  /*174a0*/  IMAD.MOV.U32 R9, RZ, RZ, R3 ;  /* 0x000000ffff097224 */ /* 0x000fe200078e0003 */
[----:B------:R-:W-:Y:S06]  /*174b0*/  @!P1 BRA `(.L_x_1026) ;  /* 0x0000000000489947 */ /* 0x000fec0003800000 */
[----:B------:R-:W1:Y:S01]  /*174c0*/  LDC R0, c[0x0][0x41c] ;  /* 0x00010700ff007b82 */ /* 0x000e620000000800 */
[----:B------:R-:W-:Y:S02]  /*174d0*/  ULDC.64 UR4, c[0x0][0x408] ;  /* 0x0001020000047ab9 */ /* 0x000fe40000000a00 */
[----:B------:R-:W-:Y:S01]  /*174e0*/  IMAD R7, R21, UR4, RZ ;  /* 0x0000000415077c24 */ /* 0x000fe2000f8e02ff */
        /* <DEDUP_REMOVED lines=8> */
[C---:B------:R-:W-:Y:S02]  /*17570*/  IMAD R0, R20.reuse, UR5, R7 ;  /* 0x0000000514007c24 */ /* 0x040fe4000f8e0207 */
[----:B------:R-:W-:Y:S01]  /*17580*/  IMAD.WIDE.U32 R4, R20, UR4, R4 ;  /* 0x0000000414047c25 */ /* 0x000fe2000f8e0004 */
[----:B------:R-:W-:-:S03]  /*17590*/  ULDC.64 UR4, c[0x0][0x3f8] ;  /* 0x0000fe0000047ab9 */ /* 0x000fc60000000a00 */
[----:B------:R-:W-:Y:S01]  /*175a0*/  IMAD.IADD R0, R0, 0x1, R5 ;  /* 0x0000000100007824 */ /* 0x000fe200078e0205 */
[----:B------:R-:W-:-:S04]  /*175b0*/  LEA R6, P0, R4, UR4, 0x2 ;  /* 0x0000000404067c11 */ /* 0x000fc8000f8010ff */
[----:B------:R-:W-:-:S05]  /*175c0*/  LEA.HI.X R7, R4, UR5, R0, 0x2, P0 ;  /* 0x0000000504077c11 */ /* 0x000fca00080f1400 */
[----:B------:R1:W5:Y:S04]  /*175d0*/  LDG.E R0, desc[UR52][R6.64] ;  /* 0x0000003406007981 */ /* 0x000368000c1e1900 */
.L_x_1026:
[----:B------:R-:W2:Y:S01]  /*175e0*/  S2R R4, SR_TID.X ;  /* 0x0000000000047919 */ /* 0x000ea20000002100 */
[----:B-1----:R-:W-:Y:S01]  /*175f0*/  LEA R6, R18, UR40, 0x3 ;  /* 0x0000002812067c11 */ /* 0x002fe2000f8e18ff */
[----:B------:R-:W-:Y:S01]  /*17600*/  BSSY B1, `(.L_x_1027) ;  /* 0x0000006000017945 */ /* 0x000fe20003800000 */
[----:B--2---:R-:W-:Y:S02]  /*17610*/  LOP3.LUT R5, R4, 0x7f, RZ, 0xc0, !PT ;  /* 0x0000007f04057812 */ /* 0x004fe400078ec0ff */
[----:B------:R-:W-:Y:S02]  /*17620*/  SHF.L.U32 R4, R19, 0x1f, RZ ;  /* 0x0000001f13047819 */ /* 0x000fe400000006ff */
[----:B------:R-:W-:Y:S02]  /*17630*/  ISETP.NE.AND P3, PT, R5, RZ, PT ;  /* 0x000000ff0500720c */ /* 0x000fe40003f65270 */
[----:B------:R-:W1:Y:S02]  /*17640*/  SYNCS.PHASECHK.TRANS64.TRYWAIT P0, [R6+URZ+0x33480], R4 ;  /* 0x03348004060075a7 */ /* 0x000e64000800017f */
[----:B-1----:R-:W-:Y:S09]  /*17650*/  @!P0 BRA `(.L_x_1028) ;  /* 0x0000002400348947 */ /* 0x002ff20003800000 */
.L_x_1084:
[----:B------:R-:W-:Y:S05]  /*17660*/  BSYNC B1 ;  /* 0x0000000000017941 */ /* 0x000fea0003800000 */
.L_x_1027:
        /* <DEDUP_REMOVED lines=9> */
.L_x_1030:
[----:B------:R-:W-:Y:S05]  /*17700*/  BSYNC B1 ;  /* 0x0000000000017941 */ /* 0x000fea0003800000 */
.L_x_1029:
        /* <DEDUP_REMOVED lines=13> */
.L_x_1031:
        /* <DEDUP_REMOVED lines=16> */
.L_x_1032:
        /* <DEDUP_REMOVED lines=16> */
.L_x_1033:
        /* <DEDUP_REMOVED lines=12> */
.L_x_1085:
[----:B------:R-:W-:Y:S05]  /*17aa0*/  BSYNC B1 ;  /* 0x0000000000017941 */ /* 0x000fea0003800000 */
.L_x_1034:
        /* <DEDUP_REMOVED lines=11> */
.L_x_1037:
[----:B------:R-:W-:Y:S05]  /*17b60*/  BSYNC B1 ;  /* 0x0000000000017941 */ /* 0x000fea0003800000 */
.L_x_1036:
[----:B------:R-:W-:Y:S01]  /*17b70*/  R2UR UR10, R12 ;  /* 0x000000000c0a72ca */ /* 0x000fe200000e0000 */
[----:B------:R-:W-:Y:S01]  /*17b80*/  UIADD3 UR4, UP0, UR48, 0x370, URZ ;  /* 0x0000037030047890 */ /* 0x000fe2000ff1e03f */
[----:B------:R-:W-:Y:S01]  /*17b90*/  R2UR UR6, R4 ;  /* 0x00000000040672ca */ /* 0x000fe200000e0000 */
[----:B------:R-:W-:Y:S01]  /*17ba0*/  VIADD R6, R6, 0x33430 ;  /* 0x0003343006067836 */ /* 0x000fe20000000000 */
[----:B------:R-:W-:Y:S01]  /*17bb0*/  R2UR UR7, R5 ;  /* 0x00000000050772ca */ /* 0x000fe200000e0000 */
[----:B------:R-:W-:Y:S01]  /*17bc0*/  VIADD R11, R7, 0x24200 ;  /* 0x00024200070b7836 */ /* 0x000fe20000000000 */
[----:B------:R-:W-:Y:S01]  /*17bd0*/  R2UR UR12, R17 ;  /* 0x00000000110c72ca */ /* 0x000fe200000e0000 */
[----:B------:R-:W-:Y:S01]  /*17be0*/  UIADD3.X UR5, URZ, UR49, URZ, UP0, !UPT ;  /* 0x000000313f057290 */ /* 0x000fe200087fe43f */
[----:B------:R-:W-:-:S13]  /*17bf0*/  PLOP3.LUT P0, PT, PT, PT, PT, 0x80, 0x0 ;  /* 0x000000000000781c */ /* 0x000fda0003f0f070 */
.L_x_1038:
        /* <DEDUP_REMOVED lines=15> */
.L_x_1039:
        /* <DEDUP_REMOVED lines=15> */
.L_x_1040:
        /* <DEDUP_REMOVED lines=9> */
.L_x_1025:
[----:B------:R-:W-:Y:S05]  /*17e70*/  BSYNC B0 ;  /* 0x0000000000007941 */ /* 0x000fea0003800000 */
.L_x_1024:
[----:B------:R-:W-:-:S06]  /*17e80*/  UISETP.NE.AND UP0, UPT, UR41, 0x3, UPT ;  /* 0x000000032900788c */ /* 0x000fcc000bf05270 */
[----:B------:R-:W-:-:S13]  /*17e90*/  PLOP3.LUT P0, PT, PT, PT, UP0, 0x80, 0x0 ;  /* 0x000000000000781c */ /* 0x000fda0003f0f008 */
[----:B------:R-:W-:Y:S05]  /*17ea0*/  @!P0 BRA `(.L_x_1041) ;  /* 0x0000000000048947 */ /* 0x000fea0003800000 */
[----:B------:R-:W-:Y:S01]  /*17eb0*/  BPT.TRAP 0x1 ;  /* 0x000000040000795c */ /* 0x000fe20000300000 */
.L_x_1041:
        /* <DEDUP_REMOVED lines=8> */
.L_x_1086:
[----:B------:R-:W-:Y:S05]  /*17f40*/  BSYNC B0 ;  /* 0x0000000000007941 */ /* 0x000fea0003800000 */
.L_x_1042:
[----:B------:R-:W-:Y:S05]  /*17f50*/  @!P0 BRA `(.L_x_1044) ;  /* 0x0000000000048947 */ /* 0x000fea0003800000 */
[----:B------:R-:W-:Y:S01]  /*17f60*/  BPT.TRAP 0x1 ;  /* 0x000000040000795c */ /* 0x000fe20000300000 */
.L_x_1044:
[----:B-1----:R-:W-:Y:S01]  /*17f70*/  SHF.L.U32 R4, R8, 0x1f, RZ ;  /* 0x0000001f08047819 */ /* 0x002fe200000006ff */
[----:B------:R-:W-:-:S03]  /*17f80*/  IMAD R10, R2, 0x7800, RZ ;  /* 0x00007800020a7824 */ /* 0x000fc600078e02ff */
[----:B------:R-:W1:Y:S02]  /*17f90*/  SYNCS.PHASECHK.TRANS64.TRYWAIT P3, [R13+URZ+0x33460], R4 ;  /* 0x033460040d0075a7 */ /* 0x000e64000806017f */
[----:B-1----:R-:W-:Y:S05]  /*17fa0*/  @!P3 BRA `(.L_x_1045) ;  /* 0x0000001c001cb947 */ /* 0x002fea0003800000 */
.L_x_1087:
        /* <DEDUP_REMOVED lines=104> */
.L_x_1046:
[----:B--2---:R-:W-:Y:S01]  /*18630*/  SYNCS.ARRIVE.TRANS64.A1T0 RZ, [R13+URZ+0x33450], RZ ;  /* 0x033450ff0dff79a7 */ /* 0x004fe2000810003f */
[----:B------:R-:W-:Y:S01]  /*18640*/  BAR.SYNC.DEFER_BLOCKING 0x2, 0x80 ;  /* 0x0082000000007b1d */ /* 0x000fe20000010000 */
[----:B------:R-:W-:Y:S01]  /*18650*/  ISETP.GT.AND P0, PT, R3, UR42, PT ;  /* 0x0000002a03007c0c */ /* 0x000fe2000bf04270 */
[----:B------:R-:W-:Y:S02]  /*18660*/  @!P2 VIADD R2, R13, 0x33480 ;  /* 0x000334800d02a836 */ /* 0x000fe40000000000 */
[----:B------:R-:W-:Y:S02]  /*18670*/  VIADD R3, R3, 0xffffffff ;  /* 0xffffffff03037836 */ /* 0x000fe40000000000 */
[----:B-1----:R-:W-:Y:S01]  /*18680*/  IMAD.MOV.U32 R8, RZ, RZ, R19 ;  /* 0x000000ffff087224 */ /* 0x002fe200078e0013 */
[----:B------:R-:W-:-:S04]  /*18690*/  @!P2 PRMT R2, RZ, 0x654, R2 ;  /* 0x00000654ff02a816 */ /* 0x000fc80000000002 */
[----:B------:R1:W-:Y:S02]  /*186a0*/  @!P2 SYNCS.ARRIVE.TRANS64.RED.A1T0 RZ, [R2+URZ], RZ ;  /* 0x000000ff02ffa9a7 */ /* 0x0003e4000810043f */
[----:B-1----:R-:W-:Y:S01]  /*186b0*/  IMAD.MOV.U32 R2, RZ, RZ, R18 ;  /* 0x000000ffff027224 */ /* 0x002fe200078e0012 */
[----:B------:R-:W-:Y:S06]  /*186c0*/  @P0 BRA `(.L_x_1047) ;  /* 0xffffffec00540947 */ /* 0x000fec000383ffff */
.L_x_1023:
[----:B------:R-:W-:Y:S04]  /*186d0*/  BSSY B0, `(.L_x_1048) ;  /* 0x000000f000007945 */ /* 0x000fe80003800000 */
[----:B------:R-:W-:Y:S05]  /*186e0*/  @P2 BRA `(.L_x_1049) ;  /* 0x0000000000342947 */ /* 0x000fea0003800000 */
[----:B-1----:R-:W1:Y:S01]  /*186f0*/  S2R R5, SR_LANEID ;  /* 0x0000000000057919 */ /* 0x002e620000000000 */
[----:B------:R-:W-:Y:S01]  /*18700*/  VOTEU.ANY UR4, UPT, PT ;  /* 0x0000000000047886 */ /* 0x000fe200038e0100 */
[----:B------:R-:W2:Y:S01]  /*18710*/  LDC.64 R2, c[0x0][0xdf0] ;  /* 0x00037c00ff027b82 */ /* 0x000ea20000000a00 */
[----:B------:R-:W1:Y:S02]  /*18720*/  FLO.U32 R0, UR4 ;  /* 0x0000000400007d00 */ /* 0x000e6400080e0000 */
[----:B-1----:R-:W-:-:S06]  /*18730*/  ISETP.EQ.U32.AND P0, PT, R0, R5, PT ;  /* 0x000000050000720c */ /* 0x002fcc0003f02070 */
[----:B------:R-:W2:Y:S07]  /*18740*/  POPC R5, UR4 ;  /* 0x0000000400057d09 */ /* 0x000eae0008000000 */
[----:B--2---:R-:W2:Y:S01]  /*18750*/  @P0 ATOMG.E.ADD.STRONG.GPU PT, R3, desc[UR52][R2.64], R5 ;  /* 0x00000005020309a8 */ /* 0x004ea200081ee1f4 */
[----:B------:R-:W1:Y:S02]  /*18760*/  S2R R4, SR_LTMASK ;  /* 0x0000000000047919 */ /* 0x000e640000003900 */
[----:B-1----:R-:W-:-:S04]  /*18770*/  LOP3.LUT R4, R4, UR4, RZ, 0xc0, !PT ;  /* 0x0000000404047c12 */ /* 0x002fc8000f8ec0ff */
[----:B------:R-:W1:Y:S01]  /*18780*/  POPC R7, R4 ;  /* 0x0000000400077309 */ /* 0x000e620000000000 */
[----:B--2---:R-:W1:Y:S02]  /*18790*/  SHFL.IDX PT, R0, R3, R0, 0x1f ;  /* 0x00001f0003007589 */ /* 0x004e6400000e0000 */
[----:B-1----:R-:W-:-:S05]  /*187a0*/  IADD3 R0, R0, UR43, R7 ;  /* 0x0000002b00007c10 */ /* 0x002fca000fffe007 */
[----:B------:R2:W-:Y:S02]  /*187b0*/  STL [R1+0x8], R0 ;  /* 0x0000080001007387 */ /* 0x0005e40000100800 */
.L_x_1049:
[----:B------:R-:W-:Y:S05]  /*187c0*/  BSYNC B0 ;  /* 0x0000000000007941 */ /* 0x000fea0003800000 */
.L_x_1048:
[----:B------:R-:W-:-:S06]  /*187d0*/  UISETP.NE.AND UP0, UPT, UR41, 0x3, UPT ;  /* 0x000000032900788c */ /* 0x000fcc000bf05270 */
[----:B------:R-:W-:-:S13]  /*187e0*/  PLOP3.LUT P0, PT, PT, PT, UP0, 0x80, 0x0 ;  /* 0x000000000000781c */ /* 0x000fda0003f0f008 */
[----:B------:R-:W-:Y:S05]  /*187f0*/  @!P0 BRA `(.L_x_1050) ;  /* 0x0000000000048947 */ /* 0x000fea0003800000 */
[----:B------:R-:W-:Y:S01]  /*18800*/  BPT.TRAP 0x1 ;  /* 0x000000040000795c */ /* 0x000fe20000300000 */
.L_x_1050:
[----:B--2---:R-:W-:Y:S01]  /*18810*/  LOP3.LUT R0, R19, 0x1, RZ, 0x3c, !PT ;  /* 0x0000000113007812 */ /* 0x004fe200078e3cff */
[----:B-1----:R-:W-:Y:S01]  /*18820*/  IMAD.U32 R2, RZ, RZ, UR44 ;  /* 0x0000002cff027e24 */ /* 0x002fe2000f8e00ff */
[----:B------:R-:W-:Y:S01]  /*18830*/  LEA R3, R18, UR40, 0x3 ;  /* 0x0000002812037c11 */ /* 0x000fe2000f8e18ff */
[----:B------:R-:W-:Y:S01]  /*18840*/  BSSY B0, `(.L_x_1051) ;  /* 0x0000005000007945 */ /* 0x000fe20003800000 */
[----:B------:R-:W-:Y:S02]  /*18850*/  SHF.L.U32 R0, R0, 0x1f, RZ ;  /* 0x0000001f00007819 */ /* 0x000fe400000006ff */
[----:B------:R-:W-:Y:S02]  /*18860*/  ISETP.NE.AND P1, PT, R2, 0x3, PT ;  /* 0x000000030200780c */ /* 0x000fe40003f25270 */
[----:B------:R-:W1:Y:S02]  /*18870*/  SYNCS.PHASECHK.TRANS64.TRYWAIT P0, [R3+URZ+0x33470], R0 ;  /* 0x03347000030075a7 */ /* 0x000e64000800017f */
[----:B-1----:R-:W-:Y:S09]  /*18880*/  @!P0 BRA `(.L_x_1052) ;  /* 0x0000001000f88947 */ /* 0x002ff20003800000 */
.L_x_1088:
[----:B------:R-:W-:Y:S05]  /*18890*/  BSYNC B0 ;  /* 0x0000000000007941 */ /* 0x000fea0003800000 */
.L_x_1051:
[----:B------:R-:W-:Y:S05]  /*188a0*/  @!P1 BRA `(.L_x_1053) ;  /* 0x0000000000049947 */ /* 0x000fea0003800000 */
[----:B------:R-:W-:Y:S01]  /*188b0*/  BPT.TRAP 0x1 ;  /* 0x000000040000795c */ /* 0x000fe20000300000 */
.L_x_1053:
[----:B-1----:R-:W-:-:S04]  /*188c0*/  SHF.L.U32 R0, R19, 0x1f, RZ ;  /* 0x0000001f13007819 */ /* 0x002fc800000006ff */
[----:B------:R-:W1:Y:S02]  /*188d0*/  SYNCS.PHASECHK.TRANS64.TRYWAIT P0, [R3+URZ+0x33460], R0 ;  /* 0x03346000030075a7 */ /* 0x000e64000800017f */
[----:B-1----:R-:W-:Y:S05]  /*188e0*/  @!P0 BRA `(.L_x_1054) ;  /* 0x0000001000f48947 */ /* 0x002fea0003800000 */
.L_x_1089:
[----:B------:R-:W1:Y:S04]  /*188f0*/  LDL R4, [R1+0x4] ;  /* 0x0000040001047983 */ /* 0x000e680000100800 */
[----:B------:R-:W2:Y:S01]  /*18900*/  LDL R10, [R1] ;  /* 0x00000000010a7983 */ /* 0x000ea20000100800 */
[----:B------:R-:W-:Y:S01]  /*18910*/  IMAD R2, R18, 0x7800, RZ ;  /* 0x0000780012027824 */ /* 0x000fe200078e02ff */
[----:B------:R-:W-:Y:S05]  /*18920*/  WARPSYNC.ALL ;  /* 0x0000000000007948 */ /* 0x000fea0003800000 */
[----:B-1----:R-:W-:-:S02]  /*18930*/  LOP3.LUT R0, R2, R4, RZ, 0xfc, !PT ;  /* 0x0000000402007212 */ /* 0x002fc400078efcff */
[----:B--2---:R-:W-:-:S03]  /*18940*/  LOP3.LUT R2, R2, R10, RZ, 0xfc, !PT ;  /* 0x0000000a02027212 */ /* 0x004fc600078efcff */
        /* <DEDUP_REMOVED lines=99> */
.L_x_1055:
[----:B--2---:R-:W-:Y:S01]  /*18f80*/  SYNCS.ARRIVE.TRANS64.A1T0 RZ, [R3+URZ+0x33450], RZ ;  /* 0x033450ff03ff79a7 */ /* 0x004fe2000810003f */
[----:B------:R-:W-:Y:S02]  /*18f90*/  @!P2 VIADD R0, R3, 0x33480 ;  /* 0x000334800300a836 */ /* 0x000fe40000000000 */
[----:B------:R-:W-:-:S03]  /*18fa0*/  VIADD R18, R18, 0x1 ;  /* 0x0000000112127836 */ /* 0x000fc60000000000 */
[----:B------:R-:W-:Y:S01]  /*18fb0*/  @!P2 PRMT R0, RZ, 0x654, R0 ;  /* 0x00000654ff00a816 */ /* 0x000fe20000000000 */
[----:B------:R-:W-:Y:S01]  /*18fc0*/  BAR.SYNC.DEFER_BLOCKING 0x2, 0x80 ;  /* 0x0082000000007b1d */ /* 0x000fe20000010000 */
[----:B------:R-:W-:-:S04]  /*18fd0*/  ISETP.NE.AND P0, PT, R18, 0x2, PT ;  /* 0x000000021200780c */ /* 0x000fc80003f05270 */
[----:B------:R-:W-:Y:S01]  /*18fe0*/  SEL R18, R18, RZ, P0 ;  /* 0x000000ff12127207 */ /* 0x000fe20000000000 */
[----:B------:R2:W-:Y:S02]  /*18ff0*/  @!P2 SYNCS.ARRIVE.TRANS64.RED.A1T0 RZ, [R0+URZ], RZ ;  /* 0x000000ff00ffa9a7 */ /* 0x0005e4000810043f */
[----:B--2---:R-:W-:-:S04]  /*19000*/  SEL R0, RZ, 0x1, P0 ;  /* 0x00000001ff007807 */ /* 0x004fc80000000000 */
[----:B------:R-:W-:-:S07]  /*19010*/  LOP3.LUT R19, R19, R0, RZ, 0x3c, !PT ;  /* 0x0000000013137212 */ /* 0x000fce00078e3cff */
.L_x_1007:
[----:B------:R-:W-:Y:S05]  /*19020*/  BSYNC B6 ;  /* 0x0000000000067941 */ /* 0x000fea0003800000 */
.L_x_1005:
[----:B-1----:R1:W5:Y:S01]  /*19030*/  LDL R2, [R1+0x8] ;  /* 0x0000080001027983 */ /* 0x0023620000100800 */
[----:B------:R-:W-:-:S13]  /*19040*/  LOP3.LUT P0, RZ, R16, 0x2, RZ, 0xc0, !PT ;  /* 0x0000000210ff7812 */ /* 0x000fda000780c0ff */
[----:B-1----:R-:W-:Y:S05]  /*19050*/  @!P0 BRA `(.L_x_1056) ;  /* 0x0000000000208947 */ /* 0x002fea0003800000 */
[----:B------:R-:W1:Y:S08]  /*19060*/  S2UR UR5, SR_CgaCtaId ;  /* 0x00000000000579c3 */ /* 0x000e700000008800 */
[----:B------:R-:W-:Y:S06]  /*19070*/  BAR.SYNC.DEFER_BLOCKING 0x5, 0x180 ;  /* 0x0146000000007b1d */ /* 0x000fec0000010000 */
[----:B------:R-:W-:-:S02]  /*19080*/  UMOV UR4, 0x400 ;  /* 0x0000040000047882 */ /* 0x000fc40000000000 */
[----:B-1----:R-:W-:-:S09]  /*19090*/  ULEA UR4, UR5, UR4, 0x18 ;  /* 0x0000000405047291 */ /* 0x002fd2000f8ec03f */
[----:B-----5:R-:W1:Y:S04]  /*190a0*/  LDS R2, [UR4+0x334d0] ;  /* 0x0334d004ff027984 */ /* 0x020e680008000800 */
[----:B-1----:R1:W-:Y:S01]  /*190b0*/  STL [R1+0x8], R2 ;  /* 0x0000080201007387 */ /* 0x0023e20000100800 */
[----:B------:R-:W-:Y:S06]  /*190c0*/  BAR.ARV 0x4, 0x180 ;  /* 0x0106000000007b1d */ /* 0x000fec0000002000 */
[----:B------:R-:W-:Y:S05]  /*190d0*/  BRA `(.L_x_1057) ;  /* 0x00000000002c7947 */ /* 0x000fea0003800000 */
.L_x_1056:
[----:B--2---:R-:W1:Y:S01]  /*190e0*/  S2R R0, SR_TID.X ;  /* 0x0000000000007919 */ /* 0x004e620000002100 */
[----:B------:R-:W-:Y:S01]  /*190f0*/  BAR.SYNC.DEFER_BLOCKING 0x4, 0x180 ;  /* 0x0106000000007b1d */ /* 0x000fe20000010000 */
[----:B-1----:R-:W-:-:S04]  /*19100*/  LOP3.LUT R0, R0, 0x7f, RZ, 0xc0, !PT ;  /* 0x0000007f00007812 */ /* 0x002fc800078ec0ff */
[----:B------:R-:W-:-:S13]  /*19110*/  ISETP.NE.AND P0, PT, R0, RZ, PT ;  /* 0x000000ff0000720c */ /* 0x000fda0003f05270 */
[----:B------:R-:W1:Y:S01]  /*19120*/  @!P0 S2R R3, SR_CgaCtaId ;  /* 0x0000000000038919 */ /* 0x000e620000008800 */
[----:B------:R-:W-:-:S04]  /*19130*/  @!P0 MOV R0, 0x400 ;  /* 0x0000040000008802 */ /* 0x000fc80000000f00 */
[----:B-1----:R-:W-:Y:S02]  /*19140*/  @!P0 LEA R3, R3, R0, 0x18 ;  /* 0x0000000003038211 */ /* 0x002fe400078ec0ff */
[----:B-----5:R-:W1:Y:S04]  /*19150*/  SHFL.IDX PT, R0, R2, RZ, 0x1f ;  /* 0x00001fff02007589 */ /* 0x020e6800000e0000 */
[----:B------:R3:W-:Y:S04]  /*19160*/  @!P0 STS [R3+0x334d0], R2 ;  /* 0x0334d00203008388 */ /* 0x0007e80000000800 */
[----:B-1----:R3:W-:Y:S01]  /*19170*/  STL [R1+0x8], R0 ;  /* 0x0000080001007387 */ /* 0x0027e20000100800 */
[----:B------:R-:W-:Y:S06]  /*19180*/  BAR.ARV 0x5, 0x180 ;  /* 0x0146000000007b1d */ /* 0x000fec0000002000 */
.L_x_1057:
[----:B--23--:R-:W2:Y:S01]  /*19190*/  LDL R0, [R1+0x8] ;  /* 0x0000080001007983 */ /* 0x00cea20000100800 */
[----:B------:R-:W-:Y:S02]  /*191a0*/  ULDC UR4, c[0x0][0xda8] ;  /* 0x00036a0000047ab9 */ /* 0x000fe40000000800 */
[----:B--2---:R-:W-:-:S13]  /*191b0*/  ISETP.GE.AND P0, PT, R0, UR4, PT ;  /* 0x0000000400007c0c */ /* 0x004fda000bf06270 */
[----:B------:R-:W-:Y:S05]  /*191c0*/  @!P0 BRA `(.L_x_1058) ;  /* 0xffffffc800308947 */ /* 0x000fea000383ffff */
.L_x_996:
[----:B------:R-:W2:Y:S01]  /*191d0*/  LDL.LU R0, [R1+0x10] ;  /* 0x0000100001007983 */ /* 0x000ea20000300800 */
[----:B------:R-:W-:Y:S01]  /*191e0*/  BSSY B0, `(.L_x_1059) ;  /* 0x000000b000007945 */ /* 0x000fe20003800000 */
[----:B------:R-:W3:Y:S01]  /*191f0*/  S2R R4, SR_CgaCtaId ;  /* 0x0000000000047919 */ /* 0x000ee20000008800 */
[----:B--2---:R-:W-:-:S05]  /*19200*/  VIADD R0, R0, 0x1 ;  /* 0x0000000100007836 */ /* 0x004fca0000000000 */
[----:B-1----:R-:W-:-:S04]  /*19210*/  LEA.HI R2, R0, R0, RZ, 0x1 ;  /* 0x0000000000027211 */ /* 0x002fc800078f08ff */
[----:B------:R-:W-:-:S05]  /*19220*/  LOP3.LUT R3, R2, 0xfffffffe, RZ, 0xc0, !PT ;  /* 0xfffffffe02037812 */ /* 0x000fca00078ec0ff */
[----:B------:R-:W-:Y:S01]  /*19230*/  IMAD.IADD R0, R0, 0x1, -R3 ;  /* 0x0000000100007824 */ /* 0x000fe200078e0a03 */
[----:B------:R-:W-:-:S04]  /*19240*/  MOV R3, 0x400 ;  /* 0x0000040000037802 */ /* 0x000fc80000000f00 */
[----:B---3--:R-:W-:Y:S02]  /*19250*/  LEA R3, R4, R3, 0x18 ;  /* 0x0000000304037211 */ /* 0x008fe400078ec0ff */
[----:B------:R-:W-:-:S04]  /*19260*/  SHF.L.U32 R0, R0, 0x1f, RZ ;  /* 0x0000001f00007819 */ /* 0x000fc800000006ff */
[----:B------:R-:W1:Y:S02]  /*19270*/  SYNCS.PHASECHK.TRANS64.TRYWAIT P0, [R3+URZ+0x33420], R0 ;  /* 0x03342000030075a7 */ /* 0x000e64000800017f */
[----:B-1----:R-:W-:Y:S05]  /*19280*/  @!P0 BRA `(.L_x_1060) ;  /* 0x0000000800a08947 */ /* 0x002fea0003800000 */
.L_x_1090:
[----:B------:R-:W-:Y:S05]  /*19290*/  BSYNC B0 ;  /* 0x0000000000007941 */ /* 0x000fea0003800000 */
.L_x_1059:
[----:B------:R-:W-:-:S03]  /*192a0*/  UMOV UR4, 0xffffffff ;  /* 0xffffffff00047882 */ /* 0x000fc60000000000 */
[----:B------:R-:W-:Y:S05]  /*192b0*/  BRA.DIV UR4, `(.L_x_1061) ;  /* 0x0000000a04a87947 */ /* 0x000fea000b800000 */
[----:B-1----:R-:W1:Y:S02]  /*192c0*/  S2R R0, SR_TID.X ;  /* 0x0000000000007919 */ /* 0x002e640000002100 */
[----:B-1----:R-:W-:-:S04]  /*192d0*/  SHF.R.U32.HI R0, RZ, 0x5, R0 ;  /* 0x00000005ff007819 */ /* 0x002fc80000011600 */
[----:B------:R-:W-:-:S05]  /*192e0*/  LOP3.LUT R0, R0, 0x3, RZ, 0xc0, !PT ;  /* 0x0000000300007812 */ /* 0x000fca00078ec0ff */
[----:B------:R1:W2:Y:S02]  /*192f0*/  SHFL.IDX PT, R14, R0, RZ, 0x1f ;  /* 0x00001fff000e7589 */ /* 0x0002a400000e0000 */
.L_x_1093:
[----:B--2---:R-:W-:Y:S01]  /*19300*/  ISETP.NE.AND P0, PT, R14, RZ, PT ;  /* 0x000000ff0e00720c */ /* 0x004fe20003f05270 */
[----:B------:R-:W-:-:S12]  /*19310*/  BSSY B0, `(.L_x_1062) ;  /* 0x000002b000007945 */ /* 0x000fd80003800000 */
[----:B------:R-:W-:Y:S05]  /*19320*/  @P0 BRA `(.L_x_1063) ;  /* 0x0000000000a40947 */ /* 0x000fea0003800000 */
[----:B------:R-:W-:-:S03]  /*19330*/  UMOV UR4, 0xffffffff ;  /* 0xffffffff00047882 */ /* 0x000fc60000000000 */
[----:B------:R-:W-:Y:S05]  /*19340*/  BRA.DIV UR4, `(.L_x_1064) ;  /* 0x0000000a04b87947 */ /* 0x000fea000b800000 */
[----:B------:R-:W-:-:S13]  /*19350*/  ELECT P6, URZ, PT ;  /* 0x00000000003f782f */ /* 0x000fda00038c0000 */
.L_x_1096:
[----:B------:R-:W-:Y:S05]  /*19360*/  @!P6 BRA `(.L_x_1063) ;  /* 0x000000000094e947 */ /* 0x000fea0003800000 */
[----:B------:R-:W-:-:S06]  /*19370*/  ULOP3.LUT UR4, UR46, 0x2, URZ, 0xfc, !UPT ;  /* 0x000000022e047892 */ /* 0x000fcc000f8efc3f */
[----:B-1----:R-:W-:-:S05]  /*19380*/  IMAD.U32 R0, RZ, RZ, UR4 ;  /* 0x00000004ff007e24 */ /* 0x002fca000f8e00ff */
[----:B------:R-:W-:-:S13]  /*19390*/  ISETP.NE.AND P0, PT, R0, 0x3, PT ;  /* 0x000000030000780c */ /* 0x000fda0003f05270 */
[----:B------:R-:W-:Y:S05]  /*193a0*/  @!P0 BRA `(.L_x_1065) ;  /* 0x0000000000048947 */ /* 0x000fea0003800000 */
[----:B------:R-:W-:Y:S01]  /*193b0*/  BPT.TRAP 0x1 ;  /* 0x000000040000795c */ /* 0x000fe20000300000 */
.L_x_1065:
        /* <DEDUP_REMOVED lines=8> */
[----:B------:R-:W-:Y:S02]  /*19440*/  SEL R2, R0, RZ, P2 ;  /* 0x000000ff00027207 */ /* 0x000fe40001000000 */
[----:B------:R-:W-:-:S03]  /*19450*/  SHF.L.U32 R0, R19, 0x1f, RZ ;  /* 0x0000001f13007819 */ /* 0x000fc600000006ff */
[----:B------:R-:W-:Y:S01]  /*19460*/  IMAD R5, R2, 0x8, R5 ;  /* 0x0000000802057824 */ /* 0x000fe200078e0205 */
[----:B-1----:R-:W-:Y:S06]  /*19470*/  @!P1 BRA `(.L_x_1066) ;  /* 0x00000008008c9947 */ /* 0x002fec0003800000 */
.L_x_1097:
[----:B------:R-:W2:Y:S02]  /*19480*/  SYNCS.PHASECHK.TRANS64.TRYWAIT P1, [R5+URZ], R0 ;  /* 0x00000000050075a7 */ /* 0x000ea4000802017f */
[----:B--2---:R-:W-:Y:S05]  /*19490*/  @!P1 BRA `(.L_x_1067) ;  /* 0x0000000800989947 */ /* 0x004fea0003800000 */
.L_x_1098:
[----:B------:R-:W-:Y:S05]  /*194a0*/  @!P0 BRA `(.L_x_1068) ;  /* 0x0000000000048947 */ /* 0x000fea0003800000 */
[----:B------:R-:W-:Y:S01]  /*194b0*/  BPT.TRAP 0x1 ;  /* 0x000000040000795c */ /* 0x000fe20000300000 */
.L_x_1068:
[----:B--2---:R-:W-:-:S04]  /*194c0*/  IMAD R5, R18, 0x8, R3 ;  /* 0x0000000812057824 */ /* 0x004fc800078e0203 */
[----:B------:R-:W2:Y:S02]  /*194d0*/  SYNCS.PHASECHK.TRANS64.TRYWAIT P1, [R5+URZ+0x33460], R4 ;  /* 0x03346004050075a7 */ /* 0x000ea4000802017f */
[----:B--2---:R-:W-:Y:S05]  /*194e0*/  @!P1 BRA `(.L_x_1069) ;  /* 0x0000000800989947 */ /* 0x004fea0003800000 */
.L_x_1099:
[----:B------:R-:W-:Y:S05]  /*194f0*/  @!P0 BRA `(.L_x_1070) ;  /* 0x0000000000048947 */ /* 0x000fea0003800000 */
[----:B------:R-:W-:Y:S01]  /*19500*/  BPT.TRAP 0x1 ;  /* 0x000000040000795c */ /* 0x000fe20000300000 */
.L_x_1070:
[----:B------:R-:W-:-:S04]  /*19510*/  IMAD R3, R2, 0x8, R3 ;  /* 0x0000000802037824 */ /* 0x000fc800078e0203 */
[----:B------:R-:W3:Y:S02]  /*19520*/  SYNCS.PHASECHK.TRANS64.TRYWAIT P1, [R3+URZ+0x33460], R0 ;  /* 0x03346000030075a7 */ /* 0x000ee4000802017f */
[----:B---3--:R-:W-:Y:S05]  /*19530*/  @!P1 BRA `(.L_x_1071) ;  /* 0x0000000800989947 */ /* 0x008fea0003800000 */
.L_x_1100:
[----:B------:R-:W-:Y:S05]  /*19540*/  @!P0 BRA `(.L_x_1072) ;  /* 0x0000000000048947 */ /* 0x000fea0003800000 */
[----:B------:R-:W-:Y:S01]  /*19550*/  BPT.TRAP 0x1 ;  /* 0x000000040000795c */ /* 0x000fe20000300000 */
.L_x_1072:
[----:B------:R-:W4:Y:S02]  /*19560*/  SYNCS.PHASECHK.TRANS64.TRYWAIT P0, [R5+URZ+0x33480], R4 ;  /* 0x03348004050075a7 */ /* 0x000f24000800017f */
[----:B----4-:R-:W-:Y:S05]  /*19570*/  @!P0 BRA `(.L_x_1073) ;  /* 0x00000008009c8947 */ /* 0x010fea0003800000 */
.L_x_1074:
[----:B------:R1:W1:Y:S02]  /*19580*/  SYNCS.PHASECHK.TRANS64.TRYWAIT P0, [R3+URZ+0x33480], R0 ;  /* 0x03348000030075a7 */ /* 0x000264000800017f */
[----:B-1----:R-:W-:Y:S05]  /*19590*/  @!P0 NANOSLEEP.SYNCS 0x989680 ;  /* 0x009896800000895d */ /* 0x002fea0003900000 */
[----:B------:R-:W1:Y:S02]  /*195a0*/  @!P0 SYNCS.PHASECHK.TRANS64 P0, [R3+URZ+0x33480], R0 ;  /* 0x03348000030085a7 */ /* 0x000e64000800007f */
[----:B-1----:R-:W-:Y:S05]  /*195b0*/  @!P0 BRA `(.L_x_1074) ;  /* 0xfffffffc00f08947 */ /* 0x002fea000383ffff */
.L_x_1063:
[----:B------:R-:W-:Y:S05]  /*195c0*/  BSYNC B0 ;  /* 0x0000000000007941 */ /* 0x000fea0003800000 */
.L_x_1062:
[----:B------:R-:W-:Y:S05]  /*195d0*/  EXIT ;  /* 0x000000000000794d */ /* 0x000fea0003800000 */
.L_x_909:
[----:B-1----:R-:W-:-:S04]  /*195e0*/  IMAD.U32 R3, RZ, RZ, UR38 ;  /* 0x00000026ff037e24 */ /* 0x002fc8000f8e00ff */
[----:B------:R1:W2:Y:S03]  /*195f0*/  SYNCS.PHASECHK.TRANS64.TRYWAIT P1, [R3+URZ+0x33400], R0 ;  /* 0x03340000030075a7 */ /* 0x0002a6000802017f */
[----:B--2---:R-:W-:Y:S05]  /*19600*/  @!P1 NANOSLEEP.SYNCS 0x989680 ;  /* 0x009896800000995d */ /* 0x004fea0003900000 */
[----:B------:R-:W2:Y:S02]  /*19610*/  @!P1 SYNCS.PHASECHK.TRANS64 P1, [R3+URZ+0x33400], R0 ;  /* 0x03340000030095a7 */ /* 0x000ea4000802007f */
[----:B--2---:R-:W-:Y:S05]  /*19620*/  @!P1 BRA `(.L_x_909) ;  /* 0xfffffffc00ec9947 */ /* 0x004fea000383ffff */
[----:B------:R-:W-:Y:S05]  /*19630*/  BRA `(.L_x_1075) ;  /* 0xfffffe8400f87947 */ /* 0x000fea000383ffff */
.L_x_913:
[----:B--2---:R2:W3:Y:S02]  /*19640*/  SYNCS.PHASECHK.TRANS64.TRYWAIT P1, [R3+URZ+0x33430], R0 ;  /* 0x03343000030075a7 */ /* 0x0044e4000802017f */
[----:B---3--:R-:W-:Y:S05]  /*19650*/  @!P1 NANOSLEEP.SYNCS 0x989680 ;  /* 0x009896800000995d */ /* 0x008fea0003900000 */
[----:B------:R-:W3:Y:S02]  /*19660*/  @!P1 SYNCS.PHASECHK.TRANS64 P1, [R3+URZ+0x33430], R0 ;  /* 0x03343000030095a7 */ /* 0x000ee4000802007f */
[----:B---3--:R-:W-:Y:S05]  /*19670*/  @!P1 BRA `(.L_x_913) ;  /* 0xfffffffc00f09947 */ /* 0x008fea000383ffff */
[----:B------:R-:W-:Y:S05]  /*19680*/  BRA `(.L_x_912) ;  /* 0xfffffe8800247947 */ /* 0x000fea000383ffff */
.L_x_929:
[----:B--2---:R-:W-:-:S04]  /*19690*/  IMAD.U32 R11, RZ, RZ, UR6 ;  /* 0x00000006ff0b7e24 */ /* 0x004fc8000f8e00ff */
[----:B------:R2:W3:Y:S03]  /*196a0*/  SYNCS.PHASECHK.TRANS64.TRYWAIT P1, [R11+URZ+0x33430], R10 ;  /* 0x0334300a0b0075a7 */ /* 0x0004e6000802017f */
[----:B---3--:R-:W-:Y:S05]  /*196b0*/  @!P1 NANOSLEEP.SYNCS 0x989680 ;  /* 0x009896800000995d */ /* 0x008fea0003900000 */
[----:B------:R-:W3:Y:S02]  /*196c0*/  @!P1 SYNCS.PHASECHK.TRANS64 P1, [R11+URZ+0x33430], R10 ;  /* 0x0334300a0b0095a7 */ /* 0x000ee4000802007f */
[----:B---3--:R-:W-:Y:S05]  /*196d0*/  @!P1 BRA `(.L_x_929) ;  /* 0xfffffffc00ec9947 */ /* 0x008fea000383ffff */
[----:B------:R-:W-:Y:S05]  /*196e0*/  BRA `(.L_x_926) ;  /* 0xfffffecc00487947 */ /* 0x000fea000383ffff */
.L_x_933:
[----:B--2---:R-:W-:-:S04]  /*196f0*/  IMAD.U32 R11, RZ, RZ, UR6 ;  /* 0x00000006ff0b7e24 */ /* 0x004fc8000f8e00ff */
[----:B------:R2:W3:Y:S03]  /*19700*/  SYNCS.PHASECHK.TRANS64.TRYWAIT P1, [R11+URZ+0x33450], R10 ;  /* 0x0334500a0b0075a7 */ /* 0x0004e6000802017f */
[----:B---3--:R-:W-:Y:S05]  /*19710*/  @!P1 NANOSLEEP.SYNCS 0x989680 ;  /* 0x009896800000995d */ /* 0x008fea0003900000 */
[----:B------:R-:W3:Y:S02]  /*19720*/  @!P1 SYNCS.PHASECHK.TRANS64 P1, [R11+URZ+0x33450], R10 ;  /* 0x0334500a0b0095a7 */ /* 0x000ee4000802007f */
[----:B---3--:R-:W-:Y:S05]  /*19730*/  @!P1 BRA `(.L_x_933) ;  /* 0xfffffffc00ec9947 */ /* 0x008fea000383ffff */
[----:B------:R-:W-:Y:S05]  /*19740*/  BRA `(.L_x_930) ;  /* 0xfffffed800447947 */ /* 0x000fea000383ffff */
.L_x_951:
[----:B--2---:R-:W-:-:S04]  /*19750*/  IMAD.U32 R3, RZ, RZ, UR6 ;  /* 0x00000006ff037e24 */ /* 0x004fc8000f8e00ff */
[----:B------:R2:W3:Y:S03]  /*19760*/  SYNCS.PHASECHK.TRANS64.TRYWAIT P1, [R3+URZ+0x33430], R0 ;  /* 0x03343000030075a7 */ /* 0x0004e6000802017f */
[----:B---3--:R-:W-:Y:S05]  /*19770*/  @!P1 NANOSLEEP.SYNCS 0x989680 ;  /* 0x009896800000995d */ /* 0x008fea0003900000 */
[----:B------:R-:W3:Y:S02]  /*19780*/  @!P1 SYNCS.PHASECHK.TRANS64 P1, [R3+URZ+0x33430], R0 ;  /* 0x03343000030095a7 */ /* 0x000ee4000802007f */
[----:B---3--:R-:W-:Y:S05]  /*19790*/  @!P1 BRA `(.L_x_951) ;  /* 0xfffffffc00ec9947 */ /* 0x008fea000383ffff */
[----:B------:R-:W-:Y:S05]  /*197a0*/  BRA `(.L_x_948) ;  /* 0xffffff1800607947 */ /* 0x000fea000383ffff */
.L_x_955:
[----:B--2---:R-:W-:-:S04]  /*197b0*/  IMAD.U32 R3, RZ, RZ, UR6 ;  /* 0x00000006ff037e24 */ /* 0x004fc8000f8e00ff */
[----:B------:R2:W3:Y:S03]  /*197c0*/  SYNCS.PHASECHK.TRANS64.TRYWAIT P1, [R3+URZ+0x33450], R0 ;  /* 0x03345000030075a7 */ /* 0x0004e6000802017f */
[----:B---3--:R-:W-:Y:S05]  /*197d0*/  @!P1 NANOSLEEP.SYNCS 0x989680 ;  /* 0x009896800000995d */ /* 0x008fea0003900000 */
[----:B------:R-:W3:Y:S02]  /*197e0*/  @!P1 SYNCS.PHASECHK.TRANS64 P1, [R3+URZ+0x33450], R0 ;  /* 0x03345000030095a7 */ /* 0x000ee4000802007f */
[----:B---3--:R-:W-:Y:S05]  /*197f0*/  @!P1 BRA `(.L_x_955) ;  /* 0xfffffffc00ec9947 */ /* 0x008fea000383ffff */
[----:B------:R-:W-:Y:S05]  /*19800*/  BRA `(.L_x_952) ;  /* 0xffffff2400687947 */ /* 0x000fea000383ffff */
.L_x_962:
[----:B--2---:R-:W-:-:S04]  /*19810*/  IMAD.U32 R3, RZ, RZ, UR6 ;  /* 0x00000006ff037e24 */ /* 0x004fc8000f8e00ff */
[----:B------:R2:W3:Y:S03]  /*19820*/  SYNCS.PHASECHK.TRANS64.TRYWAIT P1, [R3+URZ+0x33430], R0 ;  /* 0x03343000030075a7 */ /* 0x0004e6000802017f */
[----:B---3--:R-:W-:Y:S05]  /*19830*/  @!P1 NANOSLEEP.SYNCS 0x989680 ;  /* 0x009896800000995d */ /* 0x008fea0003900000 */
[----:B------:R-:W3:Y:S02]  /*19840*/  @!P1 SYNCS.PHASECHK.TRANS64 P1, [R3+URZ+0x33430], R0 ;  /* 0x03343000030095a7 */ /* 0x000ee4000802007f */
[----:B---3--:R-:W-:Y:S05]  /*19850*/  @!P1 BRA `(.L_x_962) ;  /* 0xfffffffc00ec9947 */ /* 0x008fea000383ffff */
[----:B------:R-:W-:Y:S05]  /*19860*/  BRA `(.L_x_959) ;  /* 0xffffff4800087947 */ /* 0x000fea000383ffff */
.L_x_966:
[----:B--2---:R-:W-:-:S04]  /*19870*/  IMAD.U32 R3, RZ, RZ, UR6 ;  /* 0x00000006ff037e24 */ /* 0x004fc8000f8e00ff */
[----:B------:R2:W3:Y:S03]  /*19880*/  SYNCS.PHASECHK.TRANS64.TRYWAIT P1, [R3+URZ+0x33450], R0 ;  /* 0x03345000030075a7 */ /* 0x0004e6000802017f */
[----:B---3--:R-:W-:Y:S05]  /*19890*/  @!P1 NANOSLEEP.SYNCS 0x989680 ;  /* 0x009896800000995d */ /* 0x008fea0003900000 */
[----:B------:R-:W3:Y:S02]  /*198a0*/  @!P1 SYNCS.PHASECHK.TRANS64 P1, [R3+URZ+0x33450], R0 ;  /* 0x03345000030095a7 */ /* 0x000ee4000802007f */
[----:B---3--:R-:W-:Y:S05]  /*198b0*/  @!P1 BRA `(.L_x_966) ;  /* 0xfffffffc00ec9947 */ /* 0x008fea000383ffff */
[----:B------:R-:W-:Y:S05]  /*198c0*/  BRA `(.L_x_963) ;  /* 0xffffff5400107947 */ /* 0x000fea000383ffff */
.L_x_980:
[----:B--2---:R-:W-:-:S04]  /*198d0*/  IMAD.U32 R7, RZ, RZ, UR9 ;  /* 0x00000009ff077e24 */ /* 0x004fc8000f8e00ff */
[----:B------:R2:W3:Y:S03]  /*198e0*/  SYNCS.PHASECHK.TRANS64.TRYWAIT P1, [R7+URZ+0x33450], R4 ;  /* 0x03345004070075a7 */ /* 0x0004e6000802017f */
[----:B---3--:R-:W-:Y:S05]  /*198f0*/  @!P1 NANOSLEEP.SYNCS 0x989680 ;  /* 0x009896800000995d */ /* 0x008fea0003900000 */
[----:B------:R-:W3:Y:S02]  /*19900*/  @!P1 SYNCS.PHASECHK.TRANS64 P1, [R7+URZ+0x33450], R4 ;  /* 0x03345004070095a7 */ /* 0x000ee4000802007f */
[----:B---3--:R-:W-:Y:S05]  /*19910*/  @!P1 BRA `(.L_x_980) ;  /* 0xfffffffc00ec9947 */ /* 0x008fea000383ffff */
[----:B------:R-:W-:Y:S05]  /*19920*/  BRA `(.L_x_979) ;  /* 0xffffff9000747947 */ /* 0x000fea000383ffff */
.L_x_1012:
[----:B------:R-:W-:Y:S02]  /*19930*/  IMAD.MOV.U32 R13, RZ, RZ, R4 ;  /* 0x000000ffff0d7224 */ /* 0x000fe400078e0004 */
[----:B------:R-:W-:Y:S02]  /*19940*/  IMAD.MOV.U32 R12, RZ, RZ, RZ ;  /* 0x000000ffff0c7224 */ /* 0x000fe400078e00ff */
[----:B------:R-:W-:Y:S02]  /*19950*/  IMAD.MOV.U32 R11, RZ, RZ, 0x1f ;  /* 0x0000001fff0b7424 */ /* 0x000fe400078e00ff */
[----:B------:R-:W-:-:S07]  /*19960*/  IMAD.MOV.U32 R15, RZ, RZ, -0x1 ;  /* 0xffffffffff0f7424 */ /* 0x000fce00078e00ff */
[----:B------:R-:W-:Y:S05]  /*19970*/  WARPSYNC.COLLECTIVE R15, `(.L_x_1076) ;  /* 0x000000000f087348 */ /* 0x000fea0003c00000 */
[----:B------:R1:W2:Y:S02]  /*19980*/  SHFL.IDX P6, R14, R13, R12, R11 ;  /* 0x0000000c0d0e7389 */ /* 0x0002a400000c000b */
[----:B-12---:R-:W-:Y:S01]  /*19990*/  ENDCOLLECTIVE ;  /* 0x000000000000791b */ /* 0x006fe20003800000 */
.L_x_1076:
[----:B------:R-:W-:Y:S05]  /*199a0*/  BRA `(.L_x_1077) ;  /* 0xffffffd000487947 */ /* 0x000fea000383ffff */
.L_x_1014:
[----:B------:R-:W-:Y:S01]  /*199b0*/  BSSY B0, `(.L_x_1078) ;  /* 0x0000006000007945 */ /* 0x000fe20003800000 */
[----:B------:R-:W-:-:S07]  /*199c0*/  IMAD.MOV.U32 R15, RZ, RZ, -0x1 ;  /* 0xffffffffff0f7424 */ /* 0x000fce00078e00ff */
[----:B------:R-:W-:Y:S05]  /*199d0*/  WARPSYNC.COLLECTIVE R15, `(.L_x_1079) ;  /* 0x000000000f0c7348 */ /* 0x000fea0003c00000 */
[----:B------:R-:W-:Y:S02]  /*199e0*/  ELECT P6, UR62, PT ;  /* 0x00000000003e782f */ /* 0x000fe400038c0000 */
[----:B------:R-:W-:Y:S01]  /*199f0*/  MOV R14, UR62 ;  /* 0x0000003e000e7c02 */ /* 0x000fe20008000f00 */
[----:B------:R-:W-:Y:S10]  /*19a00*/  ENDCOLLECTIVE ;  /* 0x000000000000791b */ /* 0x000ff40003800000 */
.L_x_1079:
[----:B------:R-:W-:Y:S05]  /*19a10*/  BSYNC B0 ;  /* 0x0000000000007941 */ /* 0x000fea0003800000 */
.L_x_1078:
[----:B------:R-:W-:Y:S05]  /*19a20*/  BRA `(.L_x_1080) ;  /* 0xffffffd000487947 */ /* 0x000fea000383ffff */
.L_x_1017:
[----:B-1----:R1:W2:Y:S02]  /*19a30*/  SYNCS.PHASECHK.TRANS64.TRYWAIT P3, [R2+URZ+0x33480], R3 ;  /* 0x03348003020075a7 */ /* 0x0022a4000806017f */
[----:B--2---:R-:W-:Y:S05]  /*19a40*/  @!P3 NANOSLEEP.SYNCS 0x989680 ;  /* 0x009896800000b95d */ /* 0x004fea0003900000 */
[----:B------:R-:W2:Y:S02]  /*19a50*/  @!P3 SYNCS.PHASECHK.TRANS64 P3, [R2+URZ+0x33480], R3 ;  /* 0x033480030200b5a7 */ /* 0x000ea4000806007f */
[----:B--2---:R-:W-:Y:S05]  /*19a60*/  @!P3 BRA `(.L_x_1017) ;  /* 0xfffffffc00f0b947 */ /* 0x004fea000383ffff */
[----:B------:R-:W-:Y:S05]  /*19a70*/  BRA `(.L_x_1081) ;  /* 0xffffffd000987947 */ /* 0x000fea000383ffff */
.L_x_1019:
[----:B--2---:R2:W3:Y:S02]  /*19a80*/  SYNCS.PHASECHK.TRANS64.TRYWAIT P3, [R2+URZ+0x33440], R3 ;  /* 0x03344003020075a7 */ /* 0x0044e4000806017f */
[----:B---3--:R-:W-:Y:S05]  /*19a90*/  @!P3 NANOSLEEP.SYNCS 0x989680 ;  /* 0x009896800000b95d */ /* 0x008fea0003900000 */
[----:B------:R-:W3:Y:S02]  /*19aa0*/  @!P3 SYNCS.PHASECHK.TRANS64 P3, [R2+URZ+0x33440], R3 ;  /* 0x033440030200b5a7 */ /* 0x000ee4000806007f */
[----:B---3--:R-:W-:Y:S05]  /*19ab0*/  @!P3 BRA `(.L_x_1019) ;  /* 0xfffffffc00f0b947 */ /* 0x008fea000383ffff */
[----:B------:R-:W-:Y:S05]  /*19ac0*/  BRA `(.L_x_1082) ;  /* 0xffffffd400147947 */ /* 0x000fea000383ffff */
.L_x_1022:
[----:B-1----:R-:W-:-:S04]  /*19ad0*/  IMAD.U32 R5, RZ, RZ, UR40 ;  /* 0x00000028ff057e24 */ /* 0x002fc8000f8e00ff */
[----:B------:R1:W2:Y:S03]  /*19ae0*/  SYNCS.PHASECHK.TRANS64.TRYWAIT P0, [R5+URZ+0x33420], R2 ;  /* 0x03342002050075a7 */ /* 0x0002a6000800017f */
[----:B--2---:R-:W-:Y:S05]  /*19af0*/  @!P0 NANOSLEEP.SYNCS 0x989680 ;  /* 0x009896800000895d */ /* 0x004fea0003900000 */
[----:B------:R-:W2:Y:S02]  /*19b00*/  @!P0 SYNCS.PHASECHK.TRANS64 P0, [R5+URZ+0x33420], R2 ;  /* 0x03342002050085a7 */ /* 0x000ea4000800007f */
[----:B--2---:R-:W-:Y:S05]  /*19b10*/  @!P0 BRA `(.L_x_1022) ;  /* 0xfffffffc00ec8947 */ /* 0x004fea000383ffff */
[----:B------:R-:W-:Y:S05]  /*19b20*/  BRA `(.L_x_1083) ;  /* 0xffffffd8002c7947 */ /* 0x000fea000383ffff */
.L_x_1028:
[----:B-1----:R1:W2:Y:S02]  /*19b30*/  SYNCS.PHASECHK.TRANS64.TRYWAIT P0, [R6+URZ+0x33480], R4 ;  /* 0x03348004060075a7 */ /* 0x0022a4000800017f */
[----:B--2---:R-:W-:Y:S05]  /*19b40*/  @!P0 NANOSLEEP.SYNCS 0x989680 ;  /* 0x009896800000895d */ /* 0x004fea0003900000 */
[----:B------:R-:W2:Y:S02]  /*19b50*/  @!P0 SYNCS.PHASECHK.TRANS64 P0, [R6+URZ+0x33480], R4 ;  /* 0x03348004060085a7 */ /* 0x000ea4000800007f */
[----:B--2---:R-:W-:Y:S05]  /*19b60*/  @!P0 BRA `(.L_x_1028) ;  /* 0xfffffffc00f08947 */ /* 0x004fea000383ffff */
[----:B------:R-:W-:Y:S05]  /*19b70*/  BRA `(.L_x_1084) ;  /* 0xffffffd800b87947 */ /* 0x000fea000383ffff */
.L_x_1035:
[----:B--2---:R2:W3:Y:S02]  /*19b80*/  SYNCS.PHASECHK.TRANS64.TRYWAIT P0, [R6+URZ+0x33440], R4 ;  /* 0x03344004060075a7 */ /* 0x0044e4000800017f */
[----:B---3--:R-:W-:Y:S05]  /*19b90*/  @!P0 NANOSLEEP.SYNCS 0x989680 ;  /* 0x009896800000895d */ /* 0x008fea0003900000 */
[----:B------:R-:W3:Y:S02]  /*19ba0*/  @!P0 SYNCS.PHASECHK.TRANS64 P0, [R6+URZ+0x33440], R4 ;  /* 0x03344004060085a7 */ /* 0x000ee4000800007f */
[----:B---3--:R-:W-:Y:S05]  /*19bb0*/  @!P0 BRA `(.L_x_1035) ;  /* 0xfffffffc00f08947 */ /* 0x008fea000383ffff */
[----:B------:R-:W-:Y:S05]  /*19bc0*/  BRA `(.L_x_1085) ;  /* 0xffffffdc00b47947 */ /* 0x000fea000383ffff */
.L_x_1043:
[----:B-1----:R1:W2:Y:S02]  /*19bd0*/  SYNCS.PHASECHK.TRANS64.TRYWAIT P3, [R13+URZ+0x33470], R4 ;  /* 0x033470040d0075a7 */ /* 0x0022a4000806017f */
[----:B--2---:R-:W-:Y:S05]  /*19be0*/  @!P3 NANOSLEEP.SYNCS 0x989680 ;  /* 0x009896800000b95d */ /* 0x004fea0003900000 */
[----:B------:R-:W2:Y:S02]  /*19bf0*/  @!P3 SYNCS.PHASECHK.TRANS64 P3, [R13+URZ+0x33470], R4 ;  /* 0x033470040d00b5a7 */ /* 0x000ea4000806007f */
[----:B--2---:R-:W-:Y:S05]  /*19c00*/  @!P3 BRA `(.L_x_1043) ;  /* 0xfffffffc00f0b947 */ /* 0x004fea000383ffff */
[----:B------:R-:W-:Y:S05]  /*19c10*/  BRA `(.L_x_1086) ;  /* 0xffffffe000c87947 */ /* 0x000fea000383ffff */
.L_x_1045:
[----:B-1----:R1:W2:Y:S02]  /*19c20*/  SYNCS.PHASECHK.TRANS64.TRYWAIT P3, [R13+URZ+0x33460], R4 ;  /* 0x033460040d0075a7 */ /* 0x0022a4000806017f */
[----:B--2---:R-:W-:Y:S05]  /*19c30*/  @!P3 NANOSLEEP.SYNCS 0x989680 ;  /* 0x009896800000b95d */ /* 0x004fea0003900000 */
[----:B------:R-:W2:Y:S02]  /*19c40*/  @!P3 SYNCS.PHASECHK.TRANS64 P3, [R13+URZ+0x33460], R4 ;  /* 0x033460040d00b5a7 */ /* 0x000ea4000806007f */
[----:B--2---:R-:W-:Y:S05]  /*19c50*/  @!P3 BRA `(.L_x_1045) ;  /* 0xfffffffc00f0b947 */ /* 0x004fea000383ffff */
[----:B------:R-:W-:Y:S05]  /*19c60*/  BRA `(.L_x_1087) ;  /* 0xffffffe000d07947 */ /* 0x000fea000383ffff */
.L_x_1052:
[----:B-1----:R1:W2:Y:S02]  /*19c70*/  SYNCS.PHASECHK.TRANS64.TRYWAIT P0, [R3+URZ+0x33470], R0 ;  /* 0x03347000030075a7 */ /* 0x0022a4000800017f */
[----:B--2---:R-:W-:Y:S05]  /*19c80*/  @!P0 NANOSLEEP.SYNCS 0x989680 ;  /* 0x009896800000895d */ /* 0x004fea0003900000 */
[----:B------:R-:W2:Y:S02]  /*19c90*/  @!P0 SYNCS.PHASECHK.TRANS64 P0, [R3+URZ+0x33470], R0 ;  /* 0x03347000030085a7 */ /* 0x000ea4000800007f */
[----:B--2---:R-:W-:Y:S05]  /*19ca0*/  @!P0 BRA `(.L_x_1052) ;  /* 0xfffffffc00f08947 */ /* 0x004fea000383ffff */
[----:B------:R-:W-:Y:S05]  /*19cb0*/  BRA `(.L_x_1088) ;  /* 0xffffffe800f47947 */ /* 0x000fea000383ffff */
.L_x_1054:
[----:B-1----:R1:W2:Y:S02]  /*19cc0*/  SYNCS.PHASECHK.TRANS64.TRYWAIT P0, [R3+URZ+0x33460], R0 ;  /* 0x03346000030075a7 */ /* 0x0022a4000800017f */
[----:B--2---:R-:W-:Y:S05]  /*19cd0*/  @!P0 NANOSLEEP.SYNCS 0x989680 ;  /* 0x009896800000895d */ /* 0x004fea0003900000 */
[----:B------:R-:W2:Y:S02]  /*19ce0*/  @!P0 SYNCS.PHASECHK.TRANS64 P0, [R3+URZ+0x33460], R0 ;  /* 0x03346000030085a7 */ /* 0x000ea4000800007f */
[----:B--2---:R-:W-:Y:S05]  /*19cf0*/  @!P0 BRA `(.L_x_1054) ;  /* 0xfffffffc00f08947 */ /* 0x004fea000383ffff */
[----:B------:R-:W-:Y:S05]  /*19d00*/  BRA `(.L_x_1089) ;  /* 0xffffffe800f87947 */ /* 0x000fea000383ffff */
.L_x_1060:
[----:B-1----:R1:W2:Y:S02]  /*19d10*/  SYNCS.PHASECHK.TRANS64.TRYWAIT P0, [R3+URZ+0x33420], R0 ;  /* 0x03342000030075a7 */ /* 0x0022a4000800017f */
[----:B--2---:R-:W-:Y:S05]  /*19d20*/  @!P0 NANOSLEEP.SYNCS 0x989680 ;  /* 0x009896800000895d */ /* 0x004fea0003900000 */
[----:B------:R-:W2:Y:S02]  /*19d30*/  @!P0 SYNCS.PHASECHK.TRANS64 P0, [R3+URZ+0x33420], R0 ;  /* 0x03342000030085a7 */ /* 0x000ea4000800007f */
[----:B--2---:R-:W-:Y:S05]  /*19d40*/  @!P0 BRA `(.L_x_1060) ;  /* 0xfffffffc00f08947 */ /* 0x004fea000383ffff */
[----:B------:R-:W-:Y:S05]  /*19d50*/  BRA `(.L_x_1090) ;  /* 0xfffffff4004c7947 */ /* 0x000fea000383ffff */
.L_x_1061:
[----:B------:R-:W2:Y:S01]  /*19d60*/  S2R R2, SR_TID.X ;  /* 0x0000000000027919 */ /* 0x000ea20000002100 */
[----:B------:R-:W-:Y:S01]  /*19d70*/  BSSY B0, `(.L_x_1091) ;  /* 0x000000a000007945 */ /* 0x000fe20003800000 */
[----:B------:R-:W-:Y:S02]  /*19d80*/  IMAD.MOV.U32 R12, RZ, RZ, RZ ;  /* 0x000000ffff0c7224 */ /* 0x000fe400078e00ff */
[----:B------:R-:W-:Y:S02]  /*19d90*/  IMAD.MOV.U32 R11, RZ, RZ, 0x1f ;  /* 0x0000001fff0b7424 */ /* 0x000fe400078e00ff */
[----:B------:R-:W-:Y:S01]  /*19da0*/  IMAD.MOV.U32 R15, RZ, RZ, -0x1 ;  /* 0xffffffffff0f7424 */ /* 0x000fe200078e00ff */
[----:B--2---:R-:W-:-:S04]  /*19db0*/  SHF.R.U32.HI R2, RZ, 0x5, R2 ;  /* 0x00000005ff027819 */ /* 0x004fc80000011602 */
[----:B------:R-:W-:-:S05]  /*19dc0*/  LOP3.LUT R2, R2, 0x3, RZ, 0xc0, !PT ;  /* 0x0000000302027812 */ /* 0x000fca00078ec0ff */
[----:B------:R-:W-:-:S07]  /*19dd0*/  IMAD.MOV.U32 R13, RZ, RZ, R2 ;  /* 0x000000ffff0d7224 */ /* 0x000fce00078e0002 */
[----:B-1----:R-:W-:Y:S05]  /*19de0*/  WARPSYNC.COLLECTIVE R15, `(.L_x_1092) ;  /* 0x000000000f087348 */ /* 0x002fea0003c00000 */
[----:B------:R2:W3:Y:S02]  /*19df0*/  SHFL.IDX P6, R14, R13, R12, R11 ;  /* 0x0000000c0d0e7389 */ /* 0x0004e400000c000b */
[----:B-123--:R-:W-:Y:S01]  /*19e00*/  ENDCOLLECTIVE ;  /* 0x000000000000791b */ /* 0x00efe20003800000 */
.L_x_1092:
[----:B------:R-:W-:Y:S05]  /*19e10*/  BSYNC B0 ;  /* 0x0000000000007941 */ /* 0x000fea0003800000 */
.L_x_1091:
[----:B------:R-:W-:Y:S05]  /*19e20*/  BRA `(.L_x_1093) ;  /* 0xfffffff400347947 */ /* 0x000fea000383ffff */
.L_x_1064:
[----:B------:R-:W-:Y:S01]  /*19e30*/  BSSY B1, `(.L_x_1094) ;  /* 0x0000006000017945 */ /* 0x000fe20003800000 */
[----:B------:R-:W-:-:S07]  /*19e40*/  IMAD.MOV.U32 R15, RZ, RZ, -0x1 ;  /* 0xffffffffff0f7424 */ /* 0x000fce00078e00ff */
[----:B-1----:R-:W-:Y:S05]  /*19e50*/  WARPSYNC.COLLECTIVE R15, `(.L_x_1095) ;  /* 0x000000000f0c7348 */ /* 0x002fea0003c00000 */
[----:B------:R-:W-:Y:S02]  /*19e60*/  ELECT P6, UR62, PT ;  /* 0x00000000003e782f */ /* 0x000fe400038c0000 */
[----:B------:R-:W-:Y:S01]  /*19e70*/  MOV R14, UR62 ;  /* 0x0000003e000e7c02 */ /* 0x000fe20008000f00 */
[----:B-1----:R-:W-:Y:S10]  /*19e80*/  ENDCOLLECTIVE ;  /* 0x000000000000791b */ /* 0x002ff40003800000 */
.L_x_1095:
[----:B------:R-:W-:Y:S05]  /*19e90*/  BSYNC B1 ;  /* 0x0000000000017941 */ /* 0x000fea0003800000 */
.L_x_1094:
[----:B------:R-:W-:Y:S05]  /*19ea0*/  BRA `(.L_x_1096) ;  /* 0xfffffff4002c7947 */ /* 0x000fea000383ffff */
.L_x_1066:
[----:B-1----:R1:W2:Y:S02]  /*19eb0*/  SYNCS.PHASECHK.TRANS64.TRYWAIT P1, [R7+URZ], R4 ;  /* 0x00000004070075a7 */ /* 0x0022a4000802017f */
[----:B--2---:R-:W-:Y:S05]  /*19ec0*/  @!P1 NANOSLEEP.SYNCS 0x989680 ;  /* 0x009896800000995d */ /* 0x004fea0003900000 */
[----:B------:R-:W2:Y:S02]  /*19ed0*/  @!P1 SYNCS.PHASECHK.TRANS64 P1, [R7+URZ], R4 ;  /* 0x00000004070095a7 */ /* 0x000ea4000802007f */
[----:B--2---:R-:W-:Y:S05]  /*19ee0*/  @!P1 BRA `(.L_x_1066) ;  /* 0xfffffffc00f09947 */ /* 0x004fea000383ffff */
[----:B------:R-:W-:Y:S05]  /*19ef0*/  BRA `(.L_x_1097) ;  /* 0xfffffff400607947 */ /* 0x000fea000383ffff */
.L_x_1067:
[----:B--2---:R2:W3:Y:S02]  /*19f00*/  SYNCS.PHASECHK.TRANS64.TRYWAIT P1, [R5+URZ], R0 ;  /* 0x00000000050075a7 */ /* 0x0044e4000802017f */
[----:B---3--:R-:W-:Y:S05]  /*19f10*/  @!P1 NANOSLEEP.SYNCS 0x989680 ;  /* 0x009896800000995d */ /* 0x008fea0003900000 */
[----:B------:R-:W3:Y:S02]  /*19f20*/  @!P1 SYNCS.PHASECHK.TRANS64 P1, [R5+URZ], R0 ;  /* 0x00000000050095a7 */ /* 0x000ee4000802007f */
[----:B---3--:R-:W-:Y:S05]  /*19f30*/  @!P1 BRA `(.L_x_1067) ;  /* 0xfffffffc00f09947 */ /* 0x008fea000383ffff */
[----:B------:R-:W-:Y:S05]  /*19f40*/  BRA `(.L_x_1098) ;  /* 0xfffffff400547947 */ /* 0x000fea000383ffff */
.L_x_1069:
[----:B--2---:R2:W3:Y:S02]  /*19f50*/  SYNCS.PHASECHK.TRANS64.TRYWAIT P1, [R5+URZ+0x33460], R4 ;  /* 0x03346004050075a7 */ /* 0x0044e4000802017f */
[----:B---3--:R-:W-:Y:S05]  /*19f60*/  @!P1 NANOSLEEP.SYNCS 0x989680 ;  /* 0x009896800000995d */ /* 0x008fea0003900000 */
[----:B------:R-:W3:Y:S02]  /*19f70*/  @!P1 SYNCS.PHASECHK.TRANS64 P1, [R5+URZ+0x33460], R4 ;  /* 0x03346004050095a7 */ /* 0x000ee4000802007f */
[----:B---3--:R-:W-:Y:S05]  /*19f80*/  @!P1 BRA `(.L_x_1069) ;  /* 0xfffffffc00f09947 */ /* 0x008fea000383ffff */
[----:B------:R-:W-:Y:S05]  /*19f90*/  BRA `(.L_x_1099) ;  /* 0xfffffff400547947 */ /* 0x000fea000383ffff */
.L_x_1071:
[----:B---3--:R3:W4:Y:S02]  /*19fa0*/  SYNCS.PHASECHK.TRANS64.TRYWAIT P1, [R3+URZ+0x33460], R0 ;  /* 0x03346000030075a7 */ /* 0x008724000802017f */
[----:B----4-:R-:W-:Y:S05]  /*19fb0*/  @!P1 NANOSLEEP.SYNCS 0x989680 ;  /* 0x009896800000995d */ /* 0x010fea0003900000 */
[----:B------:R-:W4:Y:S02]  /*19fc0*/  @!P1 SYNCS.PHASECHK.TRANS64 P1, [R3+URZ+0x33460], R0 ;  /* 0x03346000030095a7 */ /* 0x000f24000802007f */
[----:B----4-:R-:W-:Y:S05]  /*19fd0*/  @!P1 BRA `(.L_x_1071) ;  /* 0xfffffffc00f09947 */ /* 0x010fea000383ffff */
[----:B------:R-:W-:Y:S05]  /*19fe0*/  BRA `(.L_x_1100) ;  /* 0xfffffff400547947 */ /* 0x000fea000383ffff */
.L_x_1073:
[----:B----4-:R4:W1:Y:S02]  /*19ff0*/  SYNCS.PHASECHK.TRANS64.TRYWAIT P0, [R5+URZ+0x33480], R4 ;  /* 0x03348004050075a7 */ /* 0x010864000800017f */
[----:B-1----:R-:W-:Y:S05]  /*1a000*/  @!P0 NANOSLEEP.SYNCS 0x989680 ;  /* 0x009896800000895d */ /* 0x002fea0003900000 */
[----:B------:R-:W1:Y:S02]  /*1a010*/  @!P0 SYNCS.PHASECHK.TRANS64 P0, [R5+URZ+0x33480], R4 ;  /* 0x03348004050085a7 */ /* 0x000e64000800007f */
[----:B-1----:R-:W-:Y:S05]  /*1a020*/  @!P0 BRA `(.L_x_1073) ;  /* 0xfffffffc00f08947 */ /* 0x002fea000383ffff */
[----:B------:R-:W-:Y:S05]  /*1a030*/  BRA `(.L_x_1074) ;  /* 0xfffffff400507947 */ /* 0x000fea000383ffff */
.L_x_1101:
        /* <DEDUP_REMOVED lines=12> */
.L_x_2701:


//--------------------- .text._ZN7cutlass13device_kernelIN5flash11enable_sm90INS1_16FlashAttnFwdSm90INS1_25CollectiveMainloopFwdSm90ILi2EN4cute5tupleIJNS5_1CILi1EEES8_S8_EEENS6_IJNS7_ILi128EEENS7_ILi160EEENS7_ILi192EEEEEELi192ENS_12float_e4m3_tEfNS_4arch4Sm90ELb0ELb1ELb0ELb1ELb0ELb0ELb0ELb1ELb1ELb0ELb0ELb0EEENS1_21CollectiveEpilogueFwdINS6_IJSA_SC_SB_EEES9_NS_10bfloat16_tESG_Li256ELb1ELb0ELb0ELb1EEENS1_36VarlenDynamicPersistentTileSchedulerILi128ELi160ELi256ELi128ELb0ELb0ELb1ELb1ELb0ELb1EEEEEEEEEvNT_6ParamsE --------------------------
	.section	.text._ZN7cutlass13device_kernelIN5flash11enable_sm90INS1_16FlashAttnFwdSm90INS1_25CollectiveMainloopFwdSm90ILi2EN4cute5tupleIJNS5_1CILi1EEES8_S8_EEENS6_IJNS7_ILi128EEENS7_ILi160EEENS7_ILi192EEEEEELi192ENS_12float_e4m3_tEfNS_4arch4Sm90ELb0ELb1ELb0ELb1ELb0ELb0ELb0ELb1ELb1ELb0ELb0ELb0EEENS1_21CollectiveEpilogueFwdINS6_IJSA_SC_SB_EEES9_NS_10bfloat16_tESG_Li256ELb1ELb0ELb0ELb1EEENS1_36VarlenDynamicPersistentTileSchedulerILi128ELi160ELi256ELi128ELb0ELb0ELb1ELb1ELb0ELb1EEEEEEEEEvNT_6ParamsE,"ax",@progbits
	.align	128
.text._ZN7cutlass13device_kernelIN5flash11enable_sm90INS1_16FlashAttnFwdSm90INS1_25CollectiveMainloopFwdSm90ILi2EN4cute5tupleIJNS5_1CILi1EEES8_S8_EEENS6_IJNS7_ILi128EEENS7_ILi160EEENS7_ILi192EEEEEELi192ENS_12float_e4m3_tEfNS_4arch4Sm90ELb0ELb1ELb0ELb1ELb0ELb0ELb0ELb1ELb1ELb0ELb0ELb0EEENS1_21CollectiveEpilogueFwdINS6_IJSA_SC_SB_EEES9_NS_10bfloat16_tESG_Li256ELb1ELb0ELb0ELb1EEENS1_36VarlenDynamicPersistentTileSchedulerILi128ELi160ELi256ELi128ELb0ELb0ELb1ELb1ELb0ELb1EEEEEEEEEvNT_6ParamsE:
        .type           _ZN7cutlass13device_kernelIN5flash11enable_sm90INS1_16FlashAttnFwdSm90INS1_25CollectiveMainloopFwdSm90ILi2EN4cute5tupleIJNS5_1CILi1EEES8_S8_EEENS6_IJNS7_ILi128EEENS7_ILi160EEENS7_ILi192EEEEEELi192ENS_12float_e4m3_tEfNS_4arch4Sm90ELb0ELb1ELb0ELb1ELb0ELb0ELb0ELb1ELb1ELb0ELb0ELb0EEENS1_21CollectiveEpilogueFwdINS6_IJSA_SC_SB_EEES9_NS_10bfloat16_tESG_Li256ELb1ELb0ELb0ELb1EEENS1_36VarlenDynamicPersistentTileSchedulerILi128ELi160ELi256ELi128ELb0ELb0ELb1ELb1ELb0ELb1EEEEEEEEEvNT_6ParamsE,@function
        .size           _ZN7cutlass13device_kernelIN5flash11enable_sm90INS1_16FlashAttnFwdSm90INS1_25CollectiveMainloopFwdSm90ILi2EN4cute5tupleIJNS5_1CILi1EEES8_S8_EEENS6_IJNS7_ILi128EEENS7_ILi160EEENS7_ILi192EEEEEELi192ENS_12float_e4m3_tEfNS_4arch4Sm90ELb0ELb1ELb0ELb1ELb0ELb0ELb0ELb1ELb1ELb0ELb0ELb0EEENS1_21CollectiveEpilogueFwdINS6_IJSA_SC_SB_EEES9_NS_10bfloat16_tESG_Li256ELb1ELb0ELb0ELb1EEENS1_36VarlenDynamicPersistentTileSchedulerILi128ELi160ELi256ELi128ELb0ELb0ELb1ELb1ELb0ELb1EEEEEEEEEvNT_6ParamsE,(.L_x_2702 - _ZN7cutlass13device_kernelIN5flash11enable_sm90INS1_16FlashAttnFwdSm90INS1_25CollectiveMainloopFwdSm90ILi2EN4cute5tupleIJNS5_1CILi1EEES8_S8_EEENS6_IJNS7_ILi128EEENS7_ILi160EEENS7_ILi192EEEEEELi192ENS_12float_e4m3_tEfNS_4arch4Sm90ELb0ELb1ELb0ELb1ELb0ELb0ELb0ELb1ELb1ELb0ELb0ELb0EEENS1_21CollectiveEpilogueFwdINS6_IJSA_SC_SB_EEES9_NS_10bfloat16_tESG_Li256ELb1ELb0ELb0ELb1EEENS1_36VarlenDynamicPersistentTileSchedulerILi128ELi160ELi256ELi128ELb0ELb0ELb1ELb1ELb0ELb1EEEEEEEEEvNT_6ParamsE)
        .other          _ZN7cutlass13device_kernelIN5flash11enable_sm90INS1_16FlashAttnFwdSm90INS1_25CollectiveMainloopFwdSm90ILi2EN4cute5tupleIJNS5_1CILi1EEES8_S8_EEENS6_IJNS7_ILi128EEENS7_ILi160EEENS7_ILi192EEEEEELi192ENS_12float_e4m3_tEfNS_4arch4Sm90ELb0ELb1ELb0ELb1ELb0ELb0ELb0ELb1ELb1ELb0ELb0ELb0EEENS1_21CollectiveEpilogueFwdINS6_IJSA_SC_SB_EEES9_NS_10bfloat16_tESG_Li256ELb1ELb0ELb0ELb1EEENS1_36VarlenDynamicPersistentTileSchedulerILi128ELi160ELi256ELi128ELb0ELb0ELb1ELb1ELb0ELb1EEEEEEEEEvNT_6ParamsE,@"STO_CUDA_ENTRY STV_DEFAULT"
_ZN7cutlass13device_kernelIN5flash11enable_sm90INS1_16FlashAttnFwdSm90INS1_25CollectiveMainloopFwdSm90ILi2EN4cute5tupleIJNS5_1CILi1EEES8_S8_EEENS6_IJNS7_ILi128EEENS7_ILi160EEENS7_ILi192EEEEEELi192ENS_12float_e4m3_tEfNS_4arch4Sm90ELb0ELb1ELb0ELb1ELb0ELb0ELb0ELb1ELb1ELb0ELb0ELb0EEENS1_21CollectiveEpilogueFwdINS6_IJSA_SC_SB_EEES9_NS_10bfloat16_tESG_Li256ELb1ELb0ELb0ELb1EEENS1_36VarlenDynamicPersistentTileSchedulerILi128ELi160ELi256ELi128ELb0ELb0ELb1ELb1ELb0ELb1EEEEEEEEEvNT_6ParamsE:
        /* <DEDUP_REMOVED lines=21> */
.L_x_1103:
[----:B------:R-:W-:Y:S05]  /*0150*/  BSYNC B0 ;  /* 0x0000000000007941 */ /* 0x000fea0003800000 */
.L_x_1102:
        /* <DEDUP_REMOVED lines=41> */
.L_x_1104:
        /* <DEDUP_REMOVED lines=22> */
.L_x_1105:
        /* <DEDUP_REMOVED lines=18> */
.L_x_1106:
        /* <DEDUP_REMOVED lines=22> */
.L_x_1107:
        /* <DEDUP_REMOVED lines=22> */
.L_x_1108:
[----:B------:R-:W-:Y:S01]  /*0930*/  PLOP3.LUT P0, PT, PT, PT, UP0, 0x80, 0x0 ;  /* 0x000000000000781c */ /* 0x000fe20003f0f008 */
[----:B------:R-:W-:Y:S01]  /*0940*/  UMOV UR40, 0x1 ;  /* 0x0000000100287882 */ /* 0x000fe20000000000 */
[----:B------:R-:W-:Y:S01]  /*0950*/  NOP ;  /* 0x0000000000007918 */ /* 0x000fe20000000000 */
[----:B------:R-:W-:Y:S01]  /*0960*/  USEL UR40, UR40, 0x2, !UP0 ;  /* 0x0000000228287887 */ /* 0x000fe2000c000000 */
[----:B------:R-:W-:Y:S01]  /*0970*/  ULDC.64 UR50, c[0x0][0x208] ;  /* 0x0000820000327ab9 */ /* 0x000fe20000000a00 */
[----:B012-4-:R-:W-:Y:S08]  /*0980*/  BAR.SYNC.DEFER_BLOCKING 0x0 ;  /* 0x0000000000007b1d */ /* 0x017ff00000010000 */
[----:B------:R-:W-:Y:S05]  /*0990*/  @!P0 BRA `(.L_x_1109) ;  /* 0x0000015c005c8947 */ /* 0x000fea0003800000 */
.L_x_1110:
        /* <DEDUP_REMOVED lines=21> */
[----:B------:R-:W-:Y:S01]  /*0af0*/  R2UR UR48, R111 ;  /* 0x000000006f3072ca */ /* 0x000fe200000e0000 */
[----:B------:R-:W-:Y:S01]  /*0b00*/  UMOV UR46, URZ ;  /* 0x0000003f002e7c82 */ /* 0x000fe20008000000 */
[----:B------:R-:W-:Y:S01]  /*0b10*/  SHF.R.S32.HI R3, RZ, 0x1f, R0 ;  /* 0x0000001fff037819 */ /* 0x000fe20000011400 */
[----:B------:R-:W-:Y:S01]  /*0b20*/  UMOV UR45, URZ ;  /* 0x0000003f002d7c82 */ /* 0x000fe20008000000 */
[----:B------:R-:W-:Y:S02]  /*0b30*/  UMOV UR52, URZ ;  /* 0x0000003f00347c82 */ /* 0x000fe40008000000 */
[CC--:B------:R-:W-:Y:S02]  /*0b40*/  LEA.HI R2, R3.reuse, R0.reuse, RZ, 0x7 ;  /* 0x0000000003027211 */ /* 0x0c0fe400078f38ff */
[----:B------:R-:W-:-:S02]  /*0b50*/  LEA.HI R4, R3, R0, RZ, 0x4 ;  /* 0x0000000003047211 */ /* 0x000fc400078f20ff */
[----:B------:R-:W-:-:S05]  /*0b60*/  LOP3.LUT R5, R2, 0xffffff80, RZ, 0xc0, !PT ;  /* 0xffffff8002057812 */ /* 0x000fca00078ec0ff */
[----:B------:R-:W-:Y:S01]  /*0b70*/  IMAD.IADD R17, R0, 0x1, -R5 ;  /* 0x0000000100117824 */ /* 0x000fe200078e0a05 */
[----:B------:R-:W-:Y:S02]  /*0b80*/  LEA.HI R5, R3, R0, RZ, 0x5 ;  /* 0x0000000003057211 */ /* 0x000fe400078f28ff */
[----:B------:R-:W-:Y:S02]  /*0b90*/  LOP3.LUT R3, R4, 0x3fffff0, RZ, 0xc0, !PT ;  /* 0x03fffff004037812 */ /* 0x000fe400078ec0ff */
[----:B------:R-:W-:Y:S01]  /*0ba0*/  SHF.R.S32.HI R6, RZ, 0x1f, R17 ;  /* 0x0000001fff067819 */ /* 0x000fe20000011411 */
[----:B------:R-:W-:Y:S02]  /*0bb0*/  IMAD.SHL.U32 R5, R5, 0x20, RZ ;  /* 0x0000002005057824 */ /* 0x000fe400078e00ff */
[----:B------:R-:W-:Y:S01]  /*0bc0*/  IMAD.IADD R0, R0, 0x1, -R3 ;  /* 0x0000000100007824 */ /* 0x000fe200078e0a03 */
[----:B------:R-:W-:Y:S02]  /*0bd0*/  LEA.HI R8, R6, R17, RZ, 0x2 ;  /* 0x0000001106087211 */ /* 0x000fe400078f10ff */
[----:B------:R-:W-:-:S02]  /*0be0*/  LOP3.LUT R7, R5, 0xfffffc00, RZ, 0xc0, !PT ;  /* 0xfffffc0005077812 */ /* 0x000fc400078ec0ff */
[--C-:B------:R-:W-:Y:S02]  /*0bf0*/  SHF.R.S32.HI R9, RZ, 0x2, R8.reuse ;  /* 0x00000002ff097819 */ /* 0x100fe40000011408 */
[----:B------:R-:W-:Y:S01]  /*0c00*/  SHF.R.S32.HI R10, RZ, 0x1f, R8 ;  /* 0x0000001fff0a7819 */ /* 0x000fe20000011408 */
[----:B------:R-:W-:Y:S01]  /*0c10*/  IMAD R7, R0, 0x40, R7 ;  /* 0x0000004000077824 */ /* 0x000fe200078e0207 */
[----:B------:R-:W-:Y:S02]  /*0c20*/  SHF.R.S32.HI R5, RZ, 0x4, R4 ;  /* 0x00000004ff057819 */ /* 0x000fe40000011404 */
[----:B------:R-:W-:Y:S02]  /*0c30*/  SHF.R.S32.HI R3, RZ, 0x7, R2 ;  /* 0x00000007ff037819 */ /* 0x000fe40000011402 */
[----:B------:R-:W-:Y:S02]  /*0c40*/  LEA.HI R10, R10, R9, RZ, 0x3 ;  /* 0x000000090a0a7211 */ /* 0x000fe400078f18ff */
[----:B------:R-:W-:-:S02]  /*0c50*/  LEA.HI R4, R4, R5, RZ, 0x1 ;  /* 0x0000000504047211 */ /* 0x000fc400078f08ff */
[----:B------:R-:W-:Y:S02]  /*0c60*/  LEA.HI R2, R2, R3, RZ, 0x1 ;  /* 0x0000000302027211 */ /* 0x000fe400078f08ff */
[----:B------:R-:W-:Y:S02]  /*0c70*/  LOP3.LUT R10, R10, 0xfffffff8, RZ, 0xc0, !PT ;  /* 0xfffffff80a0a7812 */ /* 0x000fe400078ec0ff */
[----:B------:R-:W-:Y:S02]  /*0c80*/  LEA.HI R6, R6, R17, RZ, 0x5 ;  /* 0x0000001106067211 */ /* 0x000fe400078f28ff */
[----:B------:R-:W-:Y:S01]  /*0c90*/  LOP3.LUT R4, R4, 0x1ffffffe, RZ, 0xc0, !PT ;  /* 0x1ffffffe04047812 */ /* 0x000fe200078ec0ff */
[----:B------:R-:W-:Y:S01]  /*0ca0*/  IMAD.IADD R9, R9, 0x1, -R10 ;  /* 0x0000000109097824 */ /* 0x000fe200078e0a0a */
[----:B------:R-:W-:Y:S02]  /*0cb0*/  LOP3.LUT R2, R2, 0x3fffffe, RZ, 0xc0, !PT ;  /* 0x03fffffe02027812 */ /* 0x000fe400078ec0ff */
[----:B------:R-:W-:Y:S01]  /*0cc0*/  SHF.R.S32.HI R6, RZ, 0x5, R6 ;  /* 0x00000005ff067819 */ /* 0x000fe20000011406 */
[----:B------:R-:W-:Y:S01]  /*0cd0*/  IMAD.IADD R4, R5, 0x1, -R4 ;  /* 0x0000000105047824 */ /* 0x000fe200078e0a04 */
[----:B------:R-:W-:Y:S01]  /*0ce0*/  LOP3.LUT R8, R8, 0x7ffffffc, RZ, 0xc0, !PT ;  /* 0x7ffffffc08087812 */ /* 0x000fe200078ec0ff */
[----:B------:R-:W-:-:S02]  /*0cf0*/  IMAD.IADD R2, R3, 0x1, -R2 ;  /* 0x0000000103027824 */ /* 0x000fc400078e0a02 */
[----:B------:R-:W-:Y:S02]  /*0d00*/  IMAD R9, R6, 0x10, R9 ;  /* 0x0000001006097824 */ /* 0x000fe400078e0209 */
[----:B------:R-:W-:Y:S02]  /*0d10*/  IMAD R221, R4, 0x8, R7 ;  /* 0x0000000804dd7824 */ /* 0x000fe400078e0207 */
[----:B------:R-:W-:Y:S02]  /*0d20*/  IMAD.IADD R17, R17, 0x1, -R8 ;  /* 0x0000000111117824 */ /* 0x000fe400078e0a08 */
[----:B------:R-:W-:-:S07]  /*0d30*/  IMAD R220, R2, 0x40, R9 ;  /* 0x0000004002dc7824 */ /* 0x000fce00078e0209 */
.L_x_1214:
[----:B------:R-:W-:Y:S01]  /*0d40*/  ULDC.64 UR4, c[0x0][0xa28] ;  /* 0x00028a0000047ab9 */ /* 0x000fe20000000a00 */
[----:B0-----:R-:W0:Y:S01]  /*0d50*/  LDC R19, c[0x0][0x288] ;  /* 0x0000a200ff137b82 */ /* 0x001e220000000800 */
[----:B------:R-:W-:Y:S01]  /*0d60*/  UISETP.NE.U32.AND UP0, UPT, UR4, URZ, UPT ;  /* 0x0000003f0400728c */ /* 0x000fe2000bf05070 */
[----:B------:R-:W-:-:S03]  /*0d70*/  IMAD.MOV.U32 R3, RZ, RZ, RZ ;  /* 0x000000ffff037224 */ /* 0x000fc600078e00ff */
[----:B------:R-:W-:-:S03]  /*0d80*/  UISETP.NE.AND.EX UP0, UPT, UR5, URZ, UPT, UP0 ;  /* 0x0000003f0500728c */ /* 0x000fc6000bf05300 */
[----:B------:R-:W-:Y:S01]  /*0d90*/  ULDC.64 UR4, c[0x0][0xa18] ;  /* 0x0002860000047ab9 */ /* 0x000fe20000000a00 */
[----:B-1--45:R-:W1:Y:S01]  /*0da0*/  LDC.64 R8, c[0x0][0x3f8] ;  /* 0x0000fe00ff087b82 */ /* 0x032e620000000a00 */
[----:B------:R-:W-:Y:S01]  /*0db0*/  UISETP.NE.U32.AND UP1, UPT, UR4, URZ, UPT ;  /* 0x0000003f0400728c */ /* 0x000fe2000bf25070 */
[----:B------:R-:W-:-:S03]  /*0dc0*/  PLOP3.LUT P0, PT, PT, PT, UP0, 0x80, 0x0 ;  /* 0x000000000000781c */ /* 0x000fc60003f0f008 */
[----:B------:R-:W-:-:S03]  /*0dd0*/  UISETP.NE.AND.EX UP1, UPT, UR5, URZ, UPT, UP1 ;  /* 0x0000003f0500728c */ /* 0x000fc6000bf25310 */
[----:B------:R-:W-:Y:S01]  /*0de0*/  @UP0 ULDC.64 UR4, c[0x0][0xa28] ;  /* 0x00028a0000040ab9 */ /* 0x000fe20000000a00 */
[----:B--2---:R-:W2:Y:S01]  /*0df0*/  LDC R0, c[0x0][0x404] ;  /* 0x00010100ff007b82 */ /* 0x004ea20000000800 */
[----:B------:R-:W-:Y:S01]  /*0e00*/  @UP0 UIMAD.WIDE UR4, UR48, 0x4, UR4 ;  /* 0x00000004300408a5 */ /* 0x000fe2000f8e0204 */
[----:B------:R-:W-:-:S05]  /*0e10*/  PLOP3.LUT P2, PT, PT, PT, UP1, 0x80, 0x0 ;  /* 0x000000000000781c */ /* 0x000fca0003f4f018 */
[----:B------:R-:W-:Y:S01]  /*0e20*/  @UP1 ULDC.64 UR6, c[0x0][0xa18] ;  /* 0x0002860000061ab9 */ /* 0x000fe20000000a00 */
[----:B------:R-:W-:Y:S01]  /*0e30*/  IMAD.U32 R4, RZ, RZ, UR4 ;  /* 0x00000004ff047e24 */ /* 0x000fe2000f8e00ff */
[----:B---3--:R-:W3:Y:S01]  /*0e40*/  LDC R11, c[0x0][0x2e0] ;  /* 0x0000b800ff0b7b82 */ /* 0x008ee20000000800 */
[----:B------:R-:W-:Y:S01]  /*0e50*/  IMAD.U32 R5, RZ, RZ, UR5 ;  /* 0x00000005ff057e24 */ /* 0x000fe2000f8e00ff */
[----:B------:R-:W-:-:S04]  /*0e60*/  @UP1 UIMAD.WIDE UR4, UR48, 0x4, UR6 ;  /* 0x00000004300418a5 */ /* 0x000fc8000f8e0206 */
[----:B------:R4:W5:Y:S02]  /*0e70*/  @P0 LDG.E R3, desc[UR50][R4.64] ;  /* 0x0000003204030981 */ /* 0x000964000c1e1900 */
[----:B------:R-:W-:Y:S02]  /*0e80*/  IMAD.U32 R6, RZ, RZ, UR4 ;  /* 0x00000004ff067e24 */ /* 0x000fe4000f8e00ff */
[----:B------:R-:W-:Y:S01]  /*0e90*/  IMAD.U32 R7, RZ, RZ, UR5 ;  /* 0x00000005ff077e24 */ /* 0x000fe2000f8e00ff */
[----:B------:R-:W-:-:S04]  /*0ea0*/  ULDC.64 UR4, c[0x0][0xa20] ;  /* 0x0002880000047ab9 */ /* 0x000fc80000000a00 */
[----:B0-----:R4:W5:Y:S01]  /*0eb0*/  @P2 LDG.E R19, desc[UR50][R6.64] ;  /* 0x0000003206132981 */ /* 0x001962000c1e1900 */
[----:B-1----:R-:W-:Y:S02]  /*0ec0*/  ISETP.NE.U32.AND P0, PT, R8, RZ, PT ;  /* 0x000000ff0800720c */ /* 0x002fe40003f05070 */
[----:B------:R-:W-:Y:S02]  /*0ed0*/  ISETP.NE.U32.AND P1, PT, RZ, UR4, PT ;  /* 0x00000004ff007c0c */ /* 0x000fe4000bf25070 */
[----:B------:R-:W-:Y:S02]  /*0ee0*/  ISETP.NE.AND.EX P0, PT, R9, RZ, PT, P0 ;  /* 0x000000ff0900720c */ /* 0x000fe40003f05300 */
[----:B------:R-:W-:Y:S02]  /*0ef0*/  ISETP.NE.AND.EX P1, PT, RZ, UR5, PT, P1 ;  /* 0x00000005ff007c0c */ /* 0x000fe4000bf25310 */
[----:B--2---:R-:W-:Y:S01]  /*0f00*/  SEL R0, R0, 0x1, P0 ;  /* 0x0000000100007807 */ /* 0x004fe20000000000 */
[----:B----4-:R-:W-:Y:S10]  /*0f10*/  @P2 BRA `(.L_x_1111) ;  /* 0x00000000002c2947 */ /* 0x010ff40003800000 */
        /* <DEDUP_REMOVED lines=8> */
[----:B-----5:R-:W2:Y:S04]  /*0fa0*/  LDG.E R19, desc[UR50][R4.64] ;  /* 0x0000003204137981 */ /* 0x020ea8000c1e1900 */
[----:B------:R-:W2:Y:S02]  /*0fb0*/  LDG.E R6, desc[UR50][R4.64+0x4] ;  /* 0x0000043204067981 */ /* 0x000ea4000c1e1900 */
[----:B--2---:R-:W-:-:S07]  /*0fc0*/  IMAD.IADD R19, R6, 0x1, -R19 ;  /* 0x0000000106137824 */ /* 0x004fce00078e0a13 */
.L_x_1111:
[----:B------:R-:W-:Y:S01]  /*0fd0*/  UMOV UR42, UR44 ;  /* 0x0000002c002a7c82 */ /* 0x000fe20008000000 */
[----:B------:R-:W-:Y:S01]  /*0fe0*/  UMOV UR36, UR48 ;  /* 0x0000003000247c82 */ /* 0x000fe20008000000 */
[----:B---3--:R-:W-:Y:S02]  /*0ff0*/  IMAD R18, R0, R11, RZ ;  /* 0x0000000b00127224 */ /* 0x008fe400078e02ff */
[----:B------:R-:W-:Y:S01]  /*1000*/  IMAD.MOV.U32 R23, RZ, RZ, R109 ;  /* 0x000000ffff177224 */ /* 0x000fe200078e006d */
[----:B------:R-:W-:Y:S06]  /*1010*/  @!P1 BRA `(.L_x_1112) ;  /* 0x0000000000189947 */ /* 0x000fec0003800000 */
[----:B------:R-:W-:Y:S02]  /*1020*/  ULDC.64 UR4, c[0x0][0xa20] ;  /* 0x0002880000047ab9 */ /* 0x000fe40000000a00 */
[----:B------:R-:W-:-:S06]  /*1030*/  UIMAD.WIDE UR4, UR48, 0x4, UR4 ;  /* 0x00000004300478a5 */ /* 0x000fcc000f8e0204 */
[----:B------:R-:W-:Y:S02]  /*1040*/  IMAD.U32 R4, RZ, RZ, UR4 ;  /* 0x00000004ff047e24 */ /* 0x000fe4000f8e00ff */
[----:B------:R-:W-:-:S05]  /*1050*/  IMAD.U32 R5, RZ, RZ, UR5 ;  /* 0x00000005ff057e24 */ /* 0x000fca000f8e00ff */
[----:B------:R0:W5:Y:S01]  /*1060*/  LDG.E R18, desc[UR50][R4.64] ;  /* 0x0000003204127981 */ /* 0x000162000c1e1900 */
[----:B------:R-:W-:Y:S05]  /*1070*/  BRA `(.L_x_1113) ;  /* 0x00000000002c7947 */ /* 0x000fea0003800000 */
.L_x_1112:
        /* <DEDUP_REMOVED lines=9> */
[----:B------:R-:W2:Y:S02]  /*1110*/  LDG.E R7, desc[UR50][R4.64+0x4] ;  /* 0x0000043204077981 */ /* 0x000ea4000c1e1900 */
[----:B--2---:R-:W-:-:S07]  /*1120*/  IMAD.IADD R18, R7, 0x1, -R18 ;  /* 0x0000000107127824 */ /* 0x004fce00078e0a12 */
.L_x_1113:
[----:B------:R-:W-:Y:S01]  /*1130*/  ULDC.64 UR6, c[0x0][0x990] ;  /* 0x0002640000067ab9 */ /* 0x000fe20000000a00 */
[----:B------:R-:W-:Y:S01]  /*1140*/  ULDC.64 UR4, c[0x0][0x998] ;  /* 0x0002660000047ab9 */ /* 0x000fe20000000a00 */
[----:B------:R-:W-:Y:S01]  /*1150*/  UISETP.NE.U32.AND UP0, UPT, UR6, URZ, UPT ;  /* 0x0000003f0600728c */ /* 0x000fe2000bf05070 */
[----:B------:R-:W-:Y:S01]  /*1160*/  IMAD.MOV.U32 R9, RZ, RZ, 0x3f800000 ;  /* 0x3f800000ff097424 */ /* 0x000fe200078e00ff */
[----:B------:R-:W-:Y:S01]  /*1170*/  UISETP.NE.U32.AND UP1, UPT, UR4, URZ, UPT ;  /* 0x0000003f0400728c */ /* 0x000fe2000bf25070 */
[----:B------:R-:W-:Y:S01]  /*1180*/  IMAD.MOV.U32 R0, RZ, RZ, 0x3f800000 ;  /* 0x3f800000ff007424 */ /* 0x000fe200078e00ff */
[----:B------:R-:W-:Y:S01]  /*1190*/  UISETP.NE.AND.EX UP0, UPT, UR7, URZ, UPT, UP0 ;  /* 0x0000003f0700728c */ /* 0x000fe2000bf05300 */
[----:B------:R-:W1:Y:S01]  /*11a0*/  LDC.64 R10, c[0x0][0x9e0] ;  /* 0x00027800ff0a7b82 */ /* 0x000e620000000a00 */
[----:B------:R-:W-:Y:S01]  /*11b0*/  UISETP.NE.AND.EX UP1, UPT, UR5, URZ, UPT, UP1 ;  /* 0x0000003f0500728c */ /* 0x000fe2000bf25310 */
[----:B------:R-:W-:Y:S02]  /*11c0*/  ULDC UR8, c[0x0][0x428] ;  /* 0x00010a0000087ab9 */ /* 0x000fe40000000800 */
[----:B------:R-:W-:Y:S01]  /*11d0*/  UISETP.NE.AND UP2, UPT, UR8, 0x1, UPT ;  /* 0x000000010800788c */ /* 0x000fe2000bf45270 */
[----:B------:R-:W-:-:S02]  /*11e0*/  PLOP3.LUT P0, PT, PT, PT, UP0, 0x80, 0x0 ;  /* 0x000000000000781c */ /* 0x000fc40003f0f008 */
[----:B------:R-:W-:-:S03]  /*11f0*/  PLOP3.LUT P1, PT, PT, PT, UP1, 0x80, 0x0 ;  /* 0x000000000000781c */ /* 0x000fc60003f2f018 */
[----:B------:R-:W-:Y:S01]  /*1200*/  @UP0 USHF.R.S32.HI UR8, URZ, 0x1f, UR48 ;  /* 0x0000001f3f080899 */ /* 0x000fe20008011430 */
[----:B------:R-:W-:Y:S01]  /*1210*/  @UP0 ULDC.64 UR14, c[0x0][0x9a8] ;  /* 0x00026a00000e0ab9 */ /* 0x000fe20000000a00 */
[----:B------:R-:W-:Y:S02]  /*1220*/  @UP1 ULDC.64 UR16, c[0x0][0x9b8] ;  /* 0x00026e0000101ab9 */ /* 0x000fe40000000a00 */
[----:B------:R-:W-:Y:S02]  /*1230*/  @UP0 UIMAD UR10, UR8, UR14, URZ ;  /* 0x0000000e080a02a4 */ /* 0x000fe4000f8e023f */
[----:B------:R-:W-:Y:S02]  /*1240*/  @UP0 UIMAD.WIDE.U32 UR8, UR48, UR14, URZ ;  /* 0x0000000e300802a5 */ /* 0x000fe4000f8e003f */
[----:B------:R-:W-:Y:S01]  /*1250*/  @UP1 USHF.R.S32.HI UR14, URZ, 0x1f, UR48 ;  /* 0x0000001f3f0e1899 */ /* 0x000fe20008011430 */
[----:B------:R-:W-:Y:S01]  /*1260*/  @UP2 ULDC UR12, c[0x0][0x42c] ;  /* 0x00010b00000c2ab9 */ /* 0x000fe20000000800 */
[----:B------:R-:W-:-:S02]  /*1270*/  @UP0 UIMAD UR15, UR48, UR15, UR10 ;  /* 0x0000000f300f02a4 */ /* 0x000fc4000f8e020a */
[----:B------:R-:W-:Y:S02]  /*1280*/  @UP1 UIMAD UR14, UR14, UR16, URZ ;  /* 0x000000100e0e12a4 */ /* 0x000fe4000f8e023f */
[----:B------:R-:W-:Y:S02]  /*1290*/  UIMAD.WIDE.U32 UR12, UR44, UR12, URZ ;  /* 0x0000000c2c0c72a5 */ /* 0x000fe4000f8e003f */
[----:B------:R-:W-:Y:S02]  /*12a0*/  @UP1 UIMAD.WIDE.U32 UR10, UR48, UR16, URZ ;  /* 0x00000010300a12a5 */ /* 0x000fe4000f8e003f */
[----:B------:R-:W-:Y:S01]  /*12b0*/  @UP1 UIMAD UR16, UR48, UR17, UR14 ;  /* 0x00000011301012a4 */ /* 0x000fe2000f8e020e */
[----:B------:R-:W-:Y:S02]  /*12c0*/  @UP0 ULDC.64 UR18, c[0x0][0x9b0] ;  /* 0x00026c0000120ab9 */ /* 0x000fe40000000a00 */
[----:B------:R-:W-:Y:S01]  /*12d0*/  @UP2 ULDC UR17, c[0x0][0x430] ;  /* 0x00010c0000112ab9 */ /* 0x000fe20000000800 */
[----:B------:R-:W-:Y:S01]  /*12e0*/  UMOV UR14, UR44 ;  /* 0x0000002c000e7c82 */ /* 0x000fe20008000000 */
[----:B------:R-:W-:Y:S01]  /*12f0*/  @UP2 USHF.R.U32.HI UR14, URZ, UR17, UR13 ;  /* 0x000000113f0e2299 */ /* 0x000fe2000801160d */
[----:B------:R-:W-:Y:S01]  /*1300*/  @UP1 ULDC.64 UR20, c[0x0][0x9c0] ;  /* 0x0002700000141ab9 */ /* 0x000fe20000000a00 */
[----:B------:R-:W-:-:S02]  /*1310*/  @UP0 UIADD3 UR9, UR9, UR15, URZ ;  /* 0x0000000f09090290 */ /* 0x000fc4000fffe03f */
[----:B------:R-:W-:Y:S02]  /*1320*/  @UP0 USHF.R.S32.HI UR12, URZ, 0x1f, UR14 ;  /* 0x0000001f3f0c0899 */ /* 0x000fe4000801140e */
[----:B------:R-:W-:Y:S02]  /*1330*/  @UP1 USHF.R.S32.HI UR13, URZ, 0x1f, UR14 ;  /* 0x0000001f3f0d1899 */ /* 0x000fe4000801140e */
[----:B------:R-:W-:Y:S02]  /*1340*/  @UP0 UIMAD UR12, UR12, UR18, URZ ;  /* 0x000000120c0c02a4 */ /* 0x000fe4000f8e023f */
[----:B------:R-:W-:Y:S02]  /*1350*/  @UP1 UIADD3 UR11, UR11, UR16, URZ ;  /* 0x000000100b0b1290 */ /* 0x000fe4000fffe03f */
[----:B------:R-:W-:Y:S02]  /*1360*/  @UP1 UIMAD UR13, UR13, UR20, URZ ;  /* 0x000000140d0d12a4 */ /* 0x000fe4000f8e023f */
[----:B------:R-:W-:-:S02]  /*1370*/  @UP0 UIMAD.WIDE.U32 UR8, UR14, UR18, UR8 ;  /* 0x000000120e0802a5 */ /* 0x000fc4000f8e0008 */
[----:B------:R-:W-:Y:S02]  /*1380*/  @UP0 UIMAD UR12, UR14, UR19, UR12 ;  /* 0x000000130e0c02a4 */ /* 0x000fe4000f8e020c */
[----:B------:R-:W-:Y:S02]  /*1390*/  @UP1 UIMAD.WIDE.U32 UR10, UR14, UR20, UR10 ;  /* 0x000000140e0a12a5 */ /* 0x000fe4000f8e000a */
[----:B------:R-:W-:Y:S02]  /*13a0*/  @UP1 UIMAD UR13, UR14, UR21, UR13 ;  /* 0x000000150e0d12a4 */ /* 0x000fe4000f8e020d */
[----:B------:R-:W-:Y:S02]  /*13b0*/  @UP0 UIADD3 UR12, UR9, UR12, URZ ;  /* 0x0000000c090c0290 */ /* 0x000fe4000fffe03f */
[----:B------:R-:W-:Y:S02]  /*13c0*/  @UP0 ULEA UR6, UP3, UR8, UR6, 0x2 ;  /* 0x0000000608060291 */ /* 0x000fe4000f86103f */
[----:B------:R-:W-:-:S02]  /*13d0*/  @UP1 UIADD3 UR9, UR11, UR13, URZ ;  /* 0x0000000d0b091290 */ /* 0x000fc4000fffe03f */
[----:B------:R-:W-:Y:S02]  /*13e0*/  @UP1 ULEA UR4, UP4, UR10, UR4, 0x2 ;  /* 0x000000040a041291 */ /* 0x000fe4000f88103f */
[----:B------:R-:W-:Y:S01]  /*13f0*/  @UP0 ULEA.HI.X UR7, UR8, UR7, UR12, 0x2, UP3 ;  /* 0x0000000708070291 */ /* 0x000fe200098f140c */
[----:B0-----:R-:W-:Y:S01]  /*1400*/  IMAD.U32 R4, RZ, RZ, UR6 ;  /* 0x00000006ff047e24 */ /* 0x001fe2000f8e00ff */
[----:B------:R-:W-:Y:S02]  /*1410*/  @UP1 ULEA.HI.X UR5, UR10, UR5, UR9, 0x2, UP4 ;  /* 0x000000050a051291 */ /* 0x000fe4000a0f1409 */
[----:B------:R-:W-:Y:S01]  /*1420*/  IMAD.U32 R6, RZ, RZ, UR4 ;  /* 0x00000004ff067e24 */ /* 0x000fe2000f8e00ff */
[----:B------:R-:W-:Y:S01]  /*1430*/  ULDC UR4, c[0x0][0x988] ;  /* 0x0002620000047ab9 */ /* 0x000fe20000000800 */
[----:B------:R-:W-:Y:S01]  /*1440*/  IMAD.U32 R5, RZ, RZ, UR7 ;  /* 0x00000007ff057e24 */ /* 0x000fe2000f8e00ff */
[----:B------:R-:W-:Y:S01]  /*1450*/  @UP2 ULDC UR6, c[0x0][0x430] ;  /* 0x00010c0000062ab9 */ /* 0x000fe20000000800 */
[----:B------:R-:W-:-:S03]  /*1460*/  IMAD.U32 R7, RZ, RZ, UR5 ;  /* 0x00000005ff077e24 */ /* 0x000fc6000f8e00ff */
[----:B------:R-:W2:Y:S04]  /*1470*/  @P0 LDG.E R9, desc[UR50][R4.64] ;  /* 0x0000003204090981 */ /* 0x000ea8000c1e1900 */
[----:B------:R-:W2:Y:S01]  /*1480*/  @P1 LDG.E R0, desc[UR50][R6.64] ;  /* 0x0000003206001981 */ /* 0x000ea2000c1e1900 */
[----:B-1----:R-:W-:Y:S01]  /*1490*/  ISETP.GE.AND P1, PT, R11, 0x1, PT ;  /* 0x000000010b00780c */ /* 0x002fe20003f26270 */
[----:B-----5:R-:W-:-:S05]  /*14a0*/  IMAD.IADD R18, R18, 0x1, -R3 ;  /* 0x0000000112127824 */ /* 0x020fca00078e0a03 */
[----:B------:R-:W-:-:S05]  /*14b0*/  IADD3 R22, R18, 0x80, -R19 ;  /* 0x0000008012167810 */ /* 0x000fca0007ffe813 */
[----:B------:R-:W-:Y:S02]  /*14c0*/  IMAD R22, R109, 0x80, R22 ;  /* 0x000000806d167824 */ /* 0x000fe400078e0216 */
[----:B--2---:R-:W-:-:S04]  /*14d0*/  FMUL.FTZ R0, R9, R0 ;  /* 0x0000000009007220 */ /* 0x004fc80000410000 */
[----:B------:R-:W-:Y:S01]  /*14e0*/  FMUL.FTZ R0, R0, UR4 ;  /* 0x0000000400007c20 */ /* 0x000fe20008410000 */
[----:B------:R-:W-:Y:S02]  /*14f0*/  @UP2 ULDC UR4, c[0x0][0x42c] ;  /* 0x00010b0000042ab9 */ /* 0x000fe40000000800 */
[----:B------:R-:W-:Y:S02]  /*1500*/  UIMAD.WIDE.U32 UR4, UR44, UR4, URZ ;  /* 0x000000042c0472a5 */ /* 0x000fe4000f8e003f */
[----:B------:R-:W-:Y:S01]  /*1510*/  R2UR UR37, R0 ;  /* 0x00000000002572ca */ /* 0x000fe200000e0000 */
[----:B------:R-:W-:Y:S01]  /*1520*/  IMAD.IADD R0, R22, 0x1, R10 ;  /* 0x0000000116007824 */ /* 0x000fe200078e020a */
[----:B------:R-:W-:Y:S01]  /*1530*/  @UP2 USHF.R.U32.HI UR44, URZ, UR6, UR5 ;  /* 0x000000063f2c2299 */ /* 0x000fe20008011605 */
[----:B------:R-:W-:-:S12]  /*1540*/  @!P1 BRA `(.L_x_1114) ;  /* 0x0000000000409947 */ /* 0x000fd80003800000 */
[C---:B------:R-:W-:Y:S01]  /*1550*/  ISETP.GT.AND P0, PT, R22.reuse, RZ, PT ;  /* 0x000000ff1600720c */ /* 0x040fe20003f04270 */
[----:B------:R-:W-:-:S12]  /*1560*/  VIADD R3, R22, 0xffffffff ;  /* 0xffffffff16037836 */ /* 0x000fd80000000000 */
[----:B------:R-:W-:Y:S05]  /*1570*/  @P0 BRA `(.L_x_1115) ;  /* 0x00000000001c0947 */ /* 0x000fea0003800000 */
[----:B------:R-:W-:Y:S01]  /*1580*/  ISETP.NE.AND P0, PT, R11, 0x1, PT ;  /* 0x000000010b00780c */ /* 0x000fe20003f05270 */
[----:B------:R-:W-:-:S12]  /*1590*/  IMAD.MOV R3, RZ, RZ, -R22 ;  /* 0x000000ffff037224 */ /* 0x000fd800078e0a16 */
[----:B------:R-:W0:Y:S02]  /*15a0*/  @P0 LDC.64 R4, c[0x0][0x9e8] ;  /* 0x00027a00ff040b82 */ /* 0x000e240000000a00 */
[----:B0-----:R-:W-:-:S05]  /*15b0*/  @P0 IMAD.HI.U32 R4, R3, R4, RZ ;  /* 0x0000000403040227 */ /* 0x001fca00078e00ff */
[----:B------:R-:W-:-:S04]  /*15c0*/  @P0 SHF.R.U32.HI R3, RZ, R5, R4 ;  /* 0x00000005ff030219 */ /* 0x000fc80000011604 */
[----:B------:R-:W-:Y:S01]  /*15d0*/  LOP3.LUT R3, RZ, R3, RZ, 0x33, !PT ;  /* 0x00000003ff037212 */ /* 0x000fe200078e33ff */
[----:B------:R-:W-:Y:S06]  /*15e0*/  BRA `(.L_x_1116) ;  /* 0x0000000000107947 */ /* 0x000fec0003800000 */
.L_x_1115:
[----:B------:R-:W-:-:S13]  /*15f0*/  ISETP.NE.AND P0, PT, R11, 0x1, PT ;  /* 0x000000010b00780c */ /* 0x000fda0003f05270 */
[----:B------:R-:W0:Y:S02]  /*1600*/  @P0 LDC.64 R4, c[0x0][0x9e8] ;  /* 0x00027a00ff040b82 */ /* 0x000e240000000a00 */
[----:B0-----:R-:W-:-:S05]  /*1610*/  @P0 IMAD.HI.U32 R4, R3, R4, RZ ;  /* 0x0000000403040227 */ /* 0x001fca00078e00ff */
[----:B------:R-:W-:-:S07]  /*1620*/  @P0 SHF.R.U32.HI R3, RZ, R5, R4 ;  /* 0x00000005ff030219 */ /* 0x000fce0000011604 */
.L_x_1116:
[----:B------:R-:W-:-:S05]  /*1630*/  IMAD R3, R3, R11, R11 ;  /* 0x0000000b03037224 */ /* 0x000fca00078e020b */
[----:B------:R-:W-:-:S07]  /*1640*/  VIMNMX R0, R0, R3, PT ;  /* 0x0000000300007248 */ /* 0x000fce0003fe0100 */
.L_x_1114:
[----:B------:R-:W-:Y:S01]  /*1650*/  VIADD R3, R0, 0x9f ;  /* 0x0000009f00037836 */ /* 0x000fe20000000000 */
[----:B------:R-:W-:Y:S01]  /*1660*/  ULDC UR4, c[0x0][0x9dc] ;  /* 0x0002770000047ab9 */ /* 0x000fe20000000800 */
[C---:B------:R-:W-:Y:S02]  /*1670*/  IMAD.IADD R4, R18.reuse, 0x1, -R19 ;  /* 0x0000000112047824 */ /* 0x040fe400078e0a13 */
[----:B------:R-:W-:Y:S02]  /*1680*/  VIADD R0, R18, 0x9f ;  /* 0x0000009f12007836 */ /* 0x000fe40000000000 */
[----:B------:R-:W-:Y:S02]  /*1690*/  IMAD R105, R109, 0x80, R4 ;  /* 0x000000806d697824 */ /* 0x000fe400078e0204 */
[----:B------:R-:W-:-:S04]  /*16a0*/  IMAD.HI R4, R3, 0x66666667, RZ ;  /* 0x6666666703047827 */ /* 0x000fc800078e02ff */
[----:B------:R-:W-:Y:S01]  /*16b0*/  IMAD.HI R0, R0, 0x66666667, RZ ;  /* 0x6666666700007827 */ /* 0x000fe200078e02ff */
[----:B------:R-:W-:-:S03]  /*16c0*/  SHF.R.U32.HI R5, RZ, 0x1f, R4 ;  /* 0x0000001fff057819 */ /* 0x000fc60000011604 */
[----:B------:R-:W-:Y:S01]  /*16d0*/  VIADD R6, R105, -UR4 ;  /* 0x8000000469067c36 */ /* 0x000fe20008000000 */
[----:B------:R-:W-:Y:S02]  /*16e0*/  SHF.R.U32.HI R3, RZ, 0x1f, R0 ;  /* 0x0000001fff037819 */ /* 0x000fe40000011600 */
[----:B------:R-:W-:Y:S02]  /*16f0*/  LEA.HI.SX32 R104, R4, R5, 0x1a ;  /* 0x0000000504687211 */ /* 0x000fe400078fd2ff */
[----:B------:R-:W-:Y:S02]  /*1700*/  LEA.HI.SX32 R3, R0, R3, 0x1a ;  /* 0x0000000300037211 */ /* 0x000fe400078fd2ff */
[----:B------:R-:W-:Y:S02]  /*1710*/  R2UR UR4, R6 ;  /* 0x00000000060472ca */ /* 0x000fe400000e0000 */
[----:B------:R-:W-:Y:S01]  /*1720*/  VIMNMX R104, R3, R104, PT ;  /* 0x0000006803687248 */ /* 0x000fe20003fe0100 */
[----:B------:R-:W-:-:S12]  /*1730*/  @!P1 BRA `(.L_x_1117) ;  /* 0x0000000000489947 */ /* 0x000fd80003800000 */
[----:B------:R-:W-:-:S13]  /*1740*/  ISETP.GT.AND P0, PT, R105, -0x1, PT ;  /* 0xffffffff6900780c */ /* 0x000fda0003f04270 */
[----:B------:R-:W-:Y:S05]  /*1750*/  @P0 BRA `(.L_x_1118) ;  /* 0x00000000001c0947 */ /* 0x000fea0003800000 */
[----:B------:R-:W-:Y:S02]  /*1760*/  ISETP.NE.AND P0, PT, R11, 0x1, PT ;  /* 0x000000010b00780c */ /* 0x000fe40003f05270 */
[----:B------:R-:W-:-:S11]  /*1770*/  LOP3.LUT R3, RZ, R105, RZ, 0x33, !PT ;  /* 0x00000069ff037212 */ /* 0x000fd600078e33ff */
[----:B------:R-:W0:Y:S02]  /*1780*/  @P0 LDC.64 R4, c[0x0][0x9e8] ;  /* 0x00027a00ff040b82 */ /* 0x000e240000000a00 */
[----:B0-----:R-:W-:-:S05]  /*1790*/  @P0 IMAD.HI.U32 R0, R3, R4, RZ ;  /* 0x0000000403000227 */ /* 0x001fca00078e00ff */
[----:B------:R-:W-:-:S04]  /*17a0*/  @P0 SHF.R.U32.HI R3, RZ, R5, R0 ;  /* 0x00000005ff030219 */ /* 0x000fc80000011600 */
[----:B------:R-:W-:Y:S01]  /*17b0*/  LOP3.LUT R0, RZ, R3, RZ, 0x33, !PT ;  /* 0x00000003ff007212 */ /* 0x000fe200078e33ff */
[----:B------:R-:W-:Y:S06]  /*17c0*/  BRA `(.L_x_1119) ;  /* 0x0000000000147947 */ /* 0x000fec0003800000 */
.L_x_1118:
[----:B------:R-:W-:Y:S01]  /*17d0*/  ISETP.NE.AND P0, PT, R11, 0x1, PT ;  /* 0x000000010b00780c */ /* 0x000fe20003f05270 */
[----:B------:R-:W-:-:S12]  /*17e0*/  IMAD.MOV.U32 R0, RZ, RZ, R105 ;  /* 0x000000ffff007224 */ /* 0x000fd800078e0069 */
[----:B------:R-:W0:Y:S02]  /*17f0*/  @P0 LDC.64 R4, c[0x0][0x9e8] ;  /* 0x00027a00ff040b82 */ /* 0x000e240000000a00 */
[----:B0-----:R-:W-:-:S05]  /*1800*/  @P0 IMAD.HI.U32 R4, R105, R4, RZ ;  /* 0x0000000469040227 */ /* 0x001fca00078e00ff */
[----:B------:R-:W-:-:S07]  /*1810*/  @P0 SHF.R.U32.HI R0, RZ, R5, R4 ;  /* 0x00000005ff000219 */ /* 0x000fce0000011604 */
.L_x_1119:
[----:B------:R-:W-:-:S05]  /*1820*/  IMAD R0, R0, R11, RZ ;  /* 0x0000000b00007224 */ /* 0x000fca00078e02ff */
[----:B------:R-:W-:-:S13]  /*1830*/  R2UR UR5, R0 ;  /* 0x00000000000572ca */ /* 0x000fda00000e0000 */
[----:B------:R-:W-:-:S04]  /*1840*/  UISETP.LT.AND UP0, UPT, UR4, UR5, UPT ;  /* 0x000000050400728c */ /* 0x000fc8000bf01270 */
[----:B------:R-:W-:-:S12]  /*1850*/  USEL UR4, UR4, UR5, !UP0 ;  /* 0x0000000504047287 */ /* 0x000fd8000c000000 */
.L_x_1117:
[----:B------:R-:W-:Y:S01]  /*1860*/  UIMAD.WIDE UR4, UR4, 0x66666667, URZ ;  /* 0x66666667040478a5 */ /* 0x000fe2000f8e023f */
[----:B------:R-:W-:Y:S01]  /*1870*/  PLOP3.LUT P0, PT, PT, PT, PT, 0x80, 0x0 ;  /* 0x000000000000781c */ /* 0x000fe20003f0f070 */
[----:B------:R-:W-:Y:S01]  /*1880*/  IMAD.MOV.U32 R6, RZ, RZ, RZ ;  /* 0x000000ffff067224 */ /* 0x000fe200078e00ff */
[----:B------:R-:W-:Y:S01]  /*1890*/  CS2R R118, SRZ ;  /* 0x0000000000767805 */ /* 0x000fe2000001ff00 */
[----:B------:R-:W-:Y:S01]  /*18a0*/  USHF.R.U32.HI UR4, URZ, 0x1f, UR5 ;  /* 0x0000001f3f047899 */ /* 0x000fe20008011605 */
[----:B------:R-:W-:Y:S01]  /*18b0*/  IMAD.MOV.U32 R5, RZ, RZ, RZ ;  /* 0x000000ffff057224 */ /* 0x000fe200078e00ff */
        /* <DEDUP_REMOVED lines=51> */
[----:B------:R-:W-:Y:S01]  /*1bf0*/  CS2R R134, SRZ ;  /* 0x0000000000867805 */ /* 0x000fe2000001ff00 */
[----:B------:R-:W-:Y:S06]  /*1c00*/  @!P1 BRA `(.L_x_1120) ;  /* 0x0000011800f49947 */ /* 0x000fec0003800000 */
[----:B------:R-:W0:Y:S01]  /*1c10*/  S2R R0, SR_TID.X ;  /* 0x0000000000007919 */ /* 0x000e220000002100 */
[----:B------:R-:W1:Y:S01]  /*1c20*/  S2UR UR39, SR_CgaCtaId ;  /* 0x00000000002779c3 */ /* 0x000e620000008800 */
[----:B------:R-:W-:Y:S02]  /*1c30*/  UMOV UR41, 0x400 ;  /* 0x0000040000297882 */ /* 0x000fe40000000000 */
[----:B-1----:R-:W-:-:S04]  /*1c40*/  ULEA UR41, UR39, UR41, 0x18 ;  /* 0x0000002927297291 */ /* 0x002fc8000f8ec03f */
[----:B------:R-:W-:Y:S01]  /*1c50*/  UIADD3 UR5, UR41, 0x1e200, URZ ;  /* 0x0001e20029057890 */ /* 0x000fe2000fffe03f */
[----:B0-----:R-:W-:-:S03]  /*1c60*/  VIADD R0, R0, 0xffffff80 ;  /* 0xffffff8000007836 */ /* 0x001fc60000000000 */
[----:B------:R-:W-:Y:S02]  /*1c70*/  ULOP3.LUT UP0, URZ, UR5, 0x9f, URZ, 0xc0, !UPT ;  /* 0x0000009f053f7892 */ /* 0x000fe4000f80c03f */
[----:B------:R-:W-:-:S04]  /*1c80*/  SHF.R.S32.HI R3, RZ, 0x1f, R0 ;  /* 0x0000001fff037819 */ /* 0x000fc80000011400 */
[----:B------:R-:W-:Y:S02]  /*1c90*/  PLOP3.LUT P0, PT, PT, PT, UP0, 0x80, 0x0 ;  /* 0x000000000000781c */ /* 0x000fe40003f0f008 */
[----:B------:R-:W-:-:S04]  /*1ca0*/  LEA.HI R3, R3, R0, RZ, 0x7 ;  /* 0x0000000003037211 */ /* 0x000fc800078f38ff */
[----:B------:R-:W-:-:S06]  /*1cb0*/  SHF.R.S32.HI R3, RZ, 0x7, R3 ;  /* 0x00000007ff037819 */ /* 0x000fcc0000011403 */
[----:B------:R-:W0:Y:S02]  /*1cc0*/  SHFL.IDX PT, R3, R3, RZ, 0x1f ;  /* 0x00001fff03037589 */ /* 0x000e2400000e0000 */
[----:B0-----:R-:W-:-:S13]  /*1cd0*/  R2UR UR43, R3 ;  /* 0x00000000032b72ca */ /* 0x001fda00000e0000 */
        /* <DEDUP_REMOVED lines=23> */
.L_x_1121:
[----:B------:R-:W-:Y:S01]  /*1e50*/  ULEA.HI UR4, UR46, UR46, URZ, 0x1 ;  /* 0x0000002e2e047291 */ /* 0x000fe2000f8f083f */
[----:B------:R-:W-:-:S03]  /*1e60*/  IMAD.U32 R3, RZ, RZ, UR47 ;  /* 0x0000002fff037e24 */ /* 0x000fc6000f8e00ff */
[----:B------:R-:W-:Y:S02]  /*1e70*/  ULOP3.LUT UR4, UR4, 0xfffffffe, URZ, 0xc0, !UPT ;  /* 0xfffffffe04047892 */ /* 0x000fe4000f8ec03f */
[----:B------:R-:W-:Y:S02]  /*1e80*/  ISETP.NE.AND P0, PT, R3, 0x3, PT ;  /* 0x000000030300780c */ /* 0x000fe40003f05270 */
[----:B------:R-:W-:-:S06]  /*1e90*/  UIADD3 UR4, UR46, -UR4, URZ ;  /* 0x800000042e047290 */ /* 0x000fcc000fffe03f */
[----:B------:R-:W-:-:S05]  /*1ea0*/  IMAD.U32 R0, RZ, RZ, UR4 ;  /* 0x00000004ff007e24 */ /* 0x000fca000f8e00ff */
[----:B------:R-:W-:-:S04]  /*1eb0*/  SHF.L.U32 R0, R0, 0x1f, RZ ;  /* 0x0000001f00007819 */ /* 0x000fc800000006ff */
[----:B------:R-:W0:Y:S02]  /*1ec0*/  SYNCS.PHASECHK.TRANS64.TRYWAIT P1, [UR41+0x33400], R0 ;  /* 0x03340000ff0075a7 */ /* 0x000e240008020169 */
[----:B0-----:R-:W-:Y:S05]  /*1ed0*/  @!P1 BRA `(.L_x_1122) ;  /* 0x0000019c00c49947 */ /* 0x001fea0003800000 */
.L_x_1311:
[----:B------:R-:W-:Y:S05]  /*1ee0*/  @!P0 BRA `(.L_x_1123) ;  /* 0x0000000000048947 */ /* 0x000fea0003800000 */
[----:B------:R-:W-:Y:S01]  /*1ef0*/  BPT.TRAP 0x1 ;  /* 0x000000040000795c */ /* 0x000fe20000300000 */
.L_x_1123:
[----:B0-----:R-:W-:Y:S02]  /*1f00*/  IMAD.U32 R3, RZ, RZ, UR52 ;  /* 0x00000034ff037e24 */ /* 0x001fe4000f8e00ff */
[----:B------:R-:W-:-:S03]  /*1f10*/  IMAD.U32 R0, RZ, RZ, UR45 ;  /* 0x0000002dff007e24 */ /* 0x000fc6000f8e00ff */
[----:B------:R-:W-:Y:S02]  /*1f20*/  LEA R3, R3, UR41, 0x3 ;  /* 0x0000002903037c11 */ /* 0x000fe4000f8e18ff */
[----:B------:R-:W-:-:S04]  /*1f30*/  SHF.L.U32 R0, R0, 0x1f, RZ ;  /* 0x0000001f00007819 */ /* 0x000fc800000006ff */
[----:B------:R0:W1:Y:S01]  /*1f40*/  SYNCS.PHASECHK.TRANS64.TRYWAIT P1, [R3+URZ+0x33430], R0 ;  /* 0x03343000030075a7 */ /* 0x000062000802017f */
[----:B------:R-:W-:Y:S05]  /*1f50*/  @!P0 BRA `(.L_x_1124) ;  /* 0x0000000000048947 */ /* 0x000fea0003800000 */
[----:B------:R-:W-:Y:S01]  /*1f60*/  BPT.TRAP 0x1 ;  /* 0x000000040000795c */ /* 0x000fe20000300000 */
.L_x_1124:
[----:B------:R-:W2:Y:S01]  /*1f70*/  S2R R4, SR_TID.X ;  /* 0x0000000000047919 */ /* 0x000ea20000002100 */
[----:B------:R-:W-:Y:S02]  /*1f80*/  LOP3.LUT R2, R2, 0xfffffff7, RZ, 0xc0, !PT ;  /* 0xfffffff702027812 */ /* 0x000fe400078ec0ff */
[----:B--2---:R-:W-:-:S13]  /*1f90*/  LOP3.LUT P2, RZ, R4, 0x7f, RZ, 0xc0, !PT ;  /* 0x0000007f04ff7812 */ /* 0x004fda000784c0ff */
[----:B------:R-:W-:Y:S01]  /*1fa0*/  @P2 LOP3.LUT R2, R2, 0x8, RZ, 0xfc, !PT ;  /* 0x0000000802022812 */ /* 0x000fe200078efcff */
[----:B-1----:R-:W-:Y:S06]  /*1fb0*/  @P1 BRA `(.L_x_1125) ;  /* 0x0000000000081947 */ /* 0x002fec0003800000 */
[----:B------:R-:W1:Y:S02]  /*1fc0*/  SYNCS.PHASECHK.TRANS64.TRYWAIT P1, [R3+URZ+0x33430], R0 ;  /* 0x03343000030075a7 */ /* 0x000e64000802017f */
[----:B-1----:R-:W-:Y:S05]  /*1fd0*/  @!P1 BRA `(.L_x_1126) ;  /* 0x0000019c009c9947 */ /* 0x002fea0003800000 */
.L_x_1125:
[----:B------:R-:W-:Y:S05]  /*1fe0*/  WARPSYNC.ALL ;  /* 0x0000000000007948 */ /* 0x000fea0003800000 */
[----:B------:R-:W-:Y:S01]  /*1ff0*/  UIADD3 UR4, UR41, 0x24200, URZ ;  /* 0x0002420029047890 */ /* 0x000fe2000fffe03f */
[----:B------:R-:W-:Y:S01]  /*2000*/  WARPGROUP.ARRIVE ;  /* 0x00000000000079c5 */ /* 0x000fe20000000000 */
[----:B------:R-:W-:-:S05]  /*2010*/  ULOP3.LUT UR28, UR49, 0x10000, URZ, 0xfc, !UPT ;  /* 0x00010000311c7892 */ /* 0x000fca000f8efc3f */
[----:B------:R-:W2:Y:S01]  /*2020*/  S2R R4, SR_TID.X ;  /* 0x0000000000047919 */ /* 0x000ea20000002100 */
[----:B------:R-:W-:Y:S01]  /*2030*/  USHF.R.U32.HI UR4, URZ, 0x4, UR4 ;  /* 0x000000043f047899 */ /* 0x000fe20008011604 */
[----:B------:R-:W-:Y:S01]  /*2040*/  IMAD.MOV.U32 R5, RZ, RZ, -0xa0 ;  /* 0xffffff60ff057424 */ /* 0x000fe200078e00ff */
[----:B------:R-:W-:Y:S01]  /*2050*/  UMOV UR25, 0x80000020 ;  /* 0x8000002000197882 */ /* 0x000fe20000000000 */
[----:B------:R-:W-:Y:S01]  /*2060*/  UMOV UR27, 0x80000020 ;  /* 0x80000020001b7882 */ /* 0x000fe20000000000 */
[----:B------:R-:W-:Y:S01]  /*2070*/  ULOP3.LUT UR4, UR4, 0x3fff, URZ, 0xc0, !UPT ;  /* 0x00003fff04047892 */ /* 0x000fe2000f8ec03f */
[----:B------:R-:W-:Y:S01]  /*2080*/  IMAD R6, R104, R5, 0xa0 ;  /* 0x000000a068067424 */ /* 0x000fe200078e0205 */
[----:B------:R-:W-:Y:S01]  /*2090*/  UMOV UR24, UR28 ;  /* 0x0000001c00187c82 */ /* 0x000fe20008000000 */
[----:B------:R-:W-:Y:S01]  /*20a0*/  UMOV UR5, UR25 ;  /* 0x0000001900057c82 */ /* 0x000fe20008000000 */
[----:B------:R-:W-:Y:S01]  /*20b0*/  ULOP3.LUT UR49, UR4, 0x10000, URZ, 0xfc, !UPT ;  /* 0x0001000004317892 */ /* 0x000fe2000f8efc3f */
[----:B------:R-:W-:Y:S01]  /*20c0*/  IMAD R5, R109, 0x80, R220 ;  /* 0x000000806d057824 */ /* 0x000fe200078e02dc */
[----:B------:R-:W-:Y:S01]  /*20d0*/  UMOV UR7, 0x80000020 ;  /* 0x8000002000077882 */ /* 0x000fe20000000000 */
[----:B------:R-:W-:Y:S01]  /*20e0*/  UMOV UR4, UR24 ;  /* 0x0000001800047c82 */ /* 0x000fe20008000000 */
[----:B------:R-:W-:Y:S01]  /*20f0*/  UIMAD UR30, UR52, 0x780, UR49 ;  /* 0x00000780341e78a4 */ /* 0x000fe2000f8e0231 */
[----:B------:R-:W-:Y:S01]  /*2100*/  IMAD R9, R17, -0x2, R6 ;  /* 0xfffffffe11097824 */ /* 0x000fe200078e0206 */
[----:B------:R-:W-:Y:S01]  /*2110*/  UMOV UR11, 0x80000020 ;  /* 0x80000020000b7882 */ /* 0x000fe20000000000 */
[----:B------:R-:W-:Y:S01]  /*2120*/  UMOV UR15, 0x80000020 ;  /* 0x80000020000f7882 */ /* 0x000fe20000000000 */
[----:B------:R-:W-:-:S02]  /*2130*/  UIADD3 UR6, UR30, 0x80, URZ ;  /* 0x000000801e067890 */ /* 0x000fc4000fffe03f */
[----:B------:R-:W-:Y:S02]  /*2140*/  UIADD3 UR8, UR30, 0x100, URZ ;  /* 0x000001001e087890 */ /* 0x000fe4000fffe03f */
[----:B------:R-:W-:Y:S01]  /*2150*/  UMOV UR26, UR30 ;  /* 0x0000001e001a7c82 */ /* 0x000fe20008000000 */
[----:B------:R-:W-:Y:S01]  /*2160*/  UIADD3 UR9, UR30, 0x180, URZ ;  /* 0x000001801e097890 */ /* 0x000fe2000fffe03f */
[----:B------:R-:W-:Y:S01]  /*2170*/  QGMMA.64x32x32.F32.E4M3.E4M3 R88, gdesc[UR24], RZ, !UPT, gsb0 ;  /* 0x00600000185879f3 */ /* 0x000fe2000c0008ff */
[----:B------:R-:W-:Y:S01]  /*2180*/  UMOV UR26, UR6 ;  /* 0x00000006001a7c82 */ /* 0x000fe20008000000 */
[----:B------:R-:W-:Y:S01]  /*2190*/  UMOV UR27, 0x80000020 ;  /* 0x80000020001b7882 */ /* 0x000fe20000000000 */
[----:B------:R-:W-:Y:S01]  /*21a0*/  UMOV UR6, UR8 ;  /* 0x0000000800067c82 */ /* 0x000fe20008000000 */
[----:B------:R-:W-:Y:S02]  /*21b0*/  UIADD3 UR10, UR30, 0x200, URZ ;  /* 0x000002001e0a7890 */ /* 0x000fe4000fffe03f */
[----:B------:R-:W-:-:S02]  /*21c0*/  UIADD3 UR12, UR30, 0x102, URZ ;  /* 0x000001021e0c7890 */ /* 0x000fc4000fffe03f */
[----:B------:R-:W-:Y:S01]  /*21d0*/  UIADD3 UR13, UR30, 0x182, URZ ;  /* 0x000001821e0d7890 */ /* 0x000fe2000fffe03f */
[----:B--2---:R-:W-:Y:S01]  /*21e0*/  LOP3.LUT P1, RZ, R4, 0x7f, RZ, 0xc0, !PT ;  /* 0x0000007f04ff7812 */ /* 0x004fe2000782c0ff */
[----:B------:R-:W-:Y:S01]  /*21f0*/  UIADD3 UR14, UR30, 0x202, URZ ;  /* 0x000002021e0e7890 */ /* 0x000fe2000fffe03f */
[----:B------:R-:W-:Y:S01]  /*2200*/  IMAD.IADD R4, R18, 0x1, R6 ;  /* 0x0000000112047824 */ /* 0x000fe200078e0206 */
[----:B------:R-:W-:Y:S01]  /*2210*/  UIADD3 UR18, UR30, 0x382, URZ ;  /* 0x000003821e127890 */ /* 0x000fe2000fffe03f */
[----:B------:R-:W-:Y:S01]  /*2220*/  UMOV UR19, 0x80000020 ;  /* 0x8000002000137882 */ /* 0x000fe20000000000 */
[----:B------:R-:W-:Y:S01]  /*2230*/  UIADD3 UR22, UR30, 0x600, URZ ;  /* 0x000006001e167890 */ /* 0x000fe2000fffe03f */
[----:B------:R-:W-:Y:S01]  /*2240*/  IMAD R7, R17, -0x2, R4 ;  /* 0xfffffffe11077824 */ /* 0x000fe200078e0204 */
[----:B------:R-:W-:Y:S01]  /*2250*/  UMOV UR23, 0x80000020 ;  /* 0x8000002000177882 */ /* 0x000fe20000000000 */
[----:B------:R-:W-:Y:S01]  /*2260*/  UMOV UR31, 0x80000020 ;  /* 0x80000020001f7882 */ /* 0x000fe20000000000 */
[----:B------:R-:W-:-:S04]  /*2270*/  ULDC UR54, c[0x0][0x9dc] ;  /* 0x0002770000367ab9 */ /* 0x000fc80000000800 */
[----:B01----:R-:W-:-:S05]  /*2280*/  @!P1 VIADD R0, R3, 0x33440 ;  /* 0x0003344003009836 */ /* 0x003fca0000000000 */
        /* <DEDUP_REMOVED lines=175> */
[----:B0-----:R-:W-:-:S05]  /*2d80*/  IADD3 R0, -R19, 0x1, R4 ;  /* 0x0000000113007810 */ /* 0x001fca0007ffe104 */
[----:B------:R-:W-:-:S04]  /*2d90*/  IMAD R0, R17, -0x2, R0 ;  /* 0xfffffffe11007824 */ /* 0x000fc800078e0200 */
[C---:B------:R-:W-:Y:S02]  /*2da0*/  VIADD R8, R0.reuse, UR6 ;  /* 0x0000000600087c36 */ /* 0x040fe40008000000 */
[----:B------:R-:W-:-:S03]  /*2db0*/  VIADD R10, R0, UR10 ;  /* 0x0000000a000a7c36 */ /* 0x000fc60008000000 */
[----:B------:R-:W-:Y:S01]  /*2dc0*/  VIADDMNMX R0, R5, R8, R7, PT ;  /* 0x0000000805007246 */ /* 0x000fe20003800107 */
[----:B------:R-:W-:Y:S01]  /*2dd0*/  IMAD.IADD R3, R10, 0x1, R5 ;  /* 0x000000010a037824 */ /* 0x000fe200078e0205 */
[----:B------:R-:W-:Y:S06]  /*2de0*/  @P1 BRA `(.L_x_1127) ;  /* 0x0000000000541947 */ /* 0x000fec0003800000 */
[----:B------:R-:W-:Y:S01]  /*2df0*/  IADD3 R4, -R19, R18, R5 ;  /* 0x0000001213047210 */ /* 0x000fe20007ffe105 */
[----:B------:R-:W-:Y:S03]  /*2e00*/  BSSY B0, `(.L_x_1128) ;  /* 0x0000010000007945 */ /* 0x000fe60003800000 */
        /* <DEDUP_REMOVED lines=10> */
.L_x_1129:
[----:B------:R-:W-:-:S06]  /*2eb0*/  UISETP.NE.AND UP1, UPT, UR7, 0x1, UPT ;  /* 0x000000010700788c */ /* 0x000fcc000bf25270 */
[----:B------:R-:W-:-:S05]  /*2ec0*/  PLOP3.LUT P1, PT, PT, PT, UP1, 0x80, 0x0 ;  /* 0x000000000000781c */ /* 0x000fca0003f2f018 */
[----:B------:R-:W-:-:S08]  /*2ed0*/  @UP1 ULDC.64 UR10, c[0x0][0x9e8] ;  /* 0x00027a00000a1ab9 */ /* 0x000fd00000000a00 */
[----:B------:R-:W-:-:S05]  /*2ee0*/  @P1 IMAD.HI.U32 R11, R4, UR10, RZ ;  /* 0x0000000a040b1c27 */ /* 0x000fca000f8e00ff */
[----:B------:R-:W-:-:S07]  /*2ef0*/  @P1 SHF.R.U32.HI R4, RZ, UR11, R11 ;  /* 0x0000000bff041c19 */ /* 0x000fce000801160b */
.L_x_1130:
[----:B------:R-:W-:Y:S05]  /*2f00*/  BSYNC B0 ;  /* 0x0000000000007941 */ /* 0x000fea0003800000 */
.L_x_1128:
[----:B------:R-:W-:-:S05]  /*2f10*/  IMAD R4, R4, UR7, R9 ;  /* 0x0000000704047c24 */ /* 0x000fca000f8e0209 */
[----:B------:R-:W-:Y:S02]  /*2f20*/  VIMNMX R3, R3, R4, !PT ;  /* 0x0000000403037248 */ /* 0x000fe40007fe0100 */
[----:B------:R-:W-:-:S07]  /*2f30*/  VIADDMNMX R0, R4, UR7, R0, PT ;  /* 0x0000000704007c46 */ /* 0x000fce000b800100 */
.L_x_1127:
[C---:B------:R-:W-:Y:S02]  /*2f40*/  ISETP.GE.AND P1, PT, R6.reuse, 0x2, PT ;  /* 0x000000020600780c */ /* 0x040fe40003f26270 */
[C---:B------:R-:W-:Y:S02]  /*2f50*/  ISETP.GE.AND P3, PT, R6.reuse, 0xa, PT ;  /* 0x0000000a0600780c */ /* 0x040fe40003f66270 */
[----:B------:R-:W-:Y:S02]  /*2f60*/  P2R R13, PR, RZ, 0x2 ;  /* 0x00000002ff0d7803 */ /* 0x000fe40000000000 */
        /* <DEDUP_REMOVED lines=46> */
[----:B------:R-:W-:Y:S02]  /*3250*/  ISETP.LT.OR P2, PT, R0, 0x29, P2 ;  /* 0x000000290000780c */ /* 0x000fe40001741670 */
[----:B------:R-:W-:Y:S02]  /*3260*/  IADD3 R4, R10, 0x8, R5 ;  /* 0x000000080a047810 */ /* 0x000fe40007ffe005 */
        /* <DEDUP_REMOVED lines=22> */
[----:B------:R-:W-:Y:S02]  /*33d0*/  ISETP.LT.OR P3, PT, R0, 0x3a, P3 ;  /* 0x0000003a0000780c */ /* 0x000fe40001f61670 */
        /* <DEDUP_REMOVED lines=120> */
[----:B------:R-:W-:Y:S01]  /*3b60*/  ISETP.LT.OR P6, PT, R0, 0x9a, P6 ;  /* 0x0000009a0000780c */ /* 0x000fe200037c1670 */
[----:B------:R-:W-:-:S03]  /*3b70*/  VIADD R0, R5, 0x8 ;  /* 0x0000000805007836 */ /* 0x000fc60000000000 */
[----:B------:R-:W-:Y:S02]  /*3b80*/  FSEL R37, R37, -INF , !P6 ;  /* 0xff80000025257808 */ /* 0x000fe40007000000 */
[----:B------:R-:W-:Y:S02]  /*3b90*/  PLOP3.LUT P6, PT, PT, PT, UP0, 0x40, 0x0 ;  /* 0x000000000000781c */ /* 0x000fe40003fce808 */
[----:B------:R-:W-:-:S11]  /*3ba0*/  VIADDMNMX R0, R0, R8, R7, PT ;  /* 0x0000000800007246 */ /* 0x000fd60003800107 */
[----:B------:R-:W-:Y:S05]  /*3bb0*/  @P6 BRA `(.L_x_1131) ;  /* 0x0000000000606947 */ /* 0x000fea0003800000 */
[----:B------:R-:W-:Y:S01]  /*3bc0*/  IADD3 R6, R18, 0x8, R5 ;  /* 0x0000000812067810 */ /* 0x000fe20007ffe005 */
[----:B------:R-:W-:Y:S04]  /*3bd0*/  BSSY B0, `(.L_x_1132) ;  /* 0x0000013000007945 */ /* 0x000fe80003800000 */
        /* <DEDUP_REMOVED lines=12> */
.L_x_1133:
[----:B------:R-:W-:-:S06]  /*3ca0*/  UISETP.NE.AND UP1, UPT, UR7, 0x1, UPT ;  /* 0x000000010700788c */ /* 0x000fcc000bf25270 */
[----:B------:R-:W-:-:S05]  /*3cb0*/  PLOP3.LUT P6, PT, PT, PT, UP1, 0x80, 0x0 ;  /* 0x000000000000781c */ /* 0x000fca0003fcf018 */
[----:B------:R-:W-:-:S08]  /*3cc0*/  @UP1 ULDC.64 UR10, c[0x0][0x9e8] ;  /* 0x00027a00000a1ab9 */ /* 0x000fd00000000a00 */
[----:B------:R-:W-:Y:S01]  /*3cd0*/  @P6 IMAD.HI.U32 R3, R6, UR10, RZ ;  /* 0x0000000a06036c27 */ /* 0x000fe2000f8e00ff */
[----:B------:R-:W-:-:S13]  /*3ce0*/  PLOP3.LUT P6, PT, PT, PT, UP1, 0x80, 0x0 ;  /* 0x000000000000781c */ /* 0x000fda0003fcf018 */
[----:B------:R-:W-:-:S07]  /*3cf0*/  @P6 SHF.R.U32.HI R6, RZ, UR11, R3 ;  /* 0x0000000bff066c19 */ /* 0x000fce0008011603 */
.L_x_1134:
[----:B------:R-:W-:Y:S05]  /*3d00*/  BSYNC B0 ;  /* 0x0000000000007941 */ /* 0x000fea0003800000 */
.L_x_1132:
[----:B------:R-:W-:-:S05]  /*3d10*/  IMAD R3, R6, UR7, R9 ;  /* 0x0000000706037c24 */ /* 0x000fca000f8e0209 */
[----:B------:R-:W-:Y:S02]  /*3d20*/  VIMNMX R4, R4, R3, !PT ;  /* 0x0000000304047248 */ /* 0x000fe40007fe0100 */
[----:B------:R-:W-:-:S07]  /*3d30*/  VIADDMNMX R0, R3, UR7, R0, PT ;  /* 0x0000000703007c46 */ /* 0x000fce000b800100 */
.L_x_1131:
        /* <DEDUP_REMOVED lines=110> */
[----:B------:R-:W0:Y:S01]  /*4420*/  SHFL.BFLY PT, R3, R6, 0x2, 0x1f ;  /* 0x0c401f0006037f89 */ /* 0x000e2200000e0000 */
        /* <DEDUP_REMOVED lines=13> */
[----:B0-----:R-:W-:Y:S02]  /*4500*/  FMNMX.FTZ R7, R6, R3, !PT ;  /* 0x0000000306077209 */ /* 0x001fe40007810000 */
[C---:B------:R-:W-:Y:S02]  /*4510*/  ISETP.LT.OR P1, PT, R0.reuse, 0x6a, P1 ;  /* 0x0000006a0000780c */ /* 0x040fe40000f21670 */
[----:B------:R-:W-:Y:S01]  /*4520*/  ISETP.LT.OR P5, PT, R0, 0x99, P5 ;  /* 0x000000990000780c */ /* 0x000fe20002fa1670 */
[----:B------:R-:W0:Y:S01]  /*4530*/  SHFL.BFLY PT, R8, R7, 0x1, 0x1f ;  /* 0x0c201f0007087f89 */ /* 0x000e2200000e0000 */
        /* <DEDUP_REMOVED lines=11> */
[----:B0-----:R-:W-:Y:S01]  /*45f0*/  FMNMX.FTZ R3, R7, R8, !PT ;  /* 0x0000000807037209 */ /* 0x001fe20007810000 */
        /* <DEDUP_REMOVED lines=52> */
[----:B------:R-:W-:Y:S02]  /*4940*/  FMNMX.FTZ R20, R98, R15, !PT ;  /* 0x0000000f62147209 */ /* 0x000fe40007810000 */
[----:B------:R-:W-:Y:S02]  /*4950*/  FSEL R27, R27, -INF , !P1 ;  /* 0xff8000001b1b7808 */ /* 0x000fe40004800000 */
[----:B------:R-:W-:-:S02]  /*4960*/  FSETP.NEU.FTZ.AND P1, PT, R3, -INF , PT ;  /* 0xff8000000300780b */ /* 0x000fc40003f3d000 */
[----:B------:R-:W-:Y:S02]  /*4970*/  FMNMX.FTZ R21, R99, R20, !PT ;  /* 0x0000001463157209 */ /* 0x000fe40007810000 */
[----:B------:R-:W-:Y:S02]  /*4980*/  FSEL R88, R8, RZ, P1 ;  /* 0x000000ff08587208 */ /* 0x000fe40000800000 */
[----:B------:R-:W-:Y:S02]  /*4990*/  ISETP.NE.AND P6, PT, R132, RZ, PT ;  /* 0x000000ff8400720c */ /* 0x000fe40003fc5270 */
[----:B------:R-:W-:Y:S01]  /*49a0*/  ISETP.NE.AND P2, PT, R133, RZ, PT ;  /* 0x000000ff8500720c */ /* 0x000fe20003f45270 */
        /* <DEDUP_REMOVED lines=16> */
[----:B------:R-:W-:Y:S01]  /*4ab0*/  MUFU.EX2 R7, R7 ;  /* 0x0000000700077308 */ /* 0x000fe20000000800 */
[----:B------:R-:W-:Y:S01]  /*4ac0*/  FMNMX.FTZ R76, R78, R73, !PT ;  /* 0x000000494e4c7209 */ /* 0x000fe20007810000 */
[--C-:B0-----:R-:W-:Y:S01]  /*4ad0*/  FFMA.FTZ R89, R81, UR37, -R88.reuse ;  /* 0x0000002551597c23 */ /* 0x101fe20008010858 */
[----:B------:R-:W-:Y:S01]  /*4ae0*/  FSEL R30, R30, -INF , !P1 ;  /* 0xff8000001e1e7808 */ /* 0x000fe20004800000 */
[--C-:B------:R-:W-:Y:S01]  /*4af0*/  FFMA.FTZ R9, R93, UR37, -R88.reuse ;  /* 0x000000255d097c23 */ /* 0x100fe20008010858 */
[----:B------:R-:W-:Y:S01]  /*4b00*/  FMNMX.FTZ R73, R79, R76, !PT ;  /* 0x0000004c4f497209 */ /* 0x000fe20007810000 */
[--C-:B------:R-:W-:Y:S01]  /*4b10*/  FFMA.FTZ R10, R96, UR37, -R88.reuse ;  /* 0x00000025600a7c23 */ /* 0x100fe20008010858 */
[----:B------:R-:W-:Y:S01]  /*4b20*/  ISETP.GT.AND P1, PT, R4, 0x89, !P2 ;  /* 0x000000890400780c */ /* 0x000fe20005724270 */
[----:B------:R-:W0:Y:S01]  /*4b30*/  MUFU.EX2 R6, R6 ;  /* 0x0000000600067308 */ /* 0x000e220000000800 */
[----:B------:R-:W-:Y:S01]  /*4b40*/  FMNMX.FTZ R76, R82, R73, !PT ;  /* 0x00000049524c7209 */ /* 0x000fe20007810000 */
[--C-:B------:R-:W-:Y:S01]  /*4b50*/  FFMA.FTZ R11, R97, UR37, -R88.reuse ;  /* 0x00000025610b7c23 */ /* 0x100fe20008010858 */
[----:B------:R-:W-:Y:S01]  /*4b60*/  ISETP.NE.AND P6, PT, R134, RZ, PT ;  /* 0x000000ff8600720c */ /* 0x000fe20003fc5270 */
[--C-:B------:R-:W-:Y:S01]  /*4b70*/  FFMA.FTZ R12, R100, UR37, -R88.reuse ;  /* 0x00000025640c7c23 */ /* 0x100fe20008010858 */
[----:B------:R-:W-:Y:S01]  /*4b80*/  FMNMX.FTZ R77, R83, R76, !PT ;  /* 0x0000004c534d7209 */ /* 0x000fe20007810000 */
[--C-:B------:R-:W-:Y:S01]  /*4b90*/  FFMA.FTZ R76, R84, UR37, -R88.reuse ;  /* 0x00000025544c7c23 */ /* 0x100fe20008010858 */
[----:B------:R-:W-:Y:S01]  /*4ba0*/  ISETP.LT.OR P1, PT, R0, 0x8a, P1 ;  /* 0x0000008a0000780c */ /* 0x000fe20000f21670 */
[----:B------:R-:W1:Y:S01]  /*4bb0*/  MUFU.EX2 R8, R8 ;  /* 0x0000000800087308 */ /* 0x000e620000000800 */
[----:B------:R-:W-:Y:S01]  /*4bc0*/  FMNMX.FTZ R80, R86, R77, !PT ;  /* 0x0000004d56507209 */ /* 0x000fe20007810000 */
[--C-:B------:R-:W-:Y:S01]  /*4bd0*/  FFMA.FTZ R13, R101, UR37, -R88.reuse ;  /* 0x00000025650d7c23 */ /* 0x100fe20008010858 */
[----:B------:R-:W-:Y:S01]  /*4be0*/  ISETP.GT.AND P2, PT, R4, 0x99, !P6 ;  /* 0x000000990400780c */ /* 0x000fe20007744270 */
[--C-:B------:R-:W-:Y:S01]  /*4bf0*/  FFMA.FTZ R56, R56, UR37, -R88.reuse ;  /* 0x0000002538387c23 */ /* 0x100fe20008010858 */
[----:B------:R-:W-:Y:S01]  /*4c00*/  FMNMX.FTZ R77, R87, R80, !PT ;  /* 0x00000050574d7209 */ /* 0x000fe20007810000 */
[--C-:B------:R-:W-:Y:S01]  /*4c10*/  FFMA.FTZ R57, R57, UR37, -R88.reuse ;  /* 0x0000002539397c23 */ /* 0x100fe20008010858 */
[----:B------:R-:W-:Y:S01]  /*4c20*/  FSEL R31, R31, -INF , !P1 ;  /* 0xff8000001f1f7808 */ /* 0x000fe20004800000 */
[----:B------:R-:W2:Y:S01]  /*4c30*/  MUFU.EX2 R9, R9 ;  /* 0x0000000900097308 */ /* 0x000ea20000000800 */
[----:B------:R-:W-:Y:S01]  /*4c40*/  FMNMX.FTZ R80, R58, R77, !PT ;  /* 0x0000004d3a507209 */ /* 0x000fe20007810000 */
[--C-:B------:R-:W-:Y:S01]  /*4c50*/  FFMA.FTZ R60, R60, UR37, -R88.reuse ;  /* 0x000000253c3c7c23 */ /* 0x100fe20008010858 */
[----:B------:R-:W-:Y:S01]  /*4c60*/  ISETP.LT.OR P2, PT, R0, 0x9a, P2 ;  /* 0x0000009a0000780c */ /* 0x000fe20001741670 */
[--C-:B------:R-:W-:Y:S01]  /*4c70*/  FFMA.FTZ R61, R61, UR37, -R88.reuse ;  /* 0x000000253d3d7c23 */ /* 0x100fe20008010858 */
[----:B------:R-:W-:Y:S01]  /*4c80*/  FMNMX.FTZ R81, R59, R80, !PT ;  /* 0x000000503b517209 */ /* 0x000fe20007810000 */
[--C-:B------:R-:W-:Y:S01]  /*4c90*/  FFMA.FTZ R64, R64, UR37, -R88.reuse ;  /* 0x0000002540407c23 */ /* 0x100fe20008010858 */
[----:B------:R-:W-:Y:S01]  /*4ca0*/  FSEL R39, R39, -INF , !P2 ;  /* 0xff80000027277808 */ /* 0x000fe20005000000 */
        /* <DEDUP_REMOVED lines=8> */
[----:B------:R-:W4:Y:S01]  /*4d30*/  MUFU.EX2 R10, R10 ;  /* 0x0000000a000a7308 */ /* 0x000f220000000800 */
        /* <DEDUP_REMOVED lines=9> */
[----:B------:R-:W-:-:S03]  /*4dd0*/  FFMA.FTZ R37, R37, UR37, -R88 ;  /* 0x0000002525257c23 */ /* 0x000fc60008010858 */
[----:B------:R-:W-:-:S03]  /*4de0*/  FMNMX.FTZ R81, R71, R80, !PT ;  /* 0x0000005047517209 */ /* 0x000fc60007810000 */
[----:B------:R-:W4:Y:S01]  /*4df0*/  MUFU.EX2 R11, R11 ;  /* 0x0000000b000b7308 */ /* 0x000f220000000800 */
[----:B------:R-:W-:-:S04]  /*4e00*/  FMNMX.FTZ R80, R42, R81, !PT ;  /* 0x000000512a507209 */ /* 0x000fc80007810000 */
[----:B------:R-:W-:-:S03]  /*4e10*/  FMNMX.FTZ R81, R43, R80, !PT ;  /* 0x000000502b517209 */ /* 0x000fc60007810000 */
[----:B------:R-:W4:Y:S01]  /*4e20*/  MUFU.EX2 R12, R12 ;  /* 0x0000000c000c7308 */ /* 0x000f220000000800 */
[----:B------:R-:W-:-:S04]  /*4e30*/  FMNMX.FTZ R80, R46, R81, !PT ;  /* 0x000000512e507209 */ /* 0x000fc80007810000 */
[----:B------:R-:W-:-:S03]  /*4e40*/  FMNMX.FTZ R81, R47, R80, !PT ;  /* 0x000000502f517209 */ /* 0x000fc60007810000 */
[----:B------:R-:W-:Y:S01]  /*4e50*/  MUFU.EX2 R13, R13 ;  /* 0x0000000d000d7308 */ /* 0x000fe20000000800 */
[----:B------:R-:W-:-:S04]  /*4e60*/  FMNMX.FTZ R80, R50, R81, !PT ;  /* 0x0000005132507209 */ /* 0x000fc80007810000 */
[----:B------:R-:W-:-:S03]  /*4e70*/  FMNMX.FTZ R81, R51, R80, !PT ;  /* 0x0000005033517209 */ /* 0x000fc60007810000 */
[----:B------:R-:W-:Y:S01]  /*4e80*/  MUFU.EX2 R14, R14 ;  /* 0x0000000e000e7308 */ /* 0x000fe20000000800 */
[----:B------:R-:W-:-:S04]  /*4e90*/  FMNMX.FTZ R80, R54, R81, !PT ;  /* 0x0000005136507209 */ /* 0x000fc80007810000 */
[----:B------:R-:W-:-:S03]  /*4ea0*/  FMNMX.FTZ R81, R55, R80, !PT ;  /* 0x0000005037517209 */ /* 0x000fc60007810000 */
[----:B------:R-:W-:Y:S01]  /*4eb0*/  MUFU.EX2 R20, R20 ;  /* 0x0000001400147308 */ /* 0x000fe20000000800 */
[----:B------:R-:W-:-:S04]  /*4ec0*/  FMNMX.FTZ R80, R26, R81, !PT ;  /* 0x000000511a507209 */ /* 0x000fc80007810000 */
[----:B------:R-:W-:Y:S01]  /*4ed0*/  FMNMX.FTZ R81, R27, R80, !PT ;  /* 0x000000501b517209 */ /* 0x000fe20007810000 */
[----:B------:R-:W-:-:S02]  /*4ee0*/  FFMA.FTZ R80, R40, UR37, -R88 ;  /* 0x0000002528507c23 */ /* 0x000fc40008010858 */
[----:B------:R-:W-:Y:S01]  /*4ef0*/  MUFU.EX2 R21, R92 ;  /* 0x0000005c00157308 */ /* 0x000fe20000000800 */
[----:B------:R-:W-:-:S04]  /*4f00*/  FMNMX.FTZ R4, R30, R81, !PT ;  /* 0x000000511e047209 */ /* 0x000fc80007810000 */
[----:B---3--:R-:W-:Y:S01]  /*4f10*/  FMNMX.FTZ R85, R31, R4, !PT ;  /* 0x000000041f557209 */ /* 0x008fe20007810000 */
[----:B------:R-:W-:-:S02]  /*4f20*/  FFMA.FTZ R4, R41, UR37, -R88 ;  /* 0x0000002529047c23 */ /* 0x000fc40008010858 */
[----:B------:R3:W-:Y:S01]  /*4f30*/  MUFU.EX2 R81, R80 ;  /* 0x0000005000517308 */ /* 0x0007e20000000800 */
        /* <DEDUP_REMOVED lines=12> */
[----:B------:R-:W0:Y:S05]  /*5000*/  SHFL.BFLY PT, R85, R0, 0x2, 0x1f ;  /* 0x0c401f0000557f89 */ /* 0x000e2a00000e0000 */
[----:B------:R-:W-:Y:S08]  /*5010*/  MUFU.EX2 R76, R76 ;  /* 0x0000004c004c7308 */ /* 0x000ff00000000800 */
[----:B------:R-:W-:Y:S08]  /*5020*/  MUFU.EX2 R56, R56 ;  /* 0x0000003800387308 */ /* 0x000ff00000000800 */
[----:B------:R-:W-:Y:S01]  /*5030*/  MUFU.EX2 R57, R57 ;  /* 0x0000003900397308 */ /* 0x000fe20000000800 */
[----:B0-----:R-:W-:-:S05]  /*5040*/  FMNMX.FTZ R85, R0, R85, !PT ;  /* 0x0000005500557209 */ /* 0x001fca0007810000 */
[----:B------:R-:W0:Y:S02]  /*5050*/  SHFL.BFLY PT, R0, R85, 0x1, 0x1f ;  /* 0x0c201f0055007f89 */ /* 0x000e2400000e0000 */
[----:B------:R-:W-:Y:S08]  /*5060*/  MUFU.EX2 R60, R60 ;  /* 0x0000003c003c7308 */ /* 0x000ff00000000800 */
[----:B------:R-:W-:Y:S08]  /*5070*/  MUFU.EX2 R61, R61 ;  /* 0x0000003d003d7308 */ /* 0x000ff00000000800 */
[----:B------:R-:W-:Y:S01]  /*5080*/  MUFU.EX2 R64, R64 ;  /* 0x0000004000407308 */ /* 0x000fe20000000800 */
[----:B0-----:R-:W-:-:S07]  /*5090*/  FMNMX.FTZ R0, R85, R0, !PT ;  /* 0x0000000055007209 */ /* 0x001fce0007810000 */
        /* <DEDUP_REMOVED lines=9> */
[----:B-----5:R-:W-:-:S01]  /*5130*/  FFMA.FTZ R89, R79, UR37, -R84 ;  /* 0x000000254f597c23 */ /* 0x020fc20008010854 */
[--C-:B------:R-:W-:Y:S01]  /*5140*/  FFMA.FTZ R95, R95, UR37, -R84.reuse ;  /* 0x000000255f5f7c23 */ /* 0x100fe20008010854 */
[----:B------:R-:W-:-:S01]  /*5150*/  FFMA.FTZ R79, R83, UR37, -R84 ;  /* 0x00000025534f7c23 */ /* 0x000fc20008010854 */
[----:B------:R-:W-:Y:S01]  /*5160*/  MUFU.EX2 R52, R52 ;  /* 0x0000003400347308 */ /* 0x000fe20000000800 */
[----:B------:R-:W-:-:S01]  /*5170*/  FFMA.FTZ R88, R78, UR37, -R84 ;  /* 0x000000254e587c23 */ /* 0x000fc20008010854 */
[----:B------:R-:W-:Y:S01]  /*5180*/  FADD.FTZ R83, R6, R7 ;  /* 0x0000000706537221 */ /* 0x000fe20000010000 */
[----:B------:R-:W-:-:S01]  /*5190*/  FFMA.FTZ R78, R82, UR37, -R84 ;  /* 0x00000025524e7c23 */ /* 0x000fc20008010854 */
[--C-:B------:R-:W-:Y:S01]  /*51a0*/  FFMA.FTZ R82, R62, UR37, -R84.reuse ;  /* 0x000000253e527c23 */ /* 0x100fe20008010854 */
[----:B---3--:R-:W-:-:S01]  /*51b0*/  FFMA.FTZ R80, R98, UR37, -R84 ;  /* 0x0000002562507c23 */ /* 0x008fc20008010854 */
[----:B------:R-:W-:Y:S01]  /*51c0*/  FFMA.FTZ R62, R66, UR37, -R84 ;  /* 0x00000025423e7c23 */ /* 0x000fe20008010854 */
[----:B-1----:R-:W-:-:S01]  /*51d0*/  FADD.FTZ R66, R8, R83 ;  /* 0x0000005308427221 */ /* 0x002fc20000010000 */
[----:B------:R-:W0:Y:S01]  /*51e0*/  MUFU.EX2 R53, R53 ;  /* 0x0000003500357308 */ /* 0x000e220000000800 */
[----:B------:R-:W-:-:S01]  /*51f0*/  FFMA.FTZ R85, R99, UR37, -R84 ;  /* 0x0000002563557c23 */ /* 0x000fc20008010854 */
[----:B------:R-:W-:Y:S01]  /*5200*/  FFMA.FTZ R102, R102, UR37, -R84 ;  /* 0x0000002566667c23 */ /* 0x000fe20008010854 */
[----:B--2---:R-:W-:-:S01]  /*5210*/  FADD.FTZ R83, R9, R66 ;  /* 0x0000004209537221 */ /* 0x004fc20000010000 */
[--C-:B------:R-:W-:Y:S01]  /*5220*/  FFMA.FTZ R103, R103, UR37, -R84.reuse ;  /* 0x0000002567677c23 */ /* 0x100fe20008010854 */
[----:B------:R-:W-:-:S01]  /*5230*/  FFMA.FTZ R74, R74, UR37, -R84 ;  /* 0x000000254a4a7c23 */ /* 0x000fc20008010854 */
[----:B------:R-:W-:Y:S01]  /*5240*/  FFMA.FTZ R75, R75, UR37, -R84 ;  /* 0x000000254b4b7c23 */ /* 0x000fe20008010854 */
[----:B----4-:R-:W-:-:S01]  /*5250*/  FADD.FTZ R66, R10, R83 ;  /* 0x000000530a427221 */ /* 0x010fc20000010000 */
        /* <DEDUP_REMOVED lines=9> */
[----:B0-----:R-:W-:-:S01]  /*52f0*/  FADD.FTZ R83, R52, R53 ;  /* 0x0000003534537221 */ /* 0x001fc20000010000 */
[----:B------:R-:W-:Y:S01]  /*5300*/  FFMA.FTZ R67, R67, UR37, -R84 ;  /* 0x0000002543437c23 */ /* 0x000fe20008010854 */
[----:B------:R-:W-:-:S01]  /*5310*/  FADD.FTZ R91, R13, R90 ;  /* 0x0000005a0d5b7221 */ /* 0x000fc20000010000 */
[--C-:B------:R-:W-:Y:S01]  /*5320*/  FFMA.FTZ R70, R70, UR37, -R84.reuse ;  /* 0x0000002546467c23 */ /* 0x100fe20008010854 */
[----:B------:R-:W-:-:S01]  /*5330*/  FFMA.FTZ R71, R71, UR37, -R84 ;  /* 0x0000002547477c23 */ /* 0x000fc20008010854 */
[----:B------:R-:W-:Y:S01]  /*5340*/  FFMA.FTZ R42, R42, UR37, -R84 ;  /* 0x000000252a2a7c23 */ /* 0x000fe20008010854 */
[----:B------:R-:W-:-:S01]  /*5350*/  FADD.FTZ R90, R14, R91 ;  /* 0x0000005b0e5a7221 */ /* 0x000fc20000010000 */
[----:B------:R-:W0:Y:S01]  /*5360*/  MUFU.EX2 R80, R80 ;  /* 0x0000005000507308 */ /* 0x000e220000000800 */
[----:B-1----:R-:W-:-:S01]  /*5370*/  FADD.FTZ R66, R94, R83 ;  /* 0x000000535e427221 */ /* 0x002fc20000010000 */
[----:B------:R-:W-:Y:S01]  /*5380*/  FFMA.FTZ R43, R43, UR37, -R84 ;  /* 0x000000252b2b7c23 */ /* 0x000fe20008010854 */
[----:B------:R-:W-:-:S01]  /*5390*/  FADD.FTZ R91, R15, R90 ;  /* 0x0000005a0f5b7221 */ /* 0x000fc20000010000 */
[--C-:B------:R-:W-:Y:S01]  /*53a0*/  FFMA.FTZ R46, R46, UR37, -R84.reuse ;  /* 0x000000252e2e7c23 */ /* 0x100fe20008010854 */
[----:B------:R-:W-:-:S01]  /*53b0*/  FFMA.FTZ R47, R47, UR37, -R84 ;  /* 0x000000252f2f7c23 */ /* 0x000fc20008010854 */
[----:B------:R-:W-:Y:S01]  /*53c0*/  FFMA.FTZ R50, R50, UR37, -R84 ;  /* 0x0000002532327c23 */ /* 0x000fe20008010854 */
[----:B------:R-:W-:-:S01]  /*53d0*/  FADD.FTZ R90, R20, R91 ;  /* 0x0000005b145a7221 */ /* 0x000fc20000010000 */
[----:B------:R-:W1:Y:S01]  /*53e0*/  MUFU.EX2 R85, R85 ;  /* 0x0000005500557308 */ /* 0x000e620000000800 */
[----:B--2---:R-:W-:-:S01]  /*53f0*/  FADD.FTZ R83, R95, R66 ;  /* 0x000000425f537221 */ /* 0x004fc20000010000 */
[----:B------:R-:W-:Y:S01]  /*5400*/  F2FP.SATFINITE.E4M3.F32.PACK_AB_MERGE_C R91, R9, R8, RZ ;  /* 0x00000008095b723e */ /* 0x000fe200048070ff */
[----:B------:R-:W-:-:S01]  /*5410*/  FFMA.FTZ R51, R51, UR37, -R84 ;  /* 0x0000002533337c23 */ /* 0x000fc20008010854 */
[--C-:B------:R-:W-:Y:S01]  /*5420*/  FFMA.FTZ R54, R54, UR37, -R84.reuse ;  /* 0x0000002536367c23 */ /* 0x100fe20008010854 */
[----:B------:R-:W-:-:S01]  /*5430*/  FFMA.FTZ R55, R55, UR37, -R84 ;  /* 0x0000002537377c23 */ /* 0x000fc20008010854 */
[----:B------:R-:W-:Y:S01]  /*5440*/  F2FP.SATFINITE.E4M3.F32.PACK_AB_MERGE_C R216, R7, R6, R91 ;  /* 0x0000000607d8723e */ /* 0x000fe2000480705b */
[----:B------:R-:W-:-:S01]  /*5450*/  FFMA.FTZ R26, R26, UR37, -R84 ;  /* 0x000000251a1a7c23 */ /* 0x000fc20008010854 */
[----:B------:R-:W2:Y:S01]  /*5460*/  MUFU.EX2 R102, R102 ;  /* 0x0000006600667308 */ /* 0x000ea20000000800 */
[----:B0-----:R-:W-:-:S01]  /*5470*/  FADD.FTZ R66, R80, R83 ;  /* 0x0000005350427221 */ /* 0x001fc20000010000 */
[--C-:B------:R-:W-:Y:S01]  /*5480*/  FFMA.FTZ R27, R27, UR37, -R84.reuse ;  /* 0x000000251b1b7c23 */ /* 0x100fe20008010854 */
[----:B------:R-:W-:-:S01]  /*5490*/  FFMA.FTZ R30, R30, UR37, -R84 ;  /* 0x000000251e1e7c23 */ /* 0x000fc20008010854 */
[--C-:B------:R-:W-:Y:S01]  /*54a0*/  FFMA.FTZ R31, R31, UR37, -R84.reuse ;  /* 0x000000251f1f7c23 */ /* 0x100fe20008010854 */
[----:B------:R-:W-:-:S01]  /*54b0*/  FFMA.FTZ R34, R34, UR37, -R84 ;  /* 0x0000002522227c23 */ /* 0x000fc20008010854 */
[--C-:B------:R-:W-:Y:S01]  /*54c0*/  FFMA.FTZ R35, R35, UR37, -R84.reuse ;  /* 0x0000002523237c23 */ /* 0x100fe20008010854 */
[----:B------:R-:W-:-:S01]  /*54d0*/  FFMA.FTZ R38, R38, UR37, -R84 ;  /* 0x0000002526267c23 */ /* 0x000fc20008010854 */
[----:B------:R-:W0:Y:S01]  /*54e0*/  MUFU.EX2 R103, R103 ;  /* 0x0000006700677308 */ /* 0x000e220000000800 */
[----:B-1----:R-:W-:-:S01]  /*54f0*/  FADD.FTZ R83, R85, R66 ;  /* 0x0000004255537221 */ /* 0x002fc20000010000 */
[----:B------:R-:W-:Y:S01]  /*5500*/  FFMA.FTZ R39, R39, UR37, -R84 ;  /* 0x0000002527277c23 */ /* 0x000fe20008010854 */
[----:B------:R-:W-:-:S02]  /*5510*/  F2FP.SATFINITE.E4M3.F32.PACK_AB_MERGE_C R20, R21, R20, RZ ;  /* 0x000000141514723e */ /* 0x000fc400048070ff */
[----:B------:R-:W-:Y:S02]  /*5520*/  F2FP.SATFINITE.E4M3.F32.PACK_AB_MERGE_C R94, R95, R94, RZ ;  /* 0x0000005e5f5e723e */ /* 0x000fe400048070ff */
[----:B------:R-:W-:Y:S01]  /*5530*/  F2FP.SATFINITE.E4M3.F32.PACK_AB_MERGE_C R212, R15, R14, R20 ;  /* 0x0000000e0fd4723e */ /* 0x000fe20004807014 */
[----:B------:R-:W1:Y:S01]  /*5540*/  MUFU.EX2 R74, R74 ;  /* 0x0000004a004a7308 */ /* 0x000e620000000800 */
[----:B--2---:R-:W-:-:S01]  /*5550*/  FADD.FTZ R66, R102, R83 ;  /* 0x0000005366427221 */ /* 0x004fc20000010000 */
[----:B------:R-:W-:Y:S01]  /*5560*/  FADD.FTZ R83, R21, R90 ;  /* 0x0000005a15537221 */ /* 0x000fe20000010000 */
[----:B------:R-:W-:-:S05]  /*5570*/  F2FP.SATFINITE.E4M3.F32.PACK_AB_MERGE_C R217, R53, R52, R94 ;  /* 0x0000003435d9723e */ /* 0x000fca000480705e */
[----:B------:R-:W2:Y:S01]  /*5580*/  MUFU.EX2 R75, R75 ;  /* 0x0000004b004b7308 */ /* 0x000ea20000000800 */
[----:B0-----:R-:W-:-:S01]  /*5590*/  FADD.FTZ R9, R103, R66 ;  /* 0x0000004267097221 */ /* 0x001fc20000010000 */
[----:B------:R-:W-:Y:S01]  /*55a0*/  F2FP.SATFINITE.E4M3.F32.PACK_AB_MERGE_C R66, R13, R12, RZ ;  /* 0x0000000c0d42723e */ /* 0x000fe200048070ff */
[----:B------:R-:W-:-:S01]  /*55b0*/  FADD.FTZ R12, R72, R83 ;  /* 0x00000053480c7221 */ /* 0x000fc20000010000 */
[----:B------:R-:W-:Y:S02]  /*55c0*/  F2FP.SATFINITE.E4M3.F32.PACK_AB_MERGE_C R102, R103, R102, RZ ;  /* 0x000000666766723e */ /* 0x000fe400048070ff */
[----:B------:R-:W-:Y:S01]  /*55d0*/  F2FP.SATFINITE.E4M3.F32.PACK_AB_MERGE_C R218, R11, R10, R66 ;  /* 0x0000000a0bda723e */ /* 0x000fe20004807042 */
[----:B------:R-:W-:Y:S01]  /*55e0*/  FADD.FTZ R13, R73, R12 ;  /* 0x0000000c490d7221 */ /* 0x000fe20000010000 */
[----:B------:R-:W0:Y:S01]  /*55f0*/  MUFU.EX2 R88, R88 ;  /* 0x0000005800587308 */ /* 0x000e220000000800 */
[----:B-1----:R-:W-:-:S01]  /*5600*/  FADD.FTZ R8, R74, R9 ;  /* 0x000000094a087221 */ /* 0x002fc20000010000 */
[----:B------:R-:W-:-:S06]  /*5610*/  F2FP.SATFINITE.E4M3.F32.PACK_AB_MERGE_C R219, R85, R80, R102 ;  /* 0x0000005055db723e */ /* 0x000fcc0004807066 */
[----:B------:R-:W1:Y:S01]  /*5620*/  MUFU.EX2 R89, R89 ;  /* 0x0000005900597308 */ /* 0x000e620000000800 */
[----:B--2---:R-:W-:-:S01]  /*5630*/  FADD.FTZ R9, R75, R8 ;  /* 0x000000084b097221 */ /* 0x004fc20000010000 */
[----:B------:R-:W-:Y:S01]  /*5640*/  FADD.FTZ R8, R76, R13 ;  /* 0x0000000d4c087221 */ /* 0x000fe20000010000 */
[----:B------:R-:W-:-:S03]  /*5650*/  F2FP.SATFINITE.E4M3.F32.PACK_AB_MERGE_C R76, R77, R76, RZ ;  /* 0x0000004c4d4c723e */ /* 0x000fc600048070ff */
[----:B------:R-:W-:Y:S01]  /*5660*/  FADD.FTZ R77, R77, R8 ;  /* 0x000000084d4d7221 */ /* 0x000fe20000010000 */
[----:B------:R-:W-:Y:S01]  /*5670*/  F2FP.SATFINITE.E4M3.F32.PACK_AB_MERGE_C R214, R73, R72, R76 ;  /* 0x0000004849d6723e */ /* 0x000fe2000480704c */
[----:B------:R-:W2:Y:S01]  /*5680*/  MUFU.EX2 R78, R78 ;  /* 0x0000004e004e7308 */ /* 0x000ea20000000800 */
[----:B0-----:R-:W-:-:S01]  /*5690*/  FADD.FTZ R6, R88, R9 ;  /* 0x0000000958067221 */ /* 0x001fc20000010000 */
[----:B------:R-:W-:-:S04]  /*56a0*/  FADD.FTZ R8, R56, R77 ;  /* 0x0000004d38087221 */ /* 0x000fc80000010000 */
[----:B------:R-:W-:Y:S02]  /*56b0*/  FADD.FTZ R9, R57, R8 ;  /* 0x0000000839097221 */ /* 0x000fe40000010000 */
[----:B------:R-:W0:Y:S01]  /*56c0*/  MUFU.EX2 R79, R79 ;  /* 0x0000004f004f7308 */ /* 0x000e220000000800 */
[----:B-1----:R-:W-:-:S01]  /*56d0*/  FADD.FTZ R7, R89, R6 ;  /* 0x0000000659077221 */ /* 0x002fc20000010000 */
[----:B------:R-:W-:Y:S01]  /*56e0*/  FADD.FTZ R8, R60, R9 ;  /* 0x000000093c087221 */ /* 0x000fe20000010000 */
[----:B------:R-:W-:Y:S02]  /*56f0*/  F2FP.SATFINITE.E4M3.F32.PACK_AB_MERGE_C R60, R61, R60, RZ ;  /* 0x0000003c3d3c723e */ /* 0x000fe400048070ff */
[----:B------:R-:W-:Y:S01]  /*5700*/  F2FP.SATFINITE.E4M3.F32.PACK_AB_MERGE_C R88, R89, R88, RZ ;  /* 0x000000585958723e */ /* 0x000fe200048070ff */
[----:B------:R-:W-:-:S01]  /*5710*/  FADD.FTZ R61, R61, R8 ;  /* 0x000000083d3d7221 */ /* 0x000fc20000010000 */
[----:B------:R-:W-:Y:S01]  /*5720*/  F2FP.SATFINITE.E4M3.F32.PACK_AB_MERGE_C R208, R57, R56, R60 ;  /* 0x0000003839d0723e */ /* 0x000fe2000480703c */
[----:B------:R-:W1:Y:S01]  /*5730*/  MUFU.EX2 R86, R86 ;  /* 0x0000005600567308 */ /* 0x000e620000000800 */
[----:B--2---:R-:W-:-:S01]  /*5740*/  FADD.FTZ R6, R78, R7 ;  /* 0x000000074e067221 */ /* 0x004fc20000010000 */
[----:B------:R-:W-:Y:S01]  /*5750*/  FADD.FTZ R8, R64, R61 ;  /* 0x0000003d40087221 */ /* 0x000fe20000010000 */
[----:B------:R-:W-:-:S03]  /*5760*/  F2FP.SATFINITE.E4M3.F32.PACK_AB_MERGE_C R213, R75, R74, R88 ;  /* 0x0000004a4bd5723e */ /* 0x000fc60004807058 */
[----:B------:R-:W-:Y:S02]  /*5770*/  FADD.FTZ R9, R65, R8 ;  /* 0x0000000841097221 */ /* 0x000fe40000010000 */
[----:B------:R-:W2:Y:S01]  /*5780*/  MUFU.EX2 R87, R87 ;  /* 0x0000005700577308 */ /* 0x000ea20000000800 */
[----:B0-----:R-:W-:-:S07]  /*5790*/  FADD.FTZ R7, R79, R6 ;  /* 0x000000064f077221 */ /* 0x001fce0000010000 */
[----:B------:R-:W0:Y:S01]  /*57a0*/  MUFU.EX2 R58, R58 ;  /* 0x0000003a003a7308 */ /* 0x000e220000000800 */
[----:B-1----:R-:W-:-:S07]  /*57b0*/  FADD.FTZ R6, R86, R7 ;  /* 0x0000000756067221 */ /* 0x002fce0000010000 */
[----:B------:R-:W1:Y:S01]  /*57c0*/  MUFU.EX2 R59, R59 ;  /* 0x0000003b003b7308 */ /* 0x000e620000000800 */
[----:B--2---:R-:W-:-:S01]  /*57d0*/  FADD.FTZ R7, R87, R6 ;  /* 0x0000000657077221 */ /* 0x004fc20000010000 */
[----:B------:R-:W-:-:S04]  /*57e0*/  F2FP.SATFINITE.E4M3.F32.PACK_AB_MERGE_C R86, R87, R86, RZ ;  /* 0x000000565756723e */ /* 0x000fc800048070ff */
[----:B------:R-:W-:Y:S02]  /*57f0*/  F2FP.SATFINITE.E4M3.F32.PACK_AB_MERGE_C R215, R79, R78, R86 ;  /* 0x0000004e4fd7723e */ /* 0x000fe40004807056 */
        /* <DEDUP_REMOVED lines=8> */
[----:B------:R-:W-:-:S04]  /*5880*/  F2FP.SATFINITE.E4M3.F32.PACK_AB_MERGE_C R63, R63, R82, RZ ;  /* 0x000000523f3f723e */ /* 0x000fc800048070ff */
[----:B------:R-:W-:Y:S02]  /*5890*/  F2FP.SATFINITE.E4M3.F32.PACK_AB_MERGE_C R209, R59, R58, R63 ;  /* 0x0000003a3bd1723e */ /* 0x000fe4000480703f */
[----:B------:R-:W0:Y:S01]  /*58a0*/  MUFU.EX2 R67, R67 ;  /* 0x0000004300437308 */ /* 0x000e220000000800 */
[----:B-1----:R-:W-:-:S07]  /*58b0*/  FADD.FTZ R6, R62, R7 ;  /* 0x000000073e067221 */ /* 0x002fce0000010000 */
[----:B------:R-:W-:Y:S01]  /*58c0*/  MUFU.EX2 R40, R40 ;  /* 0x0000002800287308 */ /* 0x000fe20000000800 */
[----:B--2---:R-:W-:Y:S01]  /*58d0*/  F2FP.SATFINITE.E4M3.F32.PACK_AB_MERGE_C R10, R69, R68, RZ ;  /* 0x00000044450a723e */ /* 0x004fe200048070ff */
[----:B------:R-:W-:-:S03]  /*58e0*/  FADD.FTZ R68, R68, R9 ;  /* 0x0000000944447221 */ /* 0x000fc60000010000 */
[----:B------:R-:W-:Y:S01]  /*58f0*/  F2FP.SATFINITE.E4M3.F32.PACK_AB_MERGE_C R210, R65, R64, R10 ;  /* 0x0000004041d2723e */ /* 0x000fe2000480700a */
[----:B------:R-:W-:-:S02]  /*5900*/  FADD.FTZ R68, R69, R68 ;  /* 0x0000004445447221 */ /* 0x000fc40000010000 */
[----:B------:R-:W1:Y:S01]  /*5910*/  MUFU.EX2 R41, R41 ;  /* 0x0000002900297308 */ /* 0x000e620000000800 */
[----:B0-----:R-:W-:-:S07]  /*5920*/  FADD.FTZ R7, R67, R6 ;  /* 0x0000000643077221 */ /* 0x001fce0000010000 */
[----:B------:R-:W0:Y:S08]  /*5930*/  MUFU.EX2 R70, R70 ;  /* 0x0000004600467308 */ /* 0x000e300000000800 */
[----:B------:R-:W2:Y:S01]  /*5940*/  MUFU.EX2 R4, R4 ;  /* 0x0000000400047308 */ /* 0x000ea20000000800 */
[----:B-1----:R-:W-:-:S07]  /*5950*/  F2FP.SATFINITE.E4M3.F32.PACK_AB_MERGE_C R8, R41, R40, RZ ;  /* 0x000000282908723e */ /* 0x002fce00048070ff */
[----:B------:R-:W1:Y:S01]  /*5960*/  MUFU.EX2 R71, R71 ;  /* 0x0000004700477308 */ /* 0x000e620000000800 */
[----:B0-----:R-:W-:-:S07]  /*5970*/  FADD.FTZ R6, R70, R7 ;  /* 0x0000000746067221 */ /* 0x001fce0000010000 */
[----:B------:R-:W0:Y:S01]  /*5980*/  MUFU.EX2 R42, R42 ;  /* 0x0000002a002a7308 */ /* 0x000e220000000800 */
[----:B--2---:R-:W-:Y:S01]  /*5990*/  F2FP.SATFINITE.E4M3.F32.PACK_AB_MERGE_C R204, R4, R81, R8 ;  /* 0x0000005104cc723e */ /* 0x004fe20004807008 */
[----:B------:R-:W-:-:S04]  /*59a0*/  FADD.FTZ R81, R81, R68 ;  /* 0x0000004451517221 */ /* 0x000fc80000010000 */
[----:B------:R-:W-:Y:S02]  /*59b0*/  FADD.FTZ R81, R4, R81 ;  /* 0x0000005104517221 */ /* 0x000fe40000010000 */
[----:B------:R-:W2:Y:S01]  /*59c0*/  MUFU.EX2 R43, R43 ;  /* 0x0000002b002b7308 */ /* 0x000ea20000000800 */
[----:B-1----:R-:W-:-:S01]  /*59d0*/  FADD.FTZ R7, R71, R6 ;  /* 0x0000000647077221 */ /* 0x002fc20000010000 */
[----:B------:R-:W-:Y:S01]  /*59e0*/  FADD.FTZ R40, R40, R81 ;  /* 0x0000005128287221 */ /* 0x000fe20000010000 */
[----:B------:R-:W-:-:S03]  /*59f0*/  F2FP.SATFINITE.E4M3.F32.PACK_AB_MERGE_C R70, R71, R70, RZ ;  /* 0x000000464746723e */ /* 0x000fc600048070ff */
[----:B------:R-:W-:Y:S01]  /*5a00*/  FADD.FTZ R41, R41, R40 ;  /* 0x0000002829297221 */ /* 0x000fe20000010000 */
[----:B------:R-:W-:Y:S01]  /*5a10*/  F2FP.SATFINITE.E4M3.F32.PACK_AB_MERGE_C R211, R67, R62, R70 ;  /* 0x0000003e43d3723e */ /* 0x000fe20004807046 */
[----:B------:R-:W1:Y:S01]  /*5a20*/  MUFU.EX2 R46, R46 ;  /* 0x0000002e002e7308 */ /* 0x000e620000000800 */
[----:B0-----:R-:W-:-:S07]  /*5a30*/  FADD.FTZ R4, R42, R7 ;  /* 0x000000072a047221 */ /* 0x001fce0000010000 */
[----:B------:R-:W-:Y:S01]  /*5a40*/  MUFU.EX2 R48, R48 ;  /* 0x0000003000307308 */ /* 0x000fe20000000800 */
[----:B--2---:R-:W-:-:S07]  /*5a50*/  FADD.FTZ R7, R43, R4 ;  /* 0x000000042b077221 */ /* 0x004fce0000010000 */
[----:B------:R-:W0:Y:S01]  /*5a60*/  MUFU.EX2 R49, R49 ;  /* 0x0000003100317308 */ /* 0x000e220000000800 */
[----:B-1----:R-:W-:-:S07]  /*5a70*/  FADD.FTZ R4, R46, R7 ;  /* 0x000000072e047221 */ /* 0x002fce0000010000 */
[----:B------:R-:W1:Y:S08]  /*5a80*/  MUFU.EX2 R47, R47 ;  /* 0x0000002f002f7308 */ /* 0x000e700000000800 */
[----:B------:R-:W-:Y:S01]  /*5a90*/  MUFU.EX2 R44, R44 ;  /* 0x0000002c002c7308 */ /* 0x000fe20000000800 */
[----:B0-----:R-:W-:-:S07]  /*5aa0*/  F2FP.SATFINITE.E4M3.F32.PACK_AB_MERGE_C R6, R49, R48, RZ ;  /* 0x000000303106723e */ /* 0x001fce00048070ff */
[----:B------:R-:W0:Y:S01]  /*5ab0*/  MUFU.EX2 R45, R45 ;  /* 0x0000002d002d7308 */ /* 0x000e220000000800 */
[----:B-1----:R-:W-:-:S01]  /*5ac0*/  FADD.FTZ R7, R47, R4 ;  /* 0x000000042f077221 */ /* 0x002fc20000010000 */
[----:B------:R-:W-:-:S04]  /*5ad0*/  F2FP.SATFINITE.E4M3.F32.PACK_AB_MERGE_C R46, R47, R46, RZ ;  /* 0x0000002e2f2e723e */ /* 0x000fc800048070ff */
[----:B------:R-:W-:Y:S02]  /*5ae0*/  F2FP.SATFINITE.E4M3.F32.PACK_AB_MERGE_C R205, R43, R42, R46 ;  /* 0x0000002a2bcd723e */ /* 0x000fe4000480702e */
[----:B------:R-:W1:Y:S08]  /*5af0*/  MUFU.EX2 R50, R50 ;  /* 0x0000003200327308 */ /* 0x000e700000000800 */
[----:B------:R-:W2:Y:S01]  /*5b00*/  MUFU.EX2 R51, R51 ;  /* 0x0000003300337308 */ /* 0x000ea20000000800 */
[----:B0-----:R-:W-:Y:S01]  /*5b10*/  F2FP.SATFINITE.E4M3.F32.PACK_AB_MERGE_C R206, R45, R44, R6 ;  /* 0x0000002c2dce723e */ /* 0x001fe20004807006 */
[----:B------:R-:W-:-:S04]  /*5b20*/  FADD.FTZ R44, R44, R41 ;  /* 0x000000292c2c7221 */ /* 0x000fc80000010000 */
[----:B------:R-:W-:Y:S02]  /*5b30*/  FADD.FTZ R45, R45, R44 ;  /* 0x0000002c2d2d7221 */ /* 0x000fe40000010000 */
[----:B------:R-:W0:Y:S01]  /*5b40*/  MUFU.EX2 R54, R54 ;  /* 0x0000003600367308 */ /* 0x000e220000000800 */
[----:B-1----:R-:W-:-:S01]  /*5b50*/  FADD.FTZ R4, R50, R7 ;  /* 0x0000000732047221 */ /* 0x002fc20000010000 */
[----:B------:R-:W-:-:S04]  /*5b60*/  FADD.FTZ R48, R48, R45 ;  /* 0x0000002d30307221 */ /* 0x000fc80000010000 */
[----:B------:R-:W-:Y:S02]  /*5b70*/  FADD.FTZ R49, R49, R48 ;  /* 0x0000003031317221 */ /* 0x000fe40000010000 */
[----:B------:R-:W-:Y:S01]  /*5b80*/  MUFU.EX2 R28, R28 ;  /* 0x0000001c001c7308 */ /* 0x000fe20000000800 */
[----:B--2---:R-:W-:-:S07]  /*5b90*/  FADD.FTZ R7, R51, R4 ;  /* 0x0000000433077221 */ /* 0x004fce0000010000 */
[----:B------:R-:W1:Y:S01]  /*5ba0*/  MUFU.EX2 R29, R29 ;  /* 0x0000001d001d7308 */ /* 0x000e620000000800 */
[----:B0-----:R-:W-:-:S07]  /*5bb0*/  FADD.FTZ R4, R54, R7 ;  /* 0x0000000736047221 */ /* 0x001fce0000010000 */
[----:B------:R-:W0:Y:S08]  /*5bc0*/  MUFU.EX2 R55, R55 ;  /* 0x0000003700377308 */ /* 0x000e300000000800 */
[----:B------:R-:W-:Y:S01]  /*5bd0*/  MUFU.EX2 R24, R24 ;  /* 0x0000001800187308 */ /* 0x000fe20000000800 */
[----:B-1----:R-:W-:-:S07]  /*5be0*/  F2FP.SATFINITE.E4M3.F32.PACK_AB_MERGE_C R6, R29, R28, RZ ;  /* 0x0000001c1d06723e */ /* 0x002fce00048070ff */
[----:B------:R-:W1:Y:S01]  /*5bf0*/  MUFU.EX2 R25, R25 ;  /* 0x0000001900197308 */ /* 0x000e620000000800 */
[C---:B0-----:R-:W-:Y:S01]  /*5c00*/  F2FP.SATFINITE.E4M3.F32.PACK_AB_MERGE_C R54, R55.reuse, R54, RZ ;  /* 0x000000363736723e */ /* 0x041fe200048070ff */
[----:B------:R-:W-:-:S03]  /*5c10*/  FADD.FTZ R55, R55, R4 ;  /* 0x0000000437377221 */ /* 0x000fc60000010000 */
[----:B------:R-:W-:-:S03]  /*5c20*/  F2FP.SATFINITE.E4M3.F32.PACK_AB_MERGE_C R207, R51, R50, R54 ;  /* 0x0000003233cf723e */ /* 0x000fc60004807036 */
[----:B------:R-:W0:Y:S08]  /*5c30*/  MUFU.EX2 R26, R26 ;  /* 0x0000001a001a7308 */ /* 0x000e300000000800 */
[----:B------:R-:W2:Y:S01]  /*5c40*/  MUFU.EX2 R27, R27 ;  /* 0x0000001b001b7308 */ /* 0x000ea20000000800 */
[----:B-1----:R-:W-:Y:S01]  /*5c50*/  F2FP.SATFINITE.E4M3.F32.PACK_AB_MERGE_C R200, R25, R24, R6 ;  /* 0x0000001819c8723e */ /* 0x002fe20004807006 */
[----:B------:R-:W-:-:S04]  /*5c60*/  FADD.FTZ R24, R24, R49 ;  /* 0x0000003118187221 */ /* 0x000fc80000010000 */
[----:B------:R-:W-:Y:S02]  /*5c70*/  FADD.FTZ R25, R25, R24 ;  /* 0x0000001819197221 */ /* 0x000fe40000010000 */
[----:B------:R-:W1:Y:S01]  /*5c80*/  MUFU.EX2 R30, R30 ;  /* 0x0000001e001e7308 */ /* 0x000e620000000800 */
[----:B0-----:R-:W-:-:S01]  /*5c90*/  FADD.FTZ R4, R26, R55 ;  /* 0x000000371a047221 */ /* 0x001fc20000010000 */
[----:B------:R-:W-:-:S04]  /*5ca0*/  FADD.FTZ R28, R28, R25 ;  /* 0x000000191c1c7221 */ /* 0x000fc80000010000 */
[----:B------:R-:W-:Y:S02]  /*5cb0*/  FADD.FTZ R29, R29, R28 ;  /* 0x0000001c1d1d7221 */ /* 0x000fe40000010000 */
        /* <DEDUP_REMOVED lines=8> */
[C---:B-1----:R-:W-:Y:S01]  /*5d40*/  F2FP.SATFINITE.E4M3.F32.PACK_AB_MERGE_C R30, R31.reuse, R30, RZ ;  /* 0x0000001e1f1e723e */ /* 0x042fe200048070ff */
[----:B------:R-:W-:-:S03]  /*5d50*/  FADD.FTZ R31, R31, R4 ;  /* 0x000000041f1f7221 */ /* 0x000fc60000010000 */
[----:B------:R-:W-:-:S03]  /*5d60*/  F2FP.SATFINITE.E4M3.F32.PACK_AB_MERGE_C R201, R27, R26, R30 ;  /* 0x0000001a1bc9723e */ /* 0x000fc6000480701e */
[----:B------:R-:W1:Y:S08]  /*5d70*/  MUFU.EX2 R34, R34 ;  /* 0x0000002200227308 */ /* 0x000e700000000800 */
[----:B------:R-:W2:Y:S01]  /*5d80*/  MUFU.EX2 R35, R35 ;  /* 0x0000002300237308 */ /* 0x000ea20000000800 */
[----:B0-----:R-:W-:Y:S01]  /*5d90*/  F2FP.SATFINITE.E4M3.F32.PACK_AB_MERGE_C R202, R33, R32, R6 ;  /* 0x0000002021ca723e */ /* 0x001fe20004807006 */
[----:B------:R-:W-:-:S04]  /*5da0*/  FADD.FTZ R32, R32, R29 ;  /* 0x0000001d20207221 */ /* 0x000fc80000010000 */
[----:B------:R-:W-:Y:S02]  /*5db0*/  FADD.FTZ R33, R33, R32 ;  /* 0x0000002021217221 */ /* 0x000fe40000010000 */
[----:B------:R-:W0:Y:S01]  /*5dc0*/  MUFU.EX2 R38, R38 ;  /* 0x0000002600267308 */ /* 0x000e220000000800 */
[----:B-1----:R-:W-:-:S01]  /*5dd0*/  FADD.FTZ R4, R34, R31 ;  /* 0x0000001f22047221 */ /* 0x002fc20000010000 */
[----:B------:R-:W-:-:S06]  /*5de0*/  FADD.FTZ R36, R36, R33 ;  /* 0x0000002124247221 */ /* 0x000fcc0000010000 */
[----:B------:R-:W1:Y:S01]  /*5df0*/  MUFU.EX2 R39, R39 ;  /* 0x0000002700277308 */ /* 0x000e620000000800 */
[----:B--2---:R-:W-:-:S04]  /*5e00*/  FADD.FTZ R7, R35, R4 ;  /* 0x0000000423077221 */ /* 0x004fc80000010000 */
[----:B0-----:R-:W-:Y:S01]  /*5e10*/  FADD.FTZ R6, R38, R7 ;  /* 0x0000000726067221 */ /* 0x001fe20000010000 */
[----:B------:R-:W-:-:S01]  /*5e20*/  FADD.FTZ R7, R37, R36 ;  /* 0x0000002425077221 */ /* 0x000fc20000010000 */
[C---:B-1----:R-:W-:Y:S02]  /*5e30*/  F2FP.SATFINITE.E4M3.F32.PACK_AB_MERGE_C R4, R39.reuse, R38, RZ ;  /* 0x000000262704723e */ /* 0x042fe400048070ff */
[----:B------:R-:W-:-:S02]  /*5e40*/  FADD.FTZ R6, R39, R6 ;  /* 0x0000000627067221 */ /* 0x000fc40000010000 */
[----:B------:R-:W-:Y:S01]  /*5e50*/  F2FP.SATFINITE.E4M3.F32.PACK_AB_MERGE_C R203, R35, R34, R4 ;  /* 0x0000002223cb723e */ /* 0x000fe20004807004 */
        /* <DEDUP_REMOVED lines=13> */
.L_x_1136:
[----:B------:R-:W-:-:S11]  /*5f30*/  UISETP.NE.AND UP1, UPT, UR7, 0x1, UPT ;  /* 0x000000010700788c */ /* 0x000fd6000bf25270 */
[----:B------:R-:W-:Y:S02]  /*5f40*/  @UP1 ULDC.64 UR18, c[0x0][0x9e8] ;  /* 0x00027a0000121ab9 */ /* 0x000fe40000000a00 */
[----:B------:R-:W-:-:S04]  /*5f50*/  UIMAD.WIDE.U32 UR10, UR14, UR18, URZ ;  /* 0x000000120e0a72a5 */ /* 0x000fc8000f8e003f */
[----:B------:R-:W-:-:S12]  /*5f60*/  @UP1 USHF.R.U32.HI UR14, URZ, UR19, UR11 ;  /* 0x000000133f0e1299 */ /* 0x000fd8000801160b */
.L_x_1137:
[----:B------:R-:W-:-:S04]  /*5f70*/  UIMAD UR7, UR14, UR7, UR7 ;  /* 0x000000070e0772a4 */ /* 0x000fc8000f8e0207 */
[----:B------:R-:W-:-:S04]  /*5f80*/  UISETP.LT.AND UP1, UPT, UR6, UR7, UPT ;  /* 0x000000070600728c */ /* 0x000fc8000bf21270 */
[----:B------:R-:W-:-:S12]  /*5f90*/  USEL UR6, UR6, UR7, UP1 ;  /* 0x0000000706067287 */ /* 0x000fd80008800000 */
.L_x_1135:
        /* <DEDUP_REMOVED lines=55> */
[----:B------:R-:W-:Y:S01]  /*6310*/  IMAD.IADD R8, R18, 0x1, -R19 ;  /* 0x0000000112087824 */ /* 0x000fe200078e0a13 */
[----:B------:R-:W-:Y:S01]  /*6320*/  ULDC UR53, c[0x0][0x9e4] ;  /* 0x0002790000357ab9 */ /* 0x000fe20000000800 */
[----:B------:R-:W-:Y:S01]  /*6330*/  IMAD.MOV.U32 R119, RZ, RZ, RZ ;  /* 0x000000ffff777224 */ /* 0x000fe200078e00ff */
[----:B------:R-:W-:Y:S01]  /*6340*/  ULDC UR54, c[0x0][0x9dc] ;  /* 0x0002770000367ab9 */ /* 0x000fe20000000800 */
[----:B------:R-:W-:Y:S01]  /*6350*/  IMAD.IADD R13, R5, 0x1, R8 ;  /* 0x00000001050d7824 */ /* 0x000fe200078e0208 */
[----:B------:R-:W-:-:S03]  /*6360*/  ULDC UR55, c[0x0][0x9e0] ;  /* 0x0002780000377ab9 */ /* 0x000fc60000000800 */
[----:B------:R-:W-:-:S05]  /*6370*/  VIADD R11, R13, 0x8 ;  /* 0x000000080d0b7836 */ /* 0x000fca0000000000 */
[----:B------:R-:W-:-:S07]  /*6380*/  LOP3.LUT R9, RZ, R11, RZ, 0x33, !PT ;  /* 0x0000000bff097212 */ /* 0x000fce00078e33ff */
.L_x_1156:
        /* <DEDUP_REMOVED lines=9> */
.L_x_1140:
[----:B------:R-:W-:Y:S01]  /*6420*/  ULEA UR6, UR57, UR41, 0x3 ;  /* 0x0000002939067291 */ /* 0x000fe2000f8e183f */
[----:B------:R-:W-:-:S05]  /*6430*/  IMAD.U32 R10, RZ, RZ, UR56 ;  /* 0x00000038ff0a7e24 */ /* 0x000fca000f8e00ff */
[----:B------:R-:W-:-:S04]  /*6440*/  SHF.L.U32 R10, R10, 0x1f, RZ ;  /* 0x0000001f0a0a7819 */ /* 0x000fc800000006ff */
[----:B------:R0:W1:Y:S01]  /*6450*/  SYNCS.PHASECHK.TRANS64.TRYWAIT P1, [UR6+0x33430], R10 ;  /* 0x0334300aff0075a7 */ /* 0x0000620008020146 */
[----:B------:R-:W-:Y:S05]  /*6460*/  @!P0 BRA `(.L_x_1141) ;  /* 0x0000000000048947 */ /* 0x000fea0003800000 */
[----:B------:R-:W-:Y:S01]  /*6470*/  BPT.TRAP 0x1 ;  /* 0x000000040000795c */ /* 0x000fe20000300000 */
.L_x_1141:
[----:B-1----:R-:W-:Y:S05]  /*6480*/  @P1 BRA `(.L_x_1139) ;  /* 0x0000000000081947 */ /* 0x002fea0003800000 */
[----:B------:R-:W1:Y:S02]  /*6490*/  SYNCS.PHASECHK.TRANS64.TRYWAIT P1, [UR6+0x33430], R10 ;  /* 0x0334300aff0075a7 */ /* 0x000e640008020146 */
[----:B-1----:R-:W-:Y:S05]  /*64a0*/  @!P1 BRA `(.L_x_1142) ;  /* 0x00000158007c9947 */ /* 0x002fea0003800000 */
.L_x_1139:
[----:B------:R-:W2:Y:S01]  /*64b0*/  S2R R12, SR_TID.X ;  /* 0x00000000000c7919 */ /* 0x000ea20000002100 */
        /* <DEDUP_REMOVED lines=22> */
[----:B01----:R-:W-:-:S05]  /*6620*/  VIADD R10, R12, 0x8 ;  /* 0x000000080c0a7836 */ /* 0x003fca0000000000 */
        /* <DEDUP_REMOVED lines=164> */
.L_x_1144:
[----:B------:R-:W-:Y:S01]  /*7070*/  ULEA UR6, UR52, UR41, 0x3 ;  /* 0x0000002934067291 */ /* 0x000fe2000f8e183f */
[----:B------:R-:W-:-:S05]  /*7080*/  IMAD.U32 R10, RZ, RZ, UR45 ;  /* 0x0000002dff0a7e24 */ /* 0x000fca000f8e00ff */
[----:B------:R-:W-:-:S04]  /*7090*/  SHF.L.U32 R10, R10, 0x1f, RZ ;  /* 0x0000001f0a0a7819 */ /* 0x000fc800000006ff */
[----:B------:R0:W1:Y:S01]  /*70a0*/  SYNCS.PHASECHK.TRANS64.TRYWAIT P1, [UR6+0x33450], R10 ;  /* 0x0334500aff0075a7 */ /* 0x0000620008020146 */
[----:B------:R-:W-:Y:S05]  /*70b0*/  @!P0 BRA `(.L_x_1145) ;  /* 0x0000000000048947 */ /* 0x000fea0003800000 */
[----:B------:R-:W-:Y:S01]  /*70c0*/  BPT.TRAP 0x1 ;  /* 0x000000040000795c */ /* 0x000fe20000300000 */
.L_x_1145:
[----:B-1----:R-:W-:Y:S05]  /*70d0*/  @P1 BRA `(.L_x_1143) ;  /* 0x0000000000081947 */ /* 0x002fea0003800000 */
[----:B------:R-:W1:Y:S02]  /*70e0*/  SYNCS.PHASECHK.TRANS64.TRYWAIT P1, [UR6+0x33450], R10 ;  /* 0x0334500aff0075a7 */ /* 0x000e640008020146 */
[----:B-1----:R-:W-:Y:S05]  /*70f0*/  @!P1 BRA `(.L_x_1146) ;  /* 0x0000014c00809947 */ /* 0x002fea0003800000 */
.L_x_1143:
[----:B------:R-:W-:Y:S01]  /*7100*/  UIADD3 UR6, UR41, 0x200, URZ ;  /* 0x0000020029067890 */ /* 0x000fe2000fffe03f */
[----:B------:R-:W-:Y:S01]  /*7110*/  WARPGROUP.ARRIVE ;  /* 0x00000000000079c5 */ /* 0x000fe20000000000 */
[----:B------:R-:W-:-:S05]  /*7120*/  UMOV UR7, 0xc0000010 ;  /* 0xc000001000077882 */ /* 0x000fca0000000000 */
[----:B------:R-:W2:Y:S01]  /*7130*/  S2R R12, SR_TID.X ;  /* 0x00000000000c7919 */ /* 0x000ea20000002100 */
[----:B------:R-:W-:Y:S01]  /*7140*/  USHF.R.U32.HI UR6, URZ, 0x4, UR6 ;  /* 0x000000043f067899 */ /* 0x000fe20008011606 */
[----:B01----:R-:W-:Y:S02]  /*7150*/  IMAD.U32 R10, RZ, RZ, UR57 ;  /* 0x00000039ff0a7e24 */ /* 0x003fe4000f8e00ff */
[----:B------:R-:W-:Y:S01]  /*7160*/  IMAD R15, R4, -0xa0, RZ ;  /* 0xffffff60040f7824 */ /* 0x000fe200078e02ff */
[----:B------:R-:W-:-:S04]  /*7170*/  ULOP3.LUT UR6, UR6, 0x3fff, URZ, 0xc0, !UPT ;  /* 0x00003fff06067892 */ /* 0x000fc8000f8ec03f */
[----:B------:R-:W-:Y:S01]  /*7180*/  ULOP3.LUT UR6, UR6, 0x10000, URZ, 0xfc, !UPT ;  /* 0x0001000006067892 */ /* 0x000fe2000f8efc3f */
[----:B------:R-:W-:-:S03]  /*7190*/  IADD3 R14, R15, 0x1, R18 ;  /* 0x000000010f0e7810 */ /* 0x000fc60007ffe012 */
[----:B------:R-:W-:Y:S02]  /*71a0*/  UIMAD UR10, UR52, 0x780, UR6 ;  /* 0x00000780340a78a4 */ /* 0x000fe4000f8e0206 */
[----:B------:R-:W-:-:S04]  /*71b0*/  IMAD.IADD R14, R14, 0x1, -R19 ;  /* 0x000000010e0e7824 */ /* 0x000fc800078e0a13 */
[----:B------:R-:W-:Y:S01]  /*71c0*/  IMAD R14, R17, -0x2, R14 ;  /* 0xfffffffe110e7824 */ /* 0x000fe200078e020e */
[----:B------:R-:W-:Y:S02]  /*71d0*/  UMOV UR6, UR10 ;  /* 0x0000000a00067c82 */ /* 0x000fe40008000000 */
[----:B------:R-:W-:Y:S01]  /*71e0*/  QGMMA.64x192x32.F32.E4M3.E4M3 R24, R216, gdesc[UR4], R24, gsb0 ;  /* 0x02e00004d8187df3 */ /* 0x000fe20008000818 */
[----:B------:R-:W-:Y:S01]  /*71f0*/  UIADD3 UR6, UR10, 0x180, URZ ;  /* 0x000001800a067890 */ /* 0x000fe2000fffe03f */
[----:B------:R-:W-:Y:S01]  /*7200*/  UMOV UR7, 0xc0000010 ;  /* 0xc000001000077882 */ /* 0x000fe20000000000 */
[----:B--2---:R-:W-:Y:S02]  /*7210*/  LOP3.LUT P1, RZ, R12, 0x7f, RZ, 0xc0, !PT ;  /* 0x0000007f0cff7812 */ /* 0x004fe4000782c0ff */
[----:B------:R-:W-:-:S04]  /*7220*/  SHF.R.U32.HI R12, RZ, 0x7, R12 ;  /* 0x00000007ff0c7819 */ /* 0x000fc8000001160c */
[----:B------:R-:W-:-:S07]  /*7230*/  IADD3 R12, -R12, 0xb, RZ ;  /* 0x0000000b0c0c7810 */ /* 0x000fce0007ffe1ff */
        /* <DEDUP_REMOVED lines=22> */
[C---:B------:R-:W-:Y:S01]  /*73a0*/  VIADD R20, R14.reuse, UR6 ;  /* 0x000000060e147c36 */ /* 0x040fe20008000000 */
[----:B------:R-:W-:Y:S02]  /*73b0*/  WARPGROUP.DEPBAR.LE gsb0, 0x0 ;  /* 0x00008000000079c5 */ /* 0x000fe40000010000 */
[----:B------:R0:W-:Y:S06]  /*73c0*/  BAR.ARV R12, 0x100 ;  /* 0x0004000c0000751d */ /* 0x0001ec0000002000 */
[----:B------:R1:W-:Y:S01]  /*73d0*/  @!P1 SYNCS.ARRIVE.TRANS64.RED.A1T0 RZ, [R10+URZ], RZ ;  /* 0x000000ff0aff99a7 */ /* 0x0003e2000810043f */
[----:B------:R-:W-:Y:S01]  /*73e0*/  PLOP3.LUT P1, PT, PT, PT, UP0, 0x40, 0x0 ;  /* 0x000000000000781c */ /* 0x000fe20003f2e808 */
[----:B------:R-:W-:-:S02]  /*73f0*/  VIADD R200, R14, UR55 ;  /* 0x000000370ec87c36 */ /* 0x000fc40008000000 */
[C---:B0-----:R-:W-:Y:S02]  /*7400*/  IMAD.IADD R12, R5.reuse, 0x1, R20 ;  /* 0x00000001050c7824 */ /* 0x041fe400078e0214 */
[----:B------:R-:W-:Y:S02]  /*7410*/  IMAD.IADD R14, R5, 0x1, R200 ;  /* 0x00000001050e7824 */ /* 0x000fe400078e02c8 */
[----:B-1----:R-:W-:-:S06]  /*7420*/  IMAD R10, R17, -0x2, R15 ;  /* 0xfffffffe110a7824 */ /* 0x002fcc00078e020f */
[----:B------:R-:W-:Y:S05]  /*7430*/  @P1 BRA `(.L_x_1147) ;  /* 0x0000000000581947 */ /* 0x000fea0003800000 */
[----:B------:R-:W-:Y:S01]  /*7440*/  ISETP.GT.AND P1, PT, R13, -0x1, PT ;  /* 0xffffffff0d00780c */ /* 0x000fe20003f24270 */
[----:B------:R-:W-:-:S12]  /*7450*/  BSSY B0, `(.L_x_1148) ;  /* 0x0000011000007945 */ /* 0x000fd80003800000 */
[----:B------:R-:W-:Y:S05]  /*7460*/  @P1 BRA `(.L_x_1149) ;  /* 0x0000000000241947 */ /* 0x000fea0003800000 */
[----:B------:R-:W-:Y:S02]  /*7470*/  IMAD.U32 R201, RZ, RZ, UR53 ;  /* 0x00000035ffc97e24 */ /* 0x000fe4000f8e00ff */
[----:B------:R-:W-:-:S03]  /*7480*/  IMAD.IADD R21, R5, 0x1, R8 ;  /* 0x0000000105157824 */ /* 0x000fc600078e0208 */
[----:B------:R-:W-:Y:S02]  /*7490*/  ISETP.NE.AND P1, PT, R201, 0x1, PT ;  /* 0x00000001c900780c */ /* 0x000fe40003f25270 */
[----:B------:R-:W-:-:S11]  /*74a0*/  LOP3.LUT R21, RZ, R21, RZ, 0x33, !PT ;  /* 0x00000015ff157212 */ /* 0x000fd600078e33ff */
[----:B------:R-:W0:Y:S02]  /*74b0*/  @P1 LDC.64 R202, c[0x0][0x9e8] ;  /* 0x00027a00ffca1b82 */ /* 0x000e240000000a00 */
[----:B0-----:R-:W-:-:S05]  /*74c0*/  @P1 IMAD.HI.U32 R202, R21, R202, RZ ;  /* 0x000000ca15ca1227 */ /* 0x001fca00078e00ff */
[----:B------:R-:W-:-:S04]  /*74d0*/  @P1 SHF.R.U32.HI R21, RZ, R203, R202 ;  /* 0x000000cbff151219 */ /* 0x000fc800000116ca */
[----:B------:R-:W-:Y:S01]  /*74e0*/  LOP3.LUT R21, RZ, R21, RZ, 0x33, !PT ;  /* 0x00000015ff157212 */ /* 0x000fe200078e33ff */
[----:B------:R-:W-:Y:S06]  /*74f0*/  BRA `(.L_x_1150) ;  /* 0x0000000000187947 */ /* 0x000fec0003800000 */
.L_x_1149:
[----:B------:R-:W-:Y:S02]  /*7500*/  IMAD.U32 R201, RZ, RZ, UR53 ;  /* 0x00000035ffc97e24 */ /* 0x000fe4000f8e00ff */
[----:B------:R-:W-:-:S03]  /*7510*/  IMAD.MOV.U32 R21, RZ, RZ, R13 ;  /* 0x000000ffff157224 */ /* 0x000fc600078e000d */
[----:B------:R-:W-:-:S13]  /*7520*/  ISETP.NE.AND P1, PT, R201, 0x1, PT ;  /* 0x00000001c900780c */ /* 0x000fda0003f25270 */
[----:B------:R-:W0:Y:S02]  /*7530*/  @P1 LDC.64 R202, c[0x0][0x9e8] ;  /* 0x00027a00ffca1b82 */ /* 0x000e240000000a00 */
[----:B0-----:R-:W-:-:S05]  /*7540*/  @P1 IMAD.HI.U32 R202, R13, R202, RZ ;  /* 0x000000ca0dca1227 */ /* 0x001fca00078e00ff */
[----:B------:R-:W-:-:S07]  /*7550*/  @P1 SHF.R.U32.HI R21, RZ, R203, R202 ;  /* 0x000000cbff151219 */ /* 0x000fce00000116ca */
.L_x_1150:
[----:B------:R-:W-:Y:S05]  /*7560*/  BSYNC B0 ;  /* 0x0000000000007941 */ /* 0x000fea0003800000 */
.L_x_1148:
[----:B------:R-:W-:-:S05]  /*7570*/  IMAD R21, R21, R201, R10 ;  /* 0x000000c915157224 */ /* 0x000fca00078e020a */
[----:B------:R-:W-:Y:S02]  /*7580*/  VIADDMNMX R14, R21, R201, R14, PT ;  /* 0x000000c9150e7246 */ /* 0x000fe4000380010e */
[----:B------:R-:W-:-:S07]  /*7590*/  VIMNMX R12, R12, R21, !PT ;  /* 0x000000150c0c7248 */ /* 0x000fce0007fe0100 */
.L_x_1147:
[C---:B------:R-:W-:Y:S02]  /*75a0*/  ISETP.GE.AND P1, PT, R15.reuse, 0x2, PT ;  /* 0x000000020f00780c */ /* 0x040fe40003f26270 */
[C---:B------:R-:W-:Y:S02]  /*75b0*/  ISETP.GE.AND P2, PT, R15.reuse, 0x9, PT ;  /* 0x000000090f00780c */ /* 0x040fe40003f46270 */
[----:B------:R-:W-:Y:S02]  /*75c0*/  LOP3.LUT R16, R16, 0xefffffff, RZ, 0xc0, !PT ;  /* 0xefffffff10107812 */ /* 0x000fe400078ec0ff */
[----:B------:R-:W-:Y:S02]  /*75d0*/  ISETP.GE.AND P3, PT, R15, 0xa, PT ;  /* 0x0000000a0f00780c */ /* 0x000fe40003f66270 */
[----:B------:R-:W-:Y:S02]  /*75e0*/  LOP3.LUT R2, R2, 0xfffffffe, RZ, 0xc0, !PT ;  /* 0xfffffffe02027812 */ /* 0x000fe400078ec0ff */
[----:B------:R-:W-:-:S02]  /*75f0*/  IADD3 R200, R200, 0x8, R5 ;  /* 0x00000008c8c87810 */ /* 0x000fc40007ffe005 */
[----:B------:R-:W-:Y:S02]  /*7600*/  IADD3 R20, R20, 0x8, R5 ;  /* 0x0000000814147810 */ /* 0x000fe40007ffe005 */
[----:B------:R-:W-:Y:S02]  /*7610*/  @P1 LOP3.LUT R16, R16, 0x10000000, RZ, 0xfc, !PT ;  /* 0x1000000010101812 */ /* 0x000fe400078efcff */
[----:B------:R-:W-:Y:S02]  /*7620*/  ISETP.GT.AND P1, PT, R12, 0x1, !P1 ;  /* 0x000000010c00780c */ /* 0x000fe40004f24270 */
[----:B------:R-:W-:Y:S02]  /*7630*/  LOP3.LUT R16, R16, 0xdfffffff, RZ, 0xc0, !PT ;  /* 0xdfffffff10107812 */ /* 0x000fe400078ec0ff */
[----:B------:R-:W-:Y:S02]  /*7640*/  ISETP.LT.OR P1, PT, R14, 0x2, P1 ;  /* 0x000000020e00780c */ /* 0x000fe40000f21670 */
[----:B------:R-:W-:-:S02]  /*7650*/  @P2 LOP3.LUT R16, R16, 0x20000000, RZ, 0xfc, !PT ;  /* 0x2000000010102812 */ /* 0x000fc400078efcff */
[----:B------:R-:W-:Y:S02]  /*7660*/  ISETP.GT.AND P2, PT, R12, 0x8, !P2 ;  /* 0x000000080c00780c */ /* 0x000fe40005744270 */
[----:B------:R-:W-:Y:S02]  /*7670*/  FSEL R185, R185, -INF , !P1 ;  /* 0xff800000b9b97808 */ /* 0x000fe40004800000 */
[----:B------:R-:W-:Y:S02]  /*7680*/  LOP3.LUT R16, R16, 0xbfffffff, RZ, 0xc0, !PT ;  /* 0xbfffffff10107812 */ /* 0x000fe400078ec0ff */
[----:B------:R-:W-:Y:S02]  /*7690*/  ISETP.GT.AND P1, PT, R12, 0x9, !P3 ;  /* 0x000000090c00780c */ /* 0x000fe40005f24270 */
[----:B------:R-:W-:Y:S02]  /*76a0*/  ISETP.LT.OR P2, PT, R14, 0x9, P2 ;  /* 0x000000090e00780c */ /* 0x000fe40001741670 */
[----:B------:R-:W-:-:S02]  /*76b0*/  @P3 LOP3.LUT R16, R16, 0x40000000, RZ, 0xfc, !PT ;  /* 0x4000000010103812 */ /* 0x000fc400078efcff */
[----:B------:R-:W-:Y:S02]  /*76c0*/  ISETP.LT.OR P1, PT, R14, 0xa, P1 ;  /* 0x0000000a0e00780c */ /* 0x000fe40000f21670 */
[----:B------:R-:W-:Y:S02]  /*76d0*/  FSEL R188, R188, -INF , !P2 ;  /* 0xff800000bcbc7808 */ /* 0x000fe40005000000 */
[C---:B------:R-:W-:Y:S02]  /*76e0*/  ISETP.GE.AND P3, PT, R15.reuse, 0x11, PT ;  /* 0x000000110f00780c */ /* 0x040fe40003f66270 */
[----:B------:R-:W-:Y:S02]  /*76f0*/  ISETP.GE.AND P2, PT, R15, 0x12, PT ;  /* 0x000000120f00780c */ /* 0x000fe40003f46270 */
[----:B------:R-:W-:Y:S02]  /*7700*/  FSEL R189, R189, -INF , !P1 ;  /* 0xff800000bdbd7808 */ /* 0x000fe40004800000 */
[----:B------:R-:W-:-:S02]  /*7710*/  ISETP.GT.AND P1, PT, R12, 0x10, !P3 ;  /* 0x000000100c00780c */ /* 0x000fc40005f24270 */
[----:B------:R-:W-:Y:S02]  /*7720*/  LOP3.LUT R16, R16, 0x7fffffff, RZ, 0xc0, !PT ;  /* 0x7fffffff10107812 */ /* 0x000fe400078ec0ff */
        /* <DEDUP_REMOVED lines=209> */
[----:B------:R-:W-:Y:S01]  /*8440*/  ISETP.GT.AND P6, PT, R11, -0x1, PT ;  /* 0xffffffff0b00780c */ /* 0x000fe20003fc4270 */
[----:B------:R-:W-:-:S12]  /*8450*/  BSSY B0, `(.L_x_1152) ;  /* 0x0000010000007945 */ /* 0x000fd80003800000 */
[----:B------:R-:W-:Y:S05]  /*8460*/  @P6 BRA `(.L_x_1153) ;  /* 0x0000000000206947 */ /* 0x000fea0003800000 */
[----:B------:R-:W-:Y:S02]  /*8470*/  IMAD.U32 R201, RZ, RZ, UR53 ;  /* 0x00000035ffc97e24 */ /* 0x000fe4000f8e00ff */
[----:B------:R-:W-:-:S03]  /*8480*/  IMAD.MOV.U32 R12, RZ, RZ, R9 ;  /* 0x000000ffff0c7224 */ /* 0x000fc600078e0009 */
[----:B------:R-:W-:-:S13]  /*8490*/  ISETP.NE.AND P6, PT, R201, 0x1, PT ;  /* 0x00000001c900780c */ /* 0x000fda0003fc5270 */
[----:B------:R-:W0:Y:S02]  /*84a0*/  @P6 LDC.64 R14, c[0x0][0x9e8] ;  /* 0x00027a00ff0e6b82 */ /* 0x000e240000000a00 */
[----:B0-----:R-:W-:-:S05]  /*84b0*/  @P6 IMAD.HI.U32 R14, R9, R14, RZ ;  /* 0x0000000e090e6227 */ /* 0x001fca00078e00ff */
[----:B------:R-:W-:-:S04]  /*84c0*/  @P6 SHF.R.U32.HI R12, RZ, R15, R14 ;  /* 0x0000000fff0c6219 */ /* 0x000fc8000001160e */
[----:B------:R-:W-:Y:S01]  /*84d0*/  LOP3.LUT R21, RZ, R12, RZ, 0x33, !PT ;  /* 0x0000000cff157212 */ /* 0x000fe200078e33ff */
[----:B------:R-:W-:Y:S06]  /*84e0*/  BRA `(.L_x_1154) ;  /* 0x0000000000187947 */ /* 0x000fec0003800000 */
.L_x_1153:
[----:B------:R-:W-:Y:S02]  /*84f0*/  IMAD.U32 R201, RZ, RZ, UR53 ;  /* 0x00000035ffc97e24 */ /* 0x000fe4000f8e00ff */
[----:B------:R-:W-:-:S03]  /*8500*/  IMAD.MOV.U32 R21, RZ, RZ, R11 ;  /* 0x000000ffff157224 */ /* 0x000fc600078e000b */
[----:B------:R-:W-:-:S13]  /*8510*/  ISETP.NE.AND P6, PT, R201, 0x1, PT ;  /* 0x00000001c900780c */ /* 0x000fda0003fc5270 */
[----:B------:R-:W0:Y:S02]  /*8520*/  @P6 LDC.64 R14, c[0x0][0x9e8] ;  /* 0x00027a00ff0e6b82 */ /* 0x000e240000000a00 */
[----:B0-----:R-:W-:-:S05]  /*8530*/  @P6 IMAD.HI.U32 R14, R11, R14, RZ ;  /* 0x0000000e0b0e6227 */ /* 0x001fca00078e00ff */
[----:B------:R-:W-:-:S07]  /*8540*/  @P6 SHF.R.U32.HI R21, RZ, R15, R14 ;  /* 0x0000000fff156219 */ /* 0x000fce000001160e */
.L_x_1154:
[----:B------:R-:W-:Y:S05]  /*8550*/  BSYNC B0 ;  /* 0x0000000000007941 */ /* 0x000fea0003800000 */
.L_x_1152:
[----:B------:R-:W-:-:S05]  /*8560*/  IMAD R15, R21, R201, R10 ;  /* 0x000000c9150f7224 */ /* 0x000fca00078e020a */
[----:B------:R-:W-:Y:S02]  /*8570*/  VIADDMNMX R200, R15, R201, R200, PT ;  /* 0x000000c90fc87246 */ /* 0x000fe400038001c8 */
[----:B------:R-:W-:-:S07]  /*8580*/  VIMNMX R20, R20, R15, !PT ;  /* 0x0000000f14147248 */ /* 0x000fce0007fe0100 */
.L_x_1151:
        /* <DEDUP_REMOVED lines=101> */
[----:B------:R-:W0:Y:S01]  /*8be0*/  SHFL.BFLY PT, R15, R12, 0x2, 0x1f ;  /* 0x0c401f000c0f7f89 */ /* 0x000e2200000e0000 */
        /* <DEDUP_REMOVED lines=9> */
[C---:B------:R-:W-:Y:S02]  /*8c80*/  ISETP.GT.AND P4, PT, R20.reuse, 0x91, !P4 ;  /* 0x000000911400780c */ /* 0x040fe40006784270 */
[C---:B------:R-:W-:Y:S02]  /*8c90*/  ISETP.GT.AND P1, PT, R20.reuse, 0x60, !P1 ;  /* 0x000000601400780c */ /* 0x040fe40004f24270 */
[----:B------:R-:W-:Y:S02]  /*8ca0*/  ISETP.GT.AND P5, PT, R20, 0x98, !P5 ;  /* 0x000000981400780c */ /* 0x000fe40006fa4270 */
[----:B------:R-:W-:Y:S02]  /*8cb0*/  ISETP.LT.OR P1, PT, R200, 0x61, P1 ;  /* 0x00000061c800780c */ /* 0x000fe40000f21670 */
[----:B0-----:R-:W-:-:S02]  /*8cc0*/  FMNMX.FTZ R21, R12, R15, !PT ;  /* 0x0000000f0c157209 */ /* 0x001fc40007810000 */
[----:B------:R-:W-:Y:S02]  /*8cd0*/  FSEL R138, R138, -INF , !P1 ;  /* 0xff8000008a8a7808 */ /* 0x000fe40004800000 */
[----:B------:R-:W-:Y:S01]  /*8ce0*/  LOP3.LUT P1, RZ, R16, 0x800, RZ, 0xc0, !PT ;  /* 0x0000080010ff7812 */ /* 0x000fe2000782c0ff */
[----:B------:R-:W0:Y:S01]  /*8cf0*/  SHFL.BFLY PT, R10, R21, 0x1, 0x1f ;  /* 0x0c201f00150a7f89 */ /* 0x000e2200000e0000 */
[----:B------:R-:W-:Y:S02]  /*8d00*/  ISETP.LT.OR P3, PT, R200, 0x91, P3 ;  /* 0x00000091c800780c */ /* 0x000fe40001f61670 */
        /* <DEDUP_REMOVED lines=13> */
[----:B0-----:R-:W-:Y:S02]  /*8de0*/  FMNMX.FTZ R10, R21, R10, !PT ;  /* 0x0000000a150a7209 */ /* 0x001fe40007810000 */
        /* <DEDUP_REMOVED lines=67> */
[----:B------:R-:W-:-:S05]  /*9220*/  FSEL R14, R14, RZ, P1 ;  /* 0x000000ff0e0e7208 */ /* 0x000fca0000800000 */
        /* <DEDUP_REMOVED lines=52> */
[----:B------:R-:W-:Y:S01]  /*9570*/  FFMA.FTZ R133, R133, UR37, -R14 ;  /* 0x0000002585857c23 */ /* 0x000fe2000801080e */
[----:B------:R-:W-:Y:S01]  /*9580*/  IMAD.U32 R149, RZ, RZ, UR37 ;  /* 0x00000025ff957e24 */ /* 0x000fe2000f8e00ff */
        /* <DEDUP_REMOVED lines=37> */
[----:B------:R0:W-:Y:S01]  /*97e0*/  MUFU.EX2 R20, R196 ;  /* 0x000000c400147308 */ /* 0x0001e20000000800 */
[----:B------:R-:W-:Y:S02]  /*97f0*/  FSEL R140, R135, -INF , !P2 ;  /* 0xff800000878c7808 */ /* 0x000fe40005000000 */
[----:B------:R-:W-:-:S04]  /*9800*/  FMNMX.FTZ R141, R134, R141, !PT ;  /* 0x0000008d868d7209 */ /* 0x000fc80007810000 */
[----:B------:R-:W-:Y:S01]  /*9810*/  FMNMX.FTZ R192, R140, R141, !PT ;  /* 0x0000008d8cc07209 */ /* 0x000fe20007810000 */
[----:B------:R-:W-:Y:S01]  /*9820*/  MUFU.EX2 R135, R200 ;  /* 0x000000c800877308 */ /* 0x000fe20000000800 */
[----:B0-----:R-:W-:-:S03]  /*9830*/  FSEL R196, R10, RZ, P1 ;  /* 0x000000ff0ac47208 */ /* 0x001fc60000800000 */
[----:B------:R-:W0:Y:S02]  /*9840*/  SHFL.BFLY PT, R197, R192, 0x2, 0x1f ;  /* 0x0c401f00c0c57f89 */ /* 0x000e2400000e0000 */
[----:B------:R-:W-:-:S02]  /*9850*/  FADD.FTZ R196, -R196, R3 ;  /* 0x00000003c4c47221 */ /* 0x000fc40000010100 */
[----:B------:R-:W-:Y:S02]  /*9860*/  MUFU.EX2 R176, R176 ;  /* 0x000000b000b07308 */ /* 0x000fe40000000800 */
[----:B------:R-:W-:-:S06]  /*9870*/  FMUL.FTZ R3, R196, UR37 ;  /* 0x00000025c4037c20 */ /* 0x000fcc0008410000 */
[----:B------:R-:W1:Y:S08]  /*9880*/  MUFU.EX2 R3, R3 ;  /* 0x0000000300037308 */ /* 0x000e700000000800 */
[----:B------:R-:W-:Y:S01]  /*9890*/  MUFU.EX2 R177, R177 ;  /* 0x000000b100b17308 */ /* 0x000fe20000000800 */
[----:B0-----:R-:W-:-:S07]  /*98a0*/  FMNMX.FTZ R197, R192, R197, !PT ;  /* 0x000000c5c0c57209 */ /* 0x001fce0007810000 */
[----:B------:R-:W-:Y:S01]  /*98b0*/  MUFU.EX2 R180, R180 ;  /* 0x000000b400b47308 */ /* 0x000fe20000000800 */
[----:B------:R-:W0:Y:S01]  /*98c0*/  SHFL.BFLY PT, R192, R197, 0x1, 0x1f ;  /* 0x0c201f00c5c07f89 */ /* 0x000e2200000e0000 */
[----:B-1----:R-:W-:-:S06]  /*98d0*/  FFMA.FTZ R200, R3, R7, R12 ;  /* 0x0000000703c87223 */ /* 0x002fcc000001000c */
[----:B------:R-:W-:Y:S08]  /*98e0*/  MUFU.EX2 R181, R181 ;  /* 0x000000b500b57308 */ /* 0x000ff00000000800 */
[----:B------:R-:W-:Y:S08]  /*98f0*/  MUFU.EX2 R152, R152 ;  /* 0x0000009800987308 */ /* 0x000ff00000000800 */
[----:B------:R-:W-:Y:S01]  /*9900*/  MUFU.EX2 R153, R153 ;  /* 0x0000009900997308 */ /* 0x000fe20000000800 */
[----:B0-----:R-:W-:-:S04]  /*9910*/  FMNMX.FTZ R14, R197, R192, !PT ;  /* 0x000000c0c50e7209 */ /* 0x001fc80007810000 */
[C---:B------:R-:W-:Y:S01]  /*9920*/  FSETP.NEU.FTZ.AND P1, PT, R14.reuse, -INF , PT ;  /* 0xff8000000e00780b */ /* 0x040fe20003f3d000 */
[----:B------:R-:W-:-:S02]  /*9930*/  FFMA.FTZ R149, R14, R149, -8 ;  /* 0xc10000000e957423 */ /* 0x000fc40000010095 */
[----:B------:R-:W-:Y:S01]  /*9940*/  MUFU.EX2 R156, R156 ;  /* 0x0000009c009c7308 */ /* 0x000fe20000000800 */
[----:B------:R-:W-:Y:S02]  /*9950*/  FSEL R197, R14, RZ, P1 ;  /* 0x000000ff0ec57208 */ /* 0x000fe40000800000 */
[----:B------:R-:W-:-:S03]  /*9960*/  FSEL R149, R149, RZ, P1 ;  /* 0x000000ff95957208 */ /* 0x000fc60000800000 */
[----:B------:R-:W-:Y:S02]  /*9970*/  FADD.FTZ R197, -R197, R0 ;  /* 0x00000000c5c57221 */ /* 0x000fe40000010100 */
        /* <DEDUP_REMOVED lines=8> */
[----:B------:R-:W-:Y:S01]  /*9a00*/  FMUL.FTZ R158, R197, UR37 ;  /* 0x00000025c59e7c20 */ /* 0x000fe20008410000 */
[----:B------:R-:W-:Y:S01]  /*9a10*/  MUFU.EX2 R192, R192 ;  /* 0x000000c000c07308 */ /* 0x000fe20000000800 */
[----:B------:R-:W-:-:S01]  /*9a20*/  FADD.FTZ R197, R21, R200 ;  /* 0x000000c815c57221 */ /* 0x000fc20000010000 */
        /* <DEDUP_REMOVED lines=31> */
[----:B0-----:R-:W-:-:S01]  /*9c20*/  FFMA.FTZ R7, R158, R6, R15 ;  /* 0x000000069e077223 */ /* 0x001fc2000001000f */
[--C-:B------:R-:W-:Y:S01]  /*9c30*/  FFMA.FTZ R127, R127, UR37, -R149.reuse ;  /* 0x000000257f7f7c23 */ /* 0x100fe20008010895 */
[----:B------:R-:W-:-:S01]  /*9c40*/  FFMA.FTZ R130, R130, UR37, -R149 ;  /* 0x0000002582827c23 */ /* 0x000fc20008010895 */
[----:B------:R-:W-:Y:S01]  /*9c50*/  FFMA.FTZ R131, R131, UR37, -R149 ;  /* 0x0000002583837c23 */ /* 0x000fe20008010895 */
[----:B------:R-:W-:-:S01]  /*9c60*/  FADD.FTZ R6, R192, R7 ;  /* 0x00000007c0067221 */ /* 0x000fc20000010000 */
[--C-:B------:R-:W-:Y:S01]  /*9c70*/  FFMA.FTZ R134, R134, UR37, -R149.reuse ;  /* 0x0000002586867c23 */ /* 0x100fe20008010895 */
[----:B------:R-:W-:-:S01]  /*9c80*/  FFMA.FTZ R140, R140, UR37, -R149 ;  /* 0x000000258c8c7c23 */ /* 0x000fc20008010895 */
[----:B------:R-:W0:Y:S01]  /*9c90*/  MUFU.EX2 R191, R191 ;  /* 0x000000bf00bf7308 */ /* 0x000e220000000800 */
[----:B-1----:R-:W-:-:S07]  /*9ca0*/  FADD.FTZ R7, R187, R6 ;  /* 0x00000006bb077221 */ /* 0x002fce0000010000 */
[----:B------:R-:W1:Y:S01]  /*9cb0*/  MUFU.EX2 R194, R194 ;  /* 0x000000c200c27308 */ /* 0x000e620000000800 */
[----:B--2---:R-:W-:-:S07]  /*9cc0*/  FADD.FTZ R6, R190, R7 ;  /* 0x00000007be067221 */ /* 0x004fce0000010000 */
[----:B------:R2:W-:Y:S01]  /*9cd0*/  MUFU.EX2 R0, R198 ;  /* 0x000000c600007308 */ /* 0x0005e20000000800 */
[----:B0-----:R-:W-:-:S07]  /*9ce0*/  FADD.FTZ R7, R191, R6 ;  /* 0x00000006bf077221 */ /* 0x001fce0000010000 */
[----:B------:R-:W0:Y:S01]  /*9cf0*/  MUFU.EX2 R195, R195 ;  /* 0x000000c300c37308 */ /* 0x000e220000000800 */
[----:B--2---:R-:W-:-:S01]  /*9d00*/  FADD.FTZ R198, R184, R197 ;  /* 0x000000c5b8c67221 */ /* 0x004fc20000010000 */
[----:B-1----:R-:W-:-:S03]  /*9d10*/  FADD.FTZ R6, R194, R7 ;  /* 0x00000007c2067221 */ /* 0x002fc60000010000 */
[----:B------:R-:W-:-:S03]  /*9d20*/  FADD.FTZ R197, R185, R198 ;  /* 0x000000c6b9c57221 */ /* 0x000fc60000010000 */
[----:B------:R-:W1:Y:S01]  /*9d30*/  MUFU.EX2 R196, R196 ;  /* 0x000000c400c47308 */ /* 0x000e620000000800 */
[----:B------:R-:W-:-:S04]  /*9d40*/  FADD.FTZ R198, R186, R197 ;  /* 0x000000c5bac67221 */ /* 0x000fc80000010000 */
[----:B------:R-:W-:-:S03]  /*9d50*/  FADD.FTZ R197, R189, R198 ;  /* 0x000000c6bdc57221 */ /* 0x000fc60000010000 */
[----:B------:R-:W2:Y:S01]  /*9d60*/  MUFU.EX2 R170, R170 ;  /* 0x000000aa00aa7308 */ /* 0x000ea20000000800 */
[----:B------:R-:W-:-:S01]  /*9d70*/  FADD.FTZ R198, R188, R197 ;  /* 0x000000c5bcc67221 */ /* 0x000fc20000010000 */
[----:B0-----:R-:W-:-:S03]  /*9d80*/  FADD.FTZ R7, R195, R6 ;  /* 0x00000006c3077221 */ /* 0x001fc60000010000 */
[----:B------:R-:W-:-:S03]  /*9d90*/  FADD.FTZ R197, R193, R198 ;  /* 0x000000c6c1c57221 */ /* 0x000fc60000010000 */
[----:B------:R-:W0:Y:S01]  /*9da0*/  MUFU.EX2 R171, R171 ;  /* 0x000000ab00ab7308 */ /* 0x000e220000000800 */
[----:B-1----:R-:W-:-:S01]  /*9db0*/  FADD.FTZ R7, R196, R7 ;  /* 0x00000007c4077221 */ /* 0x002fc20000010000 */
[----:B------:R-:W-:-:S06]  /*9dc0*/  FADD.FTZ R6, R168, R197 ;  /* 0x000000c5a8067221 */ /* 0x000fcc0000010000 */
[----:B------:R-:W1:Y:S01]  /*9dd0*/  MUFU.EX2 R174, R174 ;  /* 0x000000ae00ae7308 */ /* 0x000e620000000800 */
[----:B--2---:R-:W-:-:S01]  /*9de0*/  FADD.FTZ R198, R170, R7 ;  /* 0x00000007aac67221 */ /* 0x004fc20000010000 */
[----:B------:R-:W-:-:S04]  /*9df0*/  FADD.FTZ R7, R169, R6 ;  /* 0x00000006a9077221 */ /* 0x000fc80000010000 */
[----:B------:R-:W-:Y:S02]  /*9e00*/  FADD.FTZ R6, R172, R7 ;  /* 0x00000007ac067221 */ /* 0x000fe40000010000 */
[----:B------:R-:W2:Y:S01]  /*9e10*/  MUFU.EX2 R175, R175 ;  /* 0x000000af00af7308 */ /* 0x000ea20000000800 */
[----:B0-----:R-:W-:-:S01]  /*9e20*/  FADD.FTZ R197, R171, R198 ;  /* 0x000000c6abc57221 */ /* 0x001fc20000010000 */
[----:B------:R-:W-:-:S04]  /*9e30*/  FADD.FTZ R7, R173, R6 ;  /* 0x00000006ad077221 */ /* 0x000fc80000010000 */
[----:B------:R-:W-:Y:S02]  /*9e40*/  FADD.FTZ R6, R176, R7 ;  /* 0x00000007b0067221 */ /* 0x000fe40000010000 */
[----:B------:R-:W0:Y:S01]  /*9e50*/  MUFU.EX2 R178, R178 ;  /* 0x000000b200b27308 */ /* 0x000e220000000800 */
        /* <DEDUP_REMOVED lines=20> */
[----:B--2---:R-:W-:-:S04]  /*9fa0*/  FADD.FTZ R197, R155, R198 ;  /* 0x000000c69bc57221 */ /* 0x004fc80000010000 */
[----:B------:R-:W-:-:S03]  /*9fb0*/  FADD.FTZ R198, R0, R197 ;  /* 0x000000c500c67221 */ /* 0x000fc60000010000 */
        /* <DEDUP_REMOVED lines=25> */
[----:B0-----:R-:W-:-:S04]  /*a150*/  FADD.FTZ R7, R137, R6 ;  /* 0x0000000689077221 */ /* 0x001fc80000010000 */
[----:B------:R-:W-:-:S03]  /*a160*/  FADD.FTZ R6, R20, R7 ;  /* 0x0000000714067221 */ /* 0x000fc60000010000 */
[----:B------:R-:W0:Y:S01]  /*a170*/  MUFU.EX2 R143, R143 ;  /* 0x0000008f008f7308 */ /* 0x000e220000000800 */
[----:B-1----:R-:W-:-:S01]  /*a180*/  FADD.FTZ R197, R139, R198 ;  /* 0x000000c68bc57221 */ /* 0x002fc20000010000 */
[----:B------:R-:W-:-:S06]  /*a190*/  FADD.FTZ R6, R135, R6 ;  /* 0x0000000687067221 */ /* 0x000fcc0000010000 */
        /* <DEDUP_REMOVED lines=48> */
[----:B--2---:R-:W-:-:S03]  /*a4a0*/  FADD.FTZ R7, R133, R6 ;  /* 0x0000000685077221 */ /* 0x004fc60000010000 */
[----:B0-----:R-:W-:Y:S01]  /*a4b0*/  FADD.FTZ R6, R140, R198 ;  /* 0x000000c68c067221 */ /* 0x001fe20000010000 */
[----:B------:R-:W-:Y:S06]  /*a4c0*/  @!P0 BRA `(.L_x_1155) ;  /* 0x0000000000048947 */ /* 0x000fec0003800000 */
[----:B------:R-:W-:Y:S01]  /*a4d0*/  BPT.TRAP 0x1 ;  /* 0x000000040000795c */ /* 0x000fe20000300000 */
.L_x_1155:
        /* <DEDUP_REMOVED lines=151> */
.L_x_1138:
[----:B------:R-:W0:Y:S01]  /*ae50*/  LDC R8, c[0x0][0x9e4] ;  /* 0x00027900ff087b82 */ /* 0x000e220000000800 */
[----:B------:R-:W-:Y:S01]  /*ae60*/  VIADD R9, R22, -UR54 ;  /* 0x8000003616097c36 */ /* 0x000fe20008000000 */
[----:B------:R-:W-:-:S04]  /*ae70*/  LOP3.LUT R2, R2, 0xffffffef, RZ, 0xc0, !PT ;  /* 0xffffffef02027812 */ /* 0x000fc800078ec0ff */
[----:B------:R-:W-:Y:S02]  /*ae80*/  R2UR UR6, R9 ;  /* 0x00000000090672ca */ /* 0x000fe400000e0000 */
[----:B0-----:R-:W-:-:S13]  /*ae90*/  ISETP.GE.AND P1, PT, R8, 0x1, PT ;  /* 0x000000010800780c */ /* 0x001fda0003f26270 */
[----:B------:R-:W-:Y:S01]  /*aea0*/  @P1 LOP3.LUT R2, R2, 0x10, RZ, 0xfc, !PT ;  /* 0x0000001002021812 */ /* 0x000fe200078efcff */
[----:B------:R-:W-:Y:S06]  /*aeb0*/  @!P1 BRA `(.L_x_1157) ;  /* 0x0000000000449947 */ /* 0x000fec0003800000 */
        /* <DEDUP_REMOVED lines=9> */
.L_x_1158:
[----:B------:R-:W-:-:S13]  /*af50*/  ISETP.NE.AND P1, PT, R8, 0x1, PT ;  /* 0x000000010800780c */ /* 0x000fda0003f25270 */
[----:B------:R-:W0:Y:S02]  /*af60*/  @P1 LDC.64 R10, c[0x0][0x9e8] ;  /* 0x00027a00ff0a1b82 */ /* 0x000e240000000a00 */
[----:B0-----:R-:W-:-:S05]  /*af70*/  @P1 IMAD.HI.U32 R10, R22, R10, RZ ;  /* 0x0000000a160a1227 */ /* 0x001fca00078e00ff */
[----:B------:R-:W-:-:S07]  /*af80*/  @P1 SHF.R.U32.HI R22, RZ, R11, R10 ;  /* 0x0000000bff161219 */ /* 0x000fce000001160a */
.L_x_1159:
[----:B------:R-:W-:-:S05]  /*af90*/  IMAD R22, R22, R8, RZ ;  /* 0x0000000816167224 */ /* 0x000fca00078e02ff */
[----:B------:R-:W-:-:S13]  /*afa0*/  R2UR UR7, R22 ;  /* 0x00000000160772ca */ /* 0x000fda00000e0000 */
[----:B------:R-:W-:-:S04]  /*afb0*/  UISETP.LT.AND UP0, UPT, UR6, UR7, UPT ;  /* 0x000000070600728c */ /* 0x000fc8000bf01270 */
[----:B------:R-:W-:-:S12]  /*afc0*/  USEL UR6, UR6, UR7, !UP0 ;  /* 0x0000000706067287 */ /* 0x000fd8000c000000 */
.L_x_1157:
        /* <DEDUP_REMOVED lines=12> */
.L_x_1170:
[----:B------:R-:W-:Y:S01]  /*b090*/  ISETP.NE.AND P2, PT, RZ, UR43, PT ;  /* 0x0000002bff007c0c */ /* 0x000fe2000bf45270 */
[----:B------:R-:W-:-:S04]  /*b0a0*/  UISETP.NE.AND UP0, UPT, UR54, 0x1, UPT ;  /* 0x000000013600788c */ /* 0x000fc8000bf05270 */
[----:B------:R-:W-:-:S04]  /*b0b0*/  USEL UR45, URZ, 0x1, UP0 ;  /* 0x000000013f2d7887 */ /* 0x000fc80008000000 */
[----:B------:R-:W-:-:S04]  /*b0c0*/  ULOP3.LUT UR45, UR55, UR45, URZ, 0x3c, !UPT ;  /* 0x0000002d372d7292 */ /* 0x000fc8000f8e3c3f */
[----:B------:R-:W-:Y:S08]  /*b0d0*/  @P2 BRA `(.L_x_1161) ;  /* 0x0000000000382947 */ /* 0x000ff00003800000 */
[----:B------:R-:W-:Y:S05]  /*b0e0*/  @!P0 BRA `(.L_x_1162) ;  /* 0x0000000000048947 */ /* 0x000fea0003800000 */
[----:B------:R-:W-:Y:S01]  /*b0f0*/  BPT.TRAP 0x1 ;  /* 0x000000040000795c */ /* 0x000fe20000300000 */
.L_x_1162:
[----:B------:R-:W-:Y:S01]  /*b100*/  UIADD3 UR6, UR54, 0x1, URZ ;  /* 0x0000000136067890 */ /* 0x000fe2000fffe03f */
[----:B------:R-:W-:-:S03]  /*b110*/  IMAD.U32 R0, RZ, RZ, UR45 ;  /* 0x0000002dff007e24 */ /* 0x000fc6000f8e00ff */
[----:B------:R-:W-:Y:S02]  /*b120*/  UISETP.NE.AND UP0, UPT, UR6, 0x2, UPT ;  /* 0x000000020600788c */ /* 0x000fe4000bf05270 */
[----:B------:R-:W-:Y:S02]  /*b130*/  SHF.L.U32 R0, R0, 0x1f, RZ ;  /* 0x0000001f00007819 */ /* 0x000fe400000006ff */
[----:B------:R-:W-:-:S04]  /*b140*/  USEL UR6, UR6, URZ, UP0 ;  /* 0x0000003f06067287 */ /* 0x000fc80008000000 */
[----:B------:R-:W-:-:S09]  /*b150*/  ULEA UR6, UR6, UR41, 0x3 ;  /* 0x0000002906067291 */ /* 0x000fd2000f8e183f */
[----:B------:R0:W1:Y:S01]  /*b160*/  SYNCS.PHASECHK.TRANS64.TRYWAIT P1, [UR6+0x33430], R0 ;  /* 0x03343000ff0075a7 */ /* 0x0000620008020146 */
[----:B------:R-:W-:Y:S05]  /*b170*/  @!P0 BRA `(.L_x_1163) ;  /* 0x0000000000048947 */ /* 0x000fea0003800000 */
[----:B------:R-:W-:Y:S01]  /*b180*/  BPT.TRAP 0x1 ;  /* 0x000000040000795c */ /* 0x000fe20000300000 */
.L_x_1163:
[----:B-1----:R-:W-:Y:S05]  /*b190*/  @P1 BRA `(.L_x_1161) ;  /* 0x0000000000081947 */ /* 0x002fea0003800000 */
[----:B------:R-:W1:Y:S02]  /*b1a0*/  SYNCS.PHASECHK.TRANS64.TRYWAIT P1, [UR6+0x33430], R0 ;  /* 0x03343000ff0075a7 */ /* 0x000e640008020146 */
[----:B-1----:R-:W-:Y:S05]  /*b1b0*/  @!P1 BRA `(.L_x_1164) ;  /* 0x0000010c00689947 */ /* 0x002fea0003800000 */
.L_x_1161:
[----:B-1----:R-:W1:Y:S01]  /*b1c0*/  S2R R3, SR_TID.X ;  /* 0x0000000000037919 */ /* 0x002e620000002100 */
        /* <DEDUP_REMOVED lines=21> */
[----:B-1----:R-:W-:Y:S01]  /*b320*/  SHF.R.U32.HI R3, RZ, 0x7, R3 ;  /* 0x00000007ff037819 */ /* 0x002fe20000011603 */
[----:B------:R-:W-:Y:S01]  /*b330*/  UMOV UR19, 0x80000020 ;  /* 0x8000002000137882 */ /* 0x000fe20000000000 */
[----:B------:R-:W-:Y:S01]  /*b340*/  UIADD3 UR22, UR56, 0x502, URZ ;  /* 0x0000050238167890 */ /* 0x000fe2000fffe03f */
[----:B------:R-:W-:-:S02]  /*b350*/  UMOV UR23, 0x80000020 ;  /* 0x8000002000177882 */ /* 0x000fc40000000000 */
[----:B0-----:R-:W-:-:S05]  /*b360*/  VIADD R0, R3, 0x8 ;  /* 0x0000000803007836 */ /* 0x001fca0000000000 */
        /* <DEDUP_REMOVED lines=164> */
.L_x_1166:
[----:B------:R-:W-:Y:S01]  /*bdb0*/  ULEA UR6, UR54, UR41, 0x3 ;  /* 0x0000002936067291 */ /* 0x000fe2000f8e183f */
[----:B------:R-:W-:-:S05]  /*bdc0*/  IMAD.U32 R0, RZ, RZ, UR55 ;  /* 0x00000037ff007e24 */ /* 0x000fca000f8e00ff */
[----:B------:R-:W-:-:S04]  /*bdd0*/  SHF.L.U32 R0, R0, 0x1f, RZ ;  /* 0x0000001f00007819 */ /* 0x000fc800000006ff */
[----:B------:R0:W1:Y:S01]  /*bde0*/  SYNCS.PHASECHK.TRANS64.TRYWAIT P1, [UR6+0x33450], R0 ;  /* 0x03345000ff0075a7 */ /* 0x0000620008020146 */
[----:B------:R-:W-:Y:S05]  /*bdf0*/  @!P0 BRA `(.L_x_1167) ;  /* 0x0000000000048947 */ /* 0x000fea0003800000 */
[----:B------:R-:W-:Y:S01]  /*be00*/  BPT.TRAP 0x1 ;  /* 0x000000040000795c */ /* 0x000fe20000300000 */
.L_x_1167:
[----:B-1----:R-:W-:Y:S05]  /*be10*/  @P1 BRA `(.L_x_1165) ;  /* 0x0000000000081947 */ /* 0x002fea0003800000 */
[----:B------:R-:W1:Y:S02]  /*be20*/  SYNCS.PHASECHK.TRANS64.TRYWAIT P1, [UR6+0x33450], R0 ;  /* 0x03345000ff0075a7 */ /* 0x000e640008020146 */
[----:B-1----:R-:W-:Y:S05]  /*be30*/  @!P1 BRA `(.L_x_1168) ;  /* 0x0000010000609947 */ /* 0x002fea0003800000 */
.L_x_1165:
[----:B------:R-:W-:Y:S01]  /*be40*/  UIADD3 UR6, UR41, 0x200, URZ ;  /* 0x0000020029067890 */ /* 0x000fe2000fffe03f */
[----:B------:R-:W-:Y:S01]  /*be50*/  WARPGROUP.ARRIVE ;  /* 0x00000000000079c5 */ /* 0x000fe20000000000 */
[----:B------:R-:W-:Y:S01]  /*be60*/  UMOV UR7, 0xc0000010 ;  /* 0xc000001000077882 */ /* 0x000fe20000000000 */
[----:B01----:R-:W-:Y:S01]  /*be70*/  FMNMX.FTZ R0, R184, R9, !PT ;  /* 0x00000009b8007209 */ /* 0x003fe20007810000 */
[----:B------:R-:W-:Y:S01]  /*be80*/  USHF.R.U32.HI UR6, URZ, 0x4, UR6 ;  /* 0x000000043f067899 */ /* 0x000fe20008011606 */
[----:B------:R-:W-:Y:S02]  /*be90*/  FMNMX.FTZ R10, R186, R11, !PT ;  /* 0x0000000bba0a7209 */ /* 0x000fe40007810000 */
[----:B------:R-:W0:Y:S01]  /*bea0*/  S2R R222, SR_TID.X ;  /* 0x0000000000de7919 */ /* 0x000e220000002100 */
        /* <DEDUP_REMOVED lines=85> */
[----:B0-----:R-:W-:Y:S01]  /*c400*/  SHF.R.U32.HI R222, RZ, 0x7, R222 ;  /* 0x00000007ffde7819 */ /* 0x001fe200000116de */
        /* <DEDUP_REMOVED lines=12> */
[----:B------:R-:W-:Y:S01]  /*c4d0*/  FFMA.FTZ R11, R3, R12, -8 ;  /* 0xc1000000030b7423 */ /* 0x000fe2000001000c */
[----:B------:R-:W-:Y:S02]  /*c4e0*/  WARPGROUP.DEPBAR.LE gsb0, 0x0 ;  /* 0x00008000000079c5 */ /* 0x000fe40000010000 */
[----:B------:R-:W-:Y:S01]  /*c4f0*/  WARPGROUP.ARRIVE ;  /* 0x00000000000079c5 */ /* 0x000fe20000000000 */
[----:B------:R-:W-:-:S01]  /*c500*/  FFMA.FTZ R15, R189, UR37, -R11 ;  /* 0x00000025bd0f7c23 */ /* 0x000fc2000801080b */
[----:B------:R-:W-:Y:S02]  /*c510*/  IMAD.U32 R189, RZ, RZ, UR37 ;  /* 0x00000025ffbd7e24 */ /* 0x000fe4000f8e00ff */
[----:B------:R-:W-:-:S01]  /*c520*/  FFMA.FTZ R12, R185, UR37, -R11 ;  /* 0x00000025b90c7c23 */ /* 0x000fc2000801080b */
[--C-:B------:R-:W-:Y:S01]  /*c530*/  FFMA.FTZ R13, R184, UR37, -R11.reuse ;  /* 0x00000025b80d7c23 */ /* 0x100fe2000801080b */
        /* <DEDUP_REMOVED lines=40> */
[----:B------:R-:W-:-:S01]  /*c7c0*/  FFMA.FTZ R133, R0, R189, -8 ;  /* 0xc100000000857423 */ /* 0x000fc200000100bd */
[----:B------:R-:W-:Y:S01]  /*c7d0*/  FMUL.FTZ R9, R9, UR37 ;  /* 0x0000002509097c20 */ /* 0x000fe20008410000 */
[----:B------:R-:W-:Y:S01]  /*c7e0*/  MUFU.EX2 R10, R10 ;  /* 0x0000000a000a7308 */ /* 0x000fe20000000800 */
[----:B------:R-:W-:-:S02]  /*c7f0*/  IMAD.U32 R196, RZ, RZ, UR52 ;  /* 0x00000034ffc47e24 */ /* 0x000fc4000f8e00ff */
        /* <DEDUP_REMOVED lines=32> */
[----:B------:R-:W-:Y:S01]  /*ca00*/  IADD3 R194, -R222, 0xb, RZ ;  /* 0x0000000bdec27810 */ /* 0x000fe20007ffe1ff */
[----:B------:R-:W-:-:S01]  /*ca10*/  FFMA.FTZ R143, R143, UR37, -R133 ;  /* 0x000000258f8f7c23 */ /* 0x000fc20008010885 */
[----:B------:R-:W2:Y:S01]  /*ca20*/  S2R R222, SR_TID.X ;  /* 0x0000000000de7919 */ /* 0x000ea20000002100 */
[----:B------:R-:W-:-:S01]  /*ca30*/  FFMA.FTZ R146, R146, UR37, -R133 ;  /* 0x0000002592927c23 */ /* 0x000fc20008010885 */
[--C-:B------:R-:W-:Y:S01]  /*ca40*/  FFMA.FTZ R147, R147, UR37, -R133.reuse ;  /* 0x0000002593937c23 */ /* 0x100fe20008010885 */
[----:B------:R-:W-:-:S01]  /*ca50*/  FFMA.FTZ R150, R150, UR37, -R133 ;  /* 0x0000002596967c23 */ /* 0x000fc20008010885 */
[----:B------:R-:W3:Y:S01]  /*ca60*/  MUFU.EX2 R187, R187 ;  /* 0x000000bb00bb7308 */ /* 0x000ee20000000800 */
[----:B-1----:R-:W-:-:S01]  /*ca70*/  FFMA.FTZ R6, R9, R6, R184 ;  /* 0x0000000609067223 */ /* 0x002fc200000100b8 */
[--C-:B------:R-:W-:Y:S01]  /*ca80*/  FFMA.FTZ R151, R151, UR37, -R133.reuse ;  /* 0x0000002597977c23 */ /* 0x100fe20008010885 */
[----:B------:R-:W-:-:S01]  /*ca90*/  FFMA.FTZ R122, R122, UR37, -R133 ;  /* 0x000000257a7a7c23 */ /* 0x000fc20008010885 */
[--C-:B------:R-:W-:Y:S01]  /*caa0*/  FFMA.FTZ R123, R123, UR37, -R133.reuse ;  /* 0x000000257b7b7c23 */ /* 0x100fe20008010885 */
[----:B------:R-:W-:-:S01]  /*cab0*/  FFMA.FTZ R126, R126, UR37, -R133 ;  /* 0x000000257e7e7c23 */ /* 0x000fc20008010885 */
[----:B------:R-:W-:-:S02]  /*cac0*/  FFMA.FTZ R134, R134, UR37, -R133 ;  /* 0x0000002586867c23 */ /* 0x000fc40008010885 */
[----:B------:R-:W1:Y:S01]  /*cad0*/  MUFU.EX2 R14, R14 ;  /* 0x0000000e000e7308 */ /* 0x000e620000000800 */
[----:B0-----:R-:W-:-:S07]  /*cae0*/  FADD.FTZ R7, R12, R7 ;  /* 0x000000070c077221 */ /* 0x001fce0000010000 */
[----:B------:R-:W0:Y:S01]  /*caf0*/  MUFU.EX2 R186, R186 ;  /* 0x000000ba00ba7308 */ /* 0x000e220000000800 */
[----:B---3--:R-:W-:-:S07]  /*cb00*/  FADD.FTZ R195, R187, R6 ;  /* 0x00000006bbc37221 */ /* 0x008fce0000010000 */
[----:B------:R-:W3:Y:S01]  /*cb10*/  MUFU.EX2 R15, R15 ;  /* 0x0000000f000f7308 */ /* 0x000ee20000000800 */
[----:B-1----:R-:W-:-:S01]  /*cb20*/  FADD.FTZ R6, R14, R7 ;  /* 0x000000070e067221 */ /* 0x002fc20000010000 */
[----:B--2---:R-:W-:-:S06]  /*cb30*/  LOP3.LUT P1, RZ, R222, 0x7f, RZ, 0xc0, !PT ;  /* 0x0000007fdeff7812 */ /* 0x004fcc000782c0ff */
[----:B------:R-:W1:Y:S01]  /*cb40*/  MUFU.EX2 R189, R189 ;  /* 0x000000bd00bd7308 */ /* 0x000e620000000800 */
[----:B0-----:R-:W-:-:S07]  /*cb50*/  FADD.FTZ R192, R186, R195 ;  /* 0x000000c3bac07221 */ /* 0x001fce0000010000 */
[----:B------:R-:W0:Y:S01]  /*cb60*/  MUFU.EX2 R20, R20 ;  /* 0x0000001400147308 */ /* 0x000e220000000800 */
[----:B---3--:R-:W-:-:S07]  /*cb70*/  FADD.FTZ R7, R15, R6 ;  /* 0x000000060f077221 */ /* 0x008fce0000010000 */
        /* <DEDUP_REMOVED lines=96> */
[--C-:B------:R-:W-:Y:S01]  /*d180*/  FFMA.FTZ R195, R127, UR37, -R133.reuse ;  /* 0x000000257fc37c23 */ /* 0x100fe20008010885 */
[----:B------:R-:W-:-:S05]  /*d190*/  FFMA.FTZ R127, R130, UR37, -R133 ;  /* 0x00000025827f7c23 */ /* 0x000fca0008010885 */
        /* <DEDUP_REMOVED lines=20> */
[--C-:B------:R-:W-:Y:S01]  /*d2e0*/  FFMA.FTZ R130, R131, UR37, -R133.reuse ;  /* 0x0000002583827c23 */ /* 0x100fe20008010885 */
[----:B------:R-:W-:-:S05]  /*d2f0*/  FFMA.FTZ R133, R135, UR37, -R133 ;  /* 0x0000002587857c23 */ /* 0x000fca0008010885 */
[----:B------:R-:W0:Y:S01]  /*d300*/  MUFU.EX2 R149, R149 ;  /* 0x0000009500957308 */ /* 0x000e220000000800 */
[----:B--2---:R-:W-:-:S07]  /*d310*/  FADD.FTZ R6, R148, R7 ;  /* 0x0000000794067221 */ /* 0x004fce0000010000 */
[----:B------:R-:W2:Y:S01]  /*d320*/  MUFU.EX2 R151, R151 ;  /* 0x0000009700977308 */ /* 0x000ea20000000800 */
[----:B-1----:R-:W-:-:S07]  /*d330*/  FADD.FTZ R192, R150, R197 ;  /* 0x000000c596c07221 */ /* 0x002fce0000010000 */
[----:B------:R-:W1:Y:S01]  /*d340*/  MUFU.EX2 R120, R120 ;  /* 0x0000007800787308 */ /* 0x000e620000000800 */
[----:B0-----:R-:W-:-:S01]  /*d350*/  FADD.FTZ R7, R149, R6 ;  /* 0x0000000695077221 */ /* 0x001fc20000010000 */
[----:B------:R-:W-:-:S05]  /*d360*/  @!P1 LEA R6, R196, UR41, 0x3 ;  /* 0x00000029c4069c11 */ /* 0x000fca000f8e18ff */
[----:B------:R-:W-:Y:S01]  /*d370*/  @!P1 VIADD R6, R6, 0x33440 ;  /* 0x0003344006069836 */ /* 0x000fe20000000000 */
[----:B------:R-:W-:Y:S01]  /*d380*/  MUFU.EX2 R122, R122 ;  /* 0x0000007a007a7308 */ /* 0x000fe20000000800 */
[----:B--2---:R-:W-:-:S03]  /*d390*/  FADD.FTZ R131, R151, R192 ;  /* 0x000000c097837221 */ /* 0x004fc60000010000 */
[----:B------:R-:W-:-:S04]  /*d3a0*/  @!P1 PRMT R6, RZ, 0x654, R6 ;  /* 0x00000654ff069816 */ /* 0x000fc80000000006 */
[----:B------:R-:W0:Y:S01]  /*d3b0*/  MUFU.EX2 R121, R121 ;  /* 0x0000007900797308 */ /* 0x000e220000000800 */
[----:B-1----:R-:W-:-:S07]  /*d3c0*/  FADD.FTZ R192, R120, R7 ;  /* 0x0000000778c07221 */ /* 0x002fce0000010000 */
[----:B------:R-:W-:Y:S08]  /*d3d0*/  MUFU.EX2 R123, R123 ;  /* 0x0000007b007b7308 */ /* 0x000ff00000000800 */
[----:B------:R-:W1:Y:S01]  /*d3e0*/  MUFU.EX2 R124, R124 ;  /* 0x0000007c007c7308 */ /* 0x000e620000000800 */
[----:B0-----:R-:W-:-:S07]  /*d3f0*/  FADD.FTZ R7, R121, R192 ;  /* 0x000000c079077221 */ /* 0x001fce0000010000 */
[----:B------:R-:W-:Y:S08]  /*d400*/  MUFU.EX2 R126, R126 ;  /* 0x0000007e007e7308 */ /* 0x000ff00000000800 */
[----:B------:R-:W0:Y:S01]  /*d410*/  MUFU.EX2 R125, R125 ;  /* 0x0000007d007d7308 */ /* 0x000e220000000800 */
[----:B-1----:R-:W-:-:S07]  /*d420*/  FADD.FTZ R192, R124, R7 ;  /* 0x000000077cc07221 */ /* 0x002fce0000010000 */
[----:B------:R-:W-:Y:S01]  /*d430*/  MUFU.EX2 R195, R195 ;  /* 0x000000c300c37308 */ /* 0x000fe20000000800 */
[----:B------:R-:W-:Y:S02]  /*d440*/  WARPGROUP.DEPBAR.LE gsb0, 0x0 ;  /* 0x00008000000079c5 */ /* 0x000fe40000010000 */
[----:B------:R-:W-:-:S05]  /*d450*/  WARPGROUP.ARRIVE ;  /* 0x00000000000079c5 */ /* 0x000fca0000000000 */
[----:B------:R-:W1:Y:S01]  /*d460*/  MUFU.EX2 R128, R128 ;  /* 0x0000008000807308 */ /* 0x000e620000000800 */
[----:B0-----:R-:W-:-:S01]  /*d470*/  FADD.FTZ R7, R125, R192 ;  /* 0x000000c07d077221 */ /* 0x001fc20000010000 */
[----:B------:R-:W-:Y:S06]  /*d480*/  QGMMA.64x192x32.F32.E4M3.E4M3 R24, R200, gdesc[UR4], R24, gsb0 ;  /* 0x02e00004c8187df3 */ /* 0x000fec0008000818 */
[----:B------:R-:W-:Y:S08]  /*d490*/  MUFU.EX2 R127, R127 ;  /* 0x0000007f007f7308 */ /* 0x000ff00000000800 */
[----:B------:R-:W0:Y:S08]  /*d4a0*/  MUFU.EX2 R129, R129 ;  /* 0x0000008100817308 */ /* 0x000e300000000800 */
[----:B------:R-:W-:Y:S08]  /*d4b0*/  MUFU.EX2 R130, R130 ;  /* 0x0000008200827308 */ /* 0x000ff00000000800 */
[----:B------:R-:W2:Y:S08]  /*d4c0*/  MUFU.EX2 R132, R132 ;  /* 0x0000008400847308 */ /* 0x000eb00000000800 */
[----:B------:R-:W3:Y:S08]  /*d4d0*/  MUFU.EX2 R134, R134 ;  /* 0x0000008600867308 */ /* 0x000ef00000000800 */
[----:B------:R-:W4:Y:S08]  /*d4e0*/  MUFU.EX2 R11, R11 ;  /* 0x0000000b000b7308 */ /* 0x000f300000000800 */
[----:B------:R-:W5:Y:S01]  /*d4f0*/  MUFU.EX2 R133, R133 ;  /* 0x0000008500857308 */ /* 0x000f620000000800 */
[----:B------:R-:W-:-:S02]  /*d500*/  WARPGROUP.DEPBAR.LE gsb0, 0x0 ;  /* 0x00008000000079c5 */ /* 0x000fc40000010000 */
[----:B------:R1:W-:Y:S06]  /*d510*/  BAR.ARV R194, 0x100 ;  /* 0x000400c20000751d */ /* 0x0003ec0000002000 */
[----:B------:R0:W-:Y:S01]  /*d520*/  @!P1 SYNCS.ARRIVE.TRANS64.RED.A1T0 RZ, [R6+URZ], RZ ;  /* 0x000000ff06ff99a7 */ /* 0x0001e2000810043f */
[----:B-1----:R-:W-:-:S04]  /*d530*/  FADD.FTZ R194, R122, R131 ;  /* 0x000000837ac27221 */ /* 0x002fc80000010000 */
[----:B------:R-:W-:Y:S01]  /*d540*/  FADD.FTZ R131, R123, R194 ;  /* 0x000000c27b837221 */ /* 0x000fe20000010000 */
[----:B0-----:R-:W-:-:S03]  /*d550*/  FADD.FTZ R6, R128, R7 ;  /* 0x0000000780067221 */ /* 0x001fc60000010000 */
[----:B------:R-:W-:Y:S01]  /*d560*/  FADD.FTZ R194, R126, R131 ;  /* 0x000000837ec27221 */ /* 0x000fe20000010000 */
[----:B------:R-:W-:-:S03]  /*d570*/  FADD.FTZ R131, R129, R6 ;  /* 0x0000000681837221 */ /* 0x000fc60000010000 */
[----:B------:R-:W-:Y:S01]  /*d580*/  FADD.FTZ R194, R195, R194 ;  /* 0x000000c2c3c27221 */ /* 0x000fe20000010000 */
[----:B--2---:R-:W-:-:S03]  /*d590*/  FADD.FTZ R6, R132, R131 ;  /* 0x0000008384067221 */ /* 0x004fc60000010000 */
[----:B------:R-:W-:-:S04]  /*d5a0*/  FADD.FTZ R7, R127, R194 ;  /* 0x000000c27f077221 */ /* 0x000fc80000010000 */
[----:B------:R-:W-:-:S04]  /*d5b0*/  FADD.FTZ R7, R130, R7 ;  /* 0x0000000782077221 */ /* 0x000fc80000010000 */
[----:B---3--:R-:W-:Y:S01]  /*d5c0*/  FADD.FTZ R131, R134, R7 ;  /* 0x0000000786837221 */ /* 0x008fe20000010000 */
[----:B----4-:R-:W-:-:S03]  /*d5d0*/  FADD.FTZ R7, R11, R6 ;  /* 0x000000060b077221 */ /* 0x010fc60000010000 */
[----:B-----5:R-:W-:Y:S01]  /*d5e0*/  FADD.FTZ R6, R133, R131 ;  /* 0x0000008385067221 */ /* 0x020fe20000010000 */
[----:B------:R-:W-:Y:S06]  /*d5f0*/  @!P0 BRA `(.L_x_1169) ;  /* 0x0000000000048947 */ /* 0x000fec0003800000 */
[----:B------:R-:W-:Y:S01]  /*d600*/  BPT.TRAP 0x1 ;  /* 0x000000040000795c */ /* 0x000fe20000300000 */
.L_x_1169:
        /* <DEDUP_REMOVED lines=144> */
[----:B------:R-:W-:Y:S02]  /*df10*/  IMAD.MOV.U32 R11, RZ, RZ, R0 ;  /* 0x000000ffff0b7224 */ /* 0x000fe400078e0000 */
[----:B------:R-:W-:Y:S01]  /*df20*/  IMAD.MOV.U32 R9, RZ, RZ, R3 ;  /* 0x000000ffff097224 */ /* 0x000fe200078e0003 */
[----:B------:R-:W-:Y:S06]  /*df30*/  @P1 BRA `(.L_x_1170) ;  /* 0xffffffd000541947 */ /* 0x000fec000383ffff */
.L_x_1160:
[----:B------:R-:W-:-:S13]  /*df40*/  ISETP.GE.AND P1, PT, R4, UR38, PT ;  /* 0x0000002604007c0c */ /* 0x000fda000bf26270 */
[----:B------:R-:W-:Y:S05]  /*df50*/  @!P1 BRA `(.L_x_1171) ;  /* 0x0000004800e09947 */ /* 0x000fea0003800000 */
[----:B------:R-:W-:Y:S01]  /*df60*/  IMAD.IADD R14, R18, 0x1, -R19 ;  /* 0x00000001120e7824 */ /* 0x000fe200078e0a13 */
[----:B------:R-:W-:Y:S01]  /*df70*/  UMOV UR56, UR52 ;  /* 0x0000003400387c82 */ /* 0x000fe20008000000 */
[----:B------:R-:W-:Y:S01]  /*df80*/  IMAD.MOV.U32 R12, RZ, RZ, R0 ;  /* 0x000000ffff0c7224 */ /* 0x000fe200078e0000 */
[----:B------:R-:W-:Y:S01]  /*df90*/  UMOV UR57, UR45 ;  /* 0x0000002d00397c82 */ /* 0x000fe20008000000 */
[----:B------:R-:W-:Y:S01]  /*dfa0*/  IMAD.MOV.U32 R10, RZ, RZ, R3 ;  /* 0x000000ffff0a7224 */ /* 0x000fe200078e0003 */
[C-C-:B------:R-:W-:Y:S01]  /*dfb0*/  IADD3 R13, R14.reuse, 0x8, R5.reuse ;  /* 0x000000080e0d7810 */ /* 0x140fe20007ffe005 */
[----:B------:R-:W-:Y:S01]  /*dfc0*/  IMAD.IADD R11, R14, 0x1, R5 ;  /* 0x000000010e0b7824 */ /* 0x000fe200078e0205 */
[----:B------:R-:W-:Y:S01]  /*dfd0*/  ULDC UR52, c[0x0][0x9e4] ;  /* 0x0002790000347ab9 */ /* 0x000fe20000000800 */
[----:B------:R-:W-:Y:S01]  /*dfe0*/  ULDC UR54, c[0x0][0x9dc] ;  /* 0x0002770000367ab9 */ /* 0x000fe20000000800 */
[----:B------:R-:W-:Y:S01]  /*dff0*/  LOP3.LUT R9, RZ, R13, RZ, 0x33, !PT ;  /* 0x0000000dff097212 */ /* 0x000fe200078e33ff */
[----:B------:R-:W-:-:S06]  /*e000*/  ULDC UR53, c[0x0][0x9e0] ;  /* 0x0002780000357ab9 */ /* 0x000fcc0000000800 */
.L_x_1189:
[----:B------:R-:W-:Y:S01]  /*e010*/  ISETP.NE.AND P2, PT, RZ, UR43, PT ;  /* 0x0000002bff007c0c */ /* 0x000fe2000bf45270 */
[----:B------:R-:W-:-:S04]  /*e020*/  UISETP.NE.AND UP0, UPT, UR56, 0x1, UPT ;  /* 0x000000013800788c */ /* 0x000fc8000bf05270 */
[----:B------:R-:W-:-:S04]  /*e030*/  USEL UR45, URZ, 0x1, UP0 ;  /* 0x000000013f2d7887 */ /* 0x000fc80008000000 */
[----:B------:R-:W-:-:S04]  /*e040*/  ULOP3.LUT UR45, UR57, UR45, URZ, 0x3c, !UPT ;  /* 0x0000002d392d7292 */ /* 0x000fc8000f8e3c3f */
[----:B------:R-:W-:Y:S08]  /*e050*/  @P2 BRA `(.L_x_1172) ;  /* 0x0000000000382947 */ /* 0x000ff00003800000 */
[----:B------:R-:W-:Y:S05]  /*e060*/  @!P0 BRA `(.L_x_1173) ;  /* 0x0000000000048947 */ /* 0x000fea0003800000 */
[----:B------:R-:W-:Y:S01]  /*e070*/  BPT.TRAP 0x1 ;  /* 0x000000040000795c */ /* 0x000fe20000300000 */
.L_x_1173:
        /* <DEDUP_REMOVED lines=9> */
.L_x_1174:
[----:B-1----:R-:W-:Y:S05]  /*e110*/  @P1 BRA `(.L_x_1172) ;  /* 0x0000000000081947 */ /* 0x002fea0003800000 */
[----:B------:R-:W1:Y:S02]  /*e120*/  SYNCS.PHASECHK.TRANS64.TRYWAIT P1, [UR6+0x33430], R0 ;  /* 0x03343000ff0075a7 */ /* 0x000e640008020146 */
[----:B-1----:R-:W-:Y:S05]  /*e130*/  @!P1 BRA `(.L_x_1175) ;  /* 0x000000dc00b89947 */ /* 0x002fea0003800000 */
.L_x_1172:
        /* <DEDUP_REMOVED lines=191> */
.L_x_1177:
[----:B------:R-:W-:Y:S01]  /*ed30*/  ULEA UR6, UR56, UR41, 0x3 ;  /* 0x0000002938067291 */ /* 0x000fe2000f8e183f */
[----:B------:R-:W-:-:S05]  /*ed40*/  IMAD.U32 R0, RZ, RZ, UR57 ;  /* 0x00000039ff007e24 */ /* 0x000fca000f8e00ff */
[----:B------:R-:W-:-:S04]  /*ed50*/  SHF.L.U32 R0, R0, 0x1f, RZ ;  /* 0x0000001f00007819 */ /* 0x000fc800000006ff */
[----:B------:R0:W1:Y:S01]  /*ed60*/  SYNCS.PHASECHK.TRANS64.TRYWAIT P1, [UR6+0x33450], R0 ;  /* 0x03345000ff0075a7 */ /* 0x0000620008020146 */
[----:B------:R-:W-:Y:S05]  /*ed70*/  @!P0 BRA `(.L_x_1178) ;  /* 0x0000000000048947 */ /* 0x000fea0003800000 */
[----:B------:R-:W-:Y:S01]  /*ed80*/  BPT.TRAP 0x1 ;  /* 0x000000040000795c */ /* 0x000fe20000300000 */
.L_x_1178:
[----:B-1----:R-:W-:Y:S05]  /*ed90*/  @P1 BRA `(.L_x_1176) ;  /* 0x0000000000081947 */ /* 0x002fea0003800000 */
[----:B------:R-:W1:Y:S02]  /*eda0*/  SYNCS.PHASECHK.TRANS64.TRYWAIT P1, [UR6+0x33450], R0 ;  /* 0x03345000ff0075a7 */ /* 0x000e640008020146 */
[----:B-1----:R-:W-:Y:S05]  /*edb0*/  @!P1 BRA `(.L_x_1179) ;  /* 0x000000d000b09947 */ /* 0x002fea0003800000 */
.L_x_1176:
[----:B------:R-:W-:Y:S01]  /*edc0*/  UIADD3 UR6, UR41, 0x200, URZ ;  /* 0x0000020029067890 */ /* 0x000fe2000fffe03f */
[----:B------:R-:W-:Y:S01]  /*edd0*/  WARPGROUP.ARRIVE ;  /* 0x00000000000079c5 */ /* 0x000fe20000000000 */
[----:B------:R-:W-:-:S05]  /*ede0*/  UMOV UR7, 0xc0000010 ;  /* 0xc000001000077882 */ /* 0x000fca0000000000 */
[----:B-1----:R-:W1:Y:S01]  /*edf0*/  S2R R3, SR_TID.X ;  /* 0x0000000000037919 */ /* 0x002e620000002100 */
[----:B------:R-:W-:Y:S01]  /*ee00*/  USHF.R.U32.HI UR6, URZ, 0x4, UR6 ;  /* 0x000000043f067899 */ /* 0x000fe20008011606 */
[----:B0-----:R-:W-:Y:S02]  /*ee10*/  IMAD.U32 R0, RZ, RZ, UR55 ;  /* 0x00000037ff007e24 */ /* 0x001fe4000f8e00ff */
        /* <DEDUP_REMOVED lines=10> */
[----:B------:R-:W-:Y:S01]  /*eec0*/  VIADD R22, R14, UR53 ;  /* 0x000000350e167c36 */ /* 0x000fe20008000000 */
[----:B------:R-:W-:Y:S01]  /*eed0*/  UMOV UR7, 0xc0000010 ;  /* 0xc000001000077882 */ /* 0x000fe20000000000 */
[----:B-1----:R-:W-:Y:S02]  /*eee0*/  LOP3.LUT P1, RZ, R3, 0x7f, RZ, 0xc0, !PT ;  /* 0x0000007f03ff7812 */ /* 0x002fe4000782c0ff */
        /* <DEDUP_REMOVED lines=25> */
[C---:B------:R-:W-:Y:S02]  /*f080*/  IMAD.IADD R14, R5.reuse, 0x1, R22 ;  /* 0x00000001050e7824 */ /* 0x040fe400078e0216 */
[----:B------:R-:W-:Y:S01]  /*f090*/  IMAD.IADD R3, R5, 0x1, R20 ;  /* 0x0000000105037824 */ /* 0x000fe200078e0214 */
[----:B------:R-:W-:Y:S02]  /*f0a0*/  WARPGROUP.DEPBAR.LE gsb0, 0x0 ;  /* 0x00008000000079c5 */ /* 0x000fe40000010000 */
[----:B------:R0:W-:Y:S06]  /*f0b0*/  BAR.ARV R21, 0x100 ;  /* 0x000400150000751d */ /* 0x0001ec0000002000 */
[----:B------:R1:W-:Y:S01]  /*f0c0*/  @!P1 SYNCS.ARRIVE.TRANS64.RED.A1T0 RZ, [R0+URZ], RZ ;  /* 0x000000ff00ff99a7 */ /* 0x0003e2000810043f */
[----:B------:R-:W-:Y:S01]  /*f0d0*/  ISETP.GE.AND P1, PT, R8, 0x1, PT ;  /* 0x000000010800780c */ /* 0x000fe20003f26270 */
[----:B-1----:R-:W-:-:S12]  /*f0e0*/  IMAD R0, R17, -0x2, R15 ;  /* 0xfffffffe11007824 */ /* 0x002fd800078e020f */
[----:B0-----:R-:W-:Y:S05]  /*f0f0*/  @!P1 BRA `(.L_x_1180) ;  /* 0x0000000000589947 */ /* 0x001fea0003800000 */
[----:B------:R-:W-:Y:S01]  /*f100*/  ISETP.GT.AND P1, PT, R11, -0x1, PT ;  /* 0xffffffff0b00780c */ /* 0x000fe20003f24270 */
[----:B------:R-:W-:-:S12]  /*f110*/  BSSY B0, `(.L_x_1181) ;  /* 0x0000011000007945 */ /* 0x000fd80003800000 */
[----:B------:R-:W-:Y:S05]  /*f120*/  @P1 BRA `(.L_x_1182) ;  /* 0x0000000000241947 */ /* 0x000fea0003800000 */
[----:B------:R-:W-:Y:S01]  /*f130*/  IMAD.U32 R202, RZ, RZ, UR52 ;  /* 0x00000034ffca7e24 */ /* 0x000fe2000f8e00ff */
[----:B------:R-:W-:-:S04]  /*f140*/  IADD3 R21, R5, R18, -R19 ;  /* 0x0000001205157210 */ /* 0x000fc80007ffe813 */
[----:B------:R-:W-:Y:S02]  /*f150*/  ISETP.NE.AND P1, PT, R202, 0x1, PT ;  /* 0x00000001ca00780c */ /* 0x000fe40003f25270 */
[----:B------:R-:W-:-:S11]  /*f160*/  LOP3.LUT R21, RZ, R21, RZ, 0x33, !PT ;  /* 0x00000015ff157212 */ /* 0x000fd600078e33ff */
[----:B------:R-:W0:Y:S02]  /*f170*/  @P1 LDC.64 R200, c[0x0][0x9e8] ;  /* 0x00027a00ffc81b82 */ /* 0x000e240000000a00 */
[----:B0-----:R-:W-:-:S05]  /*f180*/  @P1 IMAD.HI.U32 R200, R21, R200, RZ ;  /* 0x000000c815c81227 */ /* 0x001fca00078e00ff */
[----:B------:R-:W-:-:S04]  /*f190*/  @P1 SHF.R.U32.HI R21, RZ, R201, R200 ;  /* 0x000000c9ff151219 */ /* 0x000fc800000116c8 */
[----:B------:R-:W-:Y:S01]  /*f1a0*/  LOP3.LUT R21, RZ, R21, RZ, 0x33, !PT ;  /* 0x00000015ff157212 */ /* 0x000fe200078e33ff */
[----:B------:R-:W-:Y:S06]  /*f1b0*/  BRA `(.L_x_1183) ;  /* 0x0000000000187947 */ /* 0x000fec0003800000 */
.L_x_1182:
[----:B------:R-:W-:Y:S02]  /*f1c0*/  IMAD.U32 R202, RZ, RZ, UR52 ;  /* 0x00000034ffca7e24 */ /* 0x000fe4000f8e00ff */
[----:B------:R-:W-:-:S03]  /*f1d0*/  IMAD.MOV.U32 R21, RZ, RZ, R11 ;  /* 0x000000ffff157224 */ /* 0x000fc600078e000b */
[----:B------:R-:W-:-:S13]  /*f1e0*/  ISETP.NE.AND P1, PT, R202, 0x1, PT ;  /* 0x00000001ca00780c */ /* 0x000fda0003f25270 */
[----:B------:R-:W0:Y:S02]  /*f1f0*/  @P1 LDC.64 R200, c[0x0][0x9e8] ;  /* 0x00027a00ffc81b82 */ /* 0x000e240000000a00 */
[----:B0-----:R-:W-:-:S05]  /*f200*/  @P1 IMAD.HI.U32 R200, R11, R200, RZ ;  /* 0x000000c80bc81227 */ /* 0x001fca00078e00ff */
[----:B------:R-:W-:-:S07]  /*f210*/  @P1 SHF.R.U32.HI R21, RZ, R201, R200 ;  /* 0x000000c9ff151219 */ /* 0x000fce00000116c8 */
.L_x_1183:
[----:B------:R-:W-:Y:S05]  /*f220*/  BSYNC B0 ;  /* 0x0000000000007941 */ /* 0x000fea0003800000 */
.L_x_1181:
[----:B------:R-:W-:-:S05]  /*f230*/  IMAD R21, R21, R202, R0 ;  /* 0x000000ca15157224 */ /* 0x000fca00078e0200 */
[----:B------:R-:W-:Y:S02]  /*f240*/  VIADDMNMX R14, R21, R202, R14, PT ;  /* 0x000000ca150e7246 */ /* 0x000fe4000380010e */
[----:B------:R-:W-:-:S07]  /*f250*/  VIMNMX R3, R3, R21, !PT ;  /* 0x0000001503037248 */ /* 0x000fce0007fe0100 */
.L_x_1180:
        /* <DEDUP_REMOVED lines=14> */
[----:B------:R-:W-:Y:S02]  /*f340*/  ISETP.LT.OR P1, PT, R14, 0x9, P1 ;  /* 0x000000090e00780c */ /* 0x000fe40000f21670 */
[----:B------:R-:W-:Y:S02]  /*f350*/  ISETP.GE.AND P2, PT, R15, 0x11, PT ;  /* 0x000000110f00780c */ /* 0x000fe40003f46270 */
[----:B------:R-:W-:Y:S02]  /*f360*/  LOP3.LUT R16, R16, 0xbfffffff, RZ, 0xc0, !PT ;  /* 0xbfffffff10107812 */ /* 0x000fe400078ec0ff */
[----:B------:R-:W-:-:S02]  /*f370*/  FSEL R188, R188, -INF , !P1 ;  /* 0xff800000bcbc7808 */ /* 0x000fc40004800000 */
[----:B------:R-:W-:Y:S02]  /*f380*/  ISETP.GT.AND P1, PT, R3, 0x9, !P3 ;  /* 0x000000090300780c */ /* 0x000fe40005f24270 */
[----:B------:R-:W-:Y:S02]  /*f390*/  @P3 LOP3.LUT R16, R16, 0x40000000, RZ, 0xfc, !PT ;  /* 0x4000000010103812 */ /* 0x000fe400078efcff */
[----:B------:R-:W-:Y:S02]  /*f3a0*/  ISETP.LT.OR P1, PT, R14, 0xa, P1 ;  /* 0x0000000a0e00780c */ /* 0x000fe40000f21670 */
[----:B------:R-:W-:Y:S02]  /*f3b0*/  LOP3.LUT R16, R16, 0x7fffffff, RZ, 0xc0, !PT ;  /* 0x7fffffff10107812 */ /* 0x000fe400078ec0ff */
[----:B------:R-:W-:Y:S02]  /*f3c0*/  FSEL R189, R189, -INF , !P1 ;  /* 0xff800000bdbd7808 */ /* 0x000fe40004800000 */
[----:B------:R-:W-:-:S02]  /*f3d0*/  @P2 LOP3.LUT R16, R16, 0x80000000, RZ, 0xfc, !PT ;  /* 0x8000000010102812 */ /* 0x000fc400078efcff */
[----:B------:R-:W-:Y:S02]  /*f3e0*/  ISETP.GT.AND P1, PT, R3, 0x10, !P2 ;  /* 0x000000100300780c */ /* 0x000fe40005724270 */
[C---:B------:R-:W-:Y:S02]  /*f3f0*/  ISETP.GE.AND P2, PT, R15.reuse, 0x12, PT ;  /* 0x000000120f00780c */ /* 0x040fe40003f46270 */
[----:B------:R-:W-:Y:S02]  /*f400*/  ISETP.LT.OR P1, PT, R14, 0x11, P1 ;  /* 0x000000110e00780c */ /* 0x000fe40000f21670 */
[----:B------:R-:W-:Y:S02]  /*f410*/  ISETP.GE.AND P3, PT, R15, 0x22, PT ;  /* 0x000000220f00780c */ /* 0x000fe40003f66270 */
[----:B------:R-:W-:Y:S02]  /*f420*/  FSEL R192, R192, -INF , !P1 ;  /* 0xff800000c0c07808 */ /* 0x000fe40004800000 */
[----:B------:R-:W-:-:S02]  /*f430*/  ISETP.GT.AND P1, PT, R3, 0x11, !P2 ;  /* 0x000000110300780c */ /* 0x000fc40005724270 */
[----:B------:R-:W-:Y:S02]  /*f440*/  LOP3.LUT R16, R16, 0xfffffffd, RZ, 0xc0, !PT ;  /* 0xfffffffd10107812 */ /* 0x000fe400078ec0ff */
[----:B------:R-:W-:Y:S02]  /*f450*/  ISETP.LT.OR P1, PT, R14, 0x12, P1 ;  /* 0x000000120e00780c */ /* 0x000fe40000f21670 */
[----:B------:R-:W-:Y:S02]  /*f460*/  @P2 LOP3.LUT R2, R2, 0x1, RZ, 0xfc, !PT ;  /* 0x0000000102022812 */ /* 0x000fe400078efcff */
[----:B------:R-:W-:Y:S02]  /*f470*/  ISETP.GE.AND P2, PT, R15, 0x19, PT ;  /* 0x000000190f00780c */ /* 0x000fe40003f46270 */
[----:B------:R-:W-:Y:S02]  /*f480*/  FSEL R193, R193, -INF , !P1 ;  /* 0xff800000c1c17808 */ /* 0x000fe40004800000 */
[----:B------:R-:W-:-:S02]  /*f490*/  LOP3.LUT R2, R2, 0xfffffffb, RZ, 0xc0, !PT ;  /* 0xfffffffb02027812 */ /* 0x000fc400078ec0ff */
[----:B------:R-:W-:Y:S02]  /*f4a0*/  ISETP.GT.AND P1, PT, R3, 0x18, !P2 ;  /* 0x000000180300780c */ /* 0x000fe40005724270 */
[----:B------:R-:W-:Y:S02]  /*f4b0*/  @P3 LOP3.LUT R16, R16, 0x2, RZ, 0xfc, !PT ;  /* 0x0000000210103812 */ /* 0x000fe400078efcff */
[----:B------:R-:W-:Y:S02]  /*f4c0*/  ISETP.LT.OR P1, PT, R14, 0x19, P1 ;  /* 0x000000190e00780c */ /* 0x000fe40000f21670 */
[----:B------:R-:W-:Y:S02]  /*f4d0*/  LOP3.LUT R16, R16, 0xfffffffb, RZ, 0xc0, !PT ;  /* 0xfffffffb10107812 */ /* 0x000fe400078ec0ff */
[----:B------:R-:W-:Y:S02]  /*f4e0*/  @P2 LOP3.LUT R2, R2, 0x4, RZ, 0xfc, !PT ;  /* 0x0000000402022812 */ /* 0x000fe400078efcff */
[----:B------:R-:W-:-:S02]  /*f4f0*/  ISETP.GE.AND P2, PT, R15, 0x1a, PT ;  /* 0x0000001a0f00780c */ /* 0x000fc40003f46270 */
[----:B------:R-:W-:Y:S02]  /*f500*/  FSEL R196, R196, -INF , !P1 ;  /* 0xff800000c4c47808 */ /* 0x000fe40004800000 */
        /* <DEDUP_REMOVED lines=189> */
[----:B------:R-:W-:-:S13]  /*100e0*/  ISETP.GE.AND P6, PT, R8, 0x1, PT ;  /* 0x000000010800780c */ /* 0x000fda0003fc6270 */
[----:B------:R-:W-:Y:S05]  /*100f0*/  @!P6 BRA `(.L_x_1184) ;  /* 0x000000000054e947 */ /* 0x000fea0003800000 */
        /* <DEDUP_REMOVED lines=11> */
.L_x_1186:
[----:B------:R-:W-:Y:S02]  /*101b0*/  IMAD.U32 R184, RZ, RZ, UR52 ;  /* 0x00000034ffb87e24 */ /* 0x000fe4000f8e00ff */
[----:B------:R-:W-:-:S03]  /*101c0*/  IMAD.MOV.U32 R3, RZ, RZ, R13 ;  /* 0x000000ffff037224 */ /* 0x000fc600078e000d */
[----:B------:R-:W-:-:S13]  /*101d0*/  ISETP.NE.AND P6, PT, R184, 0x1, PT ;  /* 0x00000001b800780c */ /* 0x000fda0003fc5270 */
[----:B------:R-:W0:Y:S02]  /*101e0*/  @P6 LDC.64 R14, c[0x0][0x9e8] ;  /* 0x00027a00ff0e6b82 */ /* 0x000e240000000a00 */
[----:B0-----:R-:W-:-:S05]  /*101f0*/  @P6 IMAD.HI.U32 R14, R13, R14, RZ ;  /* 0x0000000e0d0e6227 */ /* 0x001fca00078e00ff */
[----:B------:R-:W-:-:S07]  /*10200*/  @P6 SHF.R.U32.HI R3, RZ, R15, R14 ;  /* 0x0000000fff036219 */ /* 0x000fce000001160e */
.L_x_1187:
[----:B------:R-:W-:Y:S05]  /*10210*/  BSYNC B0 ;  /* 0x0000000000007941 */ /* 0x000fea0003800000 */
.L_x_1185:
[----:B------:R-:W-:-:S05]  /*10220*/  IMAD R3, R3, R184, R0 ;  /* 0x000000b803037224 */ /* 0x000fca00078e0200 */
[----:B------:R-:W-:Y:S02]  /*10230*/  VIADDMNMX R22, R3, R184, R22, PT ;  /* 0x000000b803167246 */ /* 0x000fe40003800116 */
[----:B------:R-:W-:-:S07]  /*10240*/  VIMNMX R20, R20, R3, !PT ;  /* 0x0000000314147248 */ /* 0x000fce0007fe0100 */
.L_x_1184:
        /* <DEDUP_REMOVED lines=115> */
[----:B0-----:R-:W-:-:S02]  /*10980*/  FMNMX.FTZ R184, R14, R3, !PT ;  /* 0x000000030eb87209 */ /* 0x001fc40007810000 */
[----:B------:R-:W-:Y:S02]  /*10990*/  FSEL R138, R138, -INF , !P1 ;  /* 0xff8000008a8a7808 */ /* 0x000fe40004800000 */
[----:B------:R-:W-:Y:S01]  /*109a0*/  LOP3.LUT P1, RZ, R16, 0x800, RZ, 0xc0, !PT ;  /* 0x0000080010ff7812 */ /* 0x000fe2000782c0ff */
[----:B------:R-:W0:Y:S01]  /*109b0*/  SHFL.BFLY PT, R3, R184, 0x1, 0x1f ;  /* 0x0c201f00b8037f89 */ /* 0x000e2200000e0000 */
        /* <DEDUP_REMOVED lines=170> */
[----:B------:R-:W-:Y:S01]  /*11460*/  FMNMX.FTZ R141, R131, R140, !PT ;  /* 0x0000008c838d7209 */ /* 0x000fe20007810000 */
[--C-:B------:R-:W-:Y:S01]  /*11470*/  FFMA.FTZ R140, R144, UR37, -R0.reuse ;  /* 0x00000025908c7c23 */ /* 0x100fe20008010800 */
[----:B------:R-:W-:-:S02]  /*11480*/  FFMA.FTZ R144, R148, UR37, -R0 ;  /* 0x0000002594907c23 */ /* 0x000fc40008010800 */
[----:B------:R-:W-:-:S03]  /*11490*/  FMNMX.FTZ R141, R134, R141, !PT ;  /* 0x0000008d868d7209 */ /* 0x000fc60007810000 */
[----:B------:R-:W-:Y:S01]  /*114a0*/  MUFU.EX2 R177, R177 ;  /* 0x000000b100b17308 */ /* 0x000fe20000000800 */
[----:B------:R-:W-:Y:S01]  /*114b0*/  FMNMX.FTZ R192, R22, R141, !PT ;  /* 0x0000008d16c07209 */ /* 0x000fe20007810000 */
[--C-:B------:R-:W-:Y:S01]  /*114c0*/  FFMA.FTZ R141, R145, UR37, -R0.reuse ;  /* 0x00000025918d7c23 */ /* 0x100fe20008010800 */
[----:B------:R-:W-:-:S01]  /*114d0*/  FFMA.FTZ R145, R149, UR37, -R0 ;  /* 0x0000002595917c23 */ /* 0x000fc20008010800 */
[----:B------:R-:W-:Y:S01]  /*114e0*/  FFMA.FTZ R149, R133, UR37, -R0 ;  /* 0x0000002585957c23 */ /* 0x000fe20008010800 */
[----:B------:R-:W-:Y:S01]  /*114f0*/  FSEL R133, R3, RZ, P1 ;  /* 0x000000ff03857208 */ /* 0x000fe20000800000 */
[----:B------:R-:W1:Y:S02]  /*11500*/  SHFL.BFLY PT, R197, R192, 0x2, 0x1f ;  /* 0x0c401f00c0c57f89 */ /* 0x000e6400000e0000 */
[----:B------:R-:W-:Y:S02]  /*11510*/  MUFU.EX2 R180, R180 ;  /* 0x000000b400b47308 */ /* 0x000fe40000000800 */
[----:B------:R-:W-:-:S04]  /*11520*/  FADD.FTZ R133, -R133, R10 ;  /* 0x0000000a85857221 */ /* 0x000fc80000010100 */
[----:B------:R-:W-:Y:S02]  /*11530*/  FMUL.FTZ R133, R133, UR37 ;  /* 0x0000002585857c20 */ /* 0x000fe40008410000 */
[----:B------:R-:W-:Y:S08]  /*11540*/  MUFU.EX2 R181, R181 ;  /* 0x000000b500b57308 */ /* 0x000ff00000000800 */
[----:B------:R-:W2:Y:S01]  /*11550*/  MUFU.EX2 R133, R133 ;  /* 0x0000008500857308 */ /* 0x000ea20000000800 */
[----:B-1----:R-:W-:-:S07]  /*11560*/  FMNMX.FTZ R197, R192, R197, !PT ;  /* 0x000000c5c0c57209 */ /* 0x002fce0007810000 */
[----:B------:R-:W-:Y:S01]  /*11570*/  MUFU.EX2 R152, R152 ;  /* 0x0000009800987308 */ /* 0x000fe20000000800 */
[----:B------:R-:W1:Y:S07]  /*11580*/  SHFL.BFLY PT, R148, R197, 0x1, 0x1f ;  /* 0x0c201f00c5947f89 */ /* 0x000e6e00000e0000 */
[----:B------:R-:W-:Y:S08]  /*11590*/  MUFU.EX2 R153, R153 ;  /* 0x0000009900997308 */ /* 0x000ff00000000800 */
[----:B------:R-:W-:Y:S08]  /*115a0*/  MUFU.EX2 R156, R156 ;  /* 0x0000009c009c7308 */ /* 0x000ff00000000800 */
[----:B------:R-:W-:Y:S01]  /*115b0*/  MUFU.EX2 R157, R157 ;  /* 0x0000009d009d7308 */ /* 0x000fe20000000800 */
[----:B-1----:R-:W-:Y:S01]  /*115c0*/  FMNMX.FTZ R0, R197, R148, !PT ;  /* 0x00000094c5007209 */ /* 0x002fe20007810000 */
[----:B------:R-:W-:-:S03]  /*115d0*/  IMAD.U32 R197, RZ, RZ, UR37 ;  /* 0x00000025ffc57e24 */ /* 0x000fc6000f8e00ff */
[C---:B------:R-:W-:Y:S01]  /*115e0*/  FSETP.NEU.FTZ.AND P1, PT, R0.reuse, -INF , PT ;  /* 0xff8000000000780b */ /* 0x040fe20003f3d000 */
[----:B------:R-:W-:-:S02]  /*115f0*/  FFMA.FTZ R10, R0, R197, -8 ;  /* 0xc1000000000a7423 */ /* 0x000fc400000100c5 */
[----:B------:R-:W-:Y:S01]  /*11600*/  MUFU.EX2 R160, R160 ;  /* 0x000000a000a07308 */ /* 0x000fe20000000800 */
[----:B------:R-:W-:Y:S02]  /*11610*/  FSEL R197, R0, RZ, P1 ;  /* 0x000000ff00c57208 */ /* 0x000fe40000800000 */
[----:B------:R-:W-:-:S03]  /*11620*/  FSEL R10, R10, RZ, P1 ;  /* 0x000000ff0a0a7208 */ /* 0x000fc60000800000 */
[----:B------:R-:W-:Y:S02]  /*11630*/  FADD.FTZ R197, -R197, R12 ;  /* 0x0000000cc5c57221 */ /* 0x000fe40000010100 */
[----:B------:R-:W-:Y:S01]  /*11640*/  MUFU.EX2 R161, R161 ;  /* 0x000000a100a17308 */ /* 0x000fe20000000800 */
[----:B0-----:R-:W-:-:S01]  /*11650*/  FFMA.FTZ R196, R158, UR37, -R10 ;  /* 0x000000259ec47c23 */ /* 0x001fc2000801080a */
[--C-:B------:R-:W-:Y:S01]  /*11660*/  FFMA.FTZ R15, R15, UR37, -R10.reuse ;  /* 0x000000250f0f7c23 */ /* 0x100fe2000801080a */
[----:B------:R-:W-:Y:S01]  /*11670*/  FMUL.FTZ R158, R197, UR37 ;  /* 0x00000025c59e7c20 */ /* 0x000fe20008410000 */
[--C-:B------:R-:W-:Y:S01]  /*11680*/  FFMA.FTZ R148, R187, UR37, -R10.reuse ;  /* 0x00000025bb947c23 */ /* 0x100fe2000801080a */
[----:B------:R-:W-:-:S01]  /*11690*/  FFMA.FTZ R187, R190, UR37, -R10 ;  /* 0x00000025bebb7c23 */ /* 0x000fc2000801080a */
[--C-:B------:R-:W-:Y:S01]  /*116a0*/  FFMA.FTZ R190, R191, UR37, -R10.reuse ;  /* 0x00000025bfbe7c23 */ /* 0x100fe2000801080a */
[----:B------:R-:W-:-:S01]  /*116b0*/  FFMA.FTZ R191, R194, UR37, -R10 ;  /* 0x00000025c2bf7c23 */ /* 0x000fc2000801080a */
[----:B------:R-:W-:Y:S01]  /*116c0*/  MUFU.EX2 R15, R15 ;  /* 0x0000000f000f7308 */ /* 0x000fe20000000800 */
[----:B------:R-:W-:-:S01]  /*116d0*/  FFMA.FTZ R192, R195, UR37, -R10 ;  /* 0x00000025c3c07c23 */ /* 0x000fc2000801080a */
[----:B------:R-:W-:Y:S01]  /*116e0*/  FFMA.FTZ R194, R198, UR37, -R10 ;  /* 0x00000025c6c27c23 */ /* 0x000fe2000801080a */
[----:B--2---:R-:W-:-:S01]  /*116f0*/  FFMA.FTZ R198, R133, R7, R14 ;  /* 0x0000000785c67223 */ /* 0x004fc2000001000e */
[--C-:B------:R-:W-:Y:S01]  /*11700*/  FFMA.FTZ R195, R199, UR37, -R10.reuse ;  /* 0x00000025c7c37c23 */ /* 0x100fe2000801080a */
[----:B------:R-:W-:-:S01]  /*11710*/  FFMA.FTZ R170, R170, UR37, -R10 ;  /* 0x00000025aaaa7c23 */ /* 0x000fc2000801080a */
[----:B------:R-:W-:Y:S01]  /*11720*/  FFMA.FTZ R171, R171, UR37, -R10 ;  /* 0x00000025abab7c23 */ /* 0x000fe2000801080a */
[----:B------:R-:W-:-:S01]  /*11730*/  FADD.FTZ R197, R21, R198 ;  /* 0x000000c615c57221 */ /* 0x000fc20000010000 */
        /* <DEDUP_REMOVED lines=26> */
[--C-:B------:R-:W-:Y:S01]  /*118e0*/  FFMA.FTZ R151, R151, UR37, -R10.reuse ;  /* 0x0000002597977c23 */ /* 0x100fe2000801080a */
[----:B------:R-:W-:-:S01]  /*118f0*/  FFMA.FTZ R122, R122, UR37, -R10 ;  /* 0x000000257a7a7c23 */ /* 0x000fc2000801080a */
[--C-:B------:R-:W-:Y:S01]  /*11900*/  FFMA.FTZ R123, R123, UR37, -R10.reuse ;  /* 0x000000257b7b7c23 */ /* 0x100fe2000801080a */
[----:B------:R-:W-:-:S01]  /*11910*/  FFMA.FTZ R126, R126, UR37, -R10 ;  /* 0x000000257e7e7c23 */ /* 0x000fc2000801080a */
[----:B------:R-:W-:-:S02]  /*11920*/  FFMA.FTZ R134, R134, UR37, -R10 ;  /* 0x0000002586867c23 */ /* 0x000fc4000801080a */
[----:B------:R-:W1:Y:S01]  /*11930*/  MUFU.EX2 R191, R191 ;  /* 0x000000bf00bf7308 */ /* 0x000e620000000800 */
[----:B--2---:R-:W-:-:S07]  /*11940*/  FADD.FTZ R7, R187, R6 ;  /* 0x00000006bb077221 */ /* 0x004fce0000010000 */
[----:B------:R-:W2:Y:S01]  /*11950*/  MUFU.EX2 R192, R192 ;  /* 0x000000c000c07308 */ /* 0x000ea20000000800 */
[----:B0-----:R-:W-:-:S07]  /*11960*/  FADD.FTZ R6, R190, R7 ;  /* 0x00000007be067221 */ /* 0x001fce0000010000 */
[----:B------:R0:W-:Y:S01]  /*11970*/  MUFU.EX2 R12, R196 ;  /* 0x000000c4000c7308 */ /* 0x0001e20000000800 */
[----:B-1----:R-:W-:-:S07]  /*11980*/  FADD.FTZ R7, R191, R6 ;  /* 0x00000006bf077221 */ /* 0x002fce0000010000 */
[----:B------:R-:W1:Y:S01]  /*11990*/  MUFU.EX2 R194, R194 ;  /* 0x000000c200c27308 */ /* 0x000e620000000800 */
[----:B0-----:R-:W-:-:S01]  /*119a0*/  FADD.FTZ R196, R184, R197 ;  /* 0x000000c5b8c47221 */ /* 0x001fc20000010000 */
[----:B--2---:R-:W-:-:S03]  /*119b0*/  FADD.FTZ R7, R192, R7 ;  /* 0x00000007c0077221 */ /* 0x004fc60000010000 */
[----:B------:R-:W-:-:S03]  /*119c0*/  FADD.FTZ R197, R185, R196 ;  /* 0x000000c4b9c57221 */ /* 0x000fc60000010000 */
[----:B------:R-:W0:Y:S01]  /*119d0*/  MUFU.EX2 R195, R195 ;  /* 0x000000c300c37308 */ /* 0x000e220000000800 */
[----:B------:R-:W-:-:S04]  /*119e0*/  FADD.FTZ R196, R186, R197 ;  /* 0x000000c5bac47221 */ /* 0x000fc80000010000 */
[----:B------:R-:W-:-:S03]  /*119f0*/  FADD.FTZ R197, R189, R196 ;  /* 0x000000c4bdc57221 */ /* 0x000fc60000010000 */
[----:B------:R-:W2:Y:S01]  /*11a00*/  MUFU.EX2 R170, R170 ;  /* 0x000000aa00aa7308 */ /* 0x000ea20000000800 */
[----:B------:R-:W-:-:S01]  /*11a10*/  FADD.FTZ R6, R188, R197 ;  /* 0x000000c5bc067221 */ /* 0x000fc20000010000 */
[----:B-1----:R-:W-:-:S03]  /*11a20*/  FADD.FTZ R196, R194, R7 ;  /* 0x00000007c2c47221 */ /* 0x002fc60000010000 */
[----:B------:R-:W-:-:S03]  /*11a30*/  FADD.FTZ R7, R193, R6 ;  /* 0x00000006c1077221 */ /* 0x000fc60000010000 */
[----:B------:R-:W1:Y:S01]  /*11a40*/  MUFU.EX2 R171, R171 ;  /* 0x000000ab00ab7308 */ /* 0x000e620000000800 */
[----:B0-----:R-:W-:-:S01]  /*11a50*/  FADD.FTZ R197, R195, R196 ;  /* 0x000000c4c3c57221 */ /* 0x001fc20000010000 */
[----:B------:R-:W-:-:S04]  /*11a60*/  FADD.FTZ R6, R168, R7 ;  /* 0x00000007a8067221 */ /* 0x000fc80000010000 */
[----:B------:R-:W-:Y:S02]  /*11a70*/  FADD.FTZ R7, R169, R6 ;  /* 0x00000006a9077221 */ /* 0x000fe40000010000 */
[----:B------:R-:W0:Y:S01]  /*11a80*/  MUFU.EX2 R174, R174 ;  /* 0x000000ae00ae7308 */ /* 0x000e220000000800 */
[----:B--2---:R-:W-:-:S01]  /*11a90*/  FADD.FTZ R196, R170, R197 ;  /* 0x000000c5aac47221 */ /* 0x004fc20000010000 */
[----:B------:R-:W-:-:S04]  /*11aa0*/  FADD.FTZ R6, R172, R7 ;  /* 0x00000007ac067221 */ /* 0x000fc80000010000 */
[----:B------:R-:W-:Y:S02]  /*11ab0*/  FADD.FTZ R7, R173, R6 ;  /* 0x00000006ad077221 */ /* 0x000fe40000010000 */
[----:B------:R-:W2:Y:S01]  /*11ac0*/  MUFU.EX2 R175, R175 ;  /* 0x000000af00af7308 */ /* 0x000ea20000000800 */
[----:B-1----:R-:W-:-:S01]  /*11ad0*/  FADD.FTZ R197, R171, R196 ;  /* 0x000000c4abc57221 */ /* 0x002fc20000010000 */
[----:B------:R-:W-:-:S04]  /*11ae0*/  FADD.FTZ R6, R176, R7 ;  /* 0x00000007b0067221 */ /* 0x000fc80000010000 */
[----:B------:R-:W-:Y:S02]  /*11af0*/  FADD.FTZ R7, R177, R6 ;  /* 0x00000006b1077221 */ /* 0x000fe40000010000 */
        /* <DEDUP_REMOVED lines=17> */
[----:B--2---:R-:W-:-:S07]  /*11c10*/  FADD.FTZ R196, R182, R197 ;  /* 0x000000c5b6c47221 */ /* 0x004fce0000010000 */
[----:B------:R-:W2:Y:S01]  /*11c20*/  MUFU.EX2 R155, R155 ;  /* 0x0000009b009b7308 */ /* 0x000ea20000000800 */
[----:B-1----:R-:W-:-:S07]  /*11c30*/  FADD.FTZ R197, R183, R196 ;  /* 0x000000c4b7c57221 */ /* 0x002fce0000010000 */
[----:B------:R-:W1:Y:S01]  /*11c40*/  MUFU.EX2 R159, R159 ;  /* 0x0000009f009f7308 */ /* 0x000e620000000800 */
[----:B0-----:R-:W-:-:S07]  /*11c50*/  FADD.FTZ R196, R154, R197 ;  /* 0x000000c59ac47221 */ /* 0x001fce0000010000 */
[----:B------:R-:W0:Y:S01]  /*11c60*/  MUFU.EX2 R162, R162 ;  /* 0x000000a200a27308 */ /* 0x000e220000000800 */
[----:B--2---:R-:W-:-:S04]  /*11c70*/  FADD.FTZ R197, R155, R196 ;  /* 0x000000c49bc57221 */ /* 0x004fc80000010000 */
[----:B------:R-:W-:-:S03]  /*11c80*/  FADD.FTZ R196, R12, R197 ;  /* 0x000000c50cc47221 */ /* 0x000fc60000010000 */
        /* <DEDUP_REMOVED lines=18> */
[--C-:B------:R-:W-:Y:S01]  /*11db0*/  FFMA.FTZ R197, R127, UR37, -R10.reuse ;  /* 0x000000257fc57c23 */ /* 0x100fe2000801080a */
[----:B------:R-:W-:-:S05]  /*11dc0*/  FFMA.FTZ R127, R130, UR37, -R10 ;  /* 0x00000025827f7c23 */ /* 0x000fca000801080a */
        /* <DEDUP_REMOVED lines=57> */
[----:B-1----:R-:W-:-:S03]  /*12160*/  FADD.FTZ R7, R149, R6 ;  /* 0x0000000695077221 */ /* 0x002fc60000010000 */
[----:B0-----:R-:W-:Y:S01]  /*12170*/  FADD.FTZ R6, R199, R22 ;  /* 0x00000016c7067221 */ /* 0x001fe20000010000 */
[----:B------:R-:W-:Y:S06]  /*12180*/  @!P0 BRA `(.L_x_1188) ;  /* 0x0000000000048947 */ /* 0x000fec0003800000 */
[----:B------:R-:W-:Y:S01]  /*12190*/  BPT.TRAP 0x1 ;  /* 0x000000040000795c */ /* 0x000fe20000300000 */
.L_x_1188:
        /* <DEDUP_REMOVED lines=148> */
.L_x_1171:
[----:B------:R-:W-:Y:S06]  /*12ae0*/  BAR.ARV 0x8, 0x120 ;  /* 0x0204800000007b1d */ /* 0x000fec0000002000 */
[----:B------:R-:W-:Y:S05]  /*12af0*/  @!P0 BRA `(.L_x_1190) ;  /* 0x0000000000048947 */ /* 0x000fea0003800000 */
[----:B------:R-:W-:Y:S01]  /*12b00*/  BPT.TRAP 0x1 ;  /* 0x000000040000795c */ /* 0x000fe20000300000 */
.L_x_1190:
[----:B------:R-:W-:Y:S01]  /*12b10*/  ULEA UR9, UR52, UR41, 0x3 ;  /* 0x0000002934097291 */ /* 0x000fe2000f8e183f */
[----:B------:R-:W-:-:S05]  /*12b20*/  IMAD.U32 R4, RZ, RZ, UR45 ;  /* 0x0000002dff047e24 */ /* 0x000fca000f8e00ff */
[----:B------:R-:W-:-:S04]  /*12b30*/  SHF.L.U32 R4, R4, 0x1f, RZ ;  /* 0x0000001f04047819 */ /* 0x000fc800000006ff */
[----:B------:R0:W1:Y:S01]  /*12b40*/  SYNCS.PHASECHK.TRANS64.TRYWAIT P1, [UR9+0x33450], R4 ;  /* 0x03345004ff0075a7 */ /* 0x0000620008020149 */
[----:B------:R-:W-:Y:S05]  /*12b50*/  @!P0 BRA `(.L_x_1191) ;  /* 0x0000000000048947 */ /* 0x000fea0003800000 */
[----:B------:R-:W-:Y:S01]  /*12b60*/  BPT.TRAP 0x1 ;  /* 0x000000040000795c */ /* 0x000fe20000300000 */
.L_x_1191:
[----:B-1----:R-:W-:Y:S05]  /*12b70*/  @P1 BRA `(.L_x_1192) ;  /* 0x0000000000081947 */ /* 0x002fea0003800000 */
[----:B------:R-:W1:Y:S02]  /*12b80*/  SYNCS.PHASECHK.TRANS64.TRYWAIT P1, [UR9+0x33450], R4 ;  /* 0x03345004ff0075a7 */ /* 0x000e640008020149 */
[----:B-1----:R-:W-:Y:S05]  /*12b90*/  @!P1 BRA `(.L_x_1193) ;  /* 0x0000009400509947 */ /* 0x002fea0003800000 */
.L_x_1192:
[----:B------:R-:W-:Y:S01]  /*12ba0*/  UIADD3 UR41, UR41, 0x200, URZ ;  /* 0x0000020029297890 */ /* 0x000fe2000fffe03f */
[----:B------:R-:W-:Y:S01]  /*12bb0*/  WARPGROUP.ARRIVE ;  /* 0x00000000000079c5 */ /* 0x000fe20000000000 */
[----:B------:R-:W-:Y:S01]  /*12bc0*/  UMOV UR7, 0xc0000010 ;  /* 0xc000001000077882 */ /* 0x000fe20000000000 */
[----:B------:R-:W-:Y:S01]  /*12bd0*/  ULDC.64 UR10, c[0x0][0x9a0] ;  /* 0x00026800000a7ab9 */ /* 0x000fe20000000a00 */
[----:B------:R-:W-:Y:S01]  /*12be0*/  USHF.R.U32.HI UR41, URZ, 0x4, UR41 ;  /* 0x000000043f297899 */ /* 0x000fe20008011629 */
[----:B------:R-:W-:Y:S01]  /*12bf0*/  IMAD.MOV.U32 R8, RZ, RZ, 0x3f800000 ;  /* 0x3f800000ff087424 */ /* 0x000fe200078e00ff */
        /* <DEDUP_REMOVED lines=34> */
[----:B01----:R-:W-:-:S04]  /*12e20*/  IMAD.U32 R4, RZ, RZ, UR6 ;  /* 0x00000006ff047e24 */ /* 0x003fc8000f8e00ff */
[----:B------:R-:W-:-:S05]  /*12e30*/  IMAD.U32 R5, RZ, RZ, UR7 ;  /* 0x00000007ff057e24 */ /* 0x000fca000f8e00ff */
[----:B------:R0:W2:Y:S01]  /*12e40*/  @P1 LDG.E R8, desc[UR50][R4.64] ;  /* 0x0000003204081981 */ /* 0x0000a2000c1e1900 */
        /* <DEDUP_REMOVED lines=9> */
[----:B------:R-:W1:Y:S04]  /*12ee0*/  SHFL.BFLY PT, R10, R7, 0x2, 0x1f ;  /* 0x0c401f00070a7f89 */ /* 0x000e6800000e0000 */
[----:B------:R-:W3:Y:S01]  /*12ef0*/  SHFL.BFLY PT, R11, R6, 0x2, 0x1f ;  /* 0x0c401f00060b7f89 */ /* 0x000ee200000e0000 */
[----:B-1----:R-:W-:-:S01]  /*12f00*/  FADD.FTZ R10, R10, R7 ;  /* 0x000000070a0a7221 */ /* 0x002fc20000010000 */
[----:B---3--:R-:W-:-:S04]  /*12f10*/  FADD.FTZ R11, R11, R6 ;  /* 0x000000060b0b7221 */ /* 0x008fc80000010000 */
[----:B------:R-:W1:Y:S04]  /*12f20*/  SHFL.BFLY PT, R9, R10, 0x1, 0x1f ;  /* 0x0c201f000a097f89 */ /* 0x000e6800000e0000 */
[----:B0-----:R-:W0:Y:S01]  /*12f30*/  SHFL.BFLY PT, R4, R11, 0x1, 0x1f ;  /* 0x0c201f000b047f89 */ /* 0x001e2200000e0000 */
[----:B------:R-:W-:Y:S02]  /*12f40*/  IMAD.MOV.U32 R7, RZ, RZ, RZ ;  /* 0x000000ffff077224 */ /* 0x000fe400078e00ff */
[----:B-1----:R-:W-:Y:S01]  /*12f50*/  FADD.FTZ R12, R10, R9 ;  /* 0x000000090a0c7221 */ /* 0x002fe20000010000 */
[----:B0-----:R-:W-:-:S04]  /*12f60*/  FADD.FTZ R14, R11, R4 ;  /* 0x000000040b0e7221 */ /* 0x001fc80000010000 */
        /* <DEDUP_REMOVED lines=21> */
[----:B------:R-:W-:Y:S01]  /*130c0*/  @P2 FFMA.FTZ R5, R4, R3, R9 ;  /* 0x0000000304052223 */ /* 0x000fe20000010009 */
[----:B------:R-:W-:Y:S02]  /*130d0*/  IMAD.MOV.U32 R6, RZ, RZ, -0x800000 ;  /* 0xff800000ff067424 */ /* 0x000fe400078e00ff */
[----:B------:R-:W-:Y:S01]  /*130e0*/  @P3 FFMA.FTZ R6, R12, R0, R13 ;  /* 0x000000000c063223 */ /* 0x000fe2000001000d */
[-C--:B--2---:R-:W-:Y:S01]  /*130f0*/  FMUL.FTZ R7, R7, R8.reuse ;  /* 0x0000000807077220 */ /* 0x084fe20000410000 */
[----:B---3--:R-:W-:Y:S01]  /*13100*/  FMUL.FTZ R11, R11, R8 ;  /* 0x000000080b0b7220 */ /* 0x008fe20000410000 */
[----:B------:R-:W-:-:S02]  /*13110*/  WARPGROUP.DEPBAR.LE gsb0, 0x0 ;  /* 0x00008000000079c5 */ /* 0x000fc40000010000 */
[----:B------:R-:W-:Y:S05]  /*13120*/  @!P0 BRA `(.L_x_1194) ;  /* 0x0000000000048947 */ /* 0x000fea0003800000 */
[----:B------:R-:W-:Y:S01]  /*13130*/  BPT.TRAP 0x1 ;  /* 0x000000040000795c */ /* 0x000fe20000300000 */
.L_x_1194:
        /* <DEDUP_REMOVED lines=106> */
.L_x_1120:
[----:B------:R-:W0:Y:S01]  /*137e0*/  S2R R0, SR_CgaCtaId ;  /* 0x0000000000007919 */ /* 0x000e220000008800 */
[----:B------:R-:W-:Y:S01]  /*137f0*/  MOV R3, 0x400 ;  /* 0x0000040000037802 */ /* 0x000fe20000000f00 */
[----:B------:R-:W-:Y:S01]  /*13800*/  BSSY B0, `(.L_x_1195) ;  /* 0x00002eb000007945 */ /* 0x000fe20003800000 */
[----:B------:R-:W-:Y:S06]  /*13810*/  BAR.SYNC.DEFER_BLOCKING 0x5, 0x180 ;  /* 0x0146000000007b1d */ /* 0x000fec0000010000 */
[----:B------:R-:W1:Y:S01]  /*13820*/  S2R R104, SR_TID.X ;  /* 0x0000000000687919 */ /* 0x000e620000002100 */
[----:B0-----:R-:W-:-:S05]  /*13830*/  LEA R3, R0, R3, 0x18 ;  /* 0x0000000300037211 */ /* 0x001fca00078ec0ff */
[----:B------:R-:W0:Y:S01]  /*13840*/  LDS.128 R108, [R3+0x334d0] ;  /* 0x0334d000036c7984 */ /* 0x000e220000000c00 */
[----:B-1----:R-:W-:-:S05]  /*13850*/  VIADD R7, R104, 0xffffff80 ;  /* 0xffffff8068077836 */ /* 0x002fca0000000000 */
[----:B------:R-:W-:-:S04]  /*13860*/  SHF.R.S32.HI R8, RZ, 0x1f, R7 ;  /* 0x0000001fff087819 */ /* 0x000fc80000011407 */
[----:B------:R-:W-:-:S04]  /*13870*/  LEA.HI R4, R8, R7, RZ, 0x3 ;  /* 0x0000000708047211 */ /* 0x000fc800078f18ff */
[----:B------:R-:W-:Y:S02]  /*13880*/  LOP3.LUT R0, R4, 0x1ffffff8, RZ, 0xc0, !PT ;  /* 0x1ffffff804007812 */ /* 0x000fe400078ec0ff */
[----:B------:R-:W-:-:S03]  /*13890*/  SHF.R.S32.HI R4, RZ, 0x3, R4 ;  /* 0x00000003ff047819 */ /* 0x000fc60000011404 */
[----:B------:R-:W-:-:S04]  /*138a0*/  IMAD.IADD R0, R7, 0x1, -R0 ;  /* 0x0000000107007824 */ /* 0x000fc800078e0a00 */
[----:B------:R-:W-:Y:S01]  /*138b0*/  IMAD.SHL.U32 R0, R0, 0x8, RZ ;  /* 0x0000000800007824 */ /* 0x000fe200078e00ff */
[----:B0-----:R-:W-:Y:S02]  /*138c0*/  R2UR UR44, R110 ;  /* 0x000000006e2c72ca */ /* 0x001fe400000e0000 */
[----:B------:R-:W-:Y:S01]  /*138d0*/  R2UR UR48, R111 ;  /* 0x000000006f3072ca */ /* 0x000fe200000e0000 */
[----:B------:R-:W-:Y:S06]  /*138e0*/  BAR.ARV 0x4, 0x180 ;  /* 0x0106000000007b1d */ /* 0x000fec0000002000 */
[----:B------:R-:W-:Y:S08]  /*138f0*/  @P0 BRA `(.L_x_1196) ;  /* 0x0000002000a00947 */ /* 0x000ff00003800000 */
[----:B------:R-:W-:Y:S01]  /*13900*/  IMAD.SHL.U32 R9, R104, 0x4, RZ ;  /* 0x0000000468097824 */ /* 0x000fe200078e00ff */
[----:B------:R-:W-:-:S04]  /*13910*/  ULDC.64 UR4, c[0x4][0x38] ;  /* 0x01000e0000047ab9 */ /* 0x000fc80000000a00 */
[----:B------:R-:W-:-:S04]  /*13920*/  LOP3.LUT R9, R9, 0xc, RZ, 0xc0, !PT ;  /* 0x0000000c09097812 */ /* 0x000fc800078ec0ff */
[----:B------:R-:W-:-:S05]  /*13930*/  IADD3 R10, P0, R9, UR4, RZ ;  /* 0x00000004090a7c10 */ /* 0x000fca000ff1e0ff */
[----:B------:R-:W-:Y:S01]  /*13940*/  IMAD.X R11, RZ, RZ, UR5, P0 ;  /* 0x00000005ff0b7e24 */ /* 0x000fe200080e06ff */
[----:B------:R-:W0:Y:S01]  /*13950*/  S2R R18, SR_SWINHI ;  /* 0x0000000000127919 */ /* 0x000e220000002f00 */
[----:B------:R-:W-:Y:S01]  /*13960*/  F2FP.BF16.F32.PACK_AB R31, R94, R31 ;  /* 0x0000001f5e1f723e */ /* 0x000fe200000010ff */
[----:B------:R-:W-:Y:S02]  /*13970*/  ULDC.64 UR4, c[0x0][0xbd8] ;  /* 0x0002f60000047ab9 */ /* 0x000fe40000000a00 */
[----:B------:R1:W2:Y:S01]  /*13980*/  LDG.E.CONSTANT R9, desc[UR50][R10.64] ;  /* 0x000000320a097981 */ /* 0x0002a2000c1e9900 */
[----:B------:R-:W-:Y:S01]  /*13990*/  F2FP.BF16.F32.PACK_AB R30, R95, R30 ;  /* 0x0000001e5f1e723e */ /* 0x000fe200000010ff */
[----:B------:R-:W-:Y:S01]  /*139a0*/  UISETP.NE.U32.AND UP0, UPT, UR4, URZ, UPT ;  /* 0x0000003f0400728c */ /* 0x000fe2000bf05070 */
[----:B------:R-:W-:Y:S02]  /*139b0*/  F2FP.BF16.F32.PACK_AB R42, R71, R42 ;  /* 0x0000002a472a723e */ /* 0x000fe400000010ff */
[----:B------:R-:W-:Y:S01]  /*139c0*/  F2FP.BF16.F32.PACK_AB R39, R78, R39 ;  /* 0x000000274e27723e */ /* 0x000fe200000010ff */
[----:B------:R-:W-:Y:S01]  /*139d0*/  UISETP.NE.AND.EX UP0, UPT, UR5, URZ, UPT, UP0 ;  /* 0x0000003f0500728c */ /* 0x000fe2000bf05300 */
[----:B------:R-:W-:-:S02]  /*139e0*/  F2FP.BF16.F32.PACK_AB R64, R64, R73 ;  /* 0x000000494040723e */ /* 0x000fc400000010ff */
[----:B------:R-:W-:Y:S01]  /*139f0*/  F2FP.BF16.F32.PACK_AB R53, R60, R53 ;  /* 0x000000353c35723e */ /* 0x000fe200000010ff */
[----:B------:R-:W-:Y:S01]  /*13a00*/  ULDC.64 UR4, c[0x0][0xbd8] ;  /* 0x0002f60000047ab9 */ /* 0x000fe20000000a00 */
[----:B-1----:R-:W-:Y:S01]  /*13a10*/  LOP3.LUT P0, R10, R104, 0x3, RZ, 0xc0, !PT ;  /* 0x00000003680a7812 */ /* 0x002fe2000780c0ff */
[----:B------:R-:W-:Y:S01]  /*13a20*/  UIMAD.WIDE UR4, UR36, 0x4, UR4 ;  /* 0x00000004240478a5 */ /* 0x000fe2000f8e0204 */
[----:B------:R-:W-:Y:S02]  /*13a30*/  F2FP.BF16.F32.PACK_AB R52, R61, R52 ;  /* 0x000000343d34723e */ /* 0x000fe400000010ff */
[----:B------:R-:W-:Y:S02]  /*13a40*/  ISETP.EQ.OR P0, PT, R10, 0x3, !P0 ;  /* 0x000000030a00780c */ /* 0x000fe40004702670 */
[----:B------:R-:W-:Y:S02]  /*13a50*/  F2FP.BF16.F32.PACK_AB R15, R116, R15 ;  /* 0x0000000f740f723e */ /* 0x000fe400000010ff */
[----:B------:R-:W-:-:S02]  /*13a60*/  SEL R78, R31, R30, P0 ;  /* 0x0000001e1f4e7207 */ /* 0x000fc40000000000 */
[----:B------:R-:W-:Y:S02]  /*13a70*/  SEL R71, R30, R31, P0 ;  /* 0x0000001f1e477207 */ /* 0x000fe40000000000 */
[----:B------:R-:W-:Y:S02]  /*13a80*/  F2FP.BF16.F32.PACK_AB R14, R117, R14 ;  /* 0x0000000e750e723e */ /* 0x000fe400000010ff */
[----:B------:R-:W-:Y:S02]  /*13a90*/  F2FP.BF16.F32.PACK_AB R49, R68, R49 ;  /* 0x000000314431723e */ /* 0x000fe400000010ff */
[----:B------:R-:W-:Y:S02]  /*13aa0*/  F2FP.BF16.F32.PACK_AB R48, R69, R48 ;  /* 0x000000304530723e */ /* 0x000fe400000010ff */
[----:B------:R-:W-:Y:S02]  /*13ab0*/  MOV R10, R3 ;  /* 0x00000003000a7202 */ /* 0x000fe40000000f00 */
[----:B0-----:R-:W-:-:S02]  /*13ac0*/  MOV R11, R18 ;  /* 0x00000012000b7202 */ /* 0x001fc40000000f00 */
[----:B------:R-:W-:Y:S02]  /*13ad0*/  F2FP.BF16.F32.PACK_AB R45, R76, R45 ;  /* 0x0000002d4c2d723e */ /* 0x000fe400000010ff */
[----:B------:R-:W-:Y:S01]  /*13ae0*/  F2FP.BF16.F32.PACK_AB R44, R77, R44 ;  /* 0x0000002c4d2c723e */ /* 0x000fe200000010ff */
[----:B------:R-:W-:Y:S01]  /*13af0*/  IMAD.WIDE R30, R221, 0x2, R10 ;  /* 0x00000002dd1e7825 */ /* 0x000fe200078e020a */
[----:B------:R-:W-:Y:S02]  /*13b00*/  SEL R60, R53, R52, P0 ;  /* 0x00000034353c7207 */ /* 0x000fe40000000000 */
[----:B------:R-:W-:Y:S02]  /*13b10*/  SEL R68, R15, R14, P0 ;  /* 0x0000000e0f447207 */ /* 0x000fe40000000000 */
[----:B------:R-:W-:Y:S02]  /*13b20*/  IADD3 R73, P5, R30, 0x40, RZ ;  /* 0x000000401e497810 */ /* 0x000fe40007fbe0ff */
[----:B------:R-:W-:-:S02]  /*13b30*/  SEL R61, R14, R15, P0 ;  /* 0x0000000f0e3d7207 */ /* 0x000fc40000000000 */
[----:B------:R-:W-:Y:S02]  /*13b40*/  SEL R53, R52, R53, P0 ;  /* 0x0000003534357207 */ /* 0x000fe40000000000 */
[----:B------:R-:W-:Y:S02]  /*13b50*/  LOP3.LUT R14, R73, 0x380, RZ, 0xc0, !PT ;  /* 0x00000380490e7812 */ /* 0x000fe400078ec0ff */
[----:B------:R-:W-:Y:S02]  /*13b60*/  F2FP.BF16.F32.PACK_AB R41, R84, R41 ;  /* 0x000000295429723e */ /* 0x000fe400000010ff */
[----:B------:R-:W-:Y:S02]  /*13b70*/  F2FP.BF16.F32.PACK_AB R40, R85, R40 ;  /* 0x000000285528723e */ /* 0x000fe400000010ff */
[----:B------:R-:W-:Y:S02]  /*13b80*/  SEL R52, R49, R48, P0 ;  /* 0x0000003031347207 */ /* 0x000fe40000000000 */
[----:B------:R-:W-:-:S02]  /*13b90*/  SEL R49, R48, R49, P0 ;  /* 0x0000003130317207 */ /* 0x000fc40000000000 */
[----:B------:R-:W-:Y:S02]  /*13ba0*/  F2FP.BF16.F32.PACK_AB R37, R92, R37 ;  /* 0x000000255c25723e */ /* 0x000fe400000010ff */
[----:B------:R-:W-:Y:S02]  /*13bb0*/  F2FP.BF16.F32.PACK_AB R36, R93, R36 ;  /* 0x000000245d24723e */ /* 0x000fe400000010ff */
[----:B------:R-:W-:Y:S02]  /*13bc0*/  SEL R48, R45, R44, P0 ;  /* 0x0000002c2d307207 */ /* 0x000fe40000000000 */
[----:B------:R-:W-:Y:S02]  /*13bd0*/  F2FP.BF16.F32.PACK_AB R34, R87, R34 ;  /* 0x000000225722723e */ /* 0x000fe400000010ff */
[----:B------:R-:W-:Y:S02]  /*13be0*/  SEL R45, R44, R45, P0 ;  /* 0x0000002d2c2d7207 */ /* 0x000fe40000000000 */
[----:B------:R-:W-:-:S02]  /*13bf0*/  IADD3 R77, P6, R30, 0x60, RZ ;  /* 0x000000601e4d7810 */ /* 0x000fc40007fde0ff */
[----:B------:R-:W-:Y:S02]  /*13c00*/  SHF.R.U64 R14, R14, 0x3, RZ ;  /* 0x000000030e0e7819 */ /* 0x000fe400000012ff */
[----:B------:R-:W-:Y:S02]  /*13c10*/  SEL R44, R41, R40, P0 ;  /* 0x00000028292c7207 */ /* 0x000fe40000000000 */
[----:B------:R-:W-:Y:S02]  /*13c20*/  IADD3 R87, P2, R30, 0x4020, RZ ;  /* 0x000040201e577810 */ /* 0x000fe40007f5e0ff */
[----:B------:R-:W-:Y:S02]  /*13c30*/  F2FP.BF16.F32.PACK_AB R65, R56, R65 ;  /* 0x000000413841723e */ /* 0x000fe400000010ff */
[----:B------:R-:W-:Y:S02]  /*13c40*/  F2FP.BF16.F32.PACK_AB R13, R118, R13 ;  /* 0x0000000d760d723e */ /* 0x000fe400000010ff */
[----:B------:R-:W-:-:S02]  /*13c50*/  F2FP.BF16.F32.PACK_AB R12, R119, R12 ;  /* 0x0000000c770c723e */ /* 0x000fc400000010ff */
[----:B------:R-:W-:Y:S02]  /*13c60*/  SEL R41, R40, R41, P0 ;  /* 0x0000002928297207 */ /* 0x000fe40000000000 */
[----:B------:R-:W-:Y:S02]  /*13c70*/  SEL R40, R37, R36, P0 ;  /* 0x0000002425287207 */ /* 0x000fe40000000000 */
[----:B------:R-:W-:Y:S01]  /*13c80*/  SEL R51, R36, R37, P0 ;  /* 0x0000002524337207 */ /* 0x000fe20000000000 */
[----:B------:R-:W-:Y:S01]  /*13c90*/  IMAD.X R37, RZ, RZ, R31, P5 ;  /* 0x000000ffff257224 */ /* 0x000fe200028e061f */
[----:B------:R-:W-:Y:S02]  /*13ca0*/  IADD3 R69, P4, R30, 0x20, RZ ;  /* 0x000000201e457810 */ /* 0x000fe40007f9e0ff */
[----:B------:R-:W-:Y:S02]  /*13cb0*/  F2FP.BF16.F32.PACK_AB R54, R54, R57 ;  /* 0x000000393636723e */ /* 0x000fe400000010ff */
[----:B------:R-:W-:-:S02]  /*13cc0*/  F2FP.BF16.F32.PACK_AB R55, R55, R50 ;  /* 0x000000323737723e */ /* 0x000fc400000010ff */
[----:B------:R-:W-:Y:S02]  /*13cd0*/  F2FP.BF16.F32.PACK_AB R35, R86, R35 ;  /* 0x000000235623723e */ /* 0x000fe400000010ff */
[----:B------:R-:W-:Y:S02]  /*13ce0*/  LOP3.LUT R18, R77, 0x380, RZ, 0xc0, !PT ;  /* 0x000003804d127812 */ /* 0x000fe400078ec0ff */
[----:B------:R-:W-:Y:S02]  /*13cf0*/  LOP3.LUT R36, R14, R73, RZ, 0x3c, !PT ;  /* 0x000000490e247212 */ /* 0x000fe400078e3cff */
[----:B------:R-:W-:Y:S02]  /*13d00*/  LOP3.LUT R14, R87, 0x380, RZ, 0xc0, !PT ;  /* 0x00000380570e7812 */ /* 0x000fe400078ec0ff */
[----:B------:R-:W-:Y:S02]  /*13d10*/  F2FP.BF16.F32.PACK_AB R80, R80, R89 ;  /* 0x000000595050723e */ /* 0x000fe400000010ff */
[----:B------:R-:W-:-:S02]  /*13d20*/  F2FP.BF16.F32.PACK_AB R81, R72, R81 ;  /* 0x000000514851723e */ /* 0x000fc400000010ff */
[----:B------:R-:W-:Y:S02]  /*13d30*/  F2FP.BF16.F32.PACK_AB R47, R62, R47 ;  /* 0x0000002f3e2f723e */ /* 0x000fe400000010ff */
[----:B------:R-:W-:Y:S02]  /*13d40*/  F2FP.BF16.F32.PACK_AB R46, R63, R46 ;  /* 0x0000002e3f2e723e */ /* 0x000fe400000010ff */
[----:B------:R-:W-:Y:S02]  /*13d50*/  SEL R74, R64, R65, P0 ;  /* 0x00000041404a7207 */ /* 0x000fe40000000000 */
[----:B------:R-:W-:Y:S02]  /*13d60*/  SEL R84, R13, R12, P0 ;  /* 0x0000000c0d547207 */ /* 0x000fe40000000000 */
[----:B------:R-:W-:Y:S02]  /*13d70*/  SEL R85, R12, R13, P0 ;  /* 0x0000000d0c557207 */ /* 0x000fe40000000000 */
[----:B------:R-:W-:-:S02]  /*13d80*/  SEL R65, R65, R64, P0 ;  /* 0x0000004041417207 */ /* 0x000fc40000000000 */
[----:B------:R-:W-:Y:S02]  /*13d90*/  LOP3.LUT R12, R69, 0x380, RZ, 0xc0, !PT ;  /* 0x00000380450c7812 */ /* 0x000fe400078ec0ff */
[----:B------:R-:W-:Y:S02]  /*13da0*/  F2FP.BF16.F32.PACK_AB R43, R70, R43 ;  /* 0x0000002b462b723e */ /* 0x000fe400000010ff */
[----:B------:R-:W-:Y:S02]  /*13db0*/  F2FP.BF16.F32.PACK_AB R27, R102, R27 ;  /* 0x0000001b661b723e */ /* 0x000fe400000010ff */
[----:B------:R-:W-:Y:S02]  /*13dc0*/  F2FP.BF16.F32.PACK_AB R26, R103, R26 ;  /* 0x0000001a671a723e */ /* 0x000fe400000010ff */
[----:B------:R-:W-:Y:S02]  /*13dd0*/  SEL R64, R54, R55, P0 ;  /* 0x0000003736407207 */ /* 0x000fe40000000000 */
[----:B------:R-:W-:-:S02]  /*13de0*/  SEL R76, R35, R34, P0 ;  /* 0x00000022234c7207 */ /* 0x000fc40000000000 */
[----:B------:R-:W-:Y:S01]  /*13df0*/  SEL R67, R34, R35, P0 ;  /* 0x0000002322437207 */ /* 0x000fe20000000000 */
[----:B------:R-:W-:Y:S01]  /*13e00*/  IMAD.X R35, RZ, RZ, R31, P6 ;  /* 0x000000ffff237224 */ /* 0x000fe200030e061f */
[----:B------:R-:W-:Y:S02]  /*13e10*/  SHF.R.U64 R18, R18, 0x3, RZ ;  /* 0x0000000312127819 */ /* 0x000fe400000012ff */
[----:B------:R-:W-:Y:S02]  /*13e20*/  SEL R55, R55, R54, P0 ;  /* 0x0000003637377207 */ /* 0x000fe40000000000 */
[----:B------:R-:W-:Y:S02]  /*13e30*/  IADD3 R89, P3, R30, 0x4040, RZ ;  /* 0x000040401e597810 */ /* 0x000fe40007f7e0ff */
[----:B------:R-:W-:Y:S02]  /*13e40*/  SHF.R.U64 R14, R14, 0x3, RZ ;  /* 0x000000030e0e7819 */ /* 0x000fe400000012ff */
[----:B------:R-:W-:-:S02]  /*13e50*/  F2FP.BF16.F32.PACK_AB R38, R79, R38 ;  /* 0x000000264f26723e */ /* 0x000fc400000010ff */
[----:B------:R-:W-:Y:S02]  /*13e60*/  SEL R72, R80, R81, P0 ;  /* 0x0000005150487207 */ /* 0x000fe40000000000 */
[----:B------:R-:W-:Y:S02]  /*13e70*/  SEL R54, R47, R46, P0 ;  /* 0x0000002e2f367207 */ /* 0x000fe40000000000 */
[----:B------:R-:W-:Y:S02]  /*13e80*/  IADD3 R95, P6, R30, 0x8020, RZ ;  /* 0x000080201e5f7810 */ /* 0x000fe40007fde0ff */
[----:B------:R-:W-:Y:S02]  /*13e90*/  SEL R81, R81, R80, P0 ;  /* 0x0000005051517207 */ /* 0x000fe40000000000 */
[----:B------:R-:W-:Y:S01]  /*13ea0*/  SEL R47, R46, R47, P0 ;  /* 0x0000002f2e2f7207 */ /* 0x000fe20000000000 */
[----:B------:R-:W-:Y:S01]  /*13eb0*/  IMAD.X R19, RZ, RZ, R31, P6 ;  /* 0x000000ffff137224 */ /* 0x000fe200030e061f */
[----:B------:R-:W-:-:S02]  /*13ec0*/  SHF.R.U64 R12, R12, 0x3, RZ ;  /* 0x000000030c0c7819 */ /* 0x000fc400000012ff */
[----:B------:R-:W-:Y:S02]  /*13ed0*/  SEL R46, R43, R42, P0 ;  /* 0x0000002a2b2e7207 */ /* 0x000fe40000000000 */
[----:B------:R-:W-:Y:S02]  /*13ee0*/  SEL R80, R27, R26, P0 ;  /* 0x0000001a1b507207 */ /* 0x000fe40000000000 */
[----:B------:R-:W-:Y:S01]  /*13ef0*/  SEL R75, R26, R27, P0 ;  /* 0x0000001b1a4b7207 */ /* 0x000fe20000000000 */
[----:B------:R-:W-:Y:S01]  /*13f00*/  IMAD.X R27, RZ, RZ, R31, P2 ;  /* 0x000000ffff1b7224 */ /* 0x000fe200010e061f */
[----:B------:R-:W-:Y:S02]  /*13f10*/  IADD3 R83, P1, R30, 0x4000, RZ ;  /* 0x000040001e537810 */ /* 0x000fe40007f3e0ff */
[----:B------:R-:W-:Y:S02]  /*13f20*/  LOP3.LUT R34, R18, R77, RZ, 0x3c, !PT ;  /* 0x0000004d12227212 */ /* 0x000fe400078e3cff */
[----:B------:R-:W-:-:S02]  /*13f30*/  SEL R43, R42, R43, P0 ;  /* 0x0000002b2a2b7207 */ /* 0x000fc40000000000 */
[----:B------:R-:W-:Y:S02]  /*13f40*/  LOP3.LUT R18, R89, 0x380, RZ, 0xc0, !PT ;  /* 0x0000038059127812 */ /* 0x000fe400078ec0ff */
[----:B------:R-:W-:Y:S02]  /*13f50*/  LOP3.LUT R26, R14, R87, RZ, 0x3c, !PT ;  /* 0x000000570e1a7212 */ /* 0x000fe400078e3cff */
[----:B------:R-:W-:Y:S02]  /*13f60*/  SEL R42, R39, R38, P0 ;  /* 0x00000026272a7207 */ /* 0x000fe40000000000 */
[----:B------:R-:W-:Y:S01]  /*13f70*/  SEL R63, R38, R39, P0 ;  /* 0x00000027263f7207 */ /* 0x000fe20000000000 */
[----:B------:R-:W-:Y:S01]  /*13f80*/  IMAD.X R39, RZ, RZ, R31, P4 ;  /* 0x000000ffff277224 */ /* 0x000fe200020e061f */
[----:B------:R-:W-:Y:S02]  /*13f90*/  LOP3.LUT R14, R95, 0x380, RZ, 0xc0, !PT ;  /* 0x000003805f0e7812 */ /* 0x000fe400078ec0ff */
[----:B------:R-:W-:-:S02]  /*13fa0*/  LOP3.LUT R38, R12, R69, RZ, 0x3c, !PT ;  /* 0x000000450c267212 */ /* 0x000fc400078e3cff */
[----:B------:R-:W-:Y:S01]  /*13fb0*/  F2FP.BF16.F32.PACK_AB R28, R28, R29 ;  /* 0x0000001d1c1c723e */ /* 0x000fe200000010ff */
[----:B------:R-:W-:Y:S01]  /*13fc0*/  IMAD.X R29, RZ, RZ, R31, P3 ;  /* 0x000000ffff1d7224 */ /* 0x000fe200018e061f */
[----:B------:R-:W-:Y:S02]  /*13fd0*/  F2FP.BF16.F32.PACK_AB R21, R21, R24 ;  /* 0x000000181515723e */ /* 0x000fe400000010ff */
[----:B------:R-:W-:Y:S02]  /*13fe0*/  LOP3.LUT R12, R83, 0x380, RZ, 0xc0, !PT ;  /* 0x00000380530c7812 */ /* 0x000fe400078ec0ff */
[----:B------:R-:W-:Y:S02]  /*13ff0*/  F2FP.BF16.F32.PACK_AB R33, R100, R33 ;  /* 0x000000216421723e */ /* 0x000fe400000010ff */
[----:B------:R-:W-:Y:S02]  /*14000*/  F2FP.BF16.F32.PACK_AB R32, R101, R32 ;  /* 0x000000206520723e */ /* 0x000fe400000010ff */
[----:B------:R-:W-:-:S02]  /*14010*/  SHF.R.U64 R18, R18, 0x3, RZ ;  /* 0x0000000312127819 */ /* 0x000fc400000012ff */
[----:B------:R-:W-:Y:S02]  /*14020*/  SHF.R.U64 R14, R14, 0x3, RZ ;  /* 0x000000030e0e7819 */ /* 0x000fe400000012ff */
[----:B------:R-:W-:Y:S02]  /*14030*/  F2FP.BF16.F32.PACK_AB R25, R25, R106 ;  /* 0x0000006a1919723e */ /* 0x000fe400000010ff */
[----:B------:R-:W-:Y:S02]  /*14040*/  F2FP.BF16.F32.PACK_AB R20, R20, R107 ;  /* 0x0000006b1414723e */ /* 0x000fe400000010ff */
[----:B------:R-:W-:Y:S02]  /*14050*/  SEL R66, R28, R21, P0 ;  /* 0x000000151c427207 */ /* 0x000fe40000000000 */
[----:B------:R-:W-:Y:S02]  /*14060*/  SEL R59, R21, R28, P0 ;  /* 0x0000001c153b7207 */ /* 0x000fe40000000000 */
[----:B------:R-:W-:-:S02]  /*14070*/  IADD3 R91, P4, R30, 0x4060, RZ ;  /* 0x000040601e5b7810 */ /* 0x000fc40007f9e0ff */
[----:B------:R-:W-:Y:S02]  /*14080*/  SHF.R.U64 R12, R12, 0x3, RZ ;  /* 0x000000030c0c7819 */ /* 0x000fe400000012ff */
[----:B------:R-:W-:Y:S02]  /*14090*/  F2FP.BF16.F32.PACK_AB R134, R134, R135 ;  /* 0x000000878686723e */ /* 0x000fe400000010ff */
[----:B------:R-:W-:Y:S02]  /*140a0*/  F2FP.BF16.F32.PACK_AB R96, R96, R113 ;  /* 0x000000716060723e */ /* 0x000fe400000010ff */
[----:B------:R-:W-:Y:S02]  /*140b0*/  F2FP.BF16.F32.PACK_AB R133, R132, R133 ;  /* 0x000000858485723e */ /* 0x000fe400000010ff */
[----:B------:R-:W-:Y:S02]  /*140c0*/  F2FP.BF16.F32.PACK_AB R97, R88, R97 ;  /* 0x000000615861723e */ /* 0x000fe400000010ff */
[----:B------:R-:W-:-:S02]  /*140d0*/  SEL R62, R33, R32, P0 ;  /* 0x00000020213e7207 */ /* 0x000fc40000000000 */
[----:B------:R-:W-:Y:S01]  /*140e0*/  SEL R57, R32, R33, P0 ;  /* 0x0000002120397207 */ /* 0x000fe20000000000 */
[--C-:B------:R-:W-:Y:S01]  /*140f0*/  IMAD.X R33, RZ, RZ, R31.reuse, P1 ;  /* 0x000000ffff217224 */ /* 0x100fe200008e061f */
[----:B------:R-:W-:Y:S02]  /*14100*/  IADD3 R93, P5, R30, 0x8000, RZ ;  /* 0x000080001e5d7810 */ /* 0x000fe40007fbe0ff */
[----:B------:R-:W-:Y:S02]  /*14110*/  LOP3.LUT R28, R18, R89, RZ, 0x3c, !PT ;  /* 0x00000059121c7212 */ /* 0x000fe400078e3cff */
[----:B------:R-:W-:Y:S01]  /*14120*/  F2FP.BF16.F32.PACK_AB R130, R130, R131 ;  /* 0x000000838282723e */ /* 0x000fe200000010ff */
[----:B------:R-:W-:Y:S01]  /*14130*/  IMAD.X R21, RZ, RZ, R31, P5 ;  /* 0x000000ffff157224 */ /* 0x000fe200028e061f */
[----:B------:R-:W-:Y:S02]  /*14140*/  F2FP.BF16.F32.PACK_AB R129, R128, R129 ;  /* 0x000000818081723e */ /* 0x000fe400000010ff */
[----:B------:R-:W-:-:S02]  /*14150*/  LOP3.LUT R18, R14, R95, RZ, 0x3c, !PT ;  /* 0x0000005f0e127212 */ /* 0x000fc400078e3cff */
[----:B------:R-:W-:Y:S02]  /*14160*/  F2FP.BF16.F32.PACK_AB R126, R126, R127 ;  /* 0x0000007f7e7e723e */ /* 0x000fe400000010ff */
[----:B------:R-:W-:Y:S02]  /*14170*/  F2FP.BF16.F32.PACK_AB R125, R124, R125 ;  /* 0x0000007d7c7d723e */ /* 0x000fe400000010ff */
[----:B------:R-:W-:Y:S02]  /*14180*/  SEL R82, R25, R20, P0 ;  /* 0x0000001419527207 */ /* 0x000fe40000000000 */
[----:B------:R-:W-:Y:S01]  /*14190*/  SEL R79, R20, R25, P0 ;  /* 0x00000019144f7207 */ /* 0x000fe20000000000 */
[----:B------:R-:W-:Y:S01]  /*141a0*/  IMAD.X R25, RZ, RZ, R31, P4 ;  /* 0x000000ffff197224 */ /* 0x000fe200020e061f */
[----:B------:R-:W-:Y:S02]  /*141b0*/  IADD3 R86, P1, R30, 0x8040, RZ ;  /* 0x000080401e567810 */ /* 0x000fe40007f3e0ff */
[----:B------:R-:W-:-:S02]  /*141c0*/  F2FP.BF16.F32.PACK_AB R122, R122, R123 ;  /* 0x0000007b7a7a723e */ /* 0x000fc400000010ff */
[----:B------:R-:W-:Y:S01]  /*141d0*/  F2FP.BF16.F32.PACK_AB R121, R120, R121 ;  /* 0x000000797879723e */ /* 0x000fe200000010ff */
[----:B------:R-:W-:Y:S01]  /*141e0*/  IMAD.X R13, RZ, RZ, R31, P1 ;  /* 0x000000ffff0d7224 */ /* 0x000fe200008e061f */
[----:B------:R-:W-:Y:S02]  /*141f0*/  IADD3 R88, P2, R30, 0x8060, RZ ;  /* 0x000080601e587810 */ /* 0x000fe40007f5e0ff */
[----:B------:R-:W-:Y:S02]  /*14200*/  LOP3.LUT R20, R91, 0x380, RZ, 0xc0, !PT ;  /* 0x000003805b147812 */ /* 0x000fe400078ec0ff */
[----:B------:R-:W-:Y:S02]  /*14210*/  LOP3.LUT R32, R12, R83, RZ, 0x3c, !PT ;  /* 0x000000530c207212 */ /* 0x000fe400078e3cff */
[----:B------:R-:W-:Y:S02]  /*14220*/  SEL R22, R134, R133, P0 ;  /* 0x0000008586167207 */ /* 0x000fe40000000000 */
[----:B------:R-:W-:-:S02]  /*14230*/  SEL R70, R96, R97, P0 ;  /* 0x0000006160467207 */ /* 0x000fc40000000000 */
[----:B------:R-:W-:Y:S02]  /*14240*/  LOP3.LUT R12, R93, 0x380, RZ, 0xc0, !PT ;  /* 0x000003805d0c7812 */ /* 0x000fe400078ec0ff */
[----:B------:R-:W-:Y:S02]  /*14250*/  SEL R133, R133, R134, P0 ;  /* 0x0000008685857207 */ /* 0x000fe40000000000 */
[----:B------:R-:W-:Y:S02]  /*14260*/  SEL R50, R130, R129, P0 ;  /* 0x0000008182327207 */ /* 0x000fe40000000000 */
[----:B------:R-:W-:Y:S02]  /*14270*/  SEL R97, R97, R96, P0 ;  /* 0x0000006061617207 */ /* 0x000fe40000000000 */
[----:B------:R-:W-:Y:S02]  /*14280*/  MOV R89, R18 ;  /* 0x0000001200597202 */ /* 0x000fe40000000f00 */
[----:B------:R-:W-:-:S02]  /*14290*/  SEL R129, R129, R130, P0 ;  /* 0x0000008281817207 */ /* 0x000fc40000000000 */
[----:B------:R-:W-:Y:S02]  /*142a0*/  SEL R56, R126, R125, P0 ;  /* 0x0000007d7e387207 */ /* 0x000fe40000000000 */
[----:B------:R-:W-:Y:S02]  /*142b0*/  LOP3.LUT R69, R86, 0x380, RZ, 0xc0, !PT ;  /* 0x0000038056457812 */ /* 0x000fe400078ec0ff */
[----:B------:R-:W-:Y:S02]  /*142c0*/  SEL R125, R125, R126, P0 ;  /* 0x0000007e7d7d7207 */ /* 0x000fe40000000000 */
[----:B------:R-:W-:Y:S02]  /*142d0*/  SEL R58, R122, R121, P0 ;  /* 0x000000797a3a7207 */ /* 0x000fe40000000000 */
[----:B------:R-:W-:Y:S02]  /*142e0*/  SHF.R.U64 R20, R20, 0x3, RZ ;  /* 0x0000000314147819 */ /* 0x000fe400000012ff */
[----:B------:R-:W-:-:S02]  /*142f0*/  LOP3.LUT R73, R88, 0x380, RZ, 0xc0, !PT ;  /* 0x0000038058497812 */ /* 0x000fc400078ec0ff */
[----:B------:R-:W-:Y:S02]  /*14300*/  SEL R121, R121, R122, P0 ;  /* 0x0000007a79797207 */ /* 0x000fe40000000000 */
[----:B------:R-:W-:Y:S02]  /*14310*/  SHF.R.U64 R12, R12, 0x3, RZ ;  /* 0x000000030c0c7819 */ /* 0x000fe400000012ff */
[----:B------:R-:W-:Y:S02]  /*14320*/  SHF.R.U64 R69, R69, 0x3, RZ ;  /* 0x0000000345457819 */ /* 0x000fe400000012ff */
[----:B------:R-:W-:Y:S02]  /*14330*/  LOP3.LUT R24, R20, R91, RZ, 0x3c, !PT ;  /* 0x0000005b14187212 */ /* 0x000fe400078e3cff */
[----:B------:R-:W-:Y:S02]  /*14340*/  SHF.R.U64 R73, R73, 0x3, RZ ;  /* 0x0000000349497819 */ /* 0x000fe400000012ff */
[----:B------:R-:W-:-:S02]  /*14350*/  LOP3.LUT R20, R12, R93, RZ, 0x3c, !PT ;  /* 0x0000005d0c147212 */ /* 0x000fc400078e3cff */
[----:B------:R-:W-:Y:S02]  /*14360*/  LOP3.LUT R12, R69, R86, RZ, 0x3c, !PT ;  /* 0x00000056450c7212 */ /* 0x000fe400078e3cff */
[----:B------:R-:W-:Y:S02]  /*14370*/  LOP3.LUT R14, R73, R88, RZ, 0x3c, !PT ;  /* 0x00000058490e7212 */ /* 0x000fe400078e3cff */
[----:B------:R-:W-:Y:S02]  /*14380*/  MOV R90, R20 ;  /* 0x00000014005a7202 */ /* 0x000fe40000000f00 */
[----:B------:R-:W-:Y:S02]  /*14390*/  LOP3.LUT R15, R30, 0x380, RZ, 0xc0, !PT ;  /* 0x000003801e0f7812 */ /* 0x000fe400078ec0ff */
[----:B------:R-:W-:Y:S02]  /*143a0*/  MOV R88, R12 ;  /* 0x0000000c00587202 */ /* 0x000fe40000000f00 */
[----:B------:R-:W-:-:S02]  /*143b0*/  SHF.R.U64 R15, R15, 0x3, RZ ;  /* 0x000000030f0f7819 */ /* 0x000fc400000012ff */
[----:B------:R-:W-:Y:S02]  /*143c0*/  MOV R93, R26 ;  /* 0x0000001a005d7202 */ /* 0x000fe40000000f00 */
[----:B------:R-:W-:Y:S01]  /*143d0*/  LOP3.LUT R30, R15, R30, RZ, 0x3c, !PT ;  /* 0x0000001e0f1e7212 */ /* 0x000fe200078e3cff */
[----:B------:R-:W-:Y:S01]  /*143e0*/  IMAD.X R15, RZ, RZ, R31, P2 ;  /* 0x000000ffff0f7224 */ /* 0x000fe200010e061f */
[----:B------:R-:W-:Y:S01]  /*143f0*/  MOV R91, R24 ;  /* 0x00000018005b7202 */ /* 0x000fe20000000f00 */
[----:B--2---:R-:W-:Y:S01]  /*14400*/  SHFL.IDX PT, R22, R22, R9, 0x1c1f ;  /* 0x001c1f0916167589 */ /* 0x004fe200000e0000 */
[----:B------:R-:W-:Y:S02]  /*14410*/  LOP3.LUT R18, R9, 0x2, RZ, 0x3c, !PT ;  /* 0x0000000209127812 */ /* 0x000fe400078e3cff */
[----:B------:R-:W-:Y:S01]  /*14420*/  MOV R87, R14 ;  /* 0x0000000e00577202 */ /* 0x000fe20000000f00 */
[----:B------:R-:W-:Y:S01]  /*14430*/  SHFL.IDX PT, R70, R70, R9, 0x1c1f ;  /* 0x001c1f0946467589 */ /* 0x000fe200000e0000 */
[----:B------:R-:W-:-:S02]  /*14440*/  MOV R99, R30 ;  /* 0x0000001e00637202 */ /* 0x000fc40000000f00 */
[----:B------:R-:W-:Y:S01]  /*14450*/  MOV R98, R38 ;  /* 0x0000002600627202 */ /* 0x000fe20000000f00 */
[----:B------:R-:W0:Y:S01]  /*14460*/  SHFL.IDX PT, R133, R133, R18, 0x1c1f ;  /* 0x001c1f1285857589 */ /* 0x000e2200000e0000 */
[----:B------:R-:W-:Y:S02]  /*14470*/  MOV R92, R28 ;  /* 0x0000001c005c7202 */ /* 0x000fe40000000f00 */
[----:B------:R-:W-:Y:S01]  /*14480*/  MOV R96, R36 ;  /* 0x0000002400607202 */ /* 0x000fe20000000f00 */
[----:B------:R-:W1:Y:S01]  /*14490*/  SHFL.IDX PT, R97, R97, R18, 0x1c1f ;  /* 0x001c1f1261617589 */ /* 0x000e6200000e0000 */
[----:B------:R-:W-:Y:S02]  /*144a0*/  MOV R95, R34 ;  /* 0x00000022005f7202 */ /* 0x000fe40000000f00 */
[----:B------:R-:W-:Y:S01]  /*144b0*/  MOV R94, R32 ;  /* 0x00000020005e7202 */ /* 0x000fe20000000f00 */
[----:B------:R-:W-:Y:S01]  /*144c0*/  SHFL.IDX PT, R50, R50, R9, 0x1c1f ;  /* 0x001c1f0932327589 */ /* 0x000fe200000e0000 */
[----:B------:R-:W-:-:S03]  /*144d0*/  PLOP3.LUT P1, PT, PT, PT, UP0, 0x80, 0x0 ;  /* 0x000000000000781c */ /* 0x000fc60003f2f008 */
[----:B------:R-:W-:Y:S04]  /*144e0*/  SHFL.IDX PT, R72, R72, R9, 0x1c1f ;  /* 0x001c1f0948487589 */ /* 0x000fe800000e0000 */
[----:B------:R-:W2:Y:S04]  /*144f0*/  SHFL.IDX PT, R129, R129, R18, 0x1c1f ;  /* 0x001c1f1281817589 */ /* 0x000ea800000e0000 */
[----:B------:R-:W3:Y:S04]  /*14500*/  SHFL.IDX PT, R81, R81, R18, 0x1c1f ;  /* 0x001c1f1251517589 */ /* 0x000ee800000e0000 */
[----:B------:R-:W-:Y:S01]  /*14510*/  SHFL.IDX PT, R56, R56, R9, 0x1c1f ;  /* 0x001c1f0938387589 */ /* 0x000fe200000e0000 */
[----:B0-----:R-:W-:-:S02]  /*14520*/  SEL R12, R22, R133, P0 ;  /* 0x00000085160c7207 */ /* 0x001fc40000000000 */
[----:B------:R-:W-:Y:S01]  /*14530*/  SEL R14, R133, R22, P0 ;  /* 0x00000016850e7207 */ /* 0x000fe20000000000 */
[----:B------:R-:W-:Y:S01]  /*14540*/  SHFL.IDX PT, R74, R74, R9, 0x1c1f ;  /* 0x001c1f094a4a7589 */ /* 0x000fe200000e0000 */
[----:B-1----:R-:W-:Y:S02]  /*14550*/  SEL R13, R70, R97, P0 ;  /* 0x00000061460d7207 */ /* 0x002fe40000000000 */
[----:B------:R-:W-:Y:S01]  /*14560*/  SEL R15, R97, R70, P0 ;  /* 0x00000046610f7207 */ /* 0x000fe20000000000 */
[----:B------:R-:W0:Y:S04]  /*14570*/  SHFL.IDX PT, R125, R125, R18, 0x1c1f ;  /* 0x001c1f127d7d7589 */ /* 0x000e2800000e0000 */
[----:B------:R-:W1:Y:S04]  /*14580*/  SHFL.IDX PT, R65, R65, R18, 0x1c1f ;  /* 0x001c1f1241417589 */ /* 0x000e6800000e0000 */
[----:B------:R-:W-:Y:S01]  /*14590*/  SHFL.IDX PT, R58, R58, R9, 0x1c1f ;  /* 0x001c1f093a3a7589 */ /* 0x000fe200000e0000 */
[----:B--2---:R-:W-:-:S02]  /*145a0*/  SEL R24, R50, R129, P0 ;  /* 0x0000008132187207 */ /* 0x004fc40000000000 */
[----:B------:R-:W-:Y:S01]  /*145b0*/  SEL R26, R129, R50, P0 ;  /* 0x00000032811a7207 */ /* 0x000fe20000000000 */
[----:B------:R-:W-:Y:S01]  /*145c0*/  SHFL.IDX PT, R64, R64, R9, 0x1c1f ;  /* 0x001c1f0940407589 */ /* 0x000fe200000e0000 */
[----:B---3--:R-:W-:Y:S02]  /*145d0*/  SEL R25, R72, R81, P0 ;  /* 0x0000005148197207 */ /* 0x008fe40000000000 */
[----:B------:R-:W-:Y:S01]  /*145e0*/  SEL R27, R81, R72, P0 ;  /* 0x00000048511b7207 */ /* 0x000fe20000000000 */
        /* <DEDUP_REMOVED lines=8> */
[----:B------:R-:W-:Y:S04]  /*14670*/  SHFL.IDX PT, R46, R46, R9, 0x1c1f ;  /* 0x001c1f092e2e7589 */ /* 0x000fe800000e0000 */
[----:B------:R-:W0:Y:S04]  /*14680*/  SHFL.IDX PT, R53, R53, R18, 0x1c1f ;  /* 0x001c1f1235357589 */ /* 0x000e2800000e0000 */
[----:B------:R-:W1:Y:S01]  /*14690*/  SHFL.IDX PT, R47, R47, R18, 0x1c1f ;  /* 0x001c1f122f2f7589 */ /* 0x000e6200000e0000 */
[----:B--2---:R-:W-:-:S02]  /*146a0*/  SEL R32, R58, R121, P0 ;  /* 0x000000793a207207 */ /* 0x004fc40000000000 */
[----:B------:R-:W-:Y:S01]  /*146b0*/  SEL R34, R121, R58, P0 ;  /* 0x0000003a79227207 */ /* 0x000fe20000000000 */
[----:B------:R-:W-:Y:S01]  /*146c0*/  SHFL.IDX PT, R43, R43, R18, 0x1c1f ;  /* 0x001c1f122b2b7589 */ /* 0x000fe200000e0000 */
[----:B---3--:R-:W-:Y:S02]  /*146d0*/  SEL R33, R64, R55, P0 ;  /* 0x0000003740217207 */ /* 0x008fe40000000000 */
[----:B------:R-:W-:Y:S01]  /*146e0*/  SEL R35, R55, R64, P0 ;  /* 0x0000004037237207 */ /* 0x000fe20000000000 */
[----:B------:R-:W-:Y:S04]  /*146f0*/  SHFL.IDX PT, R52, R52, R9, 0x1c1f ;  /* 0x001c1f0934347589 */ /* 0x000fe800000e0000 */
[----:B------:R-:W-:Y:S04]  /*14700*/  SHFL.IDX PT, R69, R76, R9, 0x1c1f ;  /* 0x001c1f094c457589 */ /* 0x000fe800000e0000 */
[----:B------:R-:W2:Y:S01]  /*14710*/  SHFL.IDX PT, R49, R49, R18, 0x1c1f ;  /* 0x001c1f1231317589 */ /* 0x000ea200000e0000 */
[----:B------:R-:W-:Y:S01]  /*14720*/  BAR.SYNC.DEFER_BLOCKING 0x1, 0x100 ;  /* 0x0044000000007b1d */ /* 0x000fe20000010000 */
[----:B0-----:R-:W-:-:S02]  /*14730*/  SEL R36, R60, R53, P0 ;  /* 0x000000353c247207 */ /* 0x001fc40000000000 */
[----:B------:R-:W-:Y:S02]  /*14740*/  SEL R38, R53, R60, P0 ;  /* 0x0000003c35267207 */ /* 0x000fe40000000000 */
[----:B-1----:R-:W-:Y:S02]  /*14750*/  SEL R37, R54, R47, P0 ;  /* 0x0000002f36257207 */ /* 0x002fe40000000000 */
[----:B------:R-:W-:Y:S01]  /*14760*/  SEL R39, R47, R54, P0 ;  /* 0x000000362f277207 */ /* 0x000fe20000000000 */
[----:B------:R-:W-:Y:S04]  /*14770*/  SHFL.IDX PT, R48, R48, R9, 0x1c1f ;  /* 0x001c1f0930307589 */ /* 0x000fe800000e0000 */
[----:B------:R2:W-:Y:S04]  /*14780*/  SHFL.IDX PT, R21, R42, R9, 0x1c1f ;  /* 0x001c1f092a157589 */ /* 0x0005e800000e0000 */
[----:B------:R-:W-:Y:S04]  /*14790*/  SHFL.IDX PT, R73, R78, R9, 0x1c1f ;  /* 0x001c1f094e497589 */ /* 0x000fe800000e0000 */
[----:B------:R-:W-:Y:S01]  /*147a0*/  SHFL.IDX PT, R45, R45, R18, 0x1c1f ;  /* 0x001c1f122d2d7589 */ /* 0x000fe200000e0000 */
[----:B--2---:R-:W-:-:S03]  /*147b0*/  SEL R42, R49, R52, P0 ;  /* 0x00000034312a7207 */ /* 0x004fc60000000000 */
[----:B------:R-:W-:Y:S04]  /*147c0*/  SHFL.IDX PT, R76, R63, R18, 0x1c1f ;  /* 0x001c1f123f4c7589 */ /* 0x000fe800000e0000 */
[----:B------:R-:W-:Y:S04]  /*147d0*/  SHFL.IDX PT, R44, R44, R9, 0x1c1f ;  /* 0x001c1f092c2c7589 */ /* 0x000fe800000e0000 */
[----:B------:R-:W-:Y:S04]  /*147e0*/  SHFL.IDX PT, R77, R80, R9, 0x1c1f ;  /* 0x001c1f09504d7589 */ /* 0x000fe800000e0000 */
[----:B------:R0:W-:Y:S04]  /*147f0*/  SHFL.IDX PT, R19, R41, R18, 0x1c1f ;  /* 0x001c1f1229137589 */ /* 0x0001e800000e0000 */
[----:B------:R-:W-:Y:S04]  /*14800*/  SHFL.IDX PT, R78, R67, R18, 0x1c1f ;  /* 0x001c1f12434e7589 */ /* 0x000fe800000e0000 */
[----:B------:R1:W-:Y:S01]  /*14810*/  SHFL.IDX PT, R20, R40, R9, 0x1c1f ;  /* 0x001c1f0928147589 */ /* 0x0003e200000e0000 */
[----:B0-----:R-:W-:-:S03]  /*14820*/  SEL R41, R46, R43, P0 ;  /* 0x0000002b2e297207 */ /* 0x001fc60000000000 */
[----:B------:R-:W-:Y:S01]  /*14830*/  SHFL.IDX PT, R62, R62, R9, 0x1c1f ;  /* 0x001c1f093e3e7589 */ /* 0x000fe200000e0000 */
[----:B------:R-:W-:-:S03]  /*14840*/  SEL R43, R43, R46, P0 ;  /* 0x0000002e2b2b7207 */ /* 0x000fc60000000000 */
[----:B------:R-:W-:Y:S01]  /*14850*/  SHFL.IDX PT, R83, R82, R9, 0x1c1f ;  /* 0x001c1f0952537589 */ /* 0x000fe200000e0000 */
[----:B-1----:R-:W-:-:S03]  /*14860*/  SEL R40, R52, R49, P0 ;  /* 0x0000003134287207 */ /* 0x002fc60000000000 */
[----:B------:R-:W-:Y:S04]  /*14870*/  SHFL.IDX PT, R51, R51, R18, 0x1c1f ;  /* 0x001c1f1233337589 */ /* 0x000fe800000e0000 */
[----:B------:R-:W0:Y:S04]  /*14880*/  SHFL.IDX PT, R57, R57, R18, 0x1c1f ;  /* 0x001c1f1239397589 */ /* 0x000e2800000e0000 */
[----:B------:R-:W-:Y:S04]  /*14890*/  SHFL.IDX PT, R80, R71, R18, 0x1c1f ;  /* 0x001c1f1247507589 */ /* 0x000fe800000e0000 */
[----:B------:R-:W-:Y:S04]  /*148a0*/  SHFL.IDX PT, R66, R66, R9, 0x1c1f ;  /* 0x001c1f0942427589 */ /* 0x000fe800000e0000 */
[----:B------:R-:W-:Y:S04]  /*148b0*/  SHFL.IDX PT, R86, R84, R9, 0x1c1f ;  /* 0x001c1f0954567589 */ /* 0x000fe800000e0000 */
[----:B------:R-:W1:Y:S04]  /*148c0*/  SHFL.IDX PT, R59, R59, R18, 0x1c1f ;  /* 0x001c1f123b3b7589 */ /* 0x000e6800000e0000 */
[----:B------:R-:W2:Y:S04]  /*148d0*/  SHFL.IDX PT, R82, R75, R18, 0x1c1f ;  /* 0x001c1f124b527589 */ /* 0x000ea800000e0000 */
[----:B------:R-:W-:Y:S01]  /*148e0*/  SHFL.IDX PT, R68, R68, R9, 0x1c1f ;  /* 0x001c1f0944447589 */ /* 0x000fe200000e0000 */
[----:B0-----:R-:W-:-:S02]  /*148f0*/  SEL R60, R62, R57, P0 ;  /* 0x000000393e3c7207 */ /* 0x001fc40000000000 */
[----:B------:R-:W-:Y:S01]  /*14900*/  SEL R62, R57, R62, P0 ;  /* 0x0000003e393e7207 */ /* 0x000fe20000000000 */
[----:B------:R-:W0:Y:S04]  /*14910*/  SHFL.IDX PT, R84, R79, R18, 0x1c1f ;  /* 0x001c1f124f547589 */ /* 0x000e2800000e0000 */
[----:B------:R2:W-:Y:S04]  /*14920*/  SHFL.IDX PT, R9, R61, R18, 0x1c1f ;  /* 0x001c1f123d097589 */ /* 0x0005e800000e0000 */
[----:B------:R-:W3:Y:S04]  /*14930*/  SHFL.IDX PT, R85, R85, R18, 0x1c1f ;  /* 0x001c1f1255557589 */ /* 0x000ee800000e0000 */
[----:B------:R4:W-:Y:S01]  /*14940*/  STSM.16.M88.4 [R99], R12 ;  /* 0x0000000c63007844 */ /* 0x0009e20000000200 */
[----:B-1----:R-:W-:-:S02]  /*14950*/  SEL R64, R66, R59, P0 ;  /* 0x0000003b42407207 */ /* 0x002fc40000000000 */
[----:B------:R-:W-:Y:S01]  /*14960*/  SEL R66, R59, R66, P0 ;  /* 0x000000423b427207 */ /* 0x000fe20000000000 */
[----:B------:R1:W-:Y:S01]  /*14970*/  STSM.16.M88.4 [R98], R24 ;  /* 0x0000001862007844 */ /* 0x0003e20000000200 */
[----:B--2---:R-:W-:Y:S02]  /*14980*/  SEL R61, R77, R82, P0 ;  /* 0x000000524d3d7207 */ /* 0x004fe40000000000 */
[----:B------:R-:W-:Y:S01]  /*14990*/  SEL R63, R82, R77, P0 ;  /* 0x0000004d523f7207 */ /* 0x000fe20000000000 */
[----:B------:R2:W-:Y:S04]  /*149a0*/  STSM.16.M88.4 [R96], R28 ;  /* 0x0000001c60007844 */ /* 0x0005e80000000200 */
[----:B------:R3:W-:Y:S01]  /*149b0*/  STSM.16.M88.4 [R95], R32 ;  /* 0x000000205f007844 */ /* 0x0007e20000000200 */
[----:B0-----:R-:W-:-:S02]  /*149c0*/  SEL R65, R83, R84, P0 ;  /* 0x0000005453417207 */ /* 0x001fc40000000000 */
[----:B------:R-:W-:Y:S01]  /*149d0*/  SEL R67, R84, R83, P0 ;  /* 0x0000005354437207 */ /* 0x000fe20000000000 */
[----:B------:R-:W-:Y:S01]  /*149e0*/  STSM.16.M88.4 [R94], R36 ;  /* 0x000000245e007844 */ /* 0x000fe20000000200 */
[----:B----4-:R-:W-:Y:S02]  /*149f0*/  SEL R12, R48, R45, P0 ;  /* 0x0000002d300c7207 */ /* 0x010fe40000000000 */
[----:B------:R-:W-:Y:S01]  /*14a00*/  SEL R14, R45, R48, P0 ;  /* 0x000000302d0e7207 */ /* 0x000fe20000000000 */
[----:B------:R-:W-:Y:S01]  /*14a10*/  STSM.16.M88.4 [R93], R40 ;  /* 0x000000285d007844 */ /* 0x000fe20000000200 */
[----:B------:R-:W-:Y:S02]  /*14a20*/  SEL R13, R21, R76, P0 ;  /* 0x0000004c150d7207 */ /* 0x000fe40000000000 */
[----:B------:R-:W-:Y:S02]  /*14a30*/  SEL R15, R76, R21, P0 ;  /* 0x000000154c0f7207 */ /* 0x000fe40000000000 */
[----:B-1----:R-:W-:-:S02]  /*14a40*/  SEL R24, R44, R19, P0 ;  /* 0x000000132c187207 */ /* 0x002fc40000000000 */
[----:B------:R-:W-:Y:S01]  /*14a50*/  SEL R26, R19, R44, P0 ;  /* 0x0000002c131a7207 */ /* 0x000fe20000000000 */
[----:B------:R0:W-:Y:S01]  /*14a60*/  STSM.16.M88.4 [R92], R12 ;  /* 0x0000000c5c007844 */ /* 0x0001e20000000200 */
[----:B------:R-:W-:Y:S02]  /*14a70*/  SEL R25, R69, R78, P0 ;  /* 0x0000004e45197207 */ /* 0x000fe40000000000 */
[----:B------:R-:W-:Y:S02]  /*14a80*/  SEL R27, R78, R69, P0 ;  /* 0x000000454e1b7207 */ /* 0x000fe40000000000 */
[----:B--2---:R-:W-:Y:S02]  /*14a90*/  SEL R28, R20, R51, P0 ;  /* 0x00000033141c7207 */ /* 0x004fe40000000000 */
[----:B------:R-:W-:Y:S01]  /*14aa0*/  SEL R30, R51, R20, P0 ;  /* 0x00000014331e7207 */ /* 0x000fe20000000000 */
[----:B------:R1:W-:Y:S01]  /*14ab0*/  STSM.16.M88.4 [R91], R24 ;  /* 0x000000185b007844 */ /* 0x0003e20000000200 */
[----:B------:R-:W-:-:S02]  /*14ac0*/  SEL R29, R73, R80, P0 ;  /* 0x00000050491d7207 */ /* 0x000fc40000000000 */
[----:B------:R-:W-:Y:S02]  /*14ad0*/  SEL R31, R80, R73, P0 ;  /* 0x00000049501f7207 */ /* 0x000fe40000000000 */
[----:B---3--:R-:W-:Y:S02]  /*14ae0*/  SEL R33, R86, R85, P0 ;  /* 0x0000005556217207 */ /* 0x008fe40000000000 */
[----:B------:R-:W-:Y:S01]  /*14af0*/  SEL R35, R85, R86, P0 ;  /* 0x0000005655237207 */ /* 0x000fe20000000000 */
[----:B------:R1:W-:Y:S01]  /*14b00*/  STSM.16.M88.4 [R90], R28 ;  /* 0x0000001c5a007844 */ /* 0x0003e20000000200 */
[----:B------:R-:W-:Y:S01]  /*14b10*/  SEL R32, R68, R9, P0 ;  /* 0x0000000944207207 */ /* 0x000fe20000000000 */
[----:B0-----:R-:W-:Y:S01]  /*14b20*/  IMAD.U32 R12, RZ, RZ, UR4 ;  /* 0x00000004ff0c7e24 */ /* 0x001fe2000f8e00ff */
[----:B------:R-:W-:Y:S01]  /*14b30*/  SEL R34, R9, R68, P0 ;  /* 0x0000004409227207 */ /* 0x000fe20000000000 */
[----:B------:R1:W-:Y:S01]  /*14b40*/  STSM.16.M88.4 [R89], R60 ;  /* 0x0000003c59007844 */ /* 0x0003e20000000200 */
[----:B------:R-:W-:Y:S01]  /*14b50*/  IMAD.U32 R13, RZ, RZ, UR5 ;  /* 0x00000005ff0d7e24 */ /* 0x000fe2000f8e00ff */
[----:B------:R-:W-:-:S02]  /*14b60*/  ULDC.64 UR4, c[0x0][0xbe0] ;  /* 0x0002f80000047ab9 */ /* 0x000fc40000000a00 */
[----:B------:R1:W-:Y:S04]  /*14b70*/  STSM.16.M88.4 [R88], R64 ;  /* 0x0000004058007844 */ /* 0x0003e80000000200 */
[----:B------:R1:W-:Y:S01]  /*14b80*/  STSM.16.M88.4 [R87], R32 ;  /* 0x0000002057007844 */ /* 0x0003e20000000200 */
[----:B------:R-:W-:Y:S01]  /*14b90*/  UISETP.NE.U32.AND UP1, UPT, UR4, URZ, UPT ;  /* 0x0000003f0400728c */ /* 0x000fe2000bf25070 */
[----:B------:R-:W-:Y:S03]  /*14ba0*/  BAR.SYNC.DEFER_BLOCKING 0x1, 0x100 ;  /* 0x0044000000007b1d */ /* 0x000fe60000010000 */
[----:B------:R-:W-:-:S05]  /*14bb0*/  UISETP.NE.AND.EX UP1, UPT, UR5, URZ, UPT, UP1 ;  /* 0x0000003f0500728c */ /* 0x000fca000bf25310 */
[----:B------:R-:W0:Y:S01]  /*14bc0*/  LDC R20, c[0x0][0xa88] ;  /* 0x0002a200ff147b82 */ /* 0x000e220000000800 */
[----:B------:R-:W-:-:S05]  /*14bd0*/  PLOP3.LUT P0, PT, PT, PT, UP1, 0x80, 0x0 ;  /* 0x000000000000781c */ /* 0x000fca0003f0f018 */
[----:B------:R-:W-:Y:S02]  /*14be0*/  @UP1 ULDC.64 UR6, c[0x0][0xbe0] ;  /* 0x0002f80000061ab9 */ /* 0x000fe40000000a00 */
[----:B------:R-:W-:-:S06]  /*14bf0*/  @UP1 UIMAD.WIDE UR6, UR36, 0x4, UR6 ;  /* 0x00000004240618a5 */ /* 0x000fcc000f8e0206 */
[----:B------:R-:W-:Y:S02]  /*14c00*/  IMAD.U32 R14, RZ, RZ, UR6 ;  /* 0x00000006ff0e7e24 */ /* 0x000fe4000f8e00ff */
[----:B------:R-:W-:Y:S01]  /*14c10*/  IMAD.U32 R15, RZ, RZ, UR7 ;  /* 0x00000007ff0f7e24 */ /* 0x000fe2000f8e00ff */
[----:B------:R-:W2:Y:S01]  /*14c20*/  @P1 LDG.E R9, desc[UR50][R12.64] ;  /* 0x000000320c091981 */ /* 0x000ea2000c1e1900 */
[----:B------:R-:W-:-:S03]  /*14c30*/  UMOV UR4, URZ ;  /* 0x0000003f00047c82 */ /* 0x000fc60008000000 */
[----:B0-----:R1:W5:Y:S01]  /*14c40*/  @P0 LDG.E R20, desc[UR50][R14.64] ;  /* 0x000000320e140981 */ /* 0x001362000c1e1900 */
[----:B--2---:R-:W-:Y:S01]  /*14c50*/  @P1 R2UR UR4, R9 ;  /* 0x00000000090412ca */ /* 0x004fe200000e0000 */
[----:B-1----:R-:W-:-:S14]  /*14c60*/  @P0 BRA `(.L_x_1197) ;  /* 0x0000000000100947 */ /* 0x002fdc0003800000 */
[----:B------:R-:W-:Y:S05]  /*14c70*/  @!P1 BRA `(.L_x_1197) ;  /* 0x00000000000c9947 */ /* 0x000fea0003800000 */
[----:B------:R-:W2:Y:S04]  /*14c80*/  LDG.E R9, desc[UR50][R12.64] ;  /* 0x000000320c097981 */ /* 0x000ea8000c1e1900 */
[----:B-----5:R-:W2:Y:S02]  /*14c90*/  LDG.E R20, desc[UR50][R12.64+0x4] ;  /* 0x000004320c147981 */ /* 0x020ea4000c1e1900 */
[----:B--2---:R-:W-:-:S07]  /*14ca0*/  IMAD.IADD R20, R20, 0x1, -R9 ;  /* 0x0000000114147824 */ /* 0x004fce00078e0a09 */
.L_x_1197:
[----:B------:R-:W-:Y:S01]  /*14cb0*/  USHF.R.S32.HI UR9, URZ, 0x1f, UR42 ;  /* 0x0000001f3f097899 */ /* 0x000fe2000801142a */
[----:B------:R-:W-:Y:S01]  /*14cc0*/  IMAD R9, R4, 0x40, R0 ;  /* 0x0000004004097824 */ /* 0x000fe200078e0200 */
[----:B------:R-:W-:Y:S01]  /*14cd0*/  ULDC.64 UR10, c[0x0][0xb70] ;  /* 0x0002dc00000a7ab9 */ /* 0x000fe20000000a00 */
[----:B------:R-:W-:Y:S01]  /*14ce0*/  USHF.R.S32.HI UR5, URZ, 0x1f, UR4 ;  /* 0x0000001f3f057899 */ /* 0x000fe20008011404 */
[----:B------:R-:W-:Y:S01]  /*14cf0*/  LEA.HI R8, R8, R7, RZ, 0x7 ;  /* 0x0000000708087211 */ /* 0x000fe200078f38ff */
[----:B------:R-:W-:Y:S01]  /*14d00*/  UIMAD UR8, UR9, UR10, URZ ;  /* 0x0000000a090872a4 */ /* 0x000fe2000f8e023f */
[----:B------:R-:W-:Y:S01]  /*14d10*/  IMAD R15, R23, 0x80, R220 ;  /* 0x00000080170f7824 */ /* 0x000fe200078e02dc */
[----:B------:R-:W-:Y:S01]  /*14d20*/  USHF.R.S32.HI UR13, URZ, 0x1f, UR36 ;  /* 0x0000001f3f0d7899 */ /* 0x000fe20008011424 */
[----:B------:R-:W-:Y:S01]  /*14d30*/  IMAD.WIDE R10, R9, 0x2, R10 ;  /* 0x00000002090a7825 */ /* 0x000fe200078e020a */
[----:B------:R-:W-:Y:S01]  /*14d40*/  UIMAD.WIDE.U32 UR6, UR42, UR10, UR4 ;  /* 0x0000000a2a0672a5 */ /* 0x000fe2000f8e0004 */
[----:B------:R-:W-:Y:S01]  /*14d50*/  LOP3.LUT R12, R8, 0xffffff80, RZ, 0xc0, !PT ;  /* 0xffffff80080c7812 */ /* 0x000fe200078ec0ff */
[----:B------:R-:W-:Y:S01]  /*14d60*/  UIMAD UR8, UR42, UR11, UR8 ;  /* 0x0000000b2a0872a4 */ /* 0x000fe2000f8e0208 */
[----:B------:R-:W-:Y:S01]  /*14d70*/  SHF.R.S32.HI R8, RZ, 0x1f, R15 ;  /* 0x0000001fff087819 */ /* 0x000fe2000001140f */
[----:B------:R-:W-:Y:S01]  /*14d80*/  USEL UR13, UR13, URZ, !UP0 ;  /* 0x0000003f0d0d7287 */ /* 0x000fe2000c000000 */
[C---:B------:R-:W-:Y:S01]  /*14d90*/  IADD3 R37, P6, R10.reuse, 0x1000, RZ ;  /* 0x000010000a257810 */ /* 0x040fe20007fde0ff */
[----:B------:R-:W-:Y:S01]  /*14da0*/  ULDC.64 UR10, c[0x0][0xb78] ;  /* 0x0002de00000a7ab9 */ /* 0x000fe20000000a00 */
[----:B------:R-:W-:Y:S01]  /*14db0*/  UIADD3 UR7, UR7, UR8, URZ ;  /* 0x0000000807077290 */ /* 0x000fe2000fffe03f */
[C---:B------:R-:W-:Y:S01]  /*14dc0*/  IADD3 R25, P5, R10.reuse, 0x2000, RZ ;  /* 0x000020000a197810 */ /* 0x040fe20007fbe0ff */
[----:B------:R-:W-:Y:S01]  /*14dd0*/  USEL UR12, UR36, URZ, !UP0 ;  /* 0x0000003f240c7287 */ /* 0x000fe2000c000000 */
[C---:B------:R-:W-:Y:S01]  /*14de0*/  IADD3 R57, P3, R10.reuse, 0x4000, RZ ;  /* 0x000040000a397810 */ /* 0x040fe20007f7e0ff */
[----:B------:R-:W-:Y:S01]  /*14df0*/  UIMAD UR8, UR13, UR10, URZ ;  /* 0x0000000a0d0872a4 */ /* 0x000fe2000f8e023f */
[----:B------:R-:W-:Y:S01]  /*14e00*/  IADD3 R33, P2, R10, 0x6000, RZ ;  /* 0x000060000a217810 */ /* 0x000fe20007f5e0ff */
[----:B------:R-:W-:Y:S01]  /*14e10*/  UIMAD.WIDE.U32 UR6, UR12, UR10, UR6 ;  /* 0x0000000a0c0672a5 */ /* 0x000fe2000f8e0006 */
[----:B------:R-:W-:Y:S01]  /*14e20*/  LOP3.LUT R36, R37, 0x380, RZ, 0xc0, !PT ;  /* 0x0000038025247812 */ /* 0x000fe200078ec0ff */
[----:B------:R-:W-:Y:S01]  /*14e30*/  UIMAD UR8, UR12, UR11, UR8 ;  /* 0x0000000b0c0872a4 */ /* 0x000fe2000f8e0208 */
[----:B------:R-:W-:Y:S01]  /*14e40*/  LOP3.LUT R24, R25, 0x380, RZ, 0xc0, !PT ;  /* 0x0000038019187812 */ /* 0x000fe200078ec0ff */
[----:B------:R-:W-:Y:S01]  /*14e50*/  IMAD.IADD R12, R7, 0x1, -R12 ;  /* 0x00000001070c7824 */ /* 0x000fe200078e0a0c */
[----:B------:R-:W-:Y:S01]  /*14e60*/  LOP3.LUT R56, R57, 0x380, RZ, 0xc0, !PT ;  /* 0x0000038039387812 */ /* 0x000fe200078ec0ff */
[C---:B------:R-:W-:Y:S01]  /*14e70*/  VIADD R7, R15.reuse, 0x8 ;  /* 0x000000080f077836 */ /* 0x040fe20000000000 */
[----:B------:R-:W-:Y:S01]  /*14e80*/  IADD3 R9, P0, R15, UR6, RZ ;  /* 0x000000060f097c10 */ /* 0x000fe2000ff1e0ff */
[----:B------:R-:W-:Y:S01]  /*14e90*/  IMAD.U32 R13, RZ, RZ, UR8 ;  /* 0x00000008ff0d7e24 */ /* 0x000fe2000f8e00ff */
[----:B------:R-:W-:-:S02]  /*14ea0*/  LOP3.LUT R32, R33, 0x380, RZ, 0xc0, !PT ;  /* 0x0000038021207812 */ /* 0x000fc400078ec0ff */
[----:B------:R-:W-:Y:S02]  /*14eb0*/  SHF.R.U64 R36, R36, 0x3, RZ ;  /* 0x0000000324247819 */ /* 0x000fe400000012ff */
[----:B------:R-:W-:Y:S01]  /*14ec0*/  IADD3.X R8, R8, UR7, R13, P0, !PT ;  /* 0x0000000708087c10 */ /* 0x000fe200087fe40d */
[----:B------:R-:W-:Y:S01]  /*14ed0*/  ULDC.64 UR6, c[0x0][0xb40] ;  /* 0x0002d00000067ab9 */ /* 0x000fe20000000a00 */
[----:B------:R-:W-:Y:S02]  /*14ee0*/  SHF.R.U64 R24, R24, 0x3, RZ ;  /* 0x0000000318187819 */ /* 0x000fe400000012ff */
[C---:B------:R-:W-:Y:S02]  /*14ef0*/  LEA R18, P1, R9.reuse, UR6, 0x2 ;  /* 0x0000000609127c11 */ /* 0x040fe4000f8210ff */
[----:B------:R-:W-:Y:S02]  /*14f00*/  SHF.R.U64 R56, R56, 0x3, RZ ;  /* 0x0000000338387819 */ /* 0x000fe400000012ff */
[----:B------:R-:W-:Y:S01]  /*14f10*/  LEA.HI.X R19, R9, UR7, R8, 0x2, P1 ;  /* 0x0000000709137c11 */ /* 0x000fe200088f1408 */
[----:B------:R-:W-:Y:S01]  /*14f20*/  ULDC.64 UR6, c[0x0][0xaa0] ;  /* 0x0002a80000067ab9 */ /* 0x000fe20000000a00 */
[----:B------:R-:W-:-:S02]  /*14f30*/  IADD3 R9, P4, R10, 0x3000, RZ ;  /* 0x000030000a097810 */ /* 0x000fc40007f9e0ff */
[----:B------:R-:W-:Y:S02]  /*14f40*/  IADD3 R45, P1, R10, 0x5000, RZ ;  /* 0x000050000a2d7810 */ /* 0x000fe40007f3e0ff */
[----:B------:R-:W-:Y:S02]  /*14f50*/  LOP3.LUT R8, R9, 0x380, RZ, 0xc0, !PT ;  /* 0x0000038009087812 */ /* 0x000fe400078ec0ff */
[----:B------:R-:W-:Y:S02]  /*14f60*/  LOP3.LUT R44, R45, 0x380, RZ, 0xc0, !PT ;  /* 0x000003802d2c7812 */ /* 0x000fe400078ec0ff */
[----:B------:R-:W-:Y:S02]  /*14f70*/  SHF.R.U64 R8, R8, 0x3, RZ ;  /* 0x0000000308087819 */ /* 0x000fe400000012ff */
[----:B------:R-:W-:Y:S02]  /*14f80*/  SHF.R.U64 R32, R32, 0x3, RZ ;  /* 0x0000000320207819 */ /* 0x000fe400000012ff */
[----:B------:R-:W-:-:S02]  /*14f90*/  SHF.R.U64 R44, R44, 0x3, RZ ;  /* 0x000000032c2c7819 */ /* 0x000fc400000012ff */
[----:B------:R-:W-:Y:S02]  /*14fa0*/  LOP3.LUT P0, RZ, R12, 0x3, RZ, 0xc0, !PT ;  /* 0x000000030cff7812 */ /* 0x000fe4000780c0ff */
[----:B------:R-:W-:Y:S01]  /*14fb0*/  LOP3.LUT R36, R36, R37, RZ, 0x3c, !PT ;  /* 0x0000002524247212 */ /* 0x000fe200078e3cff */
[--C-:B------:R-:W-:Y:S01]  /*14fc0*/  IMAD.X R37, RZ, RZ, R11.reuse, P6 ;  /* 0x000000ffff257224 */ /* 0x100fe200030e060b */
        /* <DEDUP_REMOVED lines=10> */
[----:B------:R-:W-:-:S02]  /*15070*/  IADD3 R13, P6, R10, 0x7000, RZ ;  /* 0x000070000a0d7810 */ /* 0x000fc40007fde0ff */
[C---:B------:R-:W-:Y:S02]  /*15080*/  IADD3 R61, P5, R10.reuse, 0x8000, RZ ;  /* 0x000080000a3d7810 */ /* 0x040fe40007fbe0ff */
[C---:B------:R-:W-:Y:S02]  /*15090*/  IADD3 R53, P4, R10.reuse, 0x9000, RZ ;  /* 0x000090000a357810 */ /* 0x040fe40007f9e0ff */
[C---:B------:R-:W-:Y:S02]  /*150a0*/  IADD3 R41, P3, R10.reuse, 0xa000, RZ ;  /* 0x0000a0000a297810 */ /* 0x040fe40007f7e0ff */
[----:B------:R-:W-:Y:S02]  /*150b0*/  IADD3 R14, P2, R10, 0xb000, RZ ;  /* 0x0000b0000a0e7810 */ /* 0x000fe40007f5e0ff */
[-C--:B-----5:R-:W-:Y:S02]  /*150c0*/  ISETP.GE.OR P1, PT, R15, R20.reuse, P0 ;  /* 0x000000140f00720c */ /* 0x0a0fe40000726670 */
[----:B------:R-:W-:Y:S01]  /*150d0*/  ISETP.GE.OR P0, PT, R7, R20, P0 ;  /* 0x000000140700720c */ /* 0x000fe20000706670 */
[----:B------:R-:W-:Y:S01]  /*150e0*/  IMAD.X R29, RZ, RZ, R11, P2 ;  /* 0x000000ffff1d7224 */ /* 0x000fe200010e060b */
[----:B------:R-:W-:-:S02]  /*150f0*/  LOP3.LUT R12, R13, 0x380, RZ, 0xc0, !PT ;  /* 0x000003800d0c7812 */ /* 0x000fc400078ec0ff */
[----:B------:R-:W-:Y:S02]  /*15100*/  LOP3.LUT R60, R61, 0x380, RZ, 0xc0, !PT ;  /* 0x000003803d3c7812 */ /* 0x000fe400078ec0ff */
[----:B------:R-:W-:Y:S02]  /*15110*/  LOP3.LUT R52, R53, 0x380, RZ, 0xc0, !PT ;  /* 0x0000038035347812 */ /* 0x000fe400078ec0ff */
[----:B------:R-:W-:Y:S02]  /*15120*/  LOP3.LUT R40, R41, 0x380, RZ, 0xc0, !PT ;  /* 0x0000038029287812 */ /* 0x000fe400078ec0ff */
[----:B------:R-:W-:Y:S01]  /*15130*/  LOP3.LUT R49, R10, 0x380, RZ, 0xc0, !PT ;  /* 0x000003800a317812 */ /* 0x000fe200078ec0ff */
[----:B------:R-:W-:Y:S01]  /*15140*/  UIMAD UR5, UR5, UR6, URZ ;  /* 0x00000006050572a4 */ /* 0x000fe2000f8e023f */
[----:B------:R-:W-:Y:S01]  /*15150*/  LOP3.LUT R7, R14, 0x380, RZ, 0xc0, !PT ;  /* 0x000003800e077812 */ /* 0x000fe200078ec0ff */
[----:B------:R0:W-:Y:S01]  /*15160*/  @!P1 STG.E desc[UR50][R18.64], R5 ;  /* 0x0000000512009986 */ /* 0x0001e2000c101932 */
[----:B------:R-:W-:-:S02]  /*15170*/  SHF.R.U64 R12, R12, 0x3, RZ ;  /* 0x000000030c0c7819 */ /* 0x000fc400000012ff */
[----:B------:R-:W-:Y:S01]  /*15180*/  SHF.R.U64 R60, R60, 0x3, RZ ;  /* 0x000000033c3c7819 */ /* 0x000fe200000012ff */
[----:B------:R1:W-:Y:S01]  /*15190*/  @!P0 STG.E desc[UR50][R18.64+0x20], R6 ;  /* 0x0000200612008986 */ /* 0x0003e2000c101932 */
[----:B------:R-:W-:Y:S02]  /*151a0*/  SHF.R.U64 R52, R52, 0x3, RZ ;  /* 0x0000000334347819 */ /* 0x000fe400000012ff */
[----:B------:R-:W-:Y:S01]  /*151b0*/  SHF.R.U64 R40, R40, 0x3, RZ ;  /* 0x0000000328287819 */ /* 0x000fe200000012ff */
[----:B------:R-:W5:Y:S01]  /*151c0*/  LD.E.128 R36, desc[UR50][R36.64] ;  /* 0x0000003224247980 */ /* 0x000f62000c101d00 */
[----:B------:R-:W-:Y:S02]  /*151d0*/  SHF.R.U64 R49, R49, 0x3, RZ ;  /* 0x0000000331317819 */ /* 0x000fe400000012ff */
[----:B------:R-:W-:Y:S01]  /*151e0*/  SHF.R.U64 R7, R7, 0x3, RZ ;  /* 0x0000000307077819 */ /* 0x000fe200000012ff */
[----:B0-----:R-:W-:Y:S01]  /*151f0*/  IMAD.U32 R5, RZ, RZ, UR6 ;  /* 0x00000006ff057e24 */ /* 0x001fe2000f8e00ff */
        /* <DEDUP_REMOVED lines=9> */
[----:B------:R-:W-:Y:S01]  /*15290*/  IMAD.MOV.U32 R49, RZ, RZ, R11 ;  /* 0x000000ffff317224 */ /* 0x000fe200078e000b */
[----:B------:R-:W-:Y:S01]  /*152a0*/  LOP3.LUT R28, R7, R14, RZ, 0x3c, !PT ;  /* 0x0000000e071c7212 */ /* 0x000fe200078e3cff */
[--C-:B-1----:R-:W-:Y:S01]  /*152b0*/  IMAD.MOV.U32 R6, RZ, RZ, R0.reuse ;  /* 0x000000ffff067224 */ /* 0x102fe200078e0000 */
[----:B------:R-:W-:Y:S01]  /*152c0*/  SHF.R.S32.HI R7, RZ, 0x1f, R0 ;  /* 0x0000001fff077819 */ /* 0x000fe20000011400 */
[----:B------:R-:W5:Y:S01]  /*152d0*/  LD.E.128 R24, desc[UR50][R24.64] ;  /* 0x0000003218187980 */ /* 0x000f62000c101d00 */
[----:B------:R-:W-:-:S03]  /*152e0*/  UIMAD UR5, UR4, UR7, UR5 ;  /* 0x00000007040572a4 */ /* 0x000fc6000f8e0205 */
[----:B------:R-:W5:Y:S01]  /*152f0*/  LD.E.128 R48, desc[UR50][R48.64] ;  /* 0x0000003230307980 */ /* 0x000f62000c101d00 */
[----:B------:R-:W-:Y:S01]  /*15300*/  IMAD.WIDE.U32 R6, R5, UR4, R6 ;  /* 0x0000000405067c25 */ /* 0x000fe2000f8e0006 */
[----:B------:R-:W-:Y:S02]  /*15310*/  ULDC.64 UR6, c[0x0][0xae0] ;  /* 0x0002b80000067ab9 */ /* 0x000fe40000000a00 */
        /* <DEDUP_REMOVED lines=9> */
[----:B------:R-:W-:Y:S01]  /*153b0*/  UIMAD UR4, UR9, UR6, URZ ;  /* 0x00000006090472a4 */ /* 0x000fe2000f8e023f */
[----:B------:R-:W-:Y:S01]  /*153c0*/  @!PT LDS RZ, [RZ] ;  /* 0x00000000fffff984 */ /* 0x000fe20000000800 */
[----:B------:R-:W-:Y:S01]  /*153d0*/  @!PT LDS RZ, [RZ] ;  /* 0x00000000fffff984 */ /* 0x000fe20000000800 */
[----:B------:R-:W-:Y:S01]  /*153e0*/  @!PT LDS RZ, [RZ] ;  /* 0x00000000fffff984 */ /* 0x000fe20000000800 */
[----:B------:R-:W-:Y:S01]  /*153f0*/  @!PT LDS RZ, [RZ] ;  /* 0x00000000fffff984 */ /* 0x000fe20000000800 */
[----:B------:R0:W-:Y:S06]  /*15400*/  MEMBAR.ALL.CTA ;  /* 0x0000000000007992 */ /* 0x0001ec0000008000 */
[----:B0-----:R-:W0:Y:S01]  /*15410*/  FENCE.VIEW.ASYNC.S ;  /* 0x00000000000073c6 */ /* 0x001e220000000000 */
[----:B------:R-:W-:-:S02]  /*15420*/  VIADD R7, R7, UR5 ;  /* 0x0000000507077c36 */ /* 0x000fc40008000000 */
[----:B------:R-:W-:Y:S01]  /*15430*/  IMAD.U32 R19, RZ, RZ, UR6 ;  /* 0x00000006ff137e24 */ /* 0x000fe2000f8e00ff */
[----:B------:R-:W-:Y:S01]  /*15440*/  UIMAD UR4, UR42, UR7, UR4 ;  /* 0x000000072a0472a4 */ /* 0x000fe2000f8e0204 */
[----:B------:R-:W-:Y:S02]  /*15450*/  IMAD R20, R23, -0x80, R20 ;  /* 0xffffff8017147824 */ /* 0x000fe400078e0214 */
[C---:B------:R-:W-:Y:S01]  /*15460*/  VIADD R5, R4.reuse, 0x20 ;  /* 0x0000002004057836 */ /* 0x040fe20000000000 */
[----:B------:R-:W-:Y:S01]  /*15470*/  ULDC.64 UR6, c[0x0][0xae8] ;  /* 0x0002ba0000067ab9 */ /* 0x000fe20000000a00 */
[----:B------:R-:W-:Y:S01]  /*15480*/  IMAD.WIDE.U32 R6, R19, UR42, R6 ;  /* 0x0000002a13067c25 */ /* 0x000fe2000f8e0006 */
[CC--:B------:R-:W-:Y:S02]  /*15490*/  ISETP.GE.AND P3, PT, R4.reuse, R20.reuse, PT ;  /* 0x000000140400720c */ /* 0x0c0fe40003f66270 */
[----:B------:R-:W-:Y:S01]  /*154a0*/  ISETP.GE.AND P0, PT, R5, R20, PT ;  /* 0x000000140500720c */ /* 0x000fe20003f06270 */
[----:B------:R-:W-:-:S02]  /*154b0*/  VIADD R5, R4, 0x40 ;  /* 0x0000004004057836 */ /* 0x000fc40000000000 */
[----:B------:R-:W-:Y:S01]  /*154c0*/  VIADD R7, R7, UR4 ;  /* 0x0000000407077c36 */ /* 0x000fe20008000000 */
[----:B------:R-:W-:Y:S01]  /*154d0*/  UIMAD UR4, UR13, UR6, URZ ;  /* 0x000000060d0472a4 */ /* 0x000fe2000f8e023f */
[----:B------:R-:W-:Y:S02]  /*154e0*/  VIADD R18, R4, 0x60 ;  /* 0x0000006004127836 */ /* 0x000fe40000000000 */
[----:B------:R-:W-:Y:S01]  /*154f0*/  VIADD R3, R3, 0x33420 ;  /* 0x0003342003037836 */ /* 0x000fe20000000000 */
[-C--:B------:R-:W-:Y:S01]  /*15500*/  ISETP.GE.AND P1, PT, R5, R20.reuse, PT ;  /* 0x000000140500720c */ /* 0x080fe20003f26270 */
[----:B------:R-:W-:Y:S01]  /*15510*/  IMAD.U32 R19, RZ, RZ, UR6 ;  /* 0x00000006ff137e24 */ /* 0x000fe2000f8e00ff */
[----:B------:R-:W-:Y:S01]  /*15520*/  SHF.R.S32.HI R5, RZ, 0x1f, R4 ;  /* 0x0000001fff057819 */ /* 0x000fe20000011404 */
[----:B------:R-:W-:Y:S01]  /*15530*/  UIMAD UR4, UR12, UR7, UR4 ;  /* 0x000000070c0472a4 */ /* 0x000fe2000f8e0204 */
[----:B------:R-:W-:Y:S01]  /*15540*/  ISETP.GE.AND P2, PT, R18, R20, PT ;  /* 0x000000141200720c */ /* 0x000fe20003f46270 */
[----:B------:R-:W-:Y:S01]  /*15550*/  IMAD.WIDE.U32 R18, R19, UR12, R6 ;  /* 0x0000000c13127c25 */ /* 0x000fe2000f8e0006 */
[----:B------:R-:W-:Y:S01]  /*15560*/  PRMT R3, RZ, 0x654, R3 ;  /* 0x00000654ff037816 */ /* 0x000fe20000000003 */
[----:B------:R-:W-:Y:S02]  /*15570*/  BSSY B1, `(.L_x_1198) ;  /* 0x0000018000017945 */ /* 0x000fe40003800000 */
[----:B------:R-:W-:Y:S01]  /*15580*/  IMAD.WIDE R6, R23, 0x80, R4 ;  /* 0x0000008017067825 */ /* 0x000fe200078e0204 */
[----:B0-----:R0:W-:Y:S03]  /*15590*/  SYNCS.ARRIVE.TRANS64.RED.A1T0 RZ, [R3+URZ], RZ ;  /* 0x000000ff03ff79a7 */ /* 0x0011e6000810043f */
[----:B------:R-:W-:Y:S01]  /*155a0*/  VIADD R23, R19, UR4 ;  /* 0x0000000413177c36 */ /* 0x000fe20008000000 */
[----:B------:R-:W-:Y:S06]  /*155b0*/  @P3 BRA `(.L_x_1199) ;  /* 0x00000000004c3947 */ /* 0x000fec0003800000 */
[C---:B------:R-:W-:Y:S01]  /*155c0*/  VIADD R4, R0.reuse, 0x40 ;  /* 0x0000004000047836 */ /* 0x040fe20000000000 */
[----:B------:R-:W-:Y:S01]  /*155d0*/  ULDC UR4, c[0x0][0xa8c] ;  /* 0x0002a30000047ab9 */ /* 0x000fe20000000800 */
[----:B------:R-:W-:Y:S01]  /*155e0*/  ULDC.64 UR6, c[0x0][0xad8] ;  /* 0x0002b60000067ab9 */ /* 0x000fe20000000a00 */
[C---:B------:R-:W-:Y:S01]  /*155f0*/  VIADD R20, R0.reuse, 0x80 ;  /* 0x0000008000147836 */ /* 0x040fe20000000000 */
[----:B------:R-:W-:Y:S01]  /*15600*/  ISETP.GE.AND P3, PT, R0, UR4, PT ;  /* 0x0000000400007c0c */ /* 0x000fe2000bf66270 */
[----:B0-----:R-:W-:Y:S01]  /*15610*/  IMAD R3, R7, UR6, RZ ;  /* 0x0000000607037c24 */ /* 0x001fe2000f8e02ff */
        /* <DEDUP_REMOVED lines=13> */
.L_x_1199:
[----:B------:R-:W-:Y:S05]  /*156f0*/  BSYNC B1 ;  /* 0x0000000000017941 */ /* 0x000fea0003800000 */
.L_x_1198:
[----:B------:R-:W-:Y:S04]  /*15700*/  BSSY B1, `(.L_x_1200) ;  /* 0x0000017000017945 */ /* 0x000fe80003800000 */
[----:B------:R-:W-:Y:S05]  /*15710*/  @P0 BRA `(.L_x_1201) ;  /* 0x0000000000540947 */ /* 0x000fea0003800000 */
[----:B0-----:R-:W-:Y:S01]  /*15720*/  IADD3 R3, P0, R6, 0x20, RZ ;  /* 0x0000002006037810 */ /* 0x001fe20007f1e0ff */
[C---:B------:R-:W-:Y:S01]  /*15730*/  VIADD R5, R0.reuse, 0x40 ;  /* 0x0000004000057836 */ /* 0x040fe20000000000 */
[----:B------:R-:W-:Y:S01]  /*15740*/  ULDC UR4, c[0x0][0xa8c] ;  /* 0x0002a30000047ab9 */ /* 0x000fe20000000800 */
[----:B------:R-:W-:Y:S01]  /*15750*/  ULDC.64 UR6, c[0x0][0xad8] ;  /* 0x0002b60000067ab9 */ /* 0x000fe20000000a00 */
[C---:B-1----:R-:W-:Y:S01]  /*15760*/  VIADD R21, R0.reuse, 0x80 ;  /* 0x0000008000157836 */ /* 0x042fe20000000000 */
[----:B------:R-:W-:Y:S01]  /*15770*/  ISETP.GE.AND P3, PT, R0, UR4, PT ;  /* 0x0000000400007c0c */ /* 0x000fe2000bf66270 */
[----:B------:R-:W-:Y:S01]  /*15780*/  IMAD.X R4, RZ, RZ, R7, P0 ;  /* 0x000000ffff047224 */ /* 0x000fe200000e0607 */
[----:B------:R-:W-:Y:S01]  /*15790*/  ISETP.GE.AND P4, PT, R5, UR4, PT ;  /* 0x0000000405007c0c */ /* 0x000fe2000bf86270 */
[----:B------:R-:W-:Y:S01]  /*157a0*/  IMAD.MOV.U32 R5, RZ, RZ, R23 ;  /* 0x000000ffff057224 */ /* 0x000fe200078e0017 */
[----:B------:R-:W-:Y:S01]  /*157b0*/  ISETP.GE.AND P5, PT, R21, UR4, PT ;  /* 0x0000000415007c0c */ /* 0x000fe2000bfa6270 */
[----:B------:R-:W-:-:S02]  /*157c0*/  IMAD R20, R4, UR6, RZ ;  /* 0x0000000604147c24 */ /* 0x000fc4000f8e02ff */
[----:B------:R-:W-:-:S04]  /*157d0*/  IMAD.MOV.U32 R4, RZ, RZ, R18 ;  /* 0x000000ffff047224 */ /* 0x000fc800078e0012 */
[----:B------:R-:W-:-:S04]  /*157e0*/  IMAD.WIDE.U32 R4, R3, UR6, R4 ;  /* 0x0000000603047c25 */ /* 0x000fc8000f8e0004 */
[----:B------:R-:W-:Y:S01]  /*157f0*/  IMAD R3, R3, UR7, R20 ;  /* 0x0000000703037c24 */ /* 0x000fe2000f8e0214 */
[----:B------:R-:W-:Y:S02]  /*15800*/  ULDC.64 UR6, c[0x0][0xa80] ;  /* 0x0002a00000067ab9 */ /* 0x000fe40000000a00 */
[----:B------:R-:W-:Y:S01]  /*15810*/  LEA R20, P0, R4, UR6, 0x1 ;  /* 0x0000000604147c11 */ /* 0x000fe2000f8008ff */
[----:B------:R-:W-:-:S05]  /*15820*/  IMAD.IADD R3, R5, 0x1, R3 ;  /* 0x0000000105037824 */ /* 0x000fca00078e0203 */
[----:B------:R-:W-:-:S05]  /*15830*/  LEA.HI.X R21, R4, UR7, R3, 0x1, P0 ;  /* 0x0000000704157c11 */ /* 0x000fca00080f0c03 */
[----:B-----5:R2:W-:Y:S04]  /*15840*/  @!P3 STG.E.128 desc[UR50][R20.64], R36 ;  /* 0x000000241400b986 */ /* 0x0205e8000c101d32 */
[----:B------:R2:W-:Y:S04]  /*15850*/  @!P4 STG.E.128 desc[UR50][R20.64+0x80], R44 ;  /* 0x0000802c1400c986 */ /* 0x0005e8000c101d32 */
[----:B------:R2:W-:Y:S02]  /*15860*/  @!P5 STG.E.128 desc[UR50][R20.64+0x100], R52 ;  /* 0x000100341400d986 */ /* 0x0005e4000c101d32 */
.L_x_1201:
[----:B------:R-:W-:Y:S05]  /*15870*/  BSYNC B1 ;  /* 0x0000000000017941 */ /* 0x000fea0003800000 */
.L_x_1200:
[----:B------:R-:W-:Y:S04]  /*15880*/  BSSY B1, `(.L_x_1202) ;  /* 0x0000017000017945 */ /* 0x000fe80003800000 */
[----:B------:R-:W-:Y:S05]  /*15890*/  @P1 BRA `(.L_x_1203) ;  /* 0x0000000000541947 */ /* 0x000fea0003800000 */
[----:B0-----:R-:W-:Y:S01]  /*158a0*/  IADD3 R3, P0, R6, 0x40, RZ ;  /* 0x0000004006037810 */ /* 0x001fe20007f1e0ff */
[C---:B------:R-:W-:Y:S01]  /*158b0*/  VIADD R5, R0.reuse, 0x40 ;  /* 0x0000004000057836 */ /* 0x040fe20000000000 */
[----:B------:R-:W-:Y:S01]  /*158c0*/  ULDC UR4, c[0x0][0xa8c] ;  /* 0x0002a30000047ab9 */ /* 0x000fe20000000800 */
[----:B------:R-:W-:Y:S01]  /*158d0*/  ULDC.64 UR6, c[0x0][0xad8] ;  /* 0x0002b60000067ab9 */ /* 0x000fe20000000a00 */
[C---:B-12---:R-:W-:Y:S01]  /*158e0*/  VIADD R21, R0.reuse, 0x80 ;  /* 0x0000008000157836 */ /* 0x046fe20000000000 */
        /* <DEDUP_REMOVED lines=16> */
.L_x_1203:
[----:B------:R-:W-:Y:S05]  /*159f0*/  BSYNC B1 ;  /* 0x0000000000017941 */ /* 0x000fea0003800000 */
.L_x_1202:
[----:B------:R-:W-:Y:S05]  /*15a00*/  @P2 BRA `(.L_x_1204) ;  /* 0x0000000c00282947 */ /* 0x000fea0003800000 */
[----:B0-----:R-:W-:Y:S01]  /*15a10*/  IADD3 R3, P0, R6, 0x60, RZ ;  /* 0x0000006006037810 */ /* 0x001fe20007f1e0ff */
[----:B------:R-:W-:Y:S01]  /*15a20*/  ULDC.64 UR4, c[0x0][0xad8] ;  /* 0x0002b60000047ab9 */ /* 0x000fe20000000a00 */
[----:B------:R-:W-:Y:S01]  /*15a30*/  IMAD.MOV.U32 R4, RZ, RZ, R18 ;  /* 0x000000ffff047224 */ /* 0x000fe200078e0012 */
[----:B------:R-:W-:Y:S01]  /*15a40*/  ULDC.64 UR6, c[0x0][0xa80] ;  /* 0x0002a00000067ab9 */ /* 0x000fe20000000a00 */
[----:B------:R-:W-:Y:S02]  /*15a50*/  IMAD.MOV.U32 R5, RZ, RZ, R23 ;  /* 0x000000ffff057224 */ /* 0x000fe400078e0017 */
[----:B------:R-:W-:Y:S02]  /*15a60*/  IMAD.X R6, RZ, RZ, R7, P0 ;  /* 0x000000ffff067224 */ /* 0x000fe400000e0607 */
[----:B------:R-:W-:Y:S02]  /*15a70*/  VIADD R7, R0, 0x40 ;  /* 0x0000004000077836 */ /* 0x000fe40000000000 */
[----:B------:R-:W-:-:S02]  /*15a80*/  IMAD R6, R6, UR4, RZ ;  /* 0x0000000406067c24 */ /* 0x000fc4000f8e02ff */
[C---:B------:R-:W-:Y:S01]  /*15a90*/  IMAD.WIDE.U32 R4, R3.reuse, UR4, R4 ;  /* 0x0000000403047c25 */ /* 0x040fe2000f8e0004 */
[----:B------:R-:W-:Y:S02]  /*15aa0*/  ULDC UR4, c[0x0][0xa8c] ;  /* 0x0002a30000047ab9 */ /* 0x000fe40000000800 */
[C---:B------:R-:W-:Y:S01]  /*15ab0*/  ISETP.GE.AND P1, PT, R0.reuse, UR4, PT ;  /* 0x0000000400007c0c */ /* 0x040fe2000bf26270 */
[----:B------:R-:W-:Y:S01]  /*15ac0*/  IMAD R3, R3, UR5, R6 ;  /* 0x0000000503037c24 */ /* 0x000fe2000f8e0206 */
[----:B------:R-:W-:Y:S01]  /*15ad0*/  ISETP.GE.AND P2, PT, R7, UR4, PT ;  /* 0x0000000407007c0c */ /* 0x000fe2000bf46270 */
        /* <DEDUP_REMOVED lines=10> */
.L_x_1196:
        /* <DEDUP_REMOVED lines=20> */
[----:B------:R-:W-:Y:S01]  /*15cc0*/  USHF.R.S32.HI UR6, URZ, 0x1f, UR42 ;  /* 0x0000001f3f067899 */ /* 0x000fe2000801142a */
[----:B------:R-:W-:Y:S01]  /*15cd0*/  ISETP.GT.AND P0, PT, R7, 0x7f, PT ;  /* 0x0000007f0700780c */ /* 0x000fe20003f04270 */
[----:B------:R-:W-:-:S12]  /*15ce0*/  @P2 BRA `(.L_x_1205) ;  /* 0x0000000000102947 */ /* 0x000fd80003800000 */
[----:B------:R-:W-:Y:S05]  /*15cf0*/  @!P1 BRA `(.L_x_1205) ;  /* 0x00000000000c9947 */ /* 0x000fea0003800000 */
[----:B------:R-:W2:Y:S04]  /*15d00*/  LDG.E R7, desc[UR50][R8.64] ;  /* 0x0000003208077981 */ /* 0x000ea8000c1e1900 */
[----:B-----5:R-:W2:Y:S02]  /*15d10*/  LDG.E R12, desc[UR50][R8.64+0x4] ;  /* 0x00000432080c7981 */ /* 0x020ea4000c1e1900 */
[----:B--2---:R-:W-:-:S07]  /*15d20*/  IMAD.IADD R12, R12, 0x1, -R7 ;  /* 0x000000010c0c7824 */ /* 0x004fce00078e0a07 */
.L_x_1205:
[----:B------:R-:W-:Y:S01]  /*15d30*/  USHF.R.S32.HI UR4, URZ, 0x1f, UR36 ;  /* 0x0000001f3f047899 */ /* 0x000fe20008011424 */
[----:B------:R-:W-:Y:S01]  /*15d40*/  BSSY B1, `(.L_x_1206) ;  /* 0x000001d000017945 */ /* 0x000fe20003800000 */
[----:B------:R-:W-:Y:S01]  /*15d50*/  USEL UR8, UR36, URZ, !UP0 ;  /* 0x0000003f24087287 */ /* 0x000fe2000c000000 */
[----:B-1----:R-:W-:Y:S01]  /*15d60*/  SHF.R.S32.HI R11, RZ, 0x1f, R0 ;  /* 0x0000001fff0b7819 */ /* 0x002fe20000011400 */
[----:B------:R-:W-:Y:S01]  /*15d70*/  USEL UR7, UR4, URZ, !UP0 ;  /* 0x0000003f04077287 */ /* 0x000fe2000c000000 */
[----:B-----5:R-:W-:Y:S01]  /*15d80*/  SHF.R.S32.HI R10, RZ, 0x1f, R3 ;  /* 0x0000001fff0a7819 */ /* 0x020fe20000011403 */
[----:B------:R-:W-:Y:S10]  /*15d90*/  @P0 BRA `(.L_x_1207) ;  /* 0x00000000005c0947 */ /* 0x000ff40003800000 */
[----:B------:R-:W-:-:S04]  /*15da0*/  IMAD R6, R23, 0x80, R104 ;  /* 0x0000008017067824 */ /* 0x000fc800078e0268 */
        /* <DEDUP_REMOVED lines=22> */
.L_x_1207:
[----:B------:R-:W-:Y:S05]  /*15f10*/  BSYNC B1 ;  /* 0x0000000000017941 */ /* 0x000fea0003800000 */
.L_x_1206:
[----:B------:R-:W-:Y:S01]  /*15f20*/  ULDC.64 UR4, c[0x0][0xaa0] ;  /* 0x0002a80000047ab9 */ /* 0x000fe20000000a00 */
[----:B------:R-:W-:Y:S01]  /*15f30*/  IMAD.MOV.U32 R6, RZ, RZ, R0 ;  /* 0x000000ffff067224 */ /* 0x000fe200078e0000 */
[----:B------:R-:W-:Y:S01]  /*15f40*/  ULDC.64 UR10, c[0x0][0xae0] ;  /* 0x0002b800000a7ab9 */ /* 0x000fe20000000a00 */
[----:B0-----:R-:W-:Y:S01]  /*15f50*/  IMAD.MOV.U32 R7, RZ, RZ, R11 ;  /* 0x000000ffff077224 */ /* 0x001fe200078e000b */
[----:B------:R-:W-:Y:S01]  /*15f60*/  BSSY B1, `(.L_x_1208) ;  /* 0x000002e000017945 */ /* 0x000fe20003800000 */
[----:B------:R-:W-:Y:S02]  /*15f70*/  IMAD R8, R10, UR4, RZ ;  /* 0x000000040a087c24 */ /* 0x000fe4000f8e02ff */
[----:B------:R-:W-:Y:S01]  /*15f80*/  IMAD.WIDE.U32 R6, R3, UR4, R6 ;  /* 0x0000000403067c25 */ /* 0x000fe2000f8e0006 */
[----:B------:R-:W-:-:S03]  /*15f90*/  UIMAD UR4, UR6, UR10, URZ ;  /* 0x0000000a060472a4 */ /* 0x000fc6000f8e023f */
[----:B------:R-:W-:Y:S01]  /*15fa0*/  IMAD R3, R3, UR5, R8 ;  /* 0x0000000503037c24 */ /* 0x000fe2000f8e0208 */
[----:B------:R-:W-:Y:S01]  /*15fb0*/  UIMAD UR4, UR42, UR11, UR4 ;  /* 0x0000000b2a0472a4 */ /* 0x000fe2000f8e0204 */
[----:B------:R-:W-:Y:S02]  /*15fc0*/  IMAD.U32 R5, RZ, RZ, UR10 ;  /* 0x0000000aff057e24 */ /* 0x000fe4000f8e00ff */
[----:B------:R-:W-:Y:S01]  /*15fd0*/  IMAD.IADD R7, R7, 0x1, R3 ;  /* 0x0000000107077824 */ /* 0x000fe200078e0203 */
[----:B------:R-:W-:Y:S01]  /*15fe0*/  ULDC.64 UR10, c[0x0][0xae8] ;  /* 0x0002ba00000a7ab9 */ /* 0x000fe20000000a00 */
[----:B------:R-:W-:Y:S02]  /*15ff0*/  IMAD R3, R23, -0x80, R12 ;  /* 0xffffff8017037824 */ /* 0x000fe400078e020c */
[----:B------:R-:W-:Y:S01]  /*16000*/  IMAD.WIDE.U32 R6, R5, UR42, R6 ;  /* 0x0000002a05067c25 */ /* 0x000fe2000f8e0006 */
[----:B------:R-:W-:Y:S02]  /*16010*/  SHF.R.S32.HI R5, RZ, 0x1f, R4 ;  /* 0x0000001fff057819 */ /* 0x000fe40000011404 */
[C---:B------:R-:W-:Y:S01]  /*16020*/  ISETP.GE.AND P3, PT, R4.reuse, R3, PT ;  /* 0x000000030400720c */ /* 0x040fe20003f66270 */
[----:B------:R-:W-:Y:S01]  /*16030*/  VIADD R7, R7, UR4 ;  /* 0x0000000407077c36 */ /* 0x000fe20008000000 */
[----:B------:R-:W-:Y:S01]  /*16040*/  UIMAD UR4, UR7, UR10, URZ ;  /* 0x0000000a070472a4 */ /* 0x000fe2000f8e023f */
[----:B------:R-:W-:-:S02]  /*16050*/  VIADD R8, R4, 0x20 ;  /* 0x0000002004087836 */ /* 0x000fc40000000000 */
[----:B------:R-:W-:Y:S01]  /*16060*/  IMAD.U32 R9, RZ, RZ, UR10 ;  /* 0x0000000aff097e24 */ /* 0x000fe2000f8e00ff */
[----:B------:R-:W-:Y:S01]  /*16070*/  UIMAD UR4, UR8, UR11, UR4 ;  /* 0x0000000b080472a4 */ /* 0x000fe2000f8e0204 */
[----:B------:R-:W-:Y:S01]  /*16080*/  VIADD R10, R4, 0x40 ;  /* 0x00000040040a7836 */ /* 0x000fe20000000000 */
[----:B------:R-:W-:Y:S01]  /*16090*/  ISETP.GE.AND P2, PT, R8, R3, PT ;  /* 0x000000030800720c */ /* 0x000fe20003f46270 */
[----:B------:R-:W-:-:S03]  /*160a0*/  IMAD.WIDE.U32 R6, R9, UR8, R6 ;  /* 0x0000000809067c25 */ /* 0x000fc6000f8e0006 */
[----:B------:R-:W-:Y:S01]  /*160b0*/  ISETP.GE.AND P1, PT, R10, R3, PT ;  /* 0x000000030a00720c */ /* 0x000fe20003f26270 */
[----:B------:R-:W-:Y:S02]  /*160c0*/  VIADD R8, R4, 0x60 ;  /* 0x0000006004087836 */ /* 0x000fe40000000000 */
[----:B------:R-:W-:-:S03]  /*160d0*/  VIADD R11, R7, UR4 ;  /* 0x00000004070b7c36 */ /* 0x000fc60008000000 */
[----:B------:R-:W-:Y:S01]  /*160e0*/  ISETP.GE.AND P0, PT, R8, R3, PT ;  /* 0x000000030800720c */ /* 0x000fe20003f06270 */
[----:B------:R-:W-:Y:S01]  /*160f0*/  IMAD.WIDE R8, R23, 0x80, R4 ;  /* 0x0000008017087825 */ /* 0x000fe200078e0204 */
[----:B------:R-:W-:Y:S11]  /*16100*/  @P3 BRA `(.L_x_1209) ;  /* 0x00000000004c3947 */ /* 0x000ff60003800000 */
[C---:B------:R-:W-:Y:S01]  /*16110*/  VIADD R4, R0.reuse, 0x40 ;  /* 0x0000004000047836 */ /* 0x040fe20000000000 */
[----:B------:R-:W-:Y:S01]  /*16120*/  ULDC UR4, c[0x0][0xa8c] ;  /* 0x0002a30000047ab9 */ /* 0x000fe20000000800 */
[----:B------:R-:W-:Y:S01]  /*16130*/  ULDC.64 UR6, c[0x0][0xad8] ;  /* 0x0002b60000067ab9 */ /* 0x000fe20000000a00 */
        /* <DEDUP_REMOVED lines=16> */
.L_x_1209:
[----:B------:R-:W-:Y:S05]  /*16240*/  BSYNC B1 ;  /* 0x0000000000017941 */ /* 0x000fea0003800000 */
.L_x_1208:
[----:B------:R-:W-:Y:S04]  /*16250*/  BSSY B1, `(.L_x_1210) ;  /* 0x0000017000017945 */ /* 0x000fe80003800000 */
[----:B------:R-:W-:Y:S05]  /*16260*/  @P2 BRA `(.L_x_1211) ;  /* 0x0000000000542947 */ /* 0x000fea0003800000 */
[----:B------:R-:W-:Y:S01]  /*16270*/  IADD3 R3, P2, R8, 0x20, RZ ;  /* 0x0000002008037810 */ /* 0x000fe20007f5e0ff */
[C---:B------:R-:W-:Y:S01]  /*16280*/  VIADD R5, R0.reuse, 0x40 ;  /* 0x0000004000057836 */ /* 0x040fe20000000000 */
[----:B------:R-:W-:Y:S01]  /*16290*/  ULDC UR4, c[0x0][0xa8c] ;  /* 0x0002a30000047ab9 */ /* 0x000fe20000000800 */
[----:B------:R-:W-:Y:S01]  /*162a0*/  ULDC.64 UR6, c[0x0][0xad8] ;  /* 0x0002b60000067ab9 */ /* 0x000fe20000000a00 */
[C---:B0-----:R-:W-:Y:S01]  /*162b0*/  VIADD R12, R0.reuse, 0x80 ;  /* 0x00000080000c7836 */ /* 0x041fe20000000000 */
        /* <DEDUP_REMOVED lines=16> */
.L_x_1211:
[----:B------:R-:W-:Y:S05]  /*163c0*/  BSYNC B1 ;  /* 0x0000000000017941 */ /* 0x000fea0003800000 */
.L_x_1210:
[----:B------:R-:W-:Y:S04]  /*163d0*/  BSSY B1, `(.L_x_1212) ;  /* 0x0000017000017945 */ /* 0x000fe80003800000 */
[----:B------:R-:W-:Y:S05]  /*163e0*/  @P1 BRA `(.L_x_1213) ;  /* 0x0000000000541947 */ /* 0x000fea0003800000 */
[----:B------:R-:W-:Y:S01]  /*163f0*/  IADD3 R3, P1, R8, 0x40, RZ ;  /* 0x0000004008037810 */ /* 0x000fe20007f3e0ff */
[C---:B------:R-:W-:Y:S01]  /*16400*/  VIADD R5, R0.reuse, 0x40 ;  /* 0x0000004000057836 */ /* 0x040fe20000000000 */
[----:B------:R-:W-:Y:S01]  /*16410*/  ULDC UR4, c[0x0][0xa8c] ;  /* 0x0002a30000047ab9 */ /* 0x000fe20000000800 */
[----:B------:R-:W-:Y:S01]  /*16420*/  ULDC.64 UR6, c[0x0][0xad8] ;  /* 0x0002b60000067ab9 */ /* 0x000fe20000000a00 */
[C---:B01----:R-:W-:Y:S01]  /*16430*/  VIADD R12, R0.reuse, 0x80 ;  /* 0x00000080000c7836 */ /* 0x043fe20000000000 */
        /* <DEDUP_REMOVED lines=16> */
.L_x_1213:
[----:B------:R-:W-:Y:S05]  /*16540*/  BSYNC B1 ;  /* 0x0000000000017941 */ /* 0x000fea0003800000 */
.L_x_1212:
[----:B------:R-:W-:Y:S05]  /*16550*/  @P0 BRA `(.L_x_1204) ;  /* 0x0000000000540947 */ /* 0x000fea0003800000 */
[----:B------:R-:W-:Y:S01]  /*16560*/  IADD3 R3, P0, R8, 0x60, RZ ;  /* 0x0000006008037810 */ /* 0x000fe20007f1e0ff */
[----:B------:R-:W-:Y:S01]  /*16570*/  ULDC UR4, c[0x0][0xa8c] ;  /* 0x0002a30000047ab9 */ /* 0x000fe20000000800 */
[----:B------:R-:W-:Y:S01]  /*16580*/  IMAD.MOV.U32 R4, RZ, RZ, R6 ;  /* 0x000000ffff047224 */ /* 0x000fe200078e0006 */
[----:B------:R-:W-:Y:S01]  /*16590*/  ULDC.64 UR6, c[0x0][0xad8] ;  /* 0x0002b60000067ab9 */ /* 0x000fe20000000a00 */
[----:B------:R-:W-:Y:S01]  /*165a0*/  IMAD.MOV.U32 R5, RZ, RZ, R11 ;  /* 0x000000ffff057224 */ /* 0x000fe200078e000b */
[C---:B------:R-:W-:Y:S01]  /*165b0*/  ISETP.GE.AND P1, PT, R0.reuse, UR4, PT ;  /* 0x0000000400007c0c */ /* 0x040fe2000bf26270 */
[----:B------:R-:W-:Y:S02]  /*165c0*/  IMAD.X R8, RZ, RZ, R9, P0 ;  /* 0x000000ffff087224 */ /* 0x000fe400000e0609 */
        /* <DEDUP_REMOVED lines=14> */
.L_x_1204:
[----:B------:R-:W-:Y:S05]  /*166b0*/  BSYNC B0 ;  /* 0x0000000000007941 */ /* 0x000fea0003800000 */
.L_x_1195:
[----:B------:R-:W-:Y:S02]  /*166c0*/  ULDC UR4, c[0x0][0xc14] ;  /* 0x0003050000047ab9 */ /* 0x000fe40000000800 */
[----:B------:R-:W-:-:S06]  /*166d0*/  UISETP.GE.AND UP0, UPT, UR48, UR4, UPT ;  /* 0x000000043000728c */ /* 0x000fcc000bf06270 */
[----:B------:R-:W-:-:S13]  /*166e0*/  PLOP3.LUT P0, PT, PT, PT, UP0, 0x80, 0x0 ;  /* 0x000000000000781c */ /* 0x000fda0003f0f008 */
[----:B------:R-:W-:Y:S05]  /*166f0*/  @!P0 BRA `(.L_x_1214) ;  /* 0xfffffea400908947 */ /* 0x000fea000383ffff */
[----:B------:R-:W-:Y:S05]  /*16700*/  EXIT ;  /* 0x000000000000794d */ /* 0x000fea0003800000 */
.L_x_1109:
[----:B------:R-:W-:-:S08]  /*16710*/  NOP ;  /* 0x0000000000007918 */ /* 0x000fd00000000000 */
[----:B------:R-:W0:-:S00]  /*16720*/  USETMAXREG.DEALLOC.CTAPOOL 0x18 ;  /* 0x00000018000079c8 */ /* 0x000e0000080e0500 */
[----:B0-----:R-:W-:Y:S01]  /*16730*/  LOP3.LUT R0, R0, 0x3, RZ, 0xc0, !PT ;  /* 0x0000000300007812 */ /* 0x001fe200078ec0ff */
[----:B------:R-:W-:Y:S01]  /*16740*/  IMAD.MOV.U32 R6, RZ, RZ, RZ ;  /* 0x000000ffff067224 */ /* 0x000fe200078e00ff */
[----:B------:R-:W-:-:S04]  /*16750*/  LOP3.LUT R16, R16, 0xfffffffd, RZ, 0xc0, !PT ;  /* 0xfffffffd10107812 */ /* 0x000fc800078ec0ff */
[----:B------:R-:W0:Y:S02]  /*16760*/  SHFL.IDX PT, R0, R0, RZ, 0x1f ;  /* 0x00001fff00007589 */ /* 0x000e2400000e0000 */
[----:B0-----:R-:W-:-:S13]  /*16770*/  ISETP.NE.AND P0, PT, R0, RZ, PT ;  /* 0x000000ff0000720c */ /* 0x001fda0003f05270 */
[----:B------:R-:W-:Y:S01]  /*16780*/  @P0 LOP3.LUT R16, R16, 0x2, RZ, 0xfc, !PT ;  /* 0x0000000210100812 */ /* 0x000fe200078efcff */
[----:B------:R-:W-:Y:S06]  /*16790*/  @!P0 BRA `(.L_x_1215) ;  /* 0x00000000002c8947 */ /* 0x000fec0003800000 */
[----:B------:R-:W0:Y:S08]  /*167a0*/  S2UR UR5, SR_CgaCtaId ;  /* 0x00000000000579c3 */ /* 0x000e300000008800 */
[----:B------:R-:W-:Y:S06]  /*167b0*/  BAR.SYNC.DEFER_BLOCKING 0x5, 0x180 ;  /* 0x0146000000007b1d */ /* 0x000fec0000010000 */
[----:B------:R-:W-:-:S02]  /*167c0*/  UMOV UR4, 0x400 ;  /* 0x0000040000047882 */ /* 0x000fc40000000000 */
[----:B0-----:R-:W-:-:S09]  /*167d0*/  ULEA UR4, UR5, UR4, 0x18 ;  /* 0x0000000405047291 */ /* 0x001fd2000f8ec03f */
[----:B------:R-:W0:Y:S04]  /*167e0*/  LDS.128 R4, [UR4+0x334d0] ;  /* 0x0334d004ff047984 */ /* 0x000e280008000c00 */
[----:B0-----:R0:W-:Y:S01]  /*167f0*/  STL [R1+0x4], R5 ;  /* 0x0000040501007387 */ /* 0x0011e20000100800 */
[----:B------:R-:W-:Y:S02]  /*16800*/  R2UR UR45, R7 ;  /* 0x00000000072d72ca */ /* 0x000fe400000e0000 */
[----:B------:R-:W-:Y:S01]  /*16810*/  R2UR UR38, R6 ;  /* 0x00000000062672ca */ /* 0x000fe200000e0000 */
[----:B------:R0:W-:Y:S01]  /*16820*/  STL [R1], R4 ;  /* 0x0000000401007387 */ /* 0x0001e20000100800 */
[----:B------:R-:W-:Y:S06]  /*16830*/  BAR.ARV 0x4, 0x180 ;  /* 0x0106000000007b1d */ /* 0x000fec0000002000 */
[----:B------:R-:W-:Y:S07]  /*16840*/  BRA `(.L_x_1216) ;  /* 0x0000000800bc7947 */ /* 0x000fee0003800000 */
.L_x_1215:
[----:B------:R-:W0:Y:S01]  /*16850*/  S2R R0, SR_TID.X ;  /* 0x0000000000007919 */ /* 0x000e220000002100 */
        /* <DEDUP_REMOVED lines=23> */
[----:B------:R-:W1:Y:S02]  /*169d0*/  SHFL.UP PT, R2, R3, 0x8, RZ ;  /* 0x0500000003027989 */ /* 0x000e6400000e00ff */
[----:B-1----:R-:W-:-:S05]  /*169e0*/  SEL R2, R2, RZ, P4 ;  /* 0x000000ff02027207 */ /* 0x002fca0002000000 */
[----:B------:R-:W-:-:S05]  /*169f0*/  IMAD.IADD R2, R3, 0x1, R2 ;  /* 0x0000000103027824 */ /* 0x000fca00078e0202 */
[----:B------:R-:W1:Y:S02]  /*16a00*/  SHFL.UP PT, R4, R2, 0x10, RZ ;  /* 0x0600000002047989 */ /* 0x000e6400000e00ff */
[----:B-1----:R-:W-:-:S05]  /*16a10*/  SEL R7, R4, RZ, P5 ;  /* 0x000000ff04077207 */ /* 0x002fca0002800000 */
[----:B------:R-:W-:Y:S02]  /*16a20*/  IMAD.IADD R10, R2, 0x1, R7 ;  /* 0x00000001020a7824 */ /* 0x000fe400078e0207 */
[----:B------:R-:W1:Y:S03]  /*16a30*/  LDC R7, c[0x0][0xc10] ;  /* 0x00030400ff077b82 */ /* 0x000e660000000800 */
        /* <DEDUP_REMOVED lines=10> */
.L_x_1221:
        /* <DEDUP_REMOVED lines=14> */
.L_x_1220:
[----:B------:R-:W-:Y:S05]  /*16bc0*/  BSYNC B0 ;  /* 0x0000000000007941 */ /* 0x000fea0003800000 */
.L_x_1219:
        /* <DEDUP_REMOVED lines=22> */
.L_x_1217:
[----:B------:R-:W-:Y:S01]  /*16d30*/  IMAD.IADD R11, R9, 0x1, -R8 ;  /* 0x00000001090b7824 */ /* 0x000fe200078e0a08 */
[----:B------:R-:W-:-:S03]  /*16d40*/  ULDC.64 UR4, c[0x0][0xc68] ;  /* 0x00031a0000047ab9 */ /* 0x000fc60000000a00 */
[----:B------:R-:W-:-:S05]  /*16d50*/  IMAD R3, R10, R7, R11 ;  /* 0x000000070a037224 */ /* 0x000fca00078e020b */
[----:B------:R-:W-:-:S13]  /*16d60*/  ISETP.GT.AND P0, PT, R3, R0, PT ;  /* 0x000000000300720c */ /* 0x000fda0003f04270 */
[----:B------:R-:W-:Y:S02]  /*16d70*/  VOTEU.ANY UR7, UPT, !P0 ;  /* 0x0000000000077886 */ /* 0x000fe400040e0100 */
[----:B------:R-:W-:-:S04]  /*16d80*/  UPOPC UR6, UR7 ;  /* 0x00000007000672bf */ /* 0x000fc80008000000 */
[----:B------:R-:W-:-:S04]  /*16d90*/  UIADD3 UR45, UR6, UR45, URZ ;  /* 0x0000002d062d7290 */ /* 0x000fc8000fffe03f */
[----:B------:R-:W-:-:S06]  /*16da0*/  UIMAD.WIDE UR4, UR45, 0x4, UR4 ;  /* 0x000000042d0478a5 */ /* 0x000fcc000f8e0204 */
[----:B------:R-:W-:Y:S02]  /*16db0*/  IMAD.U32 R2, RZ, RZ, UR4 ;  /* 0x00000004ff027e24 */ /* 0x000fe4000f8e00ff */
[----:B------:R-:W-:-:S05]  /*16dc0*/  IMAD.U32 R3, RZ, RZ, UR5 ;  /* 0x00000005ff037e24 */ /* 0x000fca000f8e00ff */
[----:B------:R-:W2:Y:S01]  /*16dd0*/  LDG.E R9, desc[UR50][R2.64] ;  /* 0x0000003202097981 */ /* 0x000ea2000c1e1900 */
[----:B------:R-:W-:Y:S01]  /*16de0*/  IMAD.U32 R15, RZ, RZ, UR6 ;  /* 0x00000006ff0f7e24 */ /* 0x000fe2000f8e00ff */
[----:B------:R-:W-:-:S04]  /*16df0*/  ISETP.NE.AND P0, PT, RZ, UR7, PT ;  /* 0x00000007ff007c0c */ /* 0x000fc8000bf05270 */
[----:B------:R-:W2:Y:S02]  /*16e00*/  SHFL.IDX PT, R6, R6, R15, 0x1f ;  /* 0x00001f0f06067589 */ /* 0x000ea400000e0000 */
[----:B--2---:R-:W-:-:S05]  /*16e10*/  IMAD R8, R6, R9, RZ ;  /* 0x0000000906087224 */ /* 0x004fca00078e02ff */
[----:B------:R-:W-:-:S04]  /*16e20*/  IABS R12, R8 ;  /* 0x00000008000c7213 */ /* 0x000fc80000000000 */
[----:B------:R-:W0:Y:S08]  /*16e30*/  I2F.RP R13, R12 ;  /* 0x0000000c000d7306 */ /* 0x000e300000209400 */
[----:B0-----:R-:W0:Y:S02]  /*16e40*/  MUFU.RCP R13, R13 ;  /* 0x0000000d000d7308 */ /* 0x001e240000001000 */
[----:B0-----:R-:W-:-:S06]  /*16e50*/  VIADD R14, R13, 0xffffffe ;  /* 0x0ffffffe0d0e7836 */ /* 0x001fcc0000000000 */
[----:B------:R-:W0:Y:S02]  /*16e60*/  F2I.FTZ.U32.TRUNC.NTZ R3, R14 ;  /* 0x0000000e00037305 */ /* 0x000e24000021f000 */
[----:B0-----:R-:W-:Y:S01]  /*16e70*/  IMAD.MOV R17, RZ, RZ, -R3 ;  /* 0x000000ffff117224 */ /* 0x001fe200078e0a03 */
[----:B------:R-:W-:Y:S06]  /*16e80*/  @!P0 BRA `(.L_x_1222) ;  /* 0x00000000000c8947 */ /* 0x000fec0003800000 */
[----:B------:R-:W-:-:S06]  /*16e90*/  UIADD3 UR4, UR6, -0x1, URZ ;  /* 0xffffffff06047890 */ /* 0x000fcc000fffe03f */
[----:B------:R-:W-:-:S05]  /*16ea0*/  IMAD.U32 R13, RZ, RZ, UR4 ;  /* 0x00000004ff0d7e24 */ /* 0x000fca000f8e00ff */
[----:B------:R0:W1:Y:S02]  /*16eb0*/  SHFL.IDX PT, R4, R10, R13, 0x1f ;  /* 0x00001f0d0a047589 */ /* 0x00006400000e0000 */
.L_x_1222:
[----:B-1----:R-:W-:Y:S02]  /*16ec0*/  IMAD R4, R4, R7, R11 ;  /* 0x0000000704047224 */ /* 0x002fe400078e020b */
        /* <DEDUP_REMOVED lines=19> */
[----:B------:R-:W-:-:S05]  /*17000*/  @!P1 LOP3.LUT R2, RZ, R8, RZ, 0x33, !PT ;  /* 0x00000008ff029212 */ /* 0x000fca00078e33ff */
[----:B------:R-:W-:Y:S02]  /*17010*/  IMAD R0, R9, R2, RZ ;  /* 0x0000000209007224 */ /* 0x000fe400078e02ff */
[----:B------:R-:W-:Y:S02]  /*17020*/  IMAD.MOV R2, RZ, RZ, -R2 ;  /* 0x000000ffff027224 */ /* 0x000fe400078e0a02 */
[----:B-1----:R-:W-:Y:S02]  /*17030*/  IMAD.MOV R4, RZ, RZ, -R0 ;  /* 0x000000ffff047224 */ /* 0x002fe400078e0a00 */
[----:B------:R-:W-:Y:S02]  /*17040*/  IMAD R8, R8, R2, R11 ;  /* 0x0000000208087224 */ /* 0x000fe400078e020b */
[----:B------:R-:W-:Y:S01]  /*17050*/  IMAD.MOV.U32 R2, RZ, RZ, RZ ;  /* 0x000000ffff027224 */ /* 0x000fe200078e00ff */
[----:B------:R-:W-:-:S04]  /*17060*/  VIADDMNMX R7, R4, R7, R9, PT ;  /* 0x0000000704077246 */ /* 0x000fc80003800109 */
[-C--:B------:R-:W-:Y:S02]  /*17070*/  IABS R4, R7.reuse ;  /* 0x0000000700047213 */ /* 0x080fe40000000000 */
[----:B0-----:R-:W-:Y:S02]  /*17080*/  IABS R10, R7 ;  /* 0x00000007000a7213 */ /* 0x001fe40000000000 */
[----:B------:R-:W0:Y:S08]  /*17090*/  I2F.RP R9, R4 ;  /* 0x0000000400097306 */ /* 0x000e300000209400 */
[----:B0-----:R-:W0:Y:S02]  /*170a0*/  MUFU.RCP R9, R9 ;  /* 0x0000000900097308 */ /* 0x001e240000001000 */
[----:B0-----:R-:W-:Y:S01]  /*170b0*/  VIADD R3, R9, 0xffffffe ;  /* 0x0ffffffe09037836 */ /* 0x001fe20000000000 */
[----:B------:R-:W-:-:S05]  /*170c0*/  IABS R9, R8 ;  /* 0x0000000800097213 */ /* 0x000fca0000000000 */
[----:B------:R-:W0:Y:S02]  /*170d0*/  F2I.FTZ.U32.TRUNC.NTZ R3, R3 ;  /* 0x0000000300037305 */ /* 0x000e24000021f000 */
[----:B0-----:R-:W-:-:S04]  /*170e0*/  IMAD.MOV R11, RZ, RZ, -R3 ;  /* 0x000000ffff0b7224 */ /* 0x001fc800078e0a03 */
[----:B------:R-:W-:-:S04]  /*170f0*/  IMAD R11, R11, R4, RZ ;  /* 0x000000040b0b7224 */ /* 0x000fc800078e02ff */
[----:B------:R-:W-:-:S04]  /*17100*/  IMAD.HI.U32 R2, R3, R11, R2 ;  /* 0x0000000b03027227 */ /* 0x000fc800078e0002 */
[----:B------:R-:W-:Y:S02]  /*17110*/  IMAD.MOV R3, RZ, RZ, -R10 ;  /* 0x000000ffff037224 */ /* 0x000fe400078e0a0a */
        /* <DEDUP_REMOVED lines=8> */
[----:B------:R-:W-:Y:S01]  /*171a0*/  ISETP.GE.AND P2, PT, R3, RZ, PT ;  /* 0x000000ff0300720c */ /* 0x000fe20003f46270 */
[----:B------:R-:W-:-:S06]  /*171b0*/  IMAD.IADD R3, R8, 0x1, R0 ;  /* 0x0000000108037824 */ /* 0x000fcc00078e0200 */
[----:B------:R-:W-:-:S06]  /*171c0*/  @P0 VIADD R2, R2, 0x1 ;  /* 0x0000000102020836 */ /* 0x000fcc0000000000 */
[----:B------:R-:W-:Y:S01]  /*171d0*/  @!P2 IMAD.MOV R2, RZ, RZ, -R2 ;  /* 0x000000ffff02a224 */ /* 0x000fe200078e0a02 */
[----:B------:R-:W-:Y:S01]  /*171e0*/  @!P1 LOP3.LUT R2, RZ, R7, RZ, 0x33, !PT ;  /* 0x00000007ff029212 */ /* 0x000fe200078e33ff */
[----:B------:R-:W-:-:S04]  /*171f0*/  IMAD.MOV R7, RZ, RZ, -R7 ;  /* 0x000000ffff077224 */ /* 0x000fc800078e0a07 */
[----:B------:R-:W-:-:S05]  /*17200*/  IMAD R3, R2, R7, R3 ;  /* 0x0000000702037224 */ /* 0x000fca00078e0203 */
[----:B------:R-:W-:Y:S02]  /*17210*/  R2UR UR38, R3 ;  /* 0x00000000032672ca */ /* 0x000fe400000e0000 */
[----:B------:R-:W-:-:S05]  /*17220*/  LOP3.LUT R3, RZ, R2, RZ, 0x33, !PT ;  /* 0x00000002ff037212 */ /* 0x000fca00078e33ff */
[----:B------:R-:W-:-:S05]  /*17230*/  IMAD.IADD R0, R6, 0x1, R3 ;  /* 0x0000000106007824 */ /* 0x000fca00078e0203 */
[----:B------:R1:W-:Y:S01]  /*17240*/  STL [R1+0x4], R0 ;  /* 0x0000040001007387 */ /* 0x0003e20000100800 */
[----:B------:R-:W-:Y:S05]  /*17250*/  BRA `(.L_x_1223) ;  /* 0x00000000000c7947 */ /* 0x000fea0003800000 */
.L_x_1218:
[----:B------:R0:W-:Y:S01]  /*17260*/  STL [R1], R0 ;  /* 0x0000000001007387 */ /* 0x0001e20000100800 */
[----:B------:R-:W-:-:S03]  /*17270*/  UMOV UR38, URZ ;  /* 0x0000003f00267c82 */ /* 0x000fc60008000000 */
[----:B------:R0:W-:Y:S02]  /*17280*/  STL [R1+0x4], RZ ;  /* 0x000004ff01007387 */ /* 0x0001e40000100800 */
.L_x_1223:
[----:B------:R-:W2:Y:S04]  /*17290*/  LDL R2, [R1+0x4] ;  /* 0x0000040001027983 */ /* 0x000ea80000100800 */
[----:B------:R-:W3:Y:S01]  /*172a0*/  LDL R4, [R1] ;  /* 0x0000000001047983 */ /* 0x000ee20000100800 */
[----:B------:R-:W-:-:S13]  /*172b0*/  ISETP.NE.AND P0, PT, R5, RZ, PT ;  /* 0x000000ff0500720c */ /* 0x000fda0003f05270 */
[----:B------:R-:W4:Y:S01]  /*172c0*/  @!P0 S2R R3, SR_CgaCtaId ;  /* 0x0000000000038919 */ /* 0x000f220000008800 */
[----:B01----:R-:W-:Y:S01]  /*172d0*/  @!P0 MOV R0, 0x400 ;  /* 0x0000040000008802 */ /* 0x003fe20000000f00 */
[----:B------:R-:W-:Y:S02]  /*172e0*/  IMAD.U32 R6, RZ, RZ, UR38 ;  /* 0x00000026ff067e24 */ /* 0x000fe4000f8e00ff */
[----:B------:R-:W-:Y:S01]  /*172f0*/  IMAD.U32 R7, RZ, RZ, UR45 ;  /* 0x0000002dff077e24 */ /* 0x000fe2000f8e00ff */
[----:B----4-:R-:W-:Y:S01]  /*17300*/  @!P0 LEA R0, R3, R0, 0x18 ;  /* 0x0000000003008211 */ /* 0x010fe200078ec0ff */
[----:B--2---:R-:W-:-:S05]  /*17310*/  IMAD.MOV.U32 R5, RZ, RZ, R2 ;  /* 0x000000ffff057224 */ /* 0x004fca00078e0002 */
[----:B---3--:R1:W-:Y:S01]  /*17320*/  @!P0 STS.128 [R0+0x334d0], R4 ;  /* 0x0334d00400008388 */ /* 0x0083e20000000c00 */
[----:B------:R-:W-:Y:S06]  /*17330*/  BAR.ARV 0x5, 0x180 ;  /* 0x0146000000007b1d */ /* 0x000fec0000002000 */
.L_x_1216:
[----:B------:R-:W-:Y:S01]  /*17340*/  ULDC UR4, c[0x0][0xc14] ;  /* 0x0003050000047ab9 */ /* 0x000fe20000000800 */
[----:B------:R2:W-:Y:S01]  /*17350*/  STL [R1+0x20], RZ ;  /* 0x000020ff01007387 */ /* 0x0005e20000100800 */
[----:B------:R-:W-:Y:S01]  /*17360*/  UISETP.GE.AND UP0, UPT, UR45, UR4, UPT ;  /* 0x000000042d00728c */ /* 0x000fe2000bf06270 */
[----:B------:R-:W-:Y:S02]  /*17370*/  IMAD.MOV.U32 R19, RZ, RZ, 0x1 ;  /* 0x00000001ff137424 */ /* 0x000fe400078e00ff */
[----:B------:R-:W-:-:S03]  /*17380*/  IMAD.MOV.U32 R18, RZ, RZ, RZ ;  /* 0x000000ffff127224 */ /* 0x000fc600078e00ff */
[----:B------:R-:W-:-:S13]  /*17390*/  PLOP3.LUT P0, PT, PT, PT, UP0, 0x80, 0x0 ;  /* 0x000000000000781c */ /* 0x000fda0003f0f008 */
[----:B--2---:R-:W-:Y:S05]  /*173a0*/  @P0 BRA `(.L_x_1224) ;  /* 0x00000044008c0947 */ /* 0x004fea0003800000 */
[----:B-1----:R-:W1:Y:S01]  /*173b0*/  S2R R0, SR_TID.X ;  /* 0x0000000000007919 */ /* 0x002e620000002100 */
[----:B------:R-:W-:Y:S01]  /*173c0*/  IMAD.MOV.U32 R19, RZ, RZ, 0x1 ;  /* 0x00000001ff137424 */ /* 0x000fe200078e00ff */
[----:B------:R-:W-:Y:S01]  /*173d0*/  ULOP3.LUT UR42, UR40, 0x1, URZ, 0xfc, !UPT ;  /* 0x00000001282a7892 */ /* 0x000fe2000f8efc3f */
[----:B------:R-:W-:Y:S01]  /*173e0*/  IMAD.MOV.U32 R18, RZ, RZ, RZ ;  /* 0x000000ffff127224 */ /* 0x000fe200078e00ff */
[----:B------:R-:W0:Y:S01]  /*173f0*/  S2R R6, SR_TID.X ;  /* 0x0000000000067919 */ /* 0x000e220000002100 */
[----:B------:R-:W-:Y:S01]  /*17400*/  ULOP3.LUT UR44, UR40, 0x2, URZ, 0xfc, !UPT ;  /* 0x00000002282c7892 */ /* 0x000fe2000f8efc3f */
[----:B------:R-:W-:Y:S01]  /*17410*/  ULDC UR43, c[0x0][0xc] ;  /* 0x00000300002b7ab9 */ /* 0x000fe20000000800 */
[----:B------:R-:W-:Y:S01]  /*17420*/  ULDC.64 UR46, c[0x0][0x198] ;  /* 0x00006600002e7ab9 */ /* 0x000fe20000000a00 */
[----:B-1----:R-:W-:Y:S01]  /*17430*/  LOP3.LUT R0, R0, 0x7f, RZ, 0xc0, !PT ;  /* 0x0000007f00007812 */ /* 0x002fe200078ec0ff */
[----:B0-----:R-:W-:-:S04]  /*17440*/  IMAD.SHL.U32 R4, R6, 0x20, RZ ;  /* 0x0000002006047824 */ /* 0x001fc800078e00ff */
[----:B------:R-:W-:Y:S02]  /*17450*/  IMAD.SHL.U32 R0, R0, 0x10, RZ ;  /* 0x0000001000007824 */ /* 0x000fe400078e00ff */
[----:B------:R-:W-:-:S03]  /*17460*/  IMAD.SHL.U32 R7, R6, 0x4, RZ ;  /* 0x0000000406077824 */ /* 0x000fc600078e00ff */
[----:B------:R-:W-:Y:S01]  /*17470*/  LOP3.LUT R3, R0, 0x600, RZ, 0xc0, !PT ;  /* 0x0000060000037812 */ /* 0x000fe200078ec0ff */
[----:B------:R-:W-:-:S03]  /*17480*/  IMAD.SHL.U32 R0, R6, 0x40, RZ ;  /* 0x0000004006007824 */ /* 0x000fc600078e00ff */
[----:B------:R-:W-:Y:S02]  /*17490*/  LOP3.LUT R5, R3, 0x60, R4, 0xf8, !PT ;  /* 0x0000006003057812 */ /* 0x000fe400078ef804 */
[----:B------:R-:W-:Y:S02]  /*174a0*/  SHF.R.U32.HI R3, RZ, 0x1, R6 ;  /* 0x00000001ff037819 */ /* 0x000fe40000011606 */
[----:B------:R-:W-:Y:S02]  /*174b0*/  LOP3.LUT R2, R0, 0x180, RZ, 0xc0, !PT ;  /* 0x0000018000027812 */ /* 0x000fe400078ec0ff */
        /* <DEDUP_REMOVED lines=12> */
.L_x_1294:
[----:B------:R-:W-:Y:S01]  /*17580*/  ULDC.64 UR4, c[0x0][0xa00] ;  /* 0x0002800000047ab9 */ /* 0x000fe20000000a00 */
[----:B------:R-:W-:Y:S01]  /*17590*/  ULDC.64 UR6, c[0x0][0xa00] ;  /* 0x0002800000067ab9 */ /* 0x000fe20000000a00 */
[----:B------:R-:W-:Y:S01]  /*175a0*/  ISETP.NE.U32.AND P0, PT, RZ, UR4, PT ;  /* 0x00000004ff007c0c */ /* 0x000fe2000bf05070 */
[----:B------:R-:W-:Y:S01]  /*175b0*/  UIMAD.WIDE UR6, UR45, 0x4, UR6 ;  /* 0x000000042d0678a5 */ /* 0x000fe2000f8e0206 */
[----:B01----:R-:W-:Y:S01]  /*175c0*/  IMAD.MOV.U32 R0, RZ, RZ, RZ ;  /* 0x000000ffff007224 */ /* 0x003fe200078e00ff */
[----:B------:R-:W-:Y:S01]  /*175d0*/  ULDC.64 UR10, c[0x0][0xa08] ;  /* 0x00028200000a7ab9 */ /* 0x000fe20000000a00 */
[----:B------:R-:W-:Y:S01]  /*175e0*/  ISETP.NE.AND.EX P0, PT, RZ, UR5, PT, P0 ;  /* 0x00000005ff007c0c */ /* 0x000fe2000bf05300 */
[----:B------:R-:W-:Y:S01]  /*175f0*/  ULDC.64 UR4, c[0x0][0xa28] ;  /* 0x00028a0000047ab9 */ /* 0x000fe20000000a00 */
[----:B------:R-:W-:Y:S01]  /*17600*/  ULDC.64 UR8, c[0x0][0xa08] ;  /* 0x0002820000087ab9 */ /* 0x000fe20000000a00 */
[----:B------:R-:W-:Y:S01]  /*17610*/  IMAD.U32 R2, RZ, RZ, UR6 ;  /* 0x00000006ff027e24 */ /* 0x000fe2000f8e00ff */
[----:B------:R-:W-:Y:S01]  /*17620*/  CS2R R4, SRZ ;  /* 0x0000000000047805 */ /* 0x000fe2000001ff00 */
[----:B------:R-:W-:Y:S01]  /*17630*/  IMAD.U32 R3, RZ, RZ, UR7 ;  /* 0x00000007ff037e24 */ /* 0x000fe2000f8e00ff */
[----:B------:R-:W0:Y:S07]  /*17640*/  LDC R6, c[0x0][0x404] ;  /* 0x00010100ff067b82 */ /* 0x000e2e0000000800 */
[----:B------:R1:W2:Y:S01]  /*17650*/  @P0 LDG.E R0, desc[UR50][R2.64] ;  /* 0x0000003202000981 */ /* 0x0002a2000c1e1900 */
[----:B------:R-:W-:Y:S01]  /*17660*/  UISETP.NE.U32.AND UP0, UPT, UR4, URZ, UPT ;  /* 0x0000003f0400728c */ /* 0x000fe2000bf05070 */
[----:B------:R-:W-:Y:S01]  /*17670*/  ISETP.NE.U32.AND P1, PT, RZ, UR10, PT ;  /* 0x0000000aff007c0c */ /* 0x000fe2000bf25070 */
[----:B------:R-:W-:Y:S01]  /*17680*/  UIMAD.WIDE UR8, UR45, 0x4, UR8 ;  /* 0x000000042d0878a5 */ /* 0x000fe2000f8e0208 */
[----:B------:R-:W3:Y:S01]  /*17690*/  LDC R7, c[0x0][0x2e0] ;  /* 0x0000b800ff077b82 */ /* 0x000ee20000000800 */
[----:B------:R-:W-:Y:S01]  /*176a0*/  UISETP.NE.AND.EX UP0, UPT, UR5, URZ, UPT, UP0 ;  /* 0x0000003f0500728c */ /* 0x000fe2000bf05300 */
[----:B------:R-:W-:Y:S01]  /*176b0*/  ISETP.NE.AND.EX P1, PT, RZ, UR11, PT, P1 ;  /* 0x0000000bff007c0c */ /* 0x000fe2000bf25310 */
[----:B------:R-:W-:-:S02]  /*176c0*/  ULDC.64 UR10, c[0x0][0xa18] ;  /* 0x00028600000a7ab9 */ /* 0x000fc40000000a00 */
[----:B------:R-:W-:Y:S01]  /*176d0*/  UISETP.NE.U32.AND UP1, UPT, UR10, URZ, UPT ;  /* 0x0000003f0a00728c */ /* 0x000fe2000bf25070 */
[----:B-1----:R-:W-:Y:S02]  /*176e0*/  IMAD.U32 R2, RZ, RZ, UR8 ;  /* 0x00000008ff027e24 */ /* 0x002fe4000f8e00ff */
[----:B------:R-:W-:Y:S01]  /*176f0*/  IMAD.U32 R3, RZ, RZ, UR9 ;  /* 0x00000009ff037e24 */ /* 0x000fe2000f8e00ff */
[----:B------:R-:W-:-:S03]  /*17700*/  UISETP.NE.AND.EX UP1, UPT, UR11, URZ, UPT, UP1 ;  /* 0x0000003f0b00728c */ /* 0x000fc6000bf25310 */
[----:B------:R-:W-:Y:S01]  /*17710*/  @UP0 ULDC.64 UR4, c[0x0][0xa28] ;  /* 0x00028a0000040ab9 */ /* 0x000fe20000000a00 */
[----:B------:R-:W-:Y:S01]  /*17720*/  PLOP3.LUT P2, PT, PT, PT, UP0, 0x80, 0x0 ;  /* 0x000000000000781c */ /* 0x000fe20003f4f008 */
[----:B------:R-:W-:Y:S01]  /*17730*/  @UP0 UIMAD.WIDE UR4, UR45, 0x4, UR4 ;  /* 0x000000042d0408a5 */ /* 0x000fe2000f8e0204 */
[----:B------:R1:W5:Y:S01]  /*17740*/  @P1 LDG.E R5, desc[UR50][R2.64] ;  /* 0x0000003202051981 */ /* 0x000362000c1e1900 */
[----:B------:R-:W-:-:S04]  /*17750*/  PLOP3.LUT P4, PT, PT, PT, UP1, 0x80, 0x0 ;  /* 0x000000000000781c */ /* 0x000fc80003f8f018 */
[----:B-1----:R-:W-:Y:S02]  /*17760*/  IMAD.U32 R2, RZ, RZ, UR4 ;  /* 0x00000004ff027e24 */ /* 0x002fe4000f8e00ff */
[----:B------:R-:W-:Y:S01]  /*17770*/  IMAD.U32 R3, RZ, RZ, UR5 ;  /* 0x00000005ff037e24 */ /* 0x000fe2000f8e00ff */
[----:B------:R-:W-:Y:S02]  /*17780*/  @UP1 ULDC.64 UR4, c[0x0][0xa18] ;  /* 0x0002860000041ab9 */ /* 0x000fe40000000a00 */
[----:B------:R-:W-:Y:S02]  /*17790*/  @UP1 UIMAD.WIDE UR4, UR45, 0x4, UR4 ;  /* 0x000000042d0418a5 */ /* 0x000fe4000f8e0204 */
[----:B------:R1:W5:Y:S04]  /*177a0*/  @P2 LDG.E R4, desc[UR50][R2.64] ;  /* 0x0000003202042981 */ /* 0x000368000c1e1900 */
[----:B-1----:R-:W-:-:S02]  /*177b0*/  IMAD.U32 R2, RZ, RZ, UR4 ;  /* 0x00000004ff027e24 */ /* 0x002fc4000f8e00ff */
[----:B------:R-:W-:Y:S01]  /*177c0*/  IMAD.U32 R3, RZ, RZ, UR5 ;  /* 0x00000005ff037e24 */ /* 0x000fe2000f8e00ff */
[----:B------:R-:W-:Y:S02]  /*177d0*/  ULDC.64 UR4, c[0x0][0xa20] ;  /* 0x0002880000047ab9 */ /* 0x000fe40000000a00 */
[----:B------:R-:W-:-:S04]  /*177e0*/  ISETP.NE.U32.AND P3, PT, RZ, UR4, PT ;  /* 0x00000004ff007c0c */ /* 0x000fc8000bf65070 */
[----:B------:R-:W-:Y:S01]  /*177f0*/  ISETP.NE.AND.EX P3, PT, RZ, UR5, PT, P3 ;  /* 0x00000005ff007c0c */ /* 0x000fe2000bf65330 */
[----:B--2---:R1:W-:Y:S02]  /*17800*/  STL [R1+0x1c], R0 ;  /* 0x00001c0001007387 */ /* 0x0043e40000100800 */
[----:B-1----:R-:W1:Y:S02]  /*17810*/  LDC R0, c[0x0][0x288] ;  /* 0x0000a200ff007b82 */ /* 0x002e640000000800 */
[----:B-1----:R1:W5:Y:S06]  /*17820*/  @P4 LDG.E R0, desc[UR50][R2.64] ;  /* 0x0000003202004981 */ /* 0x00236c000c1e1900 */
[----:B-1----:R-:W1:Y:S02]  /*17830*/  LDC.64 R2, c[0x0][0x3f8] ;  /* 0x0000fe00ff027b82 */ /* 0x002e640000000a00 */
[----:B-1----:R-:W-:-:S04]  /*17840*/  ISETP.NE.U32.AND P2, PT, R2, RZ, PT ;  /* 0x000000ff0200720c */ /* 0x002fc80003f45070 */
[----:B------:R-:W-:-:S04]  /*17850*/  ISETP.NE.AND.EX P2, PT, R3, RZ, PT, P2 ;  /* 0x000000ff0300720c */ /* 0x000fc80003f45320 */
[----:B0-----:R-:W-:-:S05]  /*17860*/  SEL R6, R6, 0x1, P2 ;  /* 0x0000000106067807 */ /* 0x001fca0001000000 */
[----:B---3--:R-:W-:Y:S01]  /*17870*/  IMAD R6, R6, R7, RZ ;  /* 0x0000000706067224 */ /* 0x008fe200078e02ff */
[----:B------:R-:W-:Y:S06]  /*17880*/  @P4 BRA `(.L_x_1225) ;  /* 0x0000000000184947 */ /* 0x000fec0003800000 */
[----:B------:R-:W-:Y:S05]  /*17890*/  @!P0 BRA `(.L_x_1225) ;  /* 0x0000000000148947 */ /* 0x000fea0003800000 */
[----:B------:R-:W-:Y:S02]  /*178a0*/  IMAD.U32 R2, RZ, RZ, UR6 ;  /* 0x00000006ff027e24 */ /* 0x000fe4000f8e00ff */
[----:B------:R-:W-:-:S05]  /*178b0*/  IMAD.U32 R3, RZ, RZ, UR7 ;  /* 0x00000007ff037e24 */ /* 0x000fca000f8e00ff */
[----:B------:R-:W2:Y:S04]  /*178c0*/  LDG.E R7, desc[UR50][R2.64] ;  /* 0x0000003202077981 */ /* 0x000ea8000c1e1900 */
[----:B-----5:R-:W2:Y:S02]  /*178d0*/  LDG.E R0, desc[UR50][R2.64+0x4] ;  /* 0x0000043202007981 */ /* 0x020ea4000c1e1900 */
[----:B--2---:R-:W-:-:S07]  /*178e0*/  IMAD.IADD R0, R0, 0x1, -R7 ;  /* 0x0000000100007824 */ /* 0x004fce00078e0a07 */
.L_x_1225:
[----:B-----5:R-:W-:-:S05]  /*178f0*/  IMAD.IADD R2, R5, 0x1, R4 ;  /* 0x0000000105027824 */ /* 0x020fca00078e0204 */
[----:B------:R0:W-:Y:S01]  /*17900*/  STL [R1+0xc], R2 ;  /* 0x00000c0201007387 */ /* 0x0001e20000100800 */
[----:B------:R-:W-:Y:S05]  /*17910*/  @!P3 BRA `(.L_x_1226) ;  /* 0x000000000018b947 */ /* 0x000fea0003800000 */
[----:B------:R-:W-:Y:S02]  /*17920*/  ULDC.64 UR4, c[0x0][0xa20] ;  /* 0x0002880000047ab9 */ /* 0x000fe40000000a00 */
[----:B------:R-:W-:-:S06]  /*17930*/  UIMAD.WIDE UR4, UR45, 0x4, UR4 ;  /* 0x000000042d0478a5 */ /* 0x000fcc000f8e0204 */
[----:B0-----:R-:W-:Y:S02]  /*17940*/  IMAD.U32 R2, RZ, RZ, UR4 ;  /* 0x00000004ff027e24 */ /* 0x001fe4000f8e00ff */
[----:B------:R-:W-:-:S05]  /*17950*/  IMAD.U32 R3, RZ, RZ, UR5 ;  /* 0x00000005ff037e24 */ /* 0x000fca000f8e00ff */
[----:B------:R0:W5:Y:S01]  /*17960*/  LDG.E R6, desc[UR50][R2.64] ;  /* 0x0000003202067981 */ /* 0x000162000c1e1900 */
[----:B------:R-:W-:Y:S05]  /*17970*/  BRA `(.L_x_1227) ;  /* 0x0000000000187947 */ /* 0x000fea0003800000 */
.L_x_1226:
[----:B------:R-:W-:Y:S05]  /*17980*/  @!P1 BRA `(.L_x_1227) ;  /* 0x0000000000149947 */ /* 0x000fea0003800000 */
[----:B0-----:R-:W-:Y:S02]  /*17990*/  IMAD.U32 R2, RZ, RZ, UR8 ;  /* 0x00000008ff027e24 */ /* 0x001fe4000f8e00ff */
[----:B------:R-:W-:-:S05]  /*179a0*/  IMAD.U32 R3, RZ, RZ, UR9 ;  /* 0x00000009ff037e24 */ /* 0x000fca000f8e00ff */
[----:B------:R-:W2:Y:S04]  /*179b0*/  LDG.E R5, desc[UR50][R2.64] ;  /* 0x0000003202057981 */ /* 0x000ea8000c1e1900 */
[----:B------:R-:W2:Y:S02]  /*179c0*/  LDG.E R6, desc[UR50][R2.64+0x4] ;  /* 0x0000043202067981 */ /* 0x000ea4000c1e1900 */
[----:B--2---:R-:W-:-:S07]  /*179d0*/  IMAD.IADD R6, R6, 0x1, -R5 ;  /* 0x0000000106067824 */ /* 0x004fce00078e0a05 */
.L_x_1227:
[----:B------:R-:W2:Y:S01]  /*179e0*/  LDL R8, [R1+0x4] ;  /* 0x0000040001087983 */ /* 0x000ea20000100800 */
[----:B0-----:R-:W0:Y:S01]  /*179f0*/  LDC.64 R2, c[0x0][0x9e0] ;  /* 0x00027800ff027b82 */ /* 0x001e220000000a00 */
[----:B-----5:R-:W-:Y:S01]  /*17a00*/  IMAD.IADD R7, R6, 0x1, -R4 ;  /* 0x0000000106077824 */ /* 0x020fe200078e0a04 */
[----:B0-----:R-:W-:Y:S02]  /*17a10*/  ISETP.GE.AND P1, PT, R3, 0x1, PT ;  /* 0x000000010300780c */ /* 0x001fe40003f26270 */
[----:B--2---:R-:W-:-:S04]  /*17a20*/  LEA R9, R8, 0x80, 0x7 ;  /* 0x0000008008097811 */ /* 0x004fc800078e38ff */
[----:B------:R-:W-:-:S05]  /*17a30*/  IADD3 R9, R7, R9, -R0 ;  /* 0x0000000907097210 */ /* 0x000fca0007ffe800 */
[----:B------:R-:W-:Y:S02]  /*17a40*/  IMAD.IADD R2, R9, 0x1, R2 ;  /* 0x0000000109027824 */ /* 0x000fe400078e0202 */
[----:B------:R-:W-:Y:S05]  /*17a50*/  @!P1 BRA `(.L_x_1228) ;  /* 0x0000000000409947 */ /* 0x000fea0003800000 */
        /* <DEDUP_REMOVED lines=10> */
.L_x_1229:
[----:B------:R-:W-:-:S13]  /*17b00*/  ISETP.NE.AND P0, PT, R3, 0x1, PT ;  /* 0x000000010300780c */ /* 0x000fda0003f05270 */
[----:B------:R-:W0:Y:S02]  /*17b10*/  @P0 LDC.64 R4, c[0x0][0x9e8] ;  /* 0x00027a00ff040b82 */ /* 0x000e240000000a00 */
[----:B0-----:R-:W-:-:S05]  /*17b20*/  @P0 IMAD.HI.U32 R4, R6, R4, RZ ;  /* 0x0000000406040227 */ /* 0x001fca00078e00ff */
[----:B------:R-:W-:-:S07]  /*17b30*/  @P0 SHF.R.U32.HI R6, RZ, R5, R4 ;  /* 0x00000005ff060219 */ /* 0x000fce0000011604 */
.L_x_1230:
[----:B------:R-:W-:-:S05]  /*17b40*/  IMAD R5, R6, R3, R3 ;  /* 0x0000000306057224 */ /* 0x000fca00078e0203 */
[----:B------:R-:W-:-:S07]  /*17b50*/  VIMNMX R2, R2, R5, PT ;  /* 0x0000000502027248 */ /* 0x000fce0003fe0100 */
.L_x_1228:
[----:B------:R-:W-:Y:S01]  /*17b60*/  VIADD R2, R2, 0x9f ;  /* 0x0000009f02027836 */ /* 0x000fe20000000000 */
[----:B------:R-:W-:Y:S01]  /*17b70*/  ULDC UR4, c[0x0][0x9dc] ;  /* 0x0002770000047ab9 */ /* 0x000fe20000000800 */
[----:B------:R-:W-:Y:S02]  /*17b80*/  IMAD R0, R8, 0x80, -R0 ;  /* 0x0000008008007824 */ /* 0x000fe400078e0a00 */
[----:B------:R-:W-:-:S04]  /*17b90*/  IMAD.HI R5, R2, 0x66666667, RZ ;  /* 0x6666666702057827 */ /* 0x000fc800078e02ff */
[C---:B------:R-:W-:Y:S02]  /*17ba0*/  VIADD R2, R7.reuse, 0x9f ;  /* 0x0000009f07027836 */ /* 0x040fe40000000000 */
[----:B------:R-:W-:Y:S02]  /*17bb0*/  IMAD.IADD R7, R7, 0x1, R0 ;  /* 0x0000000107077824 */ /* 0x000fe400078e0200 */
[----:B------:R-:W-:Y:S01]  /*17bc0*/  IMAD.HI R4, R2, 0x66666667, RZ ;  /* 0x6666666702047827 */ /* 0x000fe200078e02ff */
[----:B------:R-:W-:-:S03]  /*17bd0*/  SHF.R.U32.HI R2, RZ, 0x1f, R5 ;  /* 0x0000001fff027819 */ /* 0x000fc60000011605 */
[----:B------:R-:W-:Y:S01]  /*17be0*/  VIADD R0, R7, -UR4 ;  /* 0x8000000407007c36 */ /* 0x000fe20008000000 */
[----:B------:R-:W-:Y:S02]  /*17bf0*/  LEA.HI.SX32 R2, R5, R2, 0x1a ;  /* 0x0000000205027211 */ /* 0x000fe400078fd2ff */
[----:B------:R-:W-:-:S04]  /*17c00*/  SHF.R.U32.HI R5, RZ, 0x1f, R4 ;  /* 0x0000001fff057819 */ /* 0x000fc80000011604 */
[----:B------:R-:W-:-:S04]  /*17c10*/  LEA.HI.SX32 R5, R4, R5, 0x1a ;  /* 0x0000000504057211 */ /* 0x000fc800078fd2ff */
[----:B------:R-:W-:-:S05]  /*17c20*/  VIMNMX R6, R5, R2, PT ;  /* 0x0000000205067248 */ /* 0x000fca0003fe0100 */
[----:B------:R0:W-:Y:S01]  /*17c30*/  STL [R1+0x18], R6 ;  /* 0x0000180601007387 */ /* 0x0001e20000100800 */
[----:B------:R-:W-:Y:S05]  /*17c40*/  @!P1 BRA `(.L_x_1231) ;  /* 0x0000000000409947 */ /* 0x000fea0003800000 */
[----:B------:R-:W-:-:S05]  /*17c50*/  IMAD.MOV.U32 R2, RZ, RZ, R7 ;  /* 0x000000ffff027224 */ /* 0x000fca00078e0007 */
        /* <DEDUP_REMOVED lines=9> */
.L_x_1232:
[----:B------:R-:W-:-:S13]  /*17cf0*/  ISETP.NE.AND P0, PT, R3, 0x1, PT ;  /* 0x000000010300780c */ /* 0x000fda0003f05270 */
[----:B------:R-:W1:Y:S02]  /*17d00*/  @P0 LDC.64 R4, c[0x0][0x9e8] ;  /* 0x00027a00ff040b82 */ /* 0x000e640000000a00 */
[----:B-1----:R-:W-:-:S05]  /*17d10*/  @P0 IMAD.HI.U32 R4, R2, R4, RZ ;  /* 0x0000000402040227 */ /* 0x002fca00078e00ff */
[----:B------:R-:W-:-:S07]  /*17d20*/  @P0 SHF.R.U32.HI R2, RZ, R5, R4 ;  /* 0x00000005ff020219 */ /* 0x000fce0000011604 */
.L_x_1233:
[----:B------:R-:W-:-:S05]  /*17d30*/  IMAD R3, R2, R3, RZ ;  /* 0x0000000302037224 */ /* 0x000fca00078e02ff */
[----:B------:R-:W-:-:S07]  /*17d40*/  VIMNMX R0, R0, R3, !PT ;  /* 0x0000000300007248 */ /* 0x000fce0007fe0100 */
.L_x_1231:
[----:B------:R-:W-:Y:S01]  /*17d50*/  IMAD.HI R0, R0, 0x66666667, RZ ;  /* 0x6666666700007827 */ /* 0x000fe200078e02ff */
[----:B------:R-:W-:Y:S04]  /*17d60*/  BSSY B6, `(.L_x_1234) ;  /* 0x0000300000067945 */ /* 0x000fe80003800000 */
[----:B------:R-:W-:-:S04]  /*17d70*/  SHF.R.U32.HI R3, RZ, 0x1f, R0 ;  /* 0x0000001fff037819 */ /* 0x000fc80000011600 */
[----:B------:R-:W-:-:S04]  /*17d80*/  LEA.HI.SX32 R3, R0, R3, 0x1a ;  /* 0x0000000300037211 */ /* 0x000fc800078fd2ff */
[----:B------:R-:W-:-:S04]  /*17d90*/  VIMNMX R2, RZ, R3, !PT ;  /* 0x00000003ff027248 */ /* 0x000fc80007fe0100 */
[----:B------:R-:W-:Y:S01]  /*17da0*/  ISETP.GT.AND P0, PT, R6, R2, PT ;  /* 0x000000020600720c */ /* 0x000fe20003f04270 */
[----:B------:R1:W-:-:S12]  /*17db0*/  STL [R1+0x8], R2 ;  /* 0x0000080201007387 */ /* 0x0003d80000100800 */
[----:B-1----:R-:W-:Y:S05]  /*17dc0*/  @P0 BRA `(.L_x_1235) ;  /* 0x0000000000480947 */ /* 0x002fea0003800000 */
[----:B------:R-:W1:Y:S02]  /*17dd0*/  S2R R2, SR_TID.X ;  /* 0x0000000000027919 */ /* 0x000e640000002100 */
[----:B-1----:R-:W-:-:S04]  /*17de0*/  LOP3.LUT R2, R2, 0x7f, RZ, 0xc0, !PT ;  /* 0x0000007f02027812 */ /* 0x002fc800078ec0ff */
[----:B------:R-:W-:-:S13]  /*17df0*/  ISETP.NE.AND P0, PT, R2, RZ, PT ;  /* 0x000000ff0200720c */ /* 0x000fda0003f05270 */
[----:B------:R-:W-:Y:S05]  /*17e00*/  @P0 BRA `(.L_x_1236) ;  /* 0x0000002c00d40947 */ /* 0x000fea0003800000 */
[----:B------:R-:W1:Y:S01]  /*17e10*/  S2R R5, SR_LANEID ;  /* 0x0000000000057919 */ /* 0x000e620000000000 */
        /* <DEDUP_REMOVED lines=11> */
[----:B------:R1:W-:Y:S01]  /*17ed0*/  STL [R1], R0 ;  /* 0x0000000001007387 */ /* 0x0003e20000100800 */
[----:B------:R-:W-:Y:S05]  /*17ee0*/  BRA `(.L_x_1236) ;  /* 0x0000002c009c7947 */ /* 0x000fea0003800000 */
.L_x_1235:
[----:B------:R-:W1:Y:S01]  /*17ef0*/  S2UR UR4, SR_CgaCtaId ;  /* 0x00000000000479c3 */ /* 0x000e620000008800 */
[----:B------:R-:W-:Y:S02]  /*17f00*/  UMOV UR41, 0x400 ;  /* 0x0000040000297882 */ /* 0x000fe40000000000 */
[----:B-1----:R-:W-:-:S04]  /*17f10*/  ULEA UR41, UR4, UR41, 0x18 ;  /* 0x0000002904297291 */ /* 0x002fc8000f8ec03f */
        /* <DEDUP_REMOVED lines=9> */
[----:B------:R-:W1:Y:S01]  /*17fb0*/  LDC.64 R2, c[0x4][R2] ;  /* 0x0100000002027b82 */ /* 0x000e620000000a00 */
[----:B------:R-:W-:Y:S02]  /*17fc0*/  IMAD.U32 R5, RZ, RZ, UR7 ;  /* 0x00000007ff057e24 */ /* 0x000fe4000f8e00ff */
[----:B0-----:R-:W-:Y:S02]  /*17fd0*/  IMAD.U32 R6, RZ, RZ, UR8 ;  /* 0x00000008ff067e24 */ /* 0x001fe4000f8e00ff */
        /* <DEDUP_REMOVED lines=8> */
.L_x_1237:
[----:B------:R-:W-:Y:S01]  /*18060*/  UIADD3 UR4, UR41, 0xf200, URZ ;  /* 0x0000f20029047890 */ /* 0x000fe2000fffe03f */
[----:B------:R-:W-:-:S05]  /*18070*/  LOP3.LUT R16, R16, 0xfffffffe, RZ, 0xc0, !PT ;  /* 0xfffffffe10107812 */ /* 0x000fca00078ec0ff */
[----:B------:R-:W-:-:S05]  /*18080*/  IMAD.U32 R17, RZ, RZ, UR4 ;  /* 0x00000004ff117e24 */ /* 0x000fca000f8e00ff */
[----:B------:R-:W-:-:S13]  /*18090*/  LOP3.LUT P0, RZ, R17, 0x1bf, RZ, 0xc0, !PT ;  /* 0x000001bf11ff7812 */ /* 0x000fda000780c0ff */
[----:B------:R-:W-:Y:S01]  /*180a0*/  @P0 LOP3.LUT R16, R16, 0x1, RZ, 0xfc, !PT ;  /* 0x0000000110100812 */ /* 0x000fe200078efcff */
[----:B------:R-:W-:Y:S06]  /*180b0*/  @!P0 BRA `(.L_x_1238) ;  /* 0x0000000000408947 */ /* 0x000fec0003800000 */
        /* <DEDUP_REMOVED lines=16> */
.L_x_1238:
        /* <DEDUP_REMOVED lines=20> */
.L_x_1239:
[----:B------:R-:W-:-:S13]  /*18300*/  LOP3.LUT P6, RZ, R17, 0x1bf, RZ, 0xc0, !PT ;  /* 0x000001bf11ff7812 */ /* 0x000fda00078cc0ff */
        /* <DEDUP_REMOVED lines=17> */
.L_x_1240:
[----:B------:R-:W1:Y:S01]  /*18420*/  LDC R0, c[0x0][0x428] ;  /* 0x00010a00ff007b82 */ /* 0x000e620000000800 */
[----:B------:R-:W-:Y:S01]  /*18430*/  ULDC.64 UR4, c[0x0][0x9f8] ;  /* 0x00027e0000047ab9 */ /* 0x000fe20000000a00 */
[----:B0-----:R-:W2:Y:S01]  /*18440*/  LDL.LU R6, [R1+0x1c] ;  /* 0x00001c0001067983 */ /* 0x001ea20000300800 */
[----:B------:R-:W-:Y:S01]  /*18450*/  IMAD.U32 R17, RZ, RZ, UR38 ;  /* 0x00000026ff117e24 */ /* 0x000fe2000f8e00ff */
[----:B------:R-:W-:Y:S01]  /*18460*/  ULDC.64 UR6, c[0x0][0xa08] ;  /* 0x0002820000067ab9 */ /* 0x000fe20000000a00 */
[----:B-1----:R-:W-:Y:S01]  /*18470*/  ISETP.NE.AND P0, PT, R0, 0x1, PT ;  /* 0x000000010000780c */ /* 0x002fe20003f05270 */
[----:B------:R-:W-:Y:S01]  /*18480*/  UISETP.NE.U32.AND UP0, UPT, UR4, URZ, UPT ;  /* 0x0000003f0400728c */ /* 0x000fe2000bf05070 */
[----:B------:R-:W2:Y:S01]  /*18490*/  LDL.LU R5, [R1+0x4] ;  /* 0x0000040001057983 */ /* 0x000ea20000300800 */
[----:B------:R-:W-:Y:S02]  /*184a0*/  IMAD.U32 R20, RZ, RZ, UR45 ;  /* 0x0000002dff147e24 */ /* 0x000fe4000f8e00ff */
[----:B------:R-:W-:Y:S01]  /*184b0*/  UISETP.NE.AND.EX UP0, UPT, UR5, URZ, UPT, UP0 ;  /* 0x0000003f0500728c */ /* 0x000fe2000bf05300 */
[----:B------:R-:W0:Y:S07]  /*184c0*/  S2R R4, SR_TID.X ;  /* 0x0000000000047919 */ /* 0x000e2e0000002100 */
[----:B------:R-:W1:Y:S03]  /*184d0*/  @P0 LDC R0, c[0x0][0x42c] ;  /* 0x00010b00ff000b82 */ /* 0x000e660000000800 */
[----:B------:R-:W-:-:S02]  /*184e0*/  @UP0 ULDC.64 UR4, c[0x0][0x9f8] ;  /* 0x00027e0000040ab9 */ /* 0x000fc40000000a00 */
[----:B------:R-:W-:-:S03]  /*184f0*/  @UP0 UIMAD.WIDE UR4, UR45, 0x4, UR4 ;  /* 0x000000042d0408a5 */ /* 0x000fc6000f8e0204 */
[----:B------:R-:W3:Y:S03]  /*18500*/  @P0 LDC R3, c[0x0][0x430] ;  /* 0x00010c00ff030b82 */ /* 0x000ee60000000800 */
[----:B------:R-:W-:Y:S02]  /*18510*/  IMAD.U32 R2, RZ, RZ, UR4 ;  /* 0x00000004ff027e24 */ /* 0x000fe4000f8e00ff */
[----:B-1----:R-:W-:Y:S01]  /*18520*/  @P0 IMAD.HI.U32 R0, R0, UR38, RZ ;  /* 0x0000002600000c27 */ /* 0x002fe2000f8e00ff */
[----:B0-----:R-:W-:-:S04]  /*18530*/  LOP3.LUT R10, R4, 0x7f, RZ, 0xc0, !PT ;  /* 0x0000007f040a7812 */ /* 0x001fc800078ec0ff */
[----:B---3--:R-:W-:Y:S01]  /*18540*/  @P0 SHF.R.U32.HI R17, RZ, R3, R0 ;  /* 0x00000003ff110219 */ /* 0x008fe20000011600 */
[----:B------:R-:W-:Y:S01]  /*18550*/  IMAD.U32 R3, RZ, RZ, UR5 ;  /* 0x00000005ff037e24 */ /* 0x000fe2000f8e00ff */
[----:B------:R-:W-:Y:S01]  /*18560*/  PLOP3.LUT P0, PT, PT, PT, UP0, 0x80, 0x0 ;  /* 0x000000000000781c */ /* 0x000fe20003f0f008 */
[----:B------:R-:W-:-:S12]  /*18570*/  ULDC.64 UR4, c[0x0][0xa00] ;  /* 0x0002800000047ab9 */ /* 0x000fd80000000a00 */
[----:B------:R0:W3:Y:S01]  /*18580*/  @P0 LDG.E R20, desc[UR50][R2.64] ;  /* 0x0000003202140981 */ /* 0x0000e2000c1e1900 */
[----:B------:R-:W-:Y:S01]  /*18590*/  ISETP.NE.AND P1, PT, R10, RZ, PT ;  /* 0x000000ff0a00720c */ /* 0x000fe20003f25270 */
[----:B------:R-:W-:Y:S01]  /*185a0*/  UMOV UR36, URZ ;  /* 0x0000003f00247c82 */ /* 0x000fe20008000000 */
[----:B------:R-:W-:Y:S01]  /*185b0*/  ISETP.NE.U32.AND P0, PT, RZ, UR4, PT ;  /* 0x00000004ff007c0c */ /* 0x000fe2000bf05070 */
[----:B------:R-:W-:Y:S01]  /*185c0*/  UMOV UR8, 0x40 ;  /* 0x0000004000087882 */ /* 0x000fe20000000000 */
[----:B------:R-:W-:Y:S01]  /*185d0*/  UMOV UR10, UR38 ;  /* 0x00000026000a7c82 */ /* 0x000fe20008000000 */
[----:B------:R-:W-:Y:S01]  /*185e0*/  UMOV UR12, 0x80 ;  /* 0x00000080000c7882 */ /* 0x000fe20000000000 */
[----:B------:R-:W-:Y:S01]  /*185f0*/  ISETP.NE.AND.EX P0, PT, RZ, UR5, PT, P0 ;  /* 0x00000005ff007c0c */ /* 0x000fe2000bf05300 */
[----:B------:R-:W-:Y:S01]  /*18600*/  UMOV UR14, UR38 ;  /* 0x00000026000e7c82 */ /* 0x000fe20008000000 */
[----:B------:R-:W-:Y:S01]  /*18610*/  SHF.R.U32.HI R4, RZ, 0x5, R4 ;  /* 0x00000005ff047819 */ /* 0x000fe20000011604 */
[----:B0-----:R-:W0:Y:S01]  /*18620*/  LDC.64 R2, c[0x0][0x3f8] ;  /* 0x0000fe00ff027b82 */ /* 0x001e220000000a00 */
[----:B------:R-:W-:-:S02]  /*18630*/  SEL R7, RZ, UR45, P0 ;  /* 0x0000002dff077c07 */ /* 0x000fc40008000000 */
[----:B------:R-:W-:Y:S01]  /*18640*/  LOP3.LUT R4, R4, 0x3, RZ, 0xc0, !PT ;  /* 0x0000000304047812 */ /* 0x000fe200078ec0ff */
[----:B------:R-:W-:Y:S01]  /*18650*/  VOTEU.ALL UP1, P1 ;  /* 0x00000000003f7886 */ /* 0x000fe20000820000 */
[----:B------:R-:W-:-:S04]  /*18660*/  R2UR UR39, R7 ;  /* 0x00000000072772ca */ /* 0x000fc800000e0000 */
[----:B------:R-:W-:-:S04]  /*18670*/  @!UP1 UIADD3 UR4, UP0, UR46, 0x270, URZ ;  /* 0x000002702e049890 */ /* 0x000fc8000ff1e03f */
[----:B------:R-:W-:-:S05]  /*18680*/  @!UP1 UIADD3.X UR5, URZ, UR47, URZ, UP0, !UPT ;  /* 0x0000002f3f059290 */ /* 0x000fca00087fe43f */
[----:B------:R-:W-:Y:S01]  /*18690*/  UMOV UR11, UR39 ;  /* 0x00000027000b7c82 */ /* 0x000fe20008000000 */
[----:B------:R-:W-:Y:S01]  /*186a0*/  UMOV UR15, UR39 ;  /* 0x00000027000f7c82 */ /* 0x000fe20008000000 */
[----:B0-----:R-:W-:Y:S01]  /*186b0*/  LOP3.LUT P0, RZ, R2, UR6, RZ, 0xfc, !PT ;  /* 0x0000000602ff7c12 */ /* 0x001fe2000f80fcff */
[----:B------:R-:W-:-:S03]  /*186c0*/  UMOV UR6, 0xffffffff ;  /* 0xffffffff00067882 */ /* 0x000fc60000000000 */
[----:B------:R-:W-:Y:S01]  /*186d0*/  LOP3.LUT P0, RZ, R3, UR7, RZ, 0xfc, P0 ;  /* 0x0000000703ff7c12 */ /* 0x000fe2000800fcff */
[----:B--2---:R-:W-:-:S05]  /*186e0*/  IMAD R6, R5, 0x80, R6 ;  /* 0x0000008005067824 */ /* 0x004fca00078e0206 */
[----:B------:R-:W-:-:S13]  /*186f0*/  R2UR UR37, R6 ;  /* 0x00000000062572ca */ /* 0x000fda00000e0000 */
[----:B------:R-:W-:Y:S01]  /*18700*/  UMOV UR9, UR37 ;  /* 0x0000002500097c82 */ /* 0x000fe20008000000 */
[----:B------:R-:W-:Y:S01]  /*18710*/  UMOV UR13, UR37 ;  /* 0x00000025000d7c82 */ /* 0x000fe20008000000 */
[----:B------:R0:W-:Y:S01]  /*18720*/  @!UP1 UTMAPF.L2.4D [UR36], [UR4] ;  /* 0x00000024040095b8 */ /* 0x0001e20008018000 */
[----:B------:R0:W-:Y:S01]  /*18730*/  @!UP1 UTMAPF.L2.4D [UR8], [UR4] ;  /* 0x00000008040095b8 */ /* 0x0001e20008018000 */
[----:B------:R0:W-:Y:S01]  /*18740*/  @!UP1 UTMAPF.L2.4D [UR12], [UR4] ;  /* 0x0000000c040095b8 */ /* 0x0001e20008018000 */
[----:B---3--:R-:W-:Y:S02]  /*18750*/  SHF.R.S32.HI R21, RZ, 0x1f, R20 ;  /* 0x0000001fff157819 */ /* 0x008fe40000011414 */
[----:B------:R-:W-:Y:S01]  /*18760*/  SEL R0, R20, RZ, !P0 ;  /* 0x000000ff14007207 */ /* 0x000fe20004000000 */
[----:B0-----:R-:W-:Y:S06]  /*18770*/  BRA.DIV UR6, `(.L_x_1241) ;  /* 0x0000003a06707947 */ /* 0x001fec000b800000 */
[----:B------:R0:W1:Y:S02]  /*18780*/  SHFL.IDX PT, R14, R4, RZ, 0x1f ;  /* 0x00001fff040e7589 */ /* 0x00006400000e0000 */
.L_x_1313:
[----:B-1----:R-:W-:Y:S02]  /*18790*/  ISETP.NE.AND P0, PT, R14, RZ, PT ;  /* 0x000000ff0e00720c */ /* 0x002fe40003f05270 */
[----:B------:R-:W-:-:S11]  /*187a0*/  PLOP3.LUT P6, PT, PT, PT, PT, 0x8, 0x0 ;  /* 0x000000000000781c */ /* 0x000fd60003fce170 */
[----:B------:R-:W-:Y:S05]  /*187b0*/  @P0 BRA `(.L_x_1242) ;  /* 0x0000000800100947 */ /* 0x000fea0003800000 */
[----:B0-----:R-:W2:Y:S01]  /*187c0*/  LDL R4, [R1+0x18] ;  /* 0x0000180001047983 */ /* 0x001ea20000100800 */
[----:B------:R-:W-:Y:S01]  /*187d0*/  UMOV UR4, 0xffffffff ;  /* 0xffffffff00047882 */ /* 0x000fe20000000000 */
[----:B--2---:R-:W-:Y:S02]  /*187e0*/  VIADD R8, R4, 0xffffffff ;  /* 0xffffffff04087836 */ /* 0x004fe40000000000 */
[----:B------:R-:W-:Y:S05]  /*187f0*/  BRA.DIV UR4, `(.L_x_1243) ;  /* 0x0000003a04707947 */ /* 0x000fea000b800000 */
[----:B------:R-:W-:-:S13]  /*18800*/  ELECT P6, URZ, PT ;  /* 0x00000000003f782f */ /* 0x000fda00038c0000 */
.L_x_1316:
[----:B------:R-:W-:Y:S05]  /*18810*/  @!P6 BRA `(.L_x_1244) ;  /* 0x00000004007ce947 */ /* 0x000fea0003800000 */
[----:B------:R-:W-:-:S04]  /*18820*/  ISETP.NE.U32.AND P0, PT, R2, RZ, PT ;  /* 0x000000ff0200720c */ /* 0x000fc80003f05070 */
[----:B------:R-:W-:-:S13]  /*18830*/  ISETP.NE.AND.EX P0, PT, R3, RZ, PT, P0 ;  /* 0x000000ff0300720c */ /* 0x000fda0003f05300 */
        /* <DEDUP_REMOVED lines=19> */
.L_x_1245:
[----:B------:R-:W-:Y:S02]  /*18970*/  LEA R4, R18, UR41, 0x3 ;  /* 0x0000002912047c11 */ /* 0x000fe4000f8e18ff */
[----:B0-----:R-:W-:Y:S02]  /*18980*/  SHF.L.U32 R3, R19, 0x1f, RZ ;  /* 0x0000001f13037819 */ /* 0x001fe400000006ff */
[----:B------:R-:W-:Y:S02]  /*18990*/  ISETP.NE.AND P0, PT, R10, RZ, PT ;  /* 0x000000ff0a00720c */ /* 0x000fe40003f05270 */
[----:B------:R-:W0:Y:S02]  /*189a0*/  SYNCS.PHASECHK.TRANS64.TRYWAIT P2, [R4+URZ+0x33480], R3 ;  /* 0x03348003040075a7 */ /* 0x000e24000804017f */
[----:B0-----:R-:W-:Y:S09]  /*189b0*/  @!P2 BRA `(.L_x_1246) ;  /* 0x000000380020a947 */ /* 0x001ff20003800000 */
.L_x_1317:
        /* <DEDUP_REMOVED lines=8> */
.L_x_1247:
        /* <DEDUP_REMOVED lines=29> */
.L_x_1318:
        /* <DEDUP_REMOVED lines=8> */
.L_x_1249:
        /* <DEDUP_REMOVED lines=24> */
.L_x_1244:
        /* <DEDUP_REMOVED lines=31> */
.L_x_1242:
[----:B------:R-:W2:Y:S04]  /*19000*/  LDL.LU R5, [R1+0x20] ;  /* 0x0000200001057983 */ /* 0x000ea80000300800 */
[----:B01----:R-:W3:Y:S04]  /*19010*/  LDL.LU R3, [R1+0x18] ;  /* 0x0000180001037983 */ /* 0x003ee80000300800 */
[----:B------:R-:W4:Y:S01]  /*19020*/  LDL R4, [R1+0x8] ;  /* 0x0000080001047983 */ /* 0x000f220000100800 */
[----:B------:R-:W-:Y:S01]  /*19030*/  BSSY B0, `(.L_x_1250) ;  /* 0x000000b000007945 */ /* 0x000fe20003800000 */
[----:B--2---:R-:W-:-:S02]  /*19040*/  VIADD R5, R5, 0x1 ;  /* 0x0000000105057836 */ /* 0x004fc40000000000 */
[----:B---3--:R-:W-:-:S03]  /*19050*/  VIADD R3, R3, 0xfffffffe ;  /* 0xfffffffe03037836 */ /* 0x008fc60000000000 */
[----:B------:R-:W-:Y:S01]  /*19060*/  LEA.HI R2, R5, R5, RZ, 0x1 ;  /* 0x0000000505027211 */ /* 0x000fe200078f08ff */
[----:B------:R0:W-:Y:S03]  /*19070*/  STL [R1+0x20], R5 ;  /* 0x0000200501007387 */ /* 0x0001e60000100800 */
[----:B------:R-:W-:Y:S02]  /*19080*/  LOP3.LUT R2, R2, 0xfffffffe, RZ, 0xc0, !PT ;  /* 0xfffffffe02027812 */ /* 0x000fe400078ec0ff */
[----:B----4-:R-:W-:-:S03]  /*19090*/  ISETP.GE.AND P2, PT, R3, R4, PT ;  /* 0x000000040300720c */ /* 0x010fc60003f46270 */
[----:B------:R-:W-:-:S05]  /*190a0*/  IMAD.IADD R2, R5, 0x1, -R2 ;  /* 0x0000000105027824 */ /* 0x000fca00078e0a02 */
[----:B------:R-:W-:-:S04]  /*190b0*/  SHF.L.U32 R2, R2, 0x1f, RZ ;  /* 0x0000001f02027819 */ /* 0x000fc800000006ff */
[----:B------:R-:W1:Y:S02]  /*190c0*/  SYNCS.PHASECHK.TRANS64.TRYWAIT P0, [UR41+0x33420], R2 ;  /* 0x03342002ff0075a7 */ /* 0x000e640008000169 */
[----:B01----:R-:W-:Y:S05]  /*190d0*/  @!P0 BRA `(.L_x_1251) ;  /* 0x0000003000808947 */ /* 0x003fea0003800000 */
.L_x_1319:
[----:B------:R-:W-:Y:S05]  /*190e0*/  BSYNC B0 ;  /* 0x0000000000007941 */ /* 0x000fea0003800000 */
.L_x_1250:
[----:B------:R-:W-:Y:S05]  /*190f0*/  @!P2 BRA `(.L_x_1252) ;  /* 0x0000001000c4a947 */ /* 0x000fea0003800000 */
[----:B0-----:R-:W-:Y:S02]  /*19100*/  IMAD.MOV.U32 R2, RZ, RZ, R18 ;  /* 0x000000ffff027224 */ /* 0x001fe400078e0012 */
[----:B------:R-:W-:-:S07]  /*19110*/  IMAD.MOV.U32 R8, RZ, RZ, R19 ;  /* 0x000000ffff087224 */ /* 0x000fce00078e0013 */
.L_x_1276:
        /* <DEDUP_REMOVED lines=30> */
.L_x_1255:
        /* <DEDUP_REMOVED lines=8> */
.L_x_1320:
[----:B------:R-:W-:Y:S05]  /*19380*/  BSYNC B1 ;  /* 0x0000000000017941 */ /* 0x000fea0003800000 */
.L_x_1256:
        /* <DEDUP_REMOVED lines=9> */
.L_x_1259:
[----:B------:R-:W-:Y:S05]  /*19420*/  BSYNC B1 ;  /* 0x0000000000017941 */ /* 0x000fea0003800000 */
.L_x_1258:
        /* <DEDUP_REMOVED lines=14> */
.L_x_1260:
        /* <DEDUP_REMOVED lines=16> */
.L_x_1261:
        /* <DEDUP_REMOVED lines=16> */
.L_x_1262:
        /* <DEDUP_REMOVED lines=12> */
.L_x_1321:
[----:B------:R-:W-:Y:S05]  /*197d0*/  BSYNC B1 ;  /* 0x0000000000017941 */ /* 0x000fea0003800000 */
.L_x_1263:
        /* <DEDUP_REMOVED lines=11> */
.L_x_1266:
[----:B------:R-:W-:Y:S05]  /*19890*/  BSYNC B1 ;  /* 0x0000000000017941 */ /* 0x000fea0003800000 */
.L_x_1265:
        /* <DEDUP_REMOVED lines=9> */
.L_x_1267:
        /* <DEDUP_REMOVED lines=15> */
.L_x_1268:
        /* <DEDUP_REMOVED lines=15> */
.L_x_1269:
        /* <DEDUP_REMOVED lines=9> */
.L_x_1254:
[----:B------:R-:W-:Y:S05]  /*19ba0*/  BSYNC B0 ;  /* 0x0000000000007941 */ /* 0x000fea0003800000 */
.L_x_1253:
[----:B------:R-:W-:-:S06]  /*19bb0*/  UISETP.NE.AND UP0, UPT, UR42, 0x3, UPT ;  /* 0x000000032a00788c */ /* 0x000fcc000bf05270 */
[----:B------:R-:W-:-:S13]  /*19bc0*/  PLOP3.LUT P0, PT, PT, PT, UP0, 0x80, 0x0 ;  /* 0x000000000000781c */ /* 0x000fda0003f0f008 */
[----:B------:R-:W-:Y:S05]  /*19bd0*/  @!P0 BRA `(.L_x_1270) ;  /* 0x0000000000048947 */ /* 0x000fea0003800000 */
[----:B------:R-:W-:Y:S01]  /*19be0*/  BPT.TRAP 0x1 ;  /* 0x000000040000795c */ /* 0x000fe20000300000 */
.L_x_1270:
        /* <DEDUP_REMOVED lines=8> */
.L_x_1322:
[----:B------:R-:W-:Y:S05]  /*19c70*/  BSYNC B0 ;  /* 0x0000000000007941 */ /* 0x000fea0003800000 */
.L_x_1271:
[----:B------:R-:W-:Y:S05]  /*19c80*/  @!P0 BRA `(.L_x_1273) ;  /* 0x0000000000048947 */ /* 0x000fea0003800000 */
[----:B------:R-:W-:Y:S01]  /*19c90*/  BPT.TRAP 0x1 ;  /* 0x000000040000795c */ /* 0x000fe20000300000 */
.L_x_1273:
[----:B0-----:R-:W-:Y:S01]  /*19ca0*/  SHF.L.U32 R4, R8, 0x1f, RZ ;  /* 0x0000001f08047819 */ /* 0x001fe200000006ff */
[----:B------:R-:W-:-:S03]  /*19cb0*/  IMAD R10, R2, 0x7800, RZ ;  /* 0x00007800020a7824 */ /* 0x000fc600078e02ff */
[----:B------:R-:W0:Y:S02]  /*19cc0*/  SYNCS.PHASECHK.TRANS64.TRYWAIT P2, [R13+URZ+0x33460], R4 ;  /* 0x033460040d0075a7 */ /* 0x000e24000804017f */
[----:B0-----:R-:W-:Y:S05]  /*19cd0*/  @!P2 BRA `(.L_x_1274) ;  /* 0x0000002400d4a947 */ /* 0x001fea0003800000 */
.L_x_1323:
[----:B------:R-:W2:Y:S04]  /*19ce0*/  LDL R2, [R1+0x14] ;  /* 0x0000140001027983 */ /* 0x000ea80000100800 */
[----:B------:R-:W3:Y:S01]  /*19cf0*/  LDL R11, [R1+0x10] ;  /* 0x00001000010b7983 */ /* 0x000ee20000100800 */
[----:B------:R-:W-:Y:S05]  /*19d00*/  WARPSYNC.ALL ;  /* 0x0000000000007948 */ /* 0x000fea0003800000 */
[----:B--2---:R-:W-:-:S02]  /*19d10*/  LOP3.LUT R2, R10, R2, RZ, 0xfc, !PT ;  /* 0x000000020a027212 */ /* 0x004fc400078efcff */
[----:B---3--:R-:W-:-:S03]  /*19d20*/  LOP3.LUT R12, R10, R11, RZ, 0xfc, !PT ;  /* 0x0000000b0a0c7212 */ /* 0x008fc600078efcff */
[----:B0-----:R-:W0:Y:S02]  /*19d30*/  LDSM.16.MT88.4 R4, [R2+UR41+0xf200] ;  /* 0x00f200290204783b */ /* 0x001e240008004200 */
        /* <DEDUP_REMOVED lines=98> */
.L_x_1275:
[----:B------:R-:W2:Y:S01]  /*1a360*/  LDL R4, [R1+0x8] ;  /* 0x0000080001047983 */ /* 0x000ea20000100800 */
[----:B-1----:R-:W-:Y:S01]  /*1a370*/  SYNCS.ARRIVE.TRANS64.A1T0 RZ, [R13+URZ+0x33450], RZ ;  /* 0x033450ff0dff79a7 */ /* 0x002fe2000810003f */
[----:B------:R-:W-:Y:S02]  /*1a380*/  @!P1 VIADD R2, R13, 0x33480 ;  /* 0x000334800d029836 */ /* 0x000fe40000000000 */
[----:B0-----:R-:W-:-:S03]  /*1a390*/  IMAD.MOV.U32 R8, RZ, RZ, R19 ;  /* 0x000000ffff087224 */ /* 0x001fc600078e0013 */
[----:B------:R-:W-:Y:S01]  /*1a3a0*/  @!P1 PRMT R2, RZ, 0x654, R2 ;  /* 0x00000654ff029816 */ /* 0x000fe20000000002 */
[----:B------:R-:W-:Y:S06]  /*1a3b0*/  BAR.SYNC.DEFER_BLOCKING 0x2, 0x80 ;  /* 0x0082000000007b1d */ /* 0x000fec0000010000 */
[----:B------:R0:W-:Y:S02]  /*1a3c0*/  @!P1 SYNCS.ARRIVE.TRANS64.RED.A1T0 RZ, [R2+URZ], RZ ;  /* 0x000000ff02ff99a7 */ /* 0x0001e4000810043f */
[----:B0-----:R-:W-:Y:S01]  /*1a3d0*/  IMAD.MOV.U32 R2, RZ, RZ, R18 ;  /* 0x000000ffff027224 */ /* 0x001fe200078e0012 */
[C---:B--2---:R-:W-:Y:S01]  /*1a3e0*/  ISETP.GT.AND P0, PT, R3.reuse, R4, PT ;  /* 0x000000040300720c */ /* 0x044fe20003f04270 */
[----:B------:R-:W-:-:S12]  /*1a3f0*/  VIADD R3, R3, 0xffffffff ;  /* 0xffffffff03037836 */ /* 0x000fd80000000000 */
[----:B------:R-:W-:Y:S05]  /*1a400*/  @P0 BRA `(.L_x_1276) ;  /* 0xffffffec00440947 */ /* 0x000fea000383ffff */
.L_x_1252:
[----:B------:R-:W-:Y:S04]  /*1a410*/  BSSY B0, `(.L_x_1277) ;  /* 0x000000f000007945 */ /* 0x000fe80003800000 */
[----:B------:R-:W-:Y:S05]  /*1a420*/  @P1 BRA `(.L_x_1278) ;  /* 0x0000000000341947 */ /* 0x000fea0003800000 */
[----:B0-----:R-:W0:Y:S01]  /*1a430*/  S2R R5, SR_LANEID ;  /* 0x0000000000057919 */ /* 0x001e220000000000 */
        /* <DEDUP_REMOVED lines=11> */
[----:B------:R1:W-:Y:S02]  /*1a4f0*/  STL [R1], R0 ;  /* 0x0000000001007387 */ /* 0x0003e40000100800 */
.L_x_1278:
[----:B------:R-:W-:Y:S05]  /*1a500*/  BSYNC B0 ;  /* 0x0000000000007941 */ /* 0x000fea0003800000 */
.L_x_1277:
[----:B------:R-:W-:-:S06]  /*1a510*/  UISETP.NE.AND UP0, UPT, UR42, 0x3, UPT ;  /* 0x000000032a00788c */ /* 0x000fcc000bf05270 */
[----:B------:R-:W-:-:S13]  /*1a520*/  PLOP3.LUT P0, PT, PT, PT, UP0, 0x80, 0x0 ;  /* 0x000000000000781c */ /* 0x000fda0003f0f008 */
[----:B------:R-:W-:Y:S05]  /*1a530*/  @!P0 BRA `(.L_x_1279) ;  /* 0x0000000000048947 */ /* 0x000fea0003800000 */
[----:B------:R-:W-:Y:S01]  /*1a540*/  BPT.TRAP 0x1 ;  /* 0x000000040000795c */ /* 0x000fe20000300000 */
.L_x_1279:
        /* <DEDUP_REMOVED lines=8> */
.L_x_1324:
[----:B------:R-:W-:Y:S05]  /*1a5d0*/  BSYNC B0 ;  /* 0x0000000000007941 */ /* 0x000fea0003800000 */
.L_x_1280:
[----:B------:R-:W-:Y:S05]  /*1a5e0*/  @!P2 BRA `(.L_x_1282) ;  /* 0x000000000004a947 */ /* 0x000fea0003800000 */
[----:B------:R-:W-:Y:S01]  /*1a5f0*/  BPT.TRAP 0x1 ;  /* 0x000000040000795c */ /* 0x000fe20000300000 */
.L_x_1282:
[----:B0-----:R-:W-:-:S04]  /*1a600*/  SHF.L.U32 R0, R19, 0x1f, RZ ;  /* 0x0000001f13007819 */ /* 0x001fc800000006ff */
[----:B------:R-:W0:Y:S02]  /*1a610*/  SYNCS.PHASECHK.TRANS64.TRYWAIT P0, [R3+URZ+0x33460], R0 ;  /* 0x03346000030075a7 */ /* 0x000e24000800017f */
[----:B0-----:R-:W-:Y:S05]  /*1a620*/  @!P0 BRA `(.L_x_1283) ;  /* 0x0000001c00a88947 */ /* 0x001fea0003800000 */
.L_x_1325:
        /* <DEDUP_REMOVED lines=105> */
.L_x_1284:
[----:B-1----:R-:W-:Y:S01]  /*1acc0*/  SYNCS.ARRIVE.TRANS64.A1T0 RZ, [R3+URZ+0x33450], RZ ;  /* 0x033450ff03ff79a7 */ /* 0x002fe2000810003f */
[----:B------:R-:W-:Y:S02]  /*1acd0*/  @!P1 VIADD R0, R3, 0x33480 ;  /* 0x0003348003009836 */ /* 0x000fe40000000000 */
[----:B------:R-:W-:-:S03]  /*1ace0*/  VIADD R18, R18, 0x1 ;  /* 0x0000000112127836 */ /* 0x000fc60000000000 */
[----:B------:R-:W-:Y:S01]  /*1acf0*/  @!P1 PRMT R0, RZ, 0x654, R0 ;  /* 0x00000654ff009816 */ /* 0x000fe20000000000 */
[----:B------:R-:W-:Y:S01]  /*1ad00*/  BAR.SYNC.DEFER_BLOCKING 0x2, 0x80 ;  /* 0x0082000000007b1d */ /* 0x000fe20000010000 */
[----:B------:R-:W-:-:S04]  /*1ad10*/  ISETP.NE.AND P0, PT, R18, 0x2, PT ;  /* 0x000000021200780c */ /* 0x000fc80003f05270 */
[----:B------:R-:W-:Y:S01]  /*1ad20*/  SEL R18, R18, RZ, P0 ;  /* 0x000000ff12127207 */ /* 0x000fe20000000000 */
[----:B------:R1:W-:Y:S02]  /*1ad30*/  @!P1 SYNCS.ARRIVE.TRANS64.RED.A1T0 RZ, [R0+URZ], RZ ;  /* 0x000000ff00ff99a7 */ /* 0x0003e4000810043f */
[----:B-1----:R-:W-:-:S04]  /*1ad40*/  SEL R0, RZ, 0x1, P0 ;  /* 0x00000001ff007807 */ /* 0x002fc80000000000 */
[----:B------:R-:W-:-:S07]  /*1ad50*/  LOP3.LUT R19, R19, R0, RZ, 0x3c, !PT ;  /* 0x0000000013137212 */ /* 0x000fce00078e3cff */
.L_x_1236:
[----:B------:R-:W-:Y:S05]  /*1ad60*/  BSYNC B6 ;  /* 0x0000000000067941 */ /* 0x000fea0003800000 */
.L_x_1234:
[----:B------:R-:W-:-:S13]  /*1ad70*/  LOP3.LUT P0, RZ, R16, 0x2, RZ, 0xc0, !PT ;  /* 0x0000000210ff7812 */ /* 0x000fda000780c0ff */
[----:B------:R-:W-:Y:S05]  /*1ad80*/  @!P0 BRA `(.L_x_1285) ;  /* 0x0000000000308947 */ /* 0x000fea0003800000 */
[----:B------:R-:W2:Y:S08]  /*1ad90*/  S2UR UR5, SR_CgaCtaId ;  /* 0x00000000000579c3 */ /* 0x000eb00000008800 */
[----:B------:R-:W-:Y:S06]  /*1ada0*/  BAR.SYNC.DEFER_BLOCKING 0x5, 0x180 ;  /* 0x0146000000007b1d */ /* 0x000fec0000010000 */
[----:B------:R-:W-:-:S02]  /*1adb0*/  UMOV UR4, 0x400 ;  /* 0x0000040000047882 */ /* 0x000fc40000000000 */
[----:B--2---:R-:W-:-:S09]  /*1adc0*/  ULEA UR4, UR5, UR4, 0x18 ;  /* 0x0000000405047291 */ /* 0x004fd2000f8ec03f */
[----:B0-----:R-:W0:Y:S04]  /*1add0*/  LDS.128 R4, [UR4+0x334d0] ;  /* 0x0334d004ff047984 */ /* 0x001e280008000c00 */
[----:B0-----:R0:W-:Y:S01]  /*1ade0*/  STL.64 [R1], R4 ;  /* 0x0000000401007387 */ /* 0x0011e20000100a00 */
[----:B------:R-:W-:Y:S02]  /*1adf0*/  IMAD.MOV.U32 R2, RZ, RZ, R7 ;  /* 0x000000ffff027224 */ /* 0x000fe400078e0007 */
[----:B-1----:R-:W-:-:S03]  /*1ae00*/  IMAD.MOV.U32 R0, RZ, RZ, R6 ;  /* 0x000000ffff007224 */ /* 0x002fc600078e0006 */
[----:B------:R-:W-:Y:S02]  /*1ae10*/  R2UR UR45, R2 ;  /* 0x00000000022d72ca */ /* 0x000fe400000e0000 */
[----:B------:R-:W-:Y:S01]  /*1ae20*/  R2UR UR38, R0 ;  /* 0x00000000002672ca */ /* 0x000fe200000e0000 */
[----:B------:R-:W-:Y:S06]  /*1ae30*/  BAR.ARV 0x4, 0x180 ;  /* 0x0106000000007b1d */ /* 0x000fec0000002000 */
[----:B------:R-:W-:Y:S08]  /*1ae40*/  BRA `(.L_x_1286) ;  /* 0x0000000800d47947 */ /* 0x000ff00003800000 */
.L_x_1285:
[----:B0-----:R-:W0:Y:S01]  /*1ae50*/  S2R R2, SR_TID.X ;  /* 0x0000000000027919 */ /* 0x001e220000002100 */
[----:B------:R-:W-:Y:S01]  /*1ae60*/  ULDC UR4, c[0x0][0xc14] ;  /* 0x0003050000047ab9 */ /* 0x000fe20000000800 */
[----:B-1----:R-:W2:Y:S01]  /*1ae70*/  LDL.LU R0, [R1] ;  /* 0x0000000001007983 */ /* 0x002ea20000300800 */
        /* <DEDUP_REMOVED lines=38> */
.L_x_1291:
        /* <DEDUP_REMOVED lines=14> */
.L_x_1290:
[----:B------:R-:W-:Y:S05]  /*1b1c0*/  BSYNC B0 ;  /* 0x0000000000007941 */ /* 0x000fea0003800000 */
.L_x_1289:
        /* <DEDUP_REMOVED lines=22> */
.L_x_1287:
        /* <DEDUP_REMOVED lines=10> */
[----:B------:R0:W2:Y:S01]  /*1b3d0*/  LDG.E R7, desc[UR50][R2.64] ;  /* 0x0000003202077981 */ /* 0x0000a2000c1e1900 */
[----:B------:R-:W-:Y:S01]  /*1b3e0*/  IMAD.U32 R13, RZ, RZ, UR6 ;  /* 0x00000006ff0d7e24 */ /* 0x000fe2000f8e00ff */
[----:B------:R-:W-:-:S04]  /*1b3f0*/  ISETP.NE.AND P0, PT, RZ, UR7, PT ;  /* 0x00000007ff007c0c */ /* 0x000fc8000bf05270 */
[----:B------:R-:W2:Y:S01]  /*1b400*/  SHFL.IDX PT, R4, R4, R13, 0x1f ;  /* 0x00001f0d04047589 */ /* 0x000ea200000e0000 */
[----:B0-----:R-:W-:Y:S02]  /*1b410*/  IMAD.MOV.U32 R2, RZ, RZ, RZ ;  /* 0x000000ffff027224 */ /* 0x001fe400078e00ff */
[----:B--2---:R-:W-:-:S05]  /*1b420*/  IMAD R6, R4, R7, RZ ;  /* 0x0000000704067224 */ /* 0x004fca00078e02ff */
[----:B------:R-:W-:-:S04]  /*1b430*/  IABS R9, R6 ;  /* 0x0000000600097213 */ /* 0x000fc80000000000 */
[----:B------:R-:W0:Y:S08]  /*1b440*/  I2F.RP R11, R9 ;  /* 0x00000009000b7306 */ /* 0x000e300000209400 */
[----:B0-----:R-:W0:Y:S02]  /*1b450*/  MUFU.RCP R11, R11 ;  /* 0x0000000b000b7308 */ /* 0x001e240000001000 */
[----:B0-----:R-:W-:-:S06]  /*1b460*/  VIADD R12, R11, 0xffffffe ;  /* 0x0ffffffe0b0c7836 */ /* 0x001fcc0000000000 */
[----:B------:R0:W1:Y:S01]  /*1b470*/  F2I.FTZ.U32.TRUNC.NTZ R3, R12 ;  /* 0x0000000c00037305 */ /* 0x000062000021f000 */
[----:B------:R-:W-:Y:S05]  /*1b480*/  @!P0 BRA `(.L_x_1292) ;  /* 0x00000000000c8947 */ /* 0x000fea0003800000 */
[----:B------:R-:W-:-:S06]  /*1b490*/  UIADD3 UR4, UR6, -0x1, URZ ;  /* 0xffffffff06047890 */ /* 0x000fcc000fffe03f */
[----:B------:R-:W-:-:S05]  /*1b4a0*/  IMAD.U32 R11, RZ, RZ, UR4 ;  /* 0x00000004ff0b7e24 */ /* 0x000fca000f8e00ff */
[----:B------:R2:W3:Y:S02]  /*1b4b0*/  SHFL.IDX PT, R2, R8, R11, 0x1f ;  /* 0x00001f0b08027589 */ /* 0x0004e400000e0000 */
.L_x_1292:
[--C-:B-12---:R-:W-:Y:S02]  /*1b4c0*/  IMAD.MOV R8, RZ, RZ, -R3.reuse ;  /* 0x000000ffff087224 */ /* 0x106fe400078e0a03 */
[----:B---3--:R-:W-:Y:S02]  /*1b4d0*/  IMAD R10, R2, R5, R10 ;  /* 0x00000005020a7224 */ /* 0x008fe400078e020a */
[----:B------:R-:W-:Y:S02]  /*1b4e0*/  IMAD R8, R8, R9, RZ ;  /* 0x0000000908087224 */ /* 0x000fe400078e02ff */
[----:B------:R-:W-:Y:S01]  /*1b4f0*/  IMAD.MOV.U32 R2, RZ, RZ, RZ ;  /* 0x000000ffff027224 */ /* 0x000fe200078e00ff */
[----:B------:R1:W-:Y:S01]  /*1b500*/  STL [R1], R10 ;  /* 0x0000000a01007387 */ /* 0x0003e20000100800 */
[----:B------:R-:W-:Y:S02]  /*1b510*/  IMAD.IADD R11, R0, 0x1, -R10 ;  /* 0x00000001000b7824 */ /* 0x000fe400078e0a0a */
[----:B------:R-:W-:Y:S01]  /*1b520*/  IMAD.HI.U32 R3, R3, R8, R2 ;  /* 0x0000000803037227 */ /* 0x000fe200078e0002 */
[----:B------:R-:W-:-:S02]  /*1b530*/  IABS R2, R6 ;  /* 0x0000000600027213 */ /* 0x000fc40000000000 */
[----:B------:R-:W-:-:S03]  /*1b540*/  IABS R0, R11 ;  /* 0x0000000b00007213 */ /* 0x000fc60000000000 */
        /* <DEDUP_REMOVED lines=12> */
[----:B------:R-:W-:-:S05]  /*1b610*/  @!P1 LOP3.LUT R2, RZ, R6, RZ, 0x33, !PT ;  /* 0x00000006ff029212 */ /* 0x000fca00078e33ff */
[----:B------:R-:W-:Y:S02]  /*1b620*/  IMAD R0, R7, R2, RZ ;  /* 0x0000000207007224 */ /* 0x000fe400078e02ff */
[----:B------:R-:W-:Y:S02]  /*1b630*/  IMAD.MOV R2, RZ, RZ, -R2 ;  /* 0x000000ffff027224 */ /* 0x000fe400078e0a02 */
[----:B------:R-:W-:Y:S02]  /*1b640*/  IMAD.MOV R8, RZ, RZ, -R0 ;  /* 0x000000ffff087224 */ /* 0x000fe400078e0a00 */
[----:B------:R-:W-:-:S03]  /*1b650*/  IMAD R6, R6, R2, R11 ;  /* 0x0000000206067224 */ /* 0x000fc600078e020b */
[----:B------:R-:W-:-:S04]  /*1b660*/  VIADDMNMX R5, R8, R5, R7, PT ;  /* 0x0000000508057246 */ /* 0x000fc80003800107 */
[----:B------:R-:W-:-:S04]  /*1b670*/  IABS R7, R5 ;  /* 0x0000000500077213 */ /* 0x000fc80000000000 */
[----:B------:R-:W2:Y:S08]  /*1b680*/  I2F.RP R8, R7 ;  /* 0x0000000700087306 */ /* 0x000eb00000209400 */
[----:B--2---:R-:W2:Y:S02]  /*1b690*/  MUFU.RCP R8, R8 ;  /* 0x0000000800087308 */ /* 0x004ea40000001000 */
[----:B--2---:R-:W-:Y:S01]  /*1b6a0*/  VIADD R3, R8, 0xffffffe ;  /* 0x0ffffffe08037836 */ /* 0x004fe20000000000 */
[----:B------:R-:W-:-:S05]  /*1b6b0*/  IABS R8, R5 ;  /* 0x0000000500087213 */ /* 0x000fca0000000000 */
[----:B------:R-:W2:Y:S01]  /*1b6c0*/  F2I.FTZ.U32.TRUNC.NTZ R3, R3 ;  /* 0x0000000300037305 */ /* 0x000ea2000021f000 */
[----:B------:R-:W-:Y:S02]  /*1b6d0*/  IMAD.MOV R8, RZ, RZ, -R8 ;  /* 0x000000ffff087224 */ /* 0x000fe400078e0a08 */
[----:B--2---:R-:W-:-:S04]  /*1b6e0*/  IMAD.MOV R2, RZ, RZ, -R3 ;  /* 0x000000ffff027224 */ /* 0x004fc800078e0a03 */
[----:B------:R-:W-:Y:S02]  /*1b6f0*/  IMAD R9, R2, R7, RZ ;  /* 0x0000000702097224 */ /* 0x000fe400078e02ff */
[----:B------:R-:W-:-:S04]  /*1b700*/  IMAD.MOV.U32 R2, RZ, RZ, RZ ;  /* 0x000000ffff027224 */ /* 0x000fc800078e00ff */
[----:B------:R-:W-:Y:S01]  /*1b710*/  IMAD.HI.U32 R2, R3, R9, R2 ;  /* 0x0000000903027227 */ /* 0x000fe200078e0002 */
[----:B------:R-:W-:Y:S02]  /*1b720*/  IABS R9, R6 ;  /* 0x0000000600097213 */ /* 0x000fe40000000000 */
[----:B------:R-:W-:-:S03]  /*1b730*/  LOP3.LUT R3, R6, R5, RZ, 0x3c, !PT ;  /* 0x0000000506037212 */ /* 0x000fc600078e3cff */
[----:B------:R-:W-:Y:S01]  /*1b740*/  IMAD.HI.U32 R2, R2, R9, RZ ;  /* 0x0000000902027227 */ /* 0x000fe200078e00ff */
[----:B------:R-:W-:-:S03]  /*1b750*/  ISETP.GE.AND P2, PT, R3, RZ, PT ;  /* 0x000000ff0300720c */ /* 0x000fc60003f46270 */
[----:B------:R-:W-:Y:S02]  /*1b760*/  IMAD R8, R2, R8, R9 ;  /* 0x0000000802087224 */ /* 0x000fe400078e0209 */
[----:B------:R-:W-:-:S03]  /*1b770*/  IMAD.IADD R3, R6, 0x1, R0 ;  /* 0x0000000106037824 */ /* 0x000fc600078e0200 */
[----:B------:R-:W-:-:S13]  /*1b780*/  ISETP.GT.U32.AND P1, PT, R7, R8, PT ;  /* 0x000000080700720c */ /* 0x000fda0003f24070 */
[----:B------:R-:W-:Y:S02]  /*1b790*/  @!P1 IMAD.IADD R8, R8, 0x1, -R7 ;  /* 0x0000000108089824 */ /* 0x000fe400078e0a07 */
[----:B------:R-:W-:Y:S01]  /*1b7a0*/  @!P1 VIADD R2, R2, 0x1 ;  /* 0x0000000102029836 */ /* 0x000fe20000000000 */
[----:B------:R-:W-:Y:S02]  /*1b7b0*/  ISETP.NE.AND P1, PT, R5, RZ, PT ;  /* 0x000000ff0500720c */ /* 0x000fe40003f25270 */
[----:B------:R-:W-:-:S13]  /*1b7c0*/  ISETP.GE.U32.AND P0, PT, R8, R7, PT ;  /* 0x000000070800720c */ /* 0x000fda0003f06070 */
[----:B------:R-:W-:-:S04]  /*1b7d0*/  @P0 VIADD R2, R2, 0x1 ;  /* 0x0000000102020836 */ /* 0x000fc80000000000 */
        /* <DEDUP_REMOVED lines=9> */
.L_x_1288:
[----:B------:R0:W-:Y:S01]  /*1b870*/  STL [R1], R0 ;  /* 0x0000000001007387 */ /* 0x0001e20000100800 */
[----:B------:R-:W-:Y:S01]  /*1b880*/  ULDC UR45, c[0x0][0xc14] ;  /* 0x00030500002d7ab9 */ /* 0x000fe20000000800 */
[----:B------:R-:W-:Y:S02]  /*1b890*/  UMOV UR38, URZ ;  /* 0x0000003f00267c82 */ /* 0x000fe40008000000 */
[----:B------:R0:W-:Y:S03]  /*1b8a0*/  STL [R1+0x4], RZ ;  /* 0x000004ff01007387 */ /* 0x0001e60000100800 */
.L_x_1293:
[----:B------:R-:W2:Y:S04]  /*1b8b0*/  LDL R3, [R1] ;  /* 0x0000000001037983 */ /* 0x000ea80000100800 */
[----:B------:R-:W3:Y:S01]  /*1b8c0*/  LDL R2, [R1+0x4] ;  /* 0x0000040001027983 */ /* 0x000ee20000100800 */
[----:B------:R-:W-:Y:S02]  /*1b8d0*/  IMAD.U32 R6, RZ, RZ, UR38 ;  /* 0x00000026ff067e24 */ /* 0x000fe4000f8e00ff */
[----:B------:R-:W-:Y:S01]  /*1b8e0*/  IMAD.U32 R7, RZ, RZ, UR45 ;  /* 0x0000002dff077e24 */ /* 0x000fe2000f8e00ff */
[----:B01----:R-:W0:Y:S02]  /*1b8f0*/  S2R R0, SR_TID.X ;  /* 0x0000000000007919 */ /* 0x003e240000002100 */
        /* <DEDUP_REMOVED lines=10> */
.L_x_1286:
[----:B------:R-:W-:Y:S02]  /*1b9a0*/  ULDC UR4, c[0x0][0xc14] ;  /* 0x0003050000047ab9 */ /* 0x000fe40000000800 */
[----:B------:R-:W-:-:S06]  /*1b9b0*/  UISETP.GE.AND UP0, UPT, UR45, UR4, UPT ;  /* 0x000000042d00728c */ /* 0x000fcc000bf06270 */
[----:B------:R-:W-:-:S13]  /*1b9c0*/  PLOP3.LUT P0, PT, PT, PT, UP0, 0x80, 0x0 ;  /* 0x000000000000781c */ /* 0x000fda0003f0f008 */
[----:B------:R-:W-:Y:S05]  /*1b9d0*/  @!P0 BRA `(.L_x_1294) ;  /* 0xffffffb800e88947 */ /* 0x000fea000383ffff */
.L_x_1224:
[----:B-1----:R-:W2:Y:S01]  /*1b9e0*/  LDL.LU R0, [R1+0x20] ;  /* 0x0000200001007983 */ /* 0x002ea20000300800 */
[----:B------:R-:W-:Y:S01]  /*1b9f0*/  BSSY B0, `(.L_x_1295) ;  /* 0x000000b000007945 */ /* 0x000fe20003800000 */
[----:B0-----:R-:W0:Y:S01]  /*1ba00*/  S2R R4, SR_CgaCtaId ;  /* 0x0000000000047919 */ /* 0x001e220000008800 */
        /* <DEDUP_REMOVED lines=9> */
.L_x_1326:
[----:B------:R-:W-:Y:S05]  /*1baa0*/  BSYNC B0 ;  /* 0x0000000000007941 */ /* 0x000fea0003800000 */
.L_x_1295:
[----:B------:R-:W-:-:S03]  /*1bab0*/  UMOV UR4, 0xffffffff ;  /* 0xffffffff00047882 */ /* 0x000fc60000000000 */
[----:B------:R-:W-:Y:S05]  /*1bac0*/  BRA.DIV UR4, `(.L_x_1297) ;  /* 0x0000000a04a87947 */ /* 0x000fea000b800000 */
[----:B0-----:R-:W0:Y:S02]  /*1bad0*/  S2R R0, SR_TID.X ;  /* 0x0000000000007919 */ /* 0x001e240000002100 */
[----:B0-----:R-:W-:-:S04]  /*1bae0*/  SHF.R.U32.HI R0, RZ, 0x5, R0 ;  /* 0x00000005ff007819 */ /* 0x001fc80000011600 */
[----:B------:R-:W-:-:S05]  /*1baf0*/  LOP3.LUT R0, R0, 0x3, RZ, 0xc0, !PT ;  /* 0x0000000300007812 */ /* 0x000fca00078ec0ff */
[----:B------:R0:W1:Y:S02]  /*1bb00*/  SHFL.IDX PT, R14, R0, RZ, 0x1f ;  /* 0x00001fff000e7589 */ /* 0x00006400000e0000 */
.L_x_1329:
[----:B-1----:R-:W-:Y:S01]  /*1bb10*/  ISETP.NE.AND P0, PT, R14, RZ, PT ;  /* 0x000000ff0e00720c */ /* 0x002fe20003f05270 */
[----:B------:R-:W-:-:S12]  /*1bb20*/  BSSY B0, `(.L_x_1298) ;  /* 0x000002b000007945 */ /* 0x000fd80003800000 */
[----:B------:R-:W-:Y:S05]  /*1bb30*/  @P0 BRA `(.L_x_1299) ;  /* 0x0000000000a40947 */ /* 0x000fea0003800000 */
[----:B------:R-:W-:-:S03]  /*1bb40*/  UMOV UR4, 0xffffffff ;  /* 0xffffffff00047882 */ /* 0x000fc60000000000 */
[----:B------:R-:W-:Y:S05]  /*1bb50*/  BRA.DIV UR4, `(.L_x_1300) ;  /* 0x0000000a04b87947 */ /* 0x000fea000b800000 */
[----:B------:R-:W-:-:S13]  /*1bb60*/  ELECT P6, URZ, PT ;  /* 0x00000000003f782f */ /* 0x000fda00038c0000 */
.L_x_1332:
[----:B------:R-:W-:Y:S05]  /*1bb70*/  @!P6 BRA `(.L_x_1299) ;  /* 0x000000000094e947 */ /* 0x000fea0003800000 */
[----:B------:R-:W-:-:S06]  /*1bb80*/  ULOP3.LUT UR4, UR40, 0x2, URZ, 0xfc, !UPT ;  /* 0x0000000228047892 */ /* 0x000fcc000f8efc3f */
[----:B0-----:R-:W-:-:S05]  /*1bb90*/  IMAD.U32 R0, RZ, RZ, UR4 ;  /* 0x00000004ff007e24 */ /* 0x001fca000f8e00ff */
[----:B------:R-:W-:-:S13]  /*1bba0*/  ISETP.NE.AND P0, PT, R0, 0x3, PT ;  /* 0x000000030000780c */ /* 0x000fda0003f05270 */
[----:B------:R-:W-:Y:S05]  /*1bbb0*/  @!P0 BRA `(.L_x_1301) ;  /* 0x0000000000048947 */ /* 0x000fea0003800000 */
[----:B------:R-:W-:Y:S01]  /*1bbc0*/  BPT.TRAP 0x1 ;  /* 0x000000040000795c */ /* 0x000fe20000300000 */
.L_x_1301:
[----:B------:R-:W-:Y:S01]  /*1bbd0*/  VIADD R5, R3, 0x33440 ;  /* 0x0003344003057836 */ /* 0x000fe20000000000 */
[----:B------:R-:W-:Y:S01]  /*1bbe0*/  SHF.L.U32 R4, R19, 0x1f, RZ ;  /* 0x0000001f13047819 */ /* 0x000fe200000006ff */
[C---:B------:R-:W-:Y:S02]  /*1bbf0*/  VIADD R0, R18.reuse, 0x1 ;  /* 0x0000000112007836 */ /* 0x040fe40000000000 */
[----:B------:R-:W-:-:S03]  /*1bc00*/  IMAD R7, R18, 0x8, R5 ;  /* 0x0000000812077824 */ /* 0x000fc600078e0205 */
[----:B------:R-:W-:Y:S01]  /*1bc10*/  ISETP.NE.AND P2, PT, R0, 0x2, PT ;  /* 0x000000020000780c */ /* 0x000fe20003f45270 */
[----:B------:R-:W0:Y:S03]  /*1bc20*/  SYNCS.PHASECHK.TRANS64.TRYWAIT P1, [R7+URZ], R4 ;  /* 0x00000004070075a7 */ /* 0x000e26000802017f */
[----:B------:R-:W-:-:S04]  /*1bc30*/  SEL R2, RZ, 0x1, P2 ;  /* 0x00000001ff027807 */ /* 0x000fc80001000000 */
[----:B------:R-:W-:Y:S02]  /*1bc40*/  LOP3.LUT R19, R19, R2, RZ, 0x3c, !PT ;  /* 0x0000000213137212 */ /* 0x000fe400078e3cff */
[----:B------:R-:W-:Y:S02]  /*1bc50*/  SEL R2, R0, RZ, P2 ;  /* 0x000000ff00027207 */ /* 0x000fe40001000000 */
[----:B------:R-:W-:-:S03]  /*1bc60*/  SHF.L.U32 R0, R19, 0x1f, RZ ;  /* 0x0000001f13007819 */ /* 0x000fc600000006ff */
[----:B------:R-:W-:Y:S01]  /*1bc70*/  IMAD R5, R2, 0x8, R5 ;  /* 0x0000000802057824 */ /* 0x000fe200078e0205 */
[----:B0-----:R-:W-:Y:S06]  /*1bc80*/  @!P1 BRA `(.L_x_1302) ;  /* 0x00000008008c9947 */ /* 0x001fec0003800000 */
.L_x_1333:
[----:B------:R-:W1:Y:S02]  /*1bc90*/  SYNCS.PHASECHK.TRANS64.TRYWAIT P1, [R5+URZ], R0 ;  /* 0x00000000050075a7 */ /* 0x000e64000802017f */
[----:B-1----:R-:W-:Y:S05]  /*1bca0*/  @!P1 BRA `(.L_x_1303) ;  /* 0x0000000800989947 */ /* 0x002fea0003800000 */
.L_x_1334:
[----:B------:R-:W-:Y:S05]  /*1bcb0*/  @!P0 BRA `(.L_x_1304) ;  /* 0x0000000000048947 */ /* 0x000fea0003800000 */
[----:B------:R-:W-:Y:S01]  /*1bcc0*/  BPT.TRAP 0x1 ;  /* 0x000000040000795c */ /* 0x000fe20000300000 */
.L_x_1304:
[----:B-1----:R-:W-:-:S04]  /*1bcd0*/  IMAD R5, R18, 0x8, R3 ;  /* 0x0000000812057824 */ /* 0x002fc800078e0203 */
[----:B------:R-:W1:Y:S02]  /*1bce0*/  SYNCS.PHASECHK.TRANS64.TRYWAIT P1, [R5+URZ+0x33460], R4 ;  /* 0x03346004050075a7 */ /* 0x000e64000802017f */
[----:B-1----:R-:W-:Y:S05]  /*1bcf0*/  @!P1 BRA `(.L_x_1305) ;  /* 0x0000000800989947 */ /* 0x002fea0003800000 */
.L_x_1335:
[----:B------:R-:W-:Y:S05]  /*1bd00*/  @!P0 BRA `(.L_x_1306) ;  /* 0x0000000000048947 */ /* 0x000fea0003800000 */
[----:B------:R-:W-:Y:S01]  /*1bd10*/  BPT.TRAP 0x1 ;  /* 0x000000040000795c */ /* 0x000fe20000300000 */
.L_x_1306:
[----:B------:R-:W-:-:S04]  /*1bd20*/  IMAD R3, R2, 0x8, R3 ;  /* 0x0000000802037824 */ /* 0x000fc800078e0203 */
[----:B------:R-:W2:Y:S02]  /*1bd30*/  SYNCS.PHASECHK.TRANS64.TRYWAIT P1, [R3+URZ+0x33460], R0 ;  /* 0x03346000030075a7 */ /* 0x000ea4000802017f */
[----:B--2---:R-:W-:Y:S05]  /*1bd40*/  @!P1 BRA `(.L_x_1307) ;  /* 0x0000000800989947 */ /* 0x004fea0003800000 */
.L_x_1336:
[----:B------:R-:W-:Y:S05]  /*1bd50*/  @!P0 BRA `(.L_x_1308) ;  /* 0x0000000000048947 */ /* 0x000fea0003800000 */
[----:B------:R-:W-:Y:S01]  /*1bd60*/  BPT.TRAP 0x1 ;  /* 0x000000040000795c */ /* 0x000fe20000300000 */
.L_x_1308:
[----:B------:R-:W3:Y:S02]  /*1bd70*/  SYNCS.PHASECHK.TRANS64.TRYWAIT P0, [R5+URZ+0x33480], R4 ;  /* 0x03348004050075a7 */ /* 0x000ee4000800017f */
[----:B---3--:R-:W-:Y:S05]  /*1bd80*/  @!P0 BRA `(.L_x_1309) ;  /* 0x00000008009c8947 */ /* 0x008fea0003800000 */
.L_x_1310:
[----:B----4-:R4:W0:Y:S02]  /*1bd90*/  SYNCS.PHASECHK.TRANS64.TRYWAIT P0, [R3+URZ+0x33480], R0 ;  /* 0x03348000030075a7 */ /* 0x010824000800017f */
[----:B0-----:R-:W-:Y:S05]  /*1bda0*/  @!P0 NANOSLEEP.SYNCS 0x989680 ;  /* 0x009896800000895d */ /* 0x001fea0003900000 */
[----:B------:R-:W0:Y:S02]  /*1bdb0*/  @!P0 SYNCS.PHASECHK.TRANS64 P0, [R3+URZ+0x33480], R0 ;  /* 0x03348000030085a7 */ /* 0x000e24000800007f */
[----:B0-----:R-:W-:Y:S05]  /*1bdc0*/  @!P0 BRA `(.L_x_1310) ;  /* 0xfffffffc00f08947 */ /* 0x001fea000383ffff */
.L_x_1299:
[----:B------:R-:W-:Y:S05]  /*1bdd0*/  BSYNC B0 ;  /* 0x0000000000007941 */ /* 0x000fea0003800000 */
.L_x_1298:
[----:B------:R-:W-:Y:S05]  /*1bde0*/  EXIT ;  /* 0x000000000000794d */ /* 0x000fea0003800000 */
.L_x_1122:
[----:B0-----:R-:W-:-:S04]  /*1bdf0*/  IMAD.U32 R3, RZ, RZ, UR41 ;  /* 0x00000029ff037e24 */ /* 0x001fc8000f8e00ff */
[----:B------:R0:W1:Y:S03]  /*1be00*/  SYNCS.PHASECHK.TRANS64.TRYWAIT P1, [R3+URZ+0x33400], R0 ;  /* 0x03340000030075a7 */ /* 0x000066000802017f */
[----:B-1----:R-:W-:Y:S05]  /*1be10*/  @!P1 NANOSLEEP.SYNCS 0x989680 ;  /* 0x009896800000995d */ /* 0x002fea0003900000 */
[----:B------:R-:W1:Y:S02]  /*1be20*/  @!P1 SYNCS.PHASECHK.TRANS64 P1, [R3+URZ+0x33400], R0 ;  /* 0x03340000030095a7 */ /* 0x000e64000802007f */
[----:B-1----:R-:W-:Y:S05]  /*1be30*/  @!P1 BRA `(.L_x_1122) ;  /* 0xfffffffc00ec9947 */ /* 0x002fea000383ffff */
[----:B------:R-:W-:Y:S05]  /*1be40*/  BRA `(.L_x_1311) ;  /* 0xfffffe6000247947 */ /* 0x000fea000383ffff */
.L_x_1126:
[----:B-1----:R1:W2:Y:S02]  /*1be50*/  SYNCS.PHASECHK.TRANS64.TRYWAIT P1, [R3+URZ+0x33430], R0 ;  /* 0x03343000030075a7 */ /* 0x0022a4000802017f */
[----:B--2---:R-:W-:Y:S05]  /*1be60*/  @!P1 NANOSLEEP.SYNCS 0x989680 ;  /* 0x009896800000995d */ /* 0x004fea0003900000 */
[----:B------:R-:W2:Y:S02]  /*1be70*/  @!P1 SYNCS.PHASECHK.TRANS64 P1, [R3+URZ+0x33430], R0 ;  /* 0x03343000030095a7 */ /* 0x000ea4000802007f */
[----:B--2---:R-:W-:Y:S05]  /*1be80*/  @!P1 BRA `(.L_x_1126) ;  /* 0xfffffffc00f09947 */ /* 0x004fea000383ffff */
[----:B------:R-:W-:Y:S05]  /*1be90*/  BRA `(.L_x_1125) ;  /* 0xfffffe6000507947 */ /* 0x000fea000383ffff */
.L_x_1142:
[----:B-1----:R-:W-:-:S04]  /*1bea0*/  IMAD.U32 R15, RZ, RZ, UR6 ;  /* 0x00000006ff0f7e24 */ /* 0x002fc8000f8e00ff */
[----:B------:R1:W2:Y:S03]  /*1beb0*/  SYNCS.PHASECHK.TRANS64.TRYWAIT P1, [R15+URZ+0x33430], R10 ;  /* 0x0334300a0f0075a7 */ /* 0x0002a6000802017f */
[----:B--2---:R-:W-:Y:S05]  /*1bec0*/  @!P1 NANOSLEEP.SYNCS 0x989680 ;  /* 0x009896800000995d */ /* 0x004fea0003900000 */
[----:B------:R-:W2:Y:S02]  /*1bed0*/  @!P1 SYNCS.PHASECHK.TRANS64 P1, [R15+URZ+0x33430], R10 ;  /* 0x0334300a0f0095a7 */ /* 0x000ea4000802007f */
[----:B--2---:R-:W-:Y:S05]  /*1bee0*/  @!P1 BRA `(.L_x_1142) ;  /* 0xfffffffc00ec9947 */ /* 0x004fea000383ffff */
[----:B------:R-:W-:Y:S05]  /*1bef0*/  BRA `(.L_x_1139) ;  /* 0xfffffea4006c7947 */ /* 0x000fea000383ffff */
.L_x_1146:
[----:B-1----:R-:W-:-:S04]  /*1bf00*/  IMAD.U32 R15, RZ, RZ, UR6 ;  /* 0x00000006ff0f7e24 */ /* 0x002fc8000f8e00ff */
[----:B------:R1:W2:Y:S03]  /*1bf10*/  SYNCS.PHASECHK.TRANS64.TRYWAIT P1, [R15+URZ+0x33450], R10 ;  /* 0x0334500a0f0075a7 */ /* 0x0002a6000802017f */
[----:B--2---:R-:W-:Y:S05]  /*1bf20*/  @!P1 NANOSLEEP.SYNCS 0x989680 ;  /* 0x009896800000995d */ /* 0x004fea0003900000 */
[----:B------:R-:W2:Y:S02]  /*1bf30*/  @!P1 SYNCS.PHASECHK.TRANS64 P1, [R15+URZ+0x33450], R10 ;  /* 0x0334500a0f0095a7 */ /* 0x000ea4000802007f */
[----:B--2---:R-:W-:Y:S05]  /*1bf40*/  @!P1 BRA `(.L_x_1146) ;  /* 0xfffffffc00ec9947 */ /* 0x004fea000383ffff */
[----:B------:R-:W-:Y:S05]  /*1bf50*/  BRA `(.L_x_1143) ;  /* 0xfffffeb000687947 */ /* 0x000fea000383ffff */
.L_x_1164:
[----:B-1----:R-:W-:-:S04]  /*1bf60*/  IMAD.U32 R3, RZ, RZ, UR6 ;  /* 0x00000006ff037e24 */ /* 0x002fc8000f8e00ff */
[----:B------:R1:W2:Y:S03]  /*1bf70*/  SYNCS.PHASECHK.TRANS64.TRYWAIT P1, [R3+URZ+0x33430], R0 ;  /* 0x03343000030075a7 */ /* 0x0002a6000802017f */
[----:B--2---:R-:W-:Y:S05]  /*1bf80*/  @!P1 NANOSLEEP.SYNCS 0x989680 ;  /* 0x009896800000995d */ /* 0x004fea0003900000 */
[----:B------:R-:W2:Y:S02]  /*1bf90*/  @!P1 SYNCS.PHASECHK.TRANS64 P1, [R3+URZ+0x33430], R0 ;  /* 0x03343000030095a7 */ /* 0x000ea4000802007f */
[----:B--2---:R-:W-:Y:S05]  /*1bfa0*/  @!P1 BRA `(.L_x_1164) ;  /* 0xfffffffc00ec9947 */ /* 0x004fea000383ffff */
[----:B------:R-:W-:Y:S05]  /*1bfb0*/  BRA `(.L_x_1161) ;  /* 0xfffffef000807947 */ /* 0x000fea000383ffff */
.L_x_1168:
[----:B-1----:R-:W-:-:S04]  /*1bfc0*/  IMAD.U32 R3, RZ, RZ, UR6 ;  /* 0x00000006ff037e24 */ /* 0x002fc8000f8e00ff */
[----:B------:R1:W2:Y:S03]  /*1bfd0*/  SYNCS.PHASECHK.TRANS64.TRYWAIT P1, [R3+URZ+0x33450], R0 ;  /* 0x03345000030075a7 */ /* 0x0002a6000802017f */
[----:B--2---:R-:W-:Y:S05]  /*1bfe0*/  @!P1 NANOSLEEP.SYNCS 0x989680 ;  /* 0x009896800000995d */ /* 0x004fea0003900000 */
[----:B------:R-:W2:Y:S02]  /*1bff0*/  @!P1 SYNCS.PHASECHK.TRANS64 P1, [R3+URZ+0x33450], R0 ;  /* 0x03345000030095a7 */ /* 0x000ea4000802007f */
[----:B--2---:R-:W-:Y:S05]  /*1c000*/  @!P1 BRA `(.L_x_1168) ;  /* 0xfffffffc00ec9947 */ /* 0x004fea000383ffff */
[----:B------:R-:W-:Y:S05]  /*1c010*/  BRA `(.L_x_1165) ;  /* 0xfffffefc00887947 */ /* 0x000fea000383ffff */
.L_x_1175:
[----:B-1----:R-:W-:-:S04]  /*1c020*/  IMAD.U32 R3, RZ, RZ, UR6 ;  /* 0x00000006ff037e24 */ /* 0x002fc8000f8e00ff */
[----:B------:R1:W2:Y:S03]  /*1c030*/  SYNCS.PHASECHK.TRANS64.TRYWAIT P1, [R3+URZ+0x33430], R0 ;  /* 0x03343000030075a7 */ /* 0x0002a6000802017f */
[----:B--2---:R-:W-:Y:S05]  /*1c040*/  @!P1 NANOSLEEP.SYNCS 0x989680 ;  /* 0x009896800000995d */ /* 0x004fea0003900000 */
[----:B------:R-:W2:Y:S02]  /*1c050*/  @!P1 SYNCS.PHASECHK.TRANS64 P1, [R3+URZ+0x33430], R0 ;  /* 0x03343000030095a7 */ /* 0x000ea4000802007f */
[----:B--2---:R-:W-:Y:S05]  /*1c060*/  @!P1 BRA `(.L_x_1175) ;  /* 0xfffffffc00ec9947 */ /* 0x004fea000383ffff */
[----:B------:R-:W-:Y:S05]  /*1c070*/  BRA `(.L_x_1172) ;  /* 0xffffff2000307947 */ /* 0x000fea000383ffff */
.L_x_1179:
[----:B-1----:R-:W-:-:S04]  /*1c080*/  IMAD.U32 R3, RZ, RZ, UR6 ;  /* 0x00000006ff037e24 */ /* 0x002fc8000f8e00ff */
[----:B------:R1:W2:Y:S03]  /*1c090*/  SYNCS.PHASECHK.TRANS64.TRYWAIT P1, [R3+URZ+0x33450], R0 ;  /* 0x03345000030075a7 */ /* 0x0002a6000802017f */
[----:B--2---:R-:W-:Y:S05]  /*1c0a0*/  @!P1 NANOSLEEP.SYNCS 0x989680 ;  /* 0x009896800000995d */ /* 0x004fea0003900000 */
[----:B------:R-:W2:Y:S02]  /*1c0b0*/  @!P1 SYNCS.PHASECHK.TRANS64 P1, [R3+URZ+0x33450], R0 ;  /* 0x03345000030095a7 */ /* 0x000ea4000802007f */
[----:B--2---:R-:W-:Y:S05]  /*1c0c0*/  @!P1 BRA `(.L_x_1179) ;  /* 0xfffffffc00ec9947 */ /* 0x004fea000383ffff */
[----:B------:R-:W-:Y:S05]  /*1c0d0*/  BRA `(.L_x_1176) ;  /* 0xffffff2c00387947 */ /* 0x000fea000383ffff */
.L_x_1193:
[----:B-1----:R-:W-:-:S04]  /*1c0e0*/  IMAD.U32 R5, RZ, RZ, UR9 ;  /* 0x00000009ff057e24 */ /* 0x002fc8000f8e00ff */
[----:B------:R1:W2:Y:S03]  /*1c0f0*/  SYNCS.PHASECHK.TRANS64.TRYWAIT P1, [R5+URZ+0x33450], R4 ;  /* 0x03345004050075a7 */ /* 0x0002a6000802017f */
[----:B--2---:R-:W-:Y:S05]  /*1c100*/  @!P1 NANOSLEEP.SYNCS 0x989680 ;  /* 0x009896800000995d */ /* 0x004fea0003900000 */
[----:B------:R-:W2:Y:S02]  /*1c110*/  @!P1 SYNCS.PHASECHK.TRANS64 P1, [R5+URZ+0x33450], R4 ;  /* 0x03345004050095a7 */ /* 0x000ea4000802007f */
[----:B--2---:R-:W-:Y:S05]  /*1c120*/  @!P1 BRA `(.L_x_1193) ;  /* 0xfffffffc00ec9947 */ /* 0x004fea000383ffff */
[----:B------:R-:W-:Y:S05]  /*1c130*/  BRA `(.L_x_1192) ;  /* 0xffffff6800987947 */ /* 0x000fea000383ffff */
.L_x_1241:
[----:B------:R-:W-:Y:S02]  /*1c140*/  IMAD.MOV.U32 R13, RZ, RZ, R4 ;  /* 0x000000ffff0d7224 */ /* 0x000fe400078e0004 */
[----:B------:R-:W-:Y:S02]  /*1c150*/  IMAD.MOV.U32 R12, RZ, RZ, RZ ;  /* 0x000000ffff0c7224 */ /* 0x000fe400078e00ff */
[----:B------:R-:W-:Y:S02]  /*1c160*/  IMAD.MOV.U32 R11, RZ, RZ, 0x1f ;  /* 0x0000001fff0b7424 */ /* 0x000fe400078e00ff */
[----:B------:R-:W-:-:S07]  /*1c170*/  IMAD.MOV.U32 R15, RZ, RZ, -0x1 ;  /* 0xffffffffff0f7424 */ /* 0x000fce00078e00ff */
[----:B------:R-:W-:Y:S05]  /*1c180*/  WARPSYNC.COLLECTIVE R15, `(.L_x_1312) ;  /* 0x000000000f087348 */ /* 0x000fea0003c00000 */
[----:B------:R0:W1:Y:S02]  /*1c190*/  SHFL.IDX P6, R14, R13, R12, R11 ;  /* 0x0000000c0d0e7389 */ /* 0x00006400000c000b */
[----:B01----:R-:W-:Y:S01]  /*1c1a0*/  ENDCOLLECTIVE ;  /* 0x000000000000791b */ /* 0x003fe20003800000 */
.L_x_1312:
[----:B------:R-:W-:Y:S05]  /*1c1b0*/  BRA `(.L_x_1313) ;  /* 0xffffffc400747947 */ /* 0x000fea000383ffff */
.L_x_1243:
[----:B------:R-:W-:Y:S01]  /*1c1c0*/  BSSY B0, `(.L_x_1314) ;  /* 0x0000006000007945 */ /* 0x000fe20003800000 */
[----:B------:R-:W-:-:S07]  /*1c1d0*/  IMAD.MOV.U32 R15, RZ, RZ, -0x1 ;  /* 0xffffffffff0f7424 */ /* 0x000fce00078e00ff */
[----:B------:R-:W-:Y:S05]  /*1c1e0*/  WARPSYNC.COLLECTIVE R15, `(.L_x_1315) ;  /* 0x000000000f0c7348 */ /* 0x000fea0003c00000 */
[----:B------:R-:W-:Y:S02]  /*1c1f0*/  ELECT P6, UR62, PT ;  /* 0x00000000003e782f */ /* 0x000fe400038c0000 */
[----:B------:R-:W-:Y:S01]  /*1c200*/  MOV R14, UR62 ;  /* 0x0000003e000e7c02 */ /* 0x000fe20008000f00 */
[----:B------:R-:W-:Y:S10]  /*1c210*/  ENDCOLLECTIVE ;  /* 0x000000000000791b */ /* 0x000ff40003800000 */
.L_x_1315:
[----:B------:R-:W-:Y:S05]  /*1c220*/  BSYNC B0 ;  /* 0x0000000000007941 */ /* 0x000fea0003800000 */
.L_x_1314:
[----:B------:R-:W-:Y:S05]  /*1c230*/  BRA `(.L_x_1316) ;  /* 0xffffffc400747947 */ /* 0x000fea000383ffff */
.L_x_1246:
[----:B0-----:R0:W1:Y:S02]  /*1c240*/  SYNCS.PHASECHK.TRANS64.TRYWAIT P2, [R4+URZ+0x33480], R3 ;  /* 0x03348003040075a7 */ /* 0x001064000804017f */
[----:B-1----:R-:W-:Y:S05]  /*1c250*/  @!P2 NANOSLEEP.SYNCS 0x989680 ;  /* 0x009896800000a95d */ /* 0x002fea0003900000 */
[----:B------:R-:W1:Y:S02]  /*1c260*/  @!P2 SYNCS.PHASECHK.TRANS64 P2, [R4+URZ+0x33480], R3 ;  /* 0x033480030400a5a7 */ /* 0x000e64000804007f */
[----:B-1----:R-:W-:Y:S05]  /*1c270*/  @!P2 BRA `(.L_x_1246) ;  /* 0xfffffffc00f0a947 */ /* 0x002fea000383ffff */
[----:B------:R-:W-:Y:S05]  /*1c280*/  BRA `(.L_x_1317) ;  /* 0xffffffc400cc7947 */ /* 0x000fea000383ffff */
.L_x_1248:
[----:B-1----:R1:W2:Y:S02]  /*1c290*/  SYNCS.PHASECHK.TRANS64.TRYWAIT P2, [R4+URZ+0x33440], R3 ;  /* 0x03344003040075a7 */ /* 0x0022a4000804017f */
[----:B--2---:R-:W-:Y:S05]  /*1c2a0*/  @!P2 NANOSLEEP.SYNCS 0x989680 ;  /* 0x009896800000a95d */ /* 0x004fea0003900000 */
[----:B------:R-:W2:Y:S02]  /*1c2b0*/  @!P2 SYNCS.PHASECHK.TRANS64 P2, [R4+URZ+0x33440], R3 ;  /* 0x033440030400a5a7 */ /* 0x000ea4000804007f */
[----:B--2---:R-:W-:Y:S05]  /*1c2c0*/  @!P2 BRA `(.L_x_1248) ;  /* 0xfffffffc00f0a947 */ /* 0x004fea000383ffff */
[----:B------:R-:W-:Y:S05]  /*1c2d0*/  BRA `(.L_x_1318) ;  /* 0xffffffc8004c7947 */ /* 0x000fea000383ffff */
.L_x_1251:
[----:B0-----:R-:W-:-:S04]  /*1c2e0*/  IMAD.U32 R5, RZ, RZ, UR41 ;  /* 0x00000029ff057e24 */ /* 0x001fc8000f8e00ff */
[----:B------:R0:W1:Y:S03]  /*1c2f0*/  SYNCS.PHASECHK.TRANS64.TRYWAIT P0, [R5+URZ+0x33420], R2 ;  /* 0x03342002050075a7 */ /* 0x000066000800017f */
[----:B-1----:R-:W-:Y:S05]  /*1c300*/  @!P0 NANOSLEEP.SYNCS 0x989680 ;  /* 0x009896800000895d */ /* 0x002fea0003900000 */
[----:B------:R-:W1:Y:S02]  /*1c310*/  @!P0 SYNCS.PHASECHK.TRANS64 P0, [R5+URZ+0x33420], R2 ;  /* 0x03342002050085a7 */ /* 0x000e64000800007f */
[----:B-1----:R-:W-:Y:S05]  /*1c320*/  @!P0 BRA `(.L_x_1251) ;  /* 0xfffffffc00ec8947 */ /* 0x002fea000383ffff */
[----:B------:R-:W-:Y:S05]  /*1c330*/  BRA `(.L_x_1319) ;  /* 0xffffffcc00687947 */ /* 0x000fea000383ffff */
.L_x_1257:
[----:B0-----:R0:W1:Y:S02]  /*1c340*/  SYNCS.PHASECHK.TRANS64.TRYWAIT P0, [R6+URZ+0x33480], R5 ;  /* 0x03348005060075a7 */ /* 0x001064000800017f */
[----:B-1----:R-:W-:Y:S05]  /*1c350*/  @!P0 NANOSLEEP.SYNCS 0x989680 ;  /* 0x009896800000895d */ /* 0x002fea0003900000 */
[----:B------:R-:W1:Y:S02]  /*1c360*/  @!P0 SYNCS.PHASECHK.TRANS64 P0, [R6+URZ+0x33480], R5 ;  /* 0x03348005060085a7 */ /* 0x000e64000800007f */
[----:B-1----:R-:W-:Y:S05]  /*1c370*/  @!P0 BRA `(.L_x_1257) ;  /* 0xfffffffc00f08947 */ /* 0x002fea000383ffff */
[----:B------:R-:W-:Y:S05]  /*1c380*/  BRA `(.L_x_1320) ;  /* 0xffffffcc00fc7947 */ /* 0x000fea000383ffff */
.L_x_1264:
[----:B-1----:R1:W2:Y:S02]  /*1c390*/  SYNCS.PHASECHK.TRANS64.TRYWAIT P0, [R6+URZ+0x33440], R5 ;  /* 0x03344005060075a7 */ /* 0x0022a4000800017f */
[----:B--2---:R-:W-:Y:S05]  /*1c3a0*/  @!P0 NANOSLEEP.SYNCS 0x989680 ;  /* 0x009896800000895d */ /* 0x004fea0003900000 */
[----:B------:R-:W2:Y:S02]  /*1c3b0*/  @!P0 SYNCS.PHASECHK.TRANS64 P0, [R6+URZ+0x33440], R5 ;  /* 0x03344005060085a7 */ /* 0x000ea4000800007f */
[----:B--2---:R-:W-:Y:S05]  /*1c3c0*/  @!P0 BRA `(.L_x_1264) ;  /* 0xfffffffc00f08947 */ /* 0x004fea000383ffff */
[----:B------:R-:W-:Y:S05]  /*1c3d0*/  BRA `(.L_x_1321) ;  /* 0xffffffd000fc7947 */ /* 0x000fea000383ffff */
.L_x_1272:
[----:B0-----:R0:W1:Y:S02]  /*1c3e0*/  SYNCS.PHASECHK.TRANS64.TRYWAIT P2, [R13+URZ+0x33470], R4 ;  /* 0x033470040d0075a7 */ /* 0x001064000804017f */
[----:B-1----:R-:W-:Y:S05]  /*1c3f0*/  @!P2 NANOSLEEP.SYNCS 0x989680 ;  /* 0x009896800000a95d */ /* 0x002fea0003900000 */
[----:B------:R-:W1:Y:S02]  /*1c400*/  @!P2 SYNCS.PHASECHK.TRANS64 P2, [R13+URZ+0x33470], R4 ;  /* 0x033470040d00a5a7 */ /* 0x000e64000804007f */
[----:B-1----:R-:W-:Y:S05]  /*1c410*/  @!P2 BRA `(.L_x_1272) ;  /* 0xfffffffc00f0a947 */ /* 0x002fea000383ffff */
[----:B------:R-:W-:Y:S05]  /*1c420*/  BRA `(.L_x_1322) ;  /* 0xffffffd800107947 */ /* 0x000fea000383ffff */
.L_x_1274:
[----:B0-----:R0:W1:Y:S02]  /*1c430*/  SYNCS.PHASECHK.TRANS64.TRYWAIT P2, [R13+URZ+0x33460], R4 ;  /* 0x033460040d0075a7 */ /* 0x001064000804017f */
[----:B-1----:R-:W-:Y:S05]  /*1c440*/  @!P2 NANOSLEEP.SYNCS 0x989680 ;  /* 0x009896800000a95d */ /* 0x002fea0003900000 */
[----:B------:R-:W1:Y:S02]  /*1c450*/  @!P2 SYNCS.PHASECHK.TRANS64 P2, [R13+URZ+0x33460], R4 ;  /* 0x033460040d00a5a7 */ /* 0x000e64000804007f */
[----:B-1----:R-:W-:Y:S05]  /*1c460*/  @!P2 BRA `(.L_x_1274) ;  /* 0xfffffffc00f0a947 */ /* 0x002fea000383ffff */
[----:B------:R-:W-:Y:S05]  /*1c470*/  BRA `(.L_x_1323) ;  /* 0xffffffd800187947 */ /* 0x000fea000383ffff */
.L_x_1281:
[----:B0-----:R0:W1:Y:S02]  /*1c480*/  SYNCS.PHASECHK.TRANS64.TRYWAIT P0, [R3+URZ+0x33470], R0 ;  /* 0x03347000030075a7 */ /* 0x001064000800017f */
[----:B-1----:R-:W-:Y:S05]  /*1c490*/  @!P0 NANOSLEEP.SYNCS 0x989680 ;  /* 0x009896800000895d */ /* 0x002fea0003900000 */
[----:B------:R-:W1:Y:S02]  /*1c4a0*/  @!P0 SYNCS.PHASECHK.TRANS64 P0, [R3+URZ+0x33470], R0 ;  /* 0x03347000030085a7 */ /* 0x000e64000800007f */
[----:B-1----:R-:W-:Y:S05]  /*1c4b0*/  @!P0 BRA `(.L_x_1281) ;  /* 0xfffffffc00f08947 */ /* 0x002fea000383ffff */
[----:B------:R-:W-:Y:S05]  /*1c4c0*/  BRA `(.L_x_1324) ;  /* 0xffffffe000407947 */ /* 0x000fea000383ffff */
.L_x_1283:
[----:B0-----:R0:W1:Y:S02]  /*1c4d0*/  SYNCS.PHASECHK.TRANS64.TRYWAIT P0, [R3+URZ+0x33460], R0 ;  /* 0x03346000030075a7 */ /* 0x001064000800017f */
[----:B-1----:R-:W-:Y:S05]  /*1c4e0*/  @!P0 NANOSLEEP.SYNCS 0x989680 ;  /* 0x009896800000895d */ /* 0x002fea0003900000 */
[----:B------:R-:W1:Y:S02]  /*1c4f0*/  @!P0 SYNCS.PHASECHK.TRANS64 P0, [R3+URZ+0x33460], R0 ;  /* 0x03346000030085a7 */ /* 0x000e64000800007f */
[----:B-1----:R-:W-:Y:S05]  /*1c500*/  @!P0 BRA `(.L_x_1283) ;  /* 0xfffffffc00f08947 */ /* 0x002fea000383ffff */
[----:B------:R-:W-:Y:S05]  /*1c510*/  BRA `(.L_x_1325) ;  /* 0xffffffe000447947 */ /* 0x000fea000383ffff */
.L_x_1296:
[----:B0-----:R0:W1:Y:S02]  /*1c520*/  SYNCS.PHASECHK.TRANS64.TRYWAIT P0, [R3+URZ+0x33420], R0 ;  /* 0x03342000030075a7 */ /* 0x001064000800017f */
[----:B-1----:R-:W-:Y:S05]  /*1c530*/  @!P0 NANOSLEEP.SYNCS 0x989680 ;  /* 0x009896800000895d */ /* 0x002fea0003900000 */
[----:B------:R-:W1:Y:S02]  /*1c540*/  @!P0 SYNCS.PHASECHK.TRANS64 P0, [R3+URZ+0x33420], R0 ;  /* 0x03342000030085a7 */ /* 0x000e64000800007f */
[----:B-1----:R-:W-:Y:S05]  /*1c550*/  @!P0 BRA `(.L_x_1296) ;  /* 0xfffffffc00f08947 */ /* 0x002fea000383ffff */
[----:B------:R-:W-:Y:S05]  /*1c560*/  BRA `(.L_x_1326) ;  /* 0xfffffff4004c7947 */ /* 0x000fea000383ffff */
.L_x_1297:
        /* <DEDUP_REMOVED lines=11> */
.L_x_1328:
[----:B------:R-:W-:Y:S05]  /*1c620*/  BSYNC B0 ;  /* 0x0000000000007941 */ /* 0x000fea0003800000 */
.L_x_1327:
[----:B------:R-:W-:Y:S05]  /*1c630*/  BRA `(.L_x_1329) ;  /* 0xfffffff400347947 */ /* 0x000fea000383ffff */
.L_x_1300:
[----:B------:R-:W-:Y:S01]  /*1c640*/  BSSY B1, `(.L_x_1330) ;  /* 0x0000006000017945 */ /* 0x000fe20003800000 */
[----:B------:R-:W-:-:S07]  /*1c650*/  IMAD.MOV.U32 R15, RZ, RZ, -0x1 ;  /* 0xffffffffff0f7424 */ /* 0x000fce00078e00ff */
[----:B0-----:R-:W-:Y:S05]  /*1c660*/  WARPSYNC.COLLECTIVE R15, `(.L_x_1331) ;  /* 0x000000000f0c7348 */ /* 0x001fea0003c00000 */
[----:B------:R-:W-:Y:S02]  /*1c670*/  ELECT P6, UR62, PT ;  /* 0x00000000003e782f */ /* 0x000fe400038c0000 */
[----:B------:R-:W-:Y:S01]  /*1c680*/  MOV R14, UR62 ;  /* 0x0000003e000e7c02 */ /* 0x000fe20008000f00 */
[----:B0-----:R-:W-:Y:S10]  /*1c690*/  ENDCOLLECTIVE ;  /* 0x000000000000791b */ /* 0x001ff40003800000 */
.L_x_1331:
[----:B------:R-:W-:Y:S05]  /*1c6a0*/  BSYNC B1 ;  /* 0x0000000000017941 */ /* 0x000fea0003800000 */
.L_x_1330:
[----:B------:R-:W-:Y:S05]  /*1c6b0*/  BRA `(.L_x_1332) ;  /* 0xfffffff4002c7947 */ /* 0x000fea000383ffff */
.L_x_1302:
[----:B0-----:R0:W1:Y:S02]  /*1c6c0*/  SYNCS.PHASECHK.TRANS64.TRYWAIT P1, [R7+URZ], R4 ;  /* 0x00000004070075a7 */ /* 0x001064000802017f */
[----:B-1----:R-:W-:Y:S05]  /*1c6d0*/  @!P1 NANOSLEEP.SYNCS 0x989680 ;  /* 0x009896800000995d */ /* 0x002fea0003900000 */
[----:B------:R-:W1:Y:S02]  /*1c6e0*/  @!P1 SYNCS.PHASECHK.TRANS64 P1, [R7+URZ], R4 ;  /* 0x00000004070095a7 */ /* 0x000e64000802007f */
[----:B-1----:R-:W-:Y:S05]  /*1c6f0*/  @!P1 BRA `(.L_x_1302) ;  /* 0xfffffffc00f09947 */ /* 0x002fea000383ffff */
[----:B------:R-:W-:Y:S05]  /*1c700*/  BRA `(.L_x_1333) ;  /* 0xfffffff400607947 */ /* 0x000fea000383ffff */
.L_x_1303:
[----:B-1----:R1:W2:Y:S02]  /*1c710*/  SYNCS.PHASECHK.TRANS64.TRYWAIT P1, [R5+URZ], R0 ;  /* 0x00000000050075a7 */ /* 0x0022a4000802017f */
[----:B--2---:R-:W-:Y:S05]  /*1c720*/  @!P1 NANOSLEEP.SYNCS 0x989680 ;  /* 0x009896800000995d */ /* 0x004fea0003900000 */
[----:B------:R-:W2:Y:S02]  /*1c730*/  @!P1 SYNCS.PHASECHK.TRANS64 P1, [R5+URZ], R0 ;  /* 0x00000000050095a7 */ /* 0x000ea4000802007f */
[----:B--2---:R-:W-:Y:S05]  /*1c740*/  @!P1 BRA `(.L_x_1303) ;  /* 0xfffffffc00f09947 */ /* 0x004fea000383ffff */
[----:B------:R-:W-:Y:S05]  /*1c750*/  BRA `(.L_x_1334) ;  /* 0xfffffff400547947 */ /* 0x000fea000383ffff */
.L_x_1305:
[----:B-1----:R1:W2:Y:S02]  /*1c760*/  SYNCS.PHASECHK.TRANS64.TRYWAIT P1, [R5+URZ+0x33460], R4 ;  /* 0x03346004050075a7 */ /* 0x0022a4000802017f */
[----:B--2---:R-:W-:Y:S05]  /*1c770*/  @!P1 NANOSLEEP.SYNCS 0x989680 ;  /* 0x009896800000995d */ /* 0x004fea0003900000 */
[----:B------:R-:W2:Y:S02]  /*1c780*/  @!P1 SYNCS.PHASECHK.TRANS64 P1, [R5+URZ+0x33460], R4 ;  /* 0x03346004050095a7 */ /* 0x000ea4000802007f */
[----:B--2---:R-:W-:Y:S05]  /*1c790*/  @!P1 BRA `(.L_x_1305) ;  /* 0xfffffffc00f09947 */ /* 0x004fea000383ffff */
[----:B------:R-:W-:Y:S05]  /*1c7a0*/  BRA `(.L_x_1335) ;  /* 0xfffffff400547947 */ /* 0x000fea000383ffff */
.L_x_1307:
[----:B--2---:R2:W3:Y:S02]  /*1c7b0*/  SYNCS.PHASECHK.TRANS64.TRYWAIT P1, [R3+URZ+0x33460], R0 ;  /* 0x03346000030075a7 */ /* 0x0044e4000802017f */
[----:B---3--:R-:W-:Y:S05]  /*1c7c0*/  @!P1 NANOSLEEP.SYNCS 0x989680 ;  /* 0x009896800000995d */ /* 0x008fea0003900000 */
[----:B------:R-:W3:Y:S02]  /*1c7d0*/  @!P1 SYNCS.PHASECHK.TRANS64 P1, [R3+URZ+0x33460], R0 ;  /* 0x03346000030095a7 */ /* 0x000ee4000802007f */
[----:B---3--:R-:W-:Y:S05]  /*1c7e0*/  @!P1 BRA `(.L_x_1307) ;  /* 0xfffffffc00f09947 */ /* 0x008fea000383ffff */
[----:B------:R-:W-:Y:S05]  /*1c7f0*/  BRA `(.L_x_1336) ;  /* 0xfffffff400547947 */ /* 0x000fea000383ffff */
.L_x_1309:
[----:B---3--:R3:W4:Y:S02]  /*1c800*/  SYNCS.PHASECHK.TRANS64.TRYWAIT P0, [R5+URZ+0x33480], R4 ;  /* 0x03348004050075a7 */ /* 0x008724000800017f */
[----:B----4-:R-:W-:Y:S05]  /*1c810*/  @!P0 NANOSLEEP.SYNCS 0x989680 ;  /* 0x009896800000895d */ /* 0x010fea0003900000 */
[----:B------:R-:W4:Y:S02]  /*1c820*/  @!P0 SYNCS.PHASECHK.TRANS64 P0, [R5+URZ+0x33480], R4 ;  /* 0x03348004050085a7 */ /* 0x000f24000800007f */
[----:B----4-:R-:W-:Y:S05]  /*1c830*/  @!P0 BRA `(.L_x_1309) ;  /* 0xfffffffc00f08947 */ /* 0x010fea000383ffff */
[----:B------:R-:W-:Y:S05]  /*1c840*/  BRA `(.L_x_1310) ;  /* 0xfffffff400507947 */ /* 0x000fea000383ffff */
.L_x_1337:
        /* <DEDUP_REMOVED lines=11> */
.L_x_2702:


//--------------------- .text._ZN7cutlass13device_kernelIN5flash11enable_sm90INS1_16FlashAttnFwdSm90INS1_25CollectiveMainloopFwdSm90ILi2EN4cute5tupleIJNS5_1CILi1EEES8_S8_EEENS6_IJNS7_ILi128EEENS7_ILi160EEENS7_ILi192EEEEEELi192ENS_12float_e4m3_tEfNS_4arch4Sm90ELb0ELb1ELb0ELb1ELb0ELb1ELb0ELb1ELb1ELb0ELb0ELb0EEENS1_21CollectiveEpilogueFwdINS6_IJSA_SC_SB_EEES9_NS_10bfloat16_tESG_Li256ELb1ELb0ELb0ELb1EEENS1_36VarlenDynamicPersistentTileSchedulerILi128ELi160ELi256ELi128ELb0ELb0ELb1ELb1ELb0ELb1EEEEEEEEEvNT_6ParamsE --------------------------
	.section	.text._ZN7cutlass13device_kernelIN5flash11enable_sm90INS1_16FlashAttnFwdSm90INS1_25CollectiveMainloopFwdSm90ILi2EN4cute5tupleIJNS5_1CILi1EEES8_S8_EEENS6_IJNS7_ILi128EEENS7_ILi160EEENS7_ILi192EEEEEELi192ENS_12float_e4m3_tEfNS_4arch4Sm90ELb0ELb1ELb0ELb1ELb0ELb1ELb0ELb1ELb1ELb0ELb0ELb0EEENS1_21CollectiveEpilogueFwdINS6_IJSA_SC_SB_EEES9_NS_10bfloat16_tESG_Li256ELb1ELb0ELb0ELb1EEENS1_36VarlenDynamicPersistentTileSchedulerILi128ELi160ELi256ELi128ELb0ELb0ELb1ELb1ELb0ELb1EEEEEEEEEvNT_6ParamsE,"ax",@progbits
	.align	128
.text._ZN7cutlass13device_kernelIN5flash11enable_sm90INS1_16FlashAttnFwdSm90INS1_25CollectiveMainloopFwdSm90ILi2EN4cute5tupleIJNS5_1CILi1EEES8_S8_EEENS6_IJNS7_ILi128EEENS7_ILi160EEENS7_ILi192EEEEEELi192ENS_12float_e4m3_tEfNS_4arch4Sm90ELb0ELb1ELb0ELb1ELb0ELb1ELb0ELb1ELb1ELb0ELb0ELb0EEENS1_21CollectiveEpilogueFwdINS6_IJSA_SC_SB_EEES9_NS_10bfloat16_tESG_Li256ELb1ELb0ELb0ELb1EEENS1_36VarlenDynamicPersistentTileSchedulerILi128ELi160ELi256ELi128ELb0ELb0ELb1ELb1ELb0ELb1EEEEEEEEEvNT_6ParamsE:
        .type           _ZN7cutlass13device_kernelIN5flash11enable_sm90INS1_16FlashAttnFwdSm90INS1_25CollectiveMainloopFwdSm90ILi2EN4cute5tupleIJNS5_1CILi1EEES8_S8_EEENS6_IJNS7_ILi128EEENS7_ILi160EEENS7_ILi192EEEEEELi192ENS_12float_e4m3_tEfNS_4arch4Sm90ELb0ELb1ELb0ELb1ELb0ELb1ELb0ELb1ELb1ELb0ELb0ELb0EEENS1_21CollectiveEpilogueFwdINS6_IJSA_SC_SB_EEES9_NS_10bfloat16_tESG_Li256ELb1ELb0ELb0ELb1EEENS1_36VarlenDynamicPersistentTileSchedulerILi128ELi160ELi256ELi128ELb0ELb0ELb1ELb1ELb0ELb1EEEEEEEEEvNT_6ParamsE,@function
        .size           _ZN7cutlass13device_kernelIN5flash11enable_sm90INS1_16FlashAttnFwdSm90INS1_25CollectiveMainloopFwdSm90ILi2EN4cute5tupleIJNS5_1CILi1EEES8_S8_EEENS6_IJNS7_ILi128EEENS7_ILi160EEENS7_ILi192EEEEEELi192ENS_12float_e4m3_tEfNS_4arch4Sm90ELb0ELb1ELb0ELb1ELb0ELb1ELb0ELb1ELb1ELb0ELb0ELb0EEENS1_21CollectiveEpilogueFwdINS6_IJSA_SC_SB_EEES9_NS_10bfloat16_tESG_Li256ELb1ELb0ELb0ELb1EEENS1_36VarlenDynamicPersistentTileSchedulerILi128ELi160ELi256ELi128ELb0ELb0ELb1ELb1ELb0ELb1EEEEEEEEEvNT_6ParamsE,(.L_x_2703 - _ZN7cutlass13device_kernelIN5flash11enable_sm90INS1_16FlashAttnFwdSm90INS1_25CollectiveMainloopFwdSm90ILi2EN4cute5tupleIJNS5_1CILi1EEES8_S8_EEENS6_IJNS7_ILi128EEENS7_ILi160EEENS7_ILi192EEEEEELi192ENS_12float_e4m3_tEfNS_4arch4Sm90ELb0ELb1ELb0ELb1ELb0ELb1ELb0ELb1ELb1ELb0ELb0ELb0EEENS1_21CollectiveEpilogueFwdINS6_IJSA_SC_SB_EEES9_NS_10bfloat16_tESG_Li256ELb1ELb0ELb0ELb1EEENS1_36VarlenDynamicPersistentTileSchedulerILi128ELi160ELi256ELi128ELb0ELb0ELb1ELb1ELb0ELb1EEEEEEEEEvNT_6ParamsE)
        .other          _ZN7cutlass13device_kernelIN5flash11enable_sm90INS1_16FlashAttnFwdSm90INS1_25CollectiveMainloopFwdSm90ILi2EN4cute5tupleIJNS5_1CILi1EEES8_S8_EEENS6_IJNS7_ILi128EEENS7_ILi160EEENS7_ILi192EEEEEELi192ENS_12float_e4m3_tEfNS_4arch4Sm90ELb0ELb1ELb0ELb1ELb0ELb1ELb0ELb1ELb1ELb0ELb0ELb0EEENS1_21CollectiveEpilogueFwdINS6_IJSA_SC_SB_EEES9_NS_10bfloat16_tESG_Li256ELb1ELb0ELb0ELb1EEENS1_36VarlenDynamicPersistentTileSchedulerILi128ELi160ELi256ELi128ELb0ELb0ELb1ELb1ELb0ELb1EEEEEEEEEvNT_6ParamsE,@"STO_CUDA_ENTRY STV_DEFAULT"
_ZN7cutlass13device_kernelIN5flash11enable_sm90INS1_16FlashAttnFwdSm90INS1_25CollectiveMainloopFwdSm90ILi2EN4cute5tupleIJNS5_1CILi1EEES8_S8_EEENS6_IJNS7_ILi128EEENS7_ILi160EEENS7_ILi192EEEEEELi192ENS_12float_e4m3_tEfNS_4arch4Sm90ELb0ELb1ELb0ELb1ELb0ELb1ELb0ELb1ELb1ELb0ELb0ELb0EEENS1_21CollectiveEpilogueFwdINS6_IJSA_SC_SB_EEES9_NS_10bfloat16_tESG_Li256ELb1ELb0ELb0ELb1EEENS1_36VarlenDynamicPersistentTileSchedulerILi128ELi160ELi256ELi128ELb0ELb0ELb1ELb1ELb0ELb1EEEEEEEEEvNT_6ParamsE:
[----:B------:R-:W0:Y:S02]  /*0000*/  LDC R1, c[0x0][0x28] ;  /* 0x00000a00ff017b82 */ /* 0x000e240000000800 */
[----:B0-----:R-:W-:-:S05]  /*0010*/  VIADD R1, R1, 0xfffffcf0 ;  /* 0xfffffcf001017836 */ /* 0x001fca0000000000 */
[----:B------:R-:W-:Y:S01]  /*0020*/  R2UR UR4, R1 ;  /* 0x00000000010472ca */ /* 0x000fe200000e0000 */
[----:B------:R-:W0:Y:S01]  /*0030*/  S2R R3, SR_TID.X ;  /* 0x0000000000037919 */ /* 0x000e220000002100 */
[----:B------:R-:W-:Y:S01]  /*0040*/  ELECT P0, URZ, PT ;  /* 0x00000000003f782f */ /* 0x000fe20003800000 */
[----:B------:R-:W-:Y:S01]  /*0050*/  BSSY B0, `(.L_x_1338) ;  /* 0x000001b000007945 */ /* 0x000fe20003800000 */
[----:B------:R-:W-:Y:S01]  /*0060*/  ULDC UR44, c[0x0][0x20] ;  /* 0x00000800002c7ab9 */ /* 0x000fe20000000800 */
[----:B------:R-:W-:-:S08]  /*0070*/  ULDC UR43, c[0x0][0x24] ;  /* 0x00000900002b7ab9 */ /* 0x000fd00000000800 */
[----:B------:R-:W-:-:S04]  /*0080*/  UIADD3 UR44, UP0, UR4, UR44, URZ ;  /* 0x0000002c042c7290 */ /* 0x000fc8000ff1e03f */
[----:B------:R-:W-:Y:S01]  /*0090*/  UIADD3.X UR43, URZ, UR43, URZ, UP0, !UPT ;  /* 0x0000002b3f2b7290 */ /* 0x000fe200087fe43f */
        /* <DEDUP_REMOVED lines=22> */
.L_x_1339:
[----:B------:R-:W-:Y:S05]  /*0200*/  BSYNC B0 ;  /* 0x0000000000007941 */ /* 0x000fea0003800000 */
.L_x_1338:
        /* <DEDUP_REMOVED lines=41> */
.L_x_1340:
        /* <DEDUP_REMOVED lines=22> */
.L_x_1341:
        /* <DEDUP_REMOVED lines=18> */
.L_x_1342:
        /* <DEDUP_REMOVED lines=22> */
.L_x_1343:
        /* <DEDUP_REMOVED lines=22> */
.L_x_1344:
[----:B------:R-:W-:Y:S01]  /*09e0*/  PLOP3.LUT P0, PT, PT, PT, UP0, 0x80, 0x0 ;  /* 0x000000000000781c */ /* 0x000fe20003f0f008 */
[----:B------:R-:W-:Y:S01]  /*09f0*/  UMOV UR36, 0x1 ;  /* 0x0000000100247882 */ /* 0x000fe20000000000 */
[----:B------:R-:W-:Y:S01]  /*0a00*/  NOP ;  /* 0x0000000000007918 */ /* 0x000fe20000000000 */
[----:B------:R-:W-:Y:S01]  /*0a10*/  USEL UR36, UR36, 0x2, !UP0 ;  /* 0x0000000224247887 */ /* 0x000fe2000c000000 */
[----:B------:R-:W-:Y:S01]  /*0a20*/  ULDC.64 UR52, c[0x0][0x208] ;  /* 0x0000820000347ab9 */ /* 0x000fe20000000a00 */
[----:B012-4-:R-:W-:Y:S08]  /*0a30*/  BAR.SYNC.DEFER_BLOCKING 0x0 ;  /* 0x0000000000007b1d */ /* 0x017ff00000010000 */
[----:B------:R-:W-:Y:S05]  /*0a40*/  @!P0 BRA `(.L_x_1345) ;  /* 0x000001fc00488947 */ /* 0x000fea0003800000 */
.L_x_1346:
[----:B------:R-:W-:-:S08]  /*0a50*/  NOP ;  /* 0x0000000000007918 */ /* 0x000fd00000000000 */
[----:B------:R-:W0:Y:S02]  /*0a60*/  USETMAXREG.TRY_ALLOC.CTAPOOL UP0, 0xf0 ;  /* 0x000000f0000079c8 */ /* 0x000e240008000600 */
[----:B0-----:R-:W-:-:S13]  /*0a70*/  PLOP3.LUT P0, PT, PT, PT, UP0, 0x80, 0x0 ;  /* 0x000000000000781c */ /* 0x001fda0003f0f008 */
[----:B------:R-:W-:Y:S05]  /*0a80*/  @!P0 BRA `(.L_x_1346) ;  /* 0xfffffffc00f08947 */ /* 0x000fea000383ffff */
[----:B------:R-:W0:Y:S01]  /*0a90*/  S2R R0, SR_TID.X ;  /* 0x0000000000007919 */ /* 0x000e220000002100 */
[----:B------:R-:W1:Y:S01]  /*0aa0*/  S2UR UR37, SR_CgaCtaId ;  /* 0x00000000002579c3 */ /* 0x000e620000008800 */
[----:B------:R-:W-:Y:S01]  /*0ab0*/  UMOV UR38, 0x400 ;  /* 0x0000040000267882 */ /* 0x000fe20000000000 */
[----:B------:R-:W-:-:S06]  /*0ac0*/  LOP3.LUT R2, R2, 0xffffffdf, RZ, 0xc0, !PT ;  /* 0xffffffdf02027812 */ /* 0x000fcc00078ec0ff */
[----:B------:R-:W-:Y:S06]  /*0ad0*/  BAR.ARV 0x8, 0x120 ;  /* 0x0204800000007b1d */ /* 0x000fec0000002000 */
[----:B------:R-:W-:Y:S01]  /*0ae0*/  ULDC UR4, c[0x0][0xc14] ;  /* 0x0003050000047ab9 */ /* 0x000fe20000000800 */
[----:B------:R-:W-:Y:S04]  /*0af0*/  STL.64 [R1+0x2b8], RZ ;  /* 0x0002b8ff01007387 */ /* 0x000fe80000100a00 */
[----:B------:R-:W-:Y:S01]  /*0b00*/  STL [R1+0x2c0], RZ ;  /* 0x0002c0ff01007387 */ /* 0x000fe20000100800 */
[----:B-1----:R-:W-:Y:S01]  /*0b10*/  ULEA UR38, UR37, UR38, 0x18 ;  /* 0x0000002625267291 */ /* 0x002fe2000f8ec03f */
[----:B0-----:R-:W-:-:S04]  /*0b20*/  SHF.R.U32.HI R0, RZ, 0x7, R0 ;  /* 0x00000007ff007819 */ /* 0x001fc80000011600 */
[----:B------:R-:W-:-:S13]  /*0b30*/  ISETP.NE.AND P0, PT, R0, 0x1, PT ;  /* 0x000000010000780c */ /* 0x000fda0003f05270 */
[----:B------:R-:W-:Y:S01]  /*0b40*/  @P0 LOP3.LUT R2, R2, 0x20, RZ, 0xfc, !PT ;  /* 0x0000002002020812 */ /* 0x000fe200078efcff */
[----:B------:R-:W-:Y:S08]  /*0b50*/  @!P0 BAR.ARV 0x9, 0x100 ;  /* 0x0244000000008b1d */ /* 0x000ff00000002000 */
[----:B------:R-:W-:Y:S06]  /*0b60*/  BAR.SYNC.DEFER_BLOCKING 0x5, 0x180 ;  /* 0x0146000000007b1d */ /* 0x000fec0000010000 */
[----:B------:R-:W0:Y:S02]  /*0b70*/  LDS.128 R224, [UR38+0x334d0] ;  /* 0x0334d026ffe07984 */ /* 0x000e240008000c00 */
[----:B------:R-:W-:Y:S06]  /*0b80*/  BAR.ARV 0x4, 0x180 ;  /* 0x0106000000007b1d */ /* 0x000fec0000002000 */
[----:B0-----:R-:W-:-:S13]  /*0b90*/  ISETP.GE.AND P0, PT, R227, UR4, PT ;  /* 0x00000004e3007c0c */ /* 0x001fda000bf06270 */
[----:B------:R-:W-:Y:S05]  /*0ba0*/  @P0 EXIT ;  /* 0x000000000000094d */ /* 0x000fea0003800000 */
[----:B------:R-:W0:Y:S01]  /*0bb0*/  S2R R0, SR_TID.X ;  /* 0x0000000000007919 */ /* 0x000e220000002100 */
[----:B------:R-:W-:Y:S01]  /*0bc0*/  R2UR UR46, R226 ;  /* 0x00000000e22e72ca */ /* 0x000fe200000e0000 */
[----:B------:R-:W-:Y:S01]  /*0bd0*/  IMAD.MOV.U32 R223, RZ, RZ, RZ ;  /* 0x000000ffffdf7224 */ /* 0x000fe200078e00ff */
[----:B------:R-:W-:Y:S01]  /*0be0*/  R2UR UR49, R227 ;  /* 0x00000000e33172ca */ /* 0x000fe200000e0000 */
[----:B------:R-:W-:Y:S01]  /*0bf0*/  IMAD.MOV.U32 R221, RZ, RZ, RZ ;  /* 0x000000ffffdd7224 */ /* 0x000fe200078e00ff */
[----:B------:R-:W-:Y:S01]  /*0c00*/  UIADD3 UR48, UR38, 0x1e200, URZ ;  /* 0x0001e20026307890 */ /* 0x000fe2000fffe03f */
[----:B------:R-:W-:Y:S01]  /*0c10*/  UMOV UR47, URZ ;  /* 0x0000003f002f7c82 */ /* 0x000fe20008000000 */
[----:B------:R-:W-:Y:S01]  /*0c20*/  UMOV UR50, URZ ;  /* 0x0000003f00327c82 */ /* 0x000fe20008000000 */
[----:B------:R-:W-:Y:S01]  /*0c30*/  UMOV UR54, URZ ;  /* 0x0000003f00367c82 */ /* 0x000fe20008000000 */
[----:B0-----:R-:W-:-:S05]  /*0c40*/  VIADD R232, R0, 0xffffff80 ;  /* 0xffffff8000e87836 */ /* 0x001fca0000000000 */
[----:B------:R-:W-:-:S04]  /*0c50*/  SHF.R.S32.HI R3, RZ, 0x1f, R232 ;  /* 0x0000001fff037819 */ /* 0x000fc800000114e8 */
[CC--:B------:R-:W-:Y:S02]  /*0c60*/  LEA.HI R0, R3.reuse, R232.reuse, RZ, 0x5 ;  /* 0x000000e803007211 */ /* 0x0c0fe400078f28ff */
[CC--:B------:R-:W-:Y:S02]  /*0c70*/  LEA.HI R8, R3.reuse, R232.reuse, RZ, 0x4 ;  /* 0x000000e803087211 */ /* 0x0c0fe400078f20ff */
[-C--:B------:R-:W-:Y:S01]  /*0c80*/  LEA.HI R4, R3, R232.reuse, RZ, 0x2 ;  /* 0x000000e803047211 */ /* 0x080fe200078f10ff */
[----:B------:R-:W-:Y:S01]  /*0c90*/  IMAD.SHL.U32 R0, R0, 0x20, RZ ;  /* 0x0000002000007824 */ /* 0x000fe200078e00ff */
[----:B------:R-:W-:Y:S02]  /*0ca0*/  LOP3.LUT R5, R8, 0x3fffff0, RZ, 0xc0, !PT ;  /* 0x03fffff008057812 */ /* 0x000fe400078ec0ff */
[----:B------:R-:W-:Y:S02]  /*0cb0*/  SHF.R.S32.HI R9, RZ, 0x4, R8 ;  /* 0x00000004ff097819 */ /* 0x000fe40000011408 */
[----:B------:R-:W-:Y:S01]  /*0cc0*/  LOP3.LUT R7, R0, 0xfffffc00, RZ, 0xc0, !PT ;  /* 0xfffffc0000077812 */ /* 0x000fe200078ec0ff */
[C---:B------:R-:W-:Y:S01]  /*0cd0*/  IMAD.IADD R0, R232.reuse, 0x1, -R5 ;  /* 0x00000001e8007824 */ /* 0x040fe200078e0a05 */
[----:B------:R-:W-:-:S02]  /*0ce0*/  LEA.HI R5, R232, R232, RZ, 0x1 ;  /* 0x000000e8e8057211 */ /* 0x000fc400078f08ff */
[----:B------:R-:W-:Y:S01]  /*0cf0*/  LEA.HI R8, R8, R9, RZ, 0x1 ;  /* 0x0000000908087211 */ /* 0x000fe200078f08ff */
[----:B------:R-:W-:Y:S01]  /*0d00*/  IMAD R11, R0, 0x40, R7 ;  /* 0x00000040000b7824 */ /* 0x000fe200078e0207 */
[----:B------:R-:W-:Y:S02]  /*0d10*/  SHF.R.S32.HI R18, RZ, 0x1, R5 ;  /* 0x00000001ff127819 */ /* 0x000fe40000011405 */
[C---:B------:R-:W-:Y:S02]  /*0d20*/  LOP3.LUT R7, R5.reuse, 0xfffffffe, RZ, 0xc0, !PT ;  /* 0xfffffffe05077812 */ /* 0x040fe400078ec0ff */
[----:B------:R-:W-:Y:S02]  /*0d30*/  LEA.HI R6, R5, R18, RZ, 0x1 ;  /* 0x0000001205067211 */ /* 0x000fe400078f08ff */
[----:B------:R-:W-:Y:S01]  /*0d40*/  SHF.R.S32.HI R5, RZ, 0x2, R4 ;  /* 0x00000002ff057819 */ /* 0x000fe20000011404 */
[----:B------:R-:W-:Y:S01]  /*0d50*/  IMAD.IADD R10, R232, 0x1, -R7 ;  /* 0x00000001e80a7824 */ /* 0x000fe200078e0a07 */
[----:B------:R-:W-:-:S02]  /*0d60*/  LOP3.LUT R7, R6, 0x3fffffe, RZ, 0xc0, !PT ;  /* 0x03fffffe06077812 */ /* 0x000fc400078ec0ff */
[----:B------:R-:W-:Y:S01]  /*0d70*/  SHF.R.S32.HI R4, RZ, 0x1f, R4 ;  /* 0x0000001fff047819 */ /* 0x000fe20000011404 */
[----:B------:R-:W-:Y:S01]  /*0d80*/  IMAD.SHL.U32 R6, R10, 0x10, RZ ;  /* 0x000000100a067824 */ /* 0x000fe200078e00ff */
[----:B------:R-:W-:Y:S01]  /*0d90*/  LOP3.LUT R8, R8, 0x1ffffffe, RZ, 0xc0, !PT ;  /* 0x1ffffffe08087812 */ /* 0x000fe200078ec0ff */
[----:B------:R-:W-:Y:S01]  /*0da0*/  IMAD.IADD R7, R18, 0x1, -R7 ;  /* 0x0000000112077824 */ /* 0x000fe200078e0a07 */
[----:B------:R-:W-:Y:S01]  /*0db0*/  LEA.HI R0, R3, R232, RZ, 0x7 ;  /* 0x000000e803007211 */ /* 0x000fe200078f38ff */
[----:B------:R-:W-:Y:S01]  /*0dc0*/  VIADD R12, R6, 0x40 ;  /* 0x00000040060c7836 */ /* 0x000fe20000000000 */
[----:B------:R-:W-:Y:S01]  /*0dd0*/  LEA.HI R4, R4, R5, RZ, 0x2 ;  /* 0x0000000504047211 */ /* 0x000fe200078f10ff */
[C---:B------:R-:W-:Y:S01]  /*0de0*/  IMAD R237, R9.reuse, 0x8, R7 ;  /* 0x0000000809ed7824 */ /* 0x040fe200078e0207 */
[----:B------:R-:W-:Y:S01]  /*0df0*/  LOP3.LUT R13, R0, 0xffffff80, RZ, 0xc0, !PT ;  /* 0xffffff80000d7812 */ /* 0x000fe200078ec0ff */
[----:B------:R-:W-:Y:S01]  /*0e00*/  IMAD.IADD R8, R9, 0x1, -R8 ;  /* 0x0000000109087824 */ /* 0x000fe200078e0a08 */
[----:B------:R-:W-:Y:S01]  /*0e10*/  LOP3.LUT R4, R4, 0xfffffffc, RZ, 0xc0, !PT ;  /* 0xfffffffc04047812 */ /* 0x000fe200078ec0ff */
[----:B------:R-:W-:Y:S01]  /*0e20*/  VIADD R9, R6, 0x20 ;  /* 0x0000002006097836 */ /* 0x000fe20000000000 */
[----:B------:R0:W-:Y:S01]  /*0e30*/  STL [R1+0x2d4], R10 ;  /* 0x0002d40a01007387 */ /* 0x0001e20000100800 */
[----:B------:R-:W-:Y:S01]  /*0e40*/  IMAD.IADD R19, R232, 0x1, -R13 ;  /* 0x00000001e8137824 */ /* 0x000fe200078e0a0d */
[----:B------:R-:W-:Y:S01]  /*0e50*/  SHF.R.S32.HI R17, RZ, 0x7, R0 ;  /* 0x00000007ff117819 */ /* 0x000fe20000011400 */
[----:B------:R-:W-:Y:S01]  /*0e60*/  IMAD.IADD R5, R5, 0x1, -R4 ;  /* 0x0000000105057824 */ /* 0x000fe200078e0a04 */
[----:B------:R-:W-:Y:S01]  /*0e70*/  SHF.R.S32.HI R4, RZ, 0x1f, R9 ;  /* 0x0000001fff047819 */ /* 0x000fe20000011409 */
[----:B------:R-:W-:Y:S01]  /*0e80*/  IMAD.SHL.U32 R237, R237, 0x40, RZ ;  /* 0x00000040eded7824 */ /* 0x000fe200078e00ff */
[----:B------:R-:W-:Y:S01]  /*0e90*/  SHF.R.S32.HI R7, RZ, 0x1f, R19 ;  /* 0x0000001fff077819 */ /* 0x000fe20000011413 */
[----:B------:R-:W-:Y:S01]  /*0ea0*/  STL [R1+0x2e8], R19 ;  /* 0x0002e81301007387 */ /* 0x000fe20000100800 */
[-C--:B------:R-:W-:Y:S01]  /*0eb0*/  LEA.HI R14, R4, R9.reuse, RZ, 0x4 ;  /* 0x00000009040e7211 */ /* 0x080fe200078f20ff */
[----:B0-----:R-:W-:Y:S01]  /*0ec0*/  IMAD R10, R8, 0x8, R11 ;  /* 0x00000008080a7824 */ /* 0x001fe200078e020b */
[----:B------:R-:W-:Y:S01]  /*0ed0*/  SHF.R.S32.HI R11, RZ, 0x1f, R12 ;  /* 0x0000001fff0b7819 */ /* 0x000fe2000001140c */
[----:B------:R0:W-:Y:S01]  /*0ee0*/  STL [R1+0x2d8], R5 ;  /* 0x0002d80501007387 */ /* 0x0001e20000100800 */
[----:B------:R-:W-:Y:S01]  /*0ef0*/  LEA.HI R15, R4, R9, RZ, 0x6 ;  /* 0x00000009040f7211 */ /* 0x000fe200078f30ff */
[----:B------:R-:W-:Y:S01]  /*0f00*/  IMAD.SHL.U32 R4, R5, 0x80, RZ ;  /* 0x0000008005047824 */ /* 0x000fe200078e00ff */
[----:B------:R-:W-:Y:S01]  /*0f10*/  LEA.HI R8, R7, R19, RZ, 0x2 ;  /* 0x0000001307087211 */ /* 0x000fe200078f10ff */
[----:B------:R1:W-:Y:S01]  /*0f20*/  STL [R1+0x2f0], R10 ;  /* 0x0002f00a01007387 */ /* 0x0003e20000100800 */
[-C--:B------:R-:W-:Y:S01]  /*0f30*/  LEA.HI R16, R11, R12.reuse, RZ, 0x4 ;  /* 0x0000000c0b107211 */ /* 0x080fe200078f20ff */
[----:B------:R-:W-:Y:S01]  /*0f40*/  IMAD.SHL.U32 R15, R15, 0x80, RZ ;  /* 0x000000800f0f7824 */ /* 0x000fe200078e00ff */
[----:B------:R-:W-:Y:S01]  /*0f50*/  LEA.HI R12, R11, R12, RZ, 0x6 ;  /* 0x0000000c0b0c7211 */ /* 0x000fe200078f30ff */
[----:B------:R2:W-:Y:S01]  /*0f60*/  STL [R1+0x2ec], R17 ;  /* 0x0002ec1101007387 */ /* 0x0005e20000100800 */
[----:B------:R-:W-:-:S02]  /*0f70*/  SHF.R.S32.HI R9, RZ, 0x2, R8 ;  /* 0x00000002ff097819 */ /* 0x000fc40000011408 */
[----:B0-----:R-:W-:Y:S01]  /*0f80*/  LOP3.LUT R5, R4, 0x180, RZ, 0xc0, !PT ;  /* 0x0000018004057812 */ /* 0x001fe200078ec0ff */
[----:B------:R-:W-:Y:S01]  /*0f90*/  IMAD.SHL.U32 R12, R12, 0x80, RZ ;  /* 0x000000800c0c7824 */ /* 0x000fe200078e00ff */
[----:B------:R-:W-:Y:S02]  /*0fa0*/  LEA.HI R0, R0, R17, RZ, 0x1 ;  /* 0x0000001100007211 */ /* 0x000fe400078f08ff */
[----:B-1----:R-:W-:Y:S02]  /*0fb0*/  SHF.R.S32.HI R10, RZ, 0x1f, R8 ;  /* 0x0000001fff0a7819 */ /* 0x002fe40000011408 */
[C---:B------:R-:W-:Y:S02]  /*0fc0*/  LOP3.LUT R13, R5.reuse, 0x30, R14, 0xf8, !PT ;  /* 0x00000030050d7812 */ /* 0x040fe400078ef80e */
[----:B------:R-:W-:Y:S02]  /*0fd0*/  LOP3.LUT R11, R5, 0x30, R6, 0xf8, !PT ;  /* 0x00000030050b7812 */ /* 0x000fe400078ef806 */
[----:B------:R-:W-:-:S02]  /*0fe0*/  SHF.R.U32.HI R4, RZ, 0x3, R5 ;  /* 0x00000003ff047819 */ /* 0x000fc40000011605 */
[----:B------:R-:W-:Y:S02]  /*0ff0*/  LOP3.LUT R5, R5, 0x30, R16, 0xf8, !PT ;  /* 0x0000003005057812 */ /* 0x000fe400078ef810 */
[----:B------:R-:W-:Y:S02]  /*1000*/  LEA.HI R10, R10, R9, RZ, 0x3 ;  /* 0x000000090a0a7211 */ /* 0x000fe400078f18ff */
[----:B------:R-:W-:Y:S02]  /*1010*/  LOP3.LUT R5, R5, R4, RZ, 0x3c, !PT ;  /* 0x0000000405057212 */ /* 0x000fe400078e3cff */
[----:B------:R-:W-:Y:S02]  /*1020*/  LOP3.LUT R12, R12, 0xffffe000, RZ, 0xc0, !PT ;  /* 0xffffe0000c0c7812 */ /* 0x000fe400078ec0ff */
[----:B------:R-:W-:Y:S02]  /*1030*/  LOP3.LUT R10, R10, 0xfffffff8, RZ, 0xc0, !PT ;  /* 0xfffffff80a0a7812 */ /* 0x000fe400078ec0ff */
[----:B------:R-:W-:-:S02]  /*1040*/  LEA.HI R7, R7, R19, RZ, 0x5 ;  /* 0x0000001307077211 */ /* 0x000fc400078f28ff */
[----:B------:R-:W-:Y:S01]  /*1050*/  LEA.HI R3, R3, R232, RZ, 0x3 ;  /* 0x000000e803037211 */ /* 0x000fe200078f18ff */
[----:B------:R-:W-:Y:S01]  /*1060*/  IMAD.IADD R10, R9, 0x1, -R10 ;  /* 0x00000001090a7824 */ /* 0x000fe200078e0a0a */
[----:B------:R-:W-:Y:S02]  /*1070*/  IADD3 R12, R5, R237, R12 ;  /* 0x000000ed050c7210 */ /* 0x000fe40007ffe00c */
[-C--:B------:R-:W-:Y:S02]  /*1080*/  LOP3.LUT R13, R13, R4.reuse, RZ, 0x3c, !PT ;  /* 0x000000040d0d7212 */ /* 0x080fe400078e3cff */
[----:B------:R-:W-:Y:S02]  /*1090*/  LOP3.LUT R6, R11, R4, RZ, 0x3c, !PT ;  /* 0x000000040b067212 */ /* 0x000fe400078e3cff */
[----:B------:R-:W-:Y:S02]  /*10a0*/  LOP3.LUT R0, R0, 0x3fffffe, RZ, 0xc0, !PT ;  /* 0x03fffffe00007812 */ /* 0x000fe400078ec0ff */
[----:B------:R-:W-:-:S02]  /*10b0*/  SHF.R.S32.HI R7, RZ, 0x5, R7 ;  /* 0x00000005ff077819 */ /* 0x000fc40000011407 */
[----:B------:R-:W-:Y:S01]  /*10c0*/  LOP3.LUT R5, R3, 0x1ffffff8, RZ, 0xc0, !PT ;  /* 0x1ffffff803057812 */ /* 0x000fe200078ec0ff */
[----:B------:R-:W-:Y:S01]  /*10d0*/  IMAD.IADD R0, R17, 0x1, -R0 ;  /* 0x0000000111007824 */ /* 0x000fe200078e0a00 */
[----:B------:R-:W-:Y:S01]  /*10e0*/  LOP3.LUT R4, R15, 0xffffe000, RZ, 0xc0, !PT ;  /* 0xffffe0000f047812 */ /* 0x000fe200078ec0ff */
[----:B------:R-:W-:Y:S01]  /*10f0*/  IMAD R7, R7, 0x10, R10 ;  /* 0x0000001007077824 */ /* 0x000fe200078e020a */
[----:B------:R-:W-:Y:S01]  /*1100*/  SHF.R.S32.HI R230, RZ, 0x3, R3 ;  /* 0x00000003ffe67819 */ /* 0x000fe20000011403 */
[----:B------:R-:W-:Y:S01]  /*1110*/  IMAD.IADD R5, R232, 0x1, -R5 ;  /* 0x00000001e8057824 */ /* 0x000fe200078e0a05 */
[----:B------:R-:W-:Y:S01]  /*1120*/  IADD3 R4, R13, R237, R4 ;  /* 0x000000ed0d047210 */ /* 0x000fe20007ffe004 */
[----:B------:R-:W-:Y:S01]  /*1130*/  IMAD R229, R0, 0x40, R7 ;  /* 0x0000004000e57824 */ /* 0x000fe200078e0207 */
[----:B------:R-:W-:Y:S01]  /*1140*/  LOP3.LUT R222, R8, 0x7ffffffc, RZ, 0xc0, !PT ;  /* 0x7ffffffc08de7812 */ /* 0x000fe200078ec0ff */
[----:B------:R-:W-:Y:S01]  /*1150*/  IMAD.SHL.U32 R228, R5, 0x8, RZ ;  /* 0x0000000805e47824 */ /* 0x000fe200078e00ff */
[----:B------:R-:W-:Y:S01]  /*1160*/  IADD3 R5, R237, UR38, R6 ;  /* 0x00000026ed057c10 */ /* 0x000fe2000fffe006 */
[----:B------:R-:W-:-:S02]  /*1170*/  VIADD R3, R4, UR38 ;  /* 0x0000002604037c36 */ /* 0x000fc40008000000 */
[----:B------:R-:W-:Y:S02]  /*1180*/  VIADD R0, R12, UR38 ;  /* 0x000000260c007c36 */ /* 0x000fe40008000000 */
[----:B------:R0:W-:Y:S01]  /*1190*/  STL [R1+0x2e4], R5 ;  /* 0x0002e40501007387 */ /* 0x0001e20000100800 */
[----:B--2---:R-:W-:Y:S02]  /*11a0*/  IMAD.MOV.U32 R17, RZ, RZ, RZ ;  /* 0x000000ffff117224 */ /* 0x004fe400078e00ff */
[----:B------:R-:W-:Y:S01]  /*11b0*/  IMAD.IADD R222, R19, 0x1, -R222 ;  /* 0x0000000113de7824 */ /* 0x000fe200078e0ade */
[----:B------:R0:W-:Y:S04]  /*11c0*/  STL [R1+0x2e0], R3 ;  /* 0x0002e00301007387 */ /* 0x0001e80000100800 */
[----:B------:R0:W-:Y:S02]  /*11d0*/  STL [R1+0x2dc], R0 ;  /* 0x0002dc0001007387 */ /* 0x0001e40000100800 */
.L_x_1503:
[----:B------:R-:W-:Y:S01]  /*11e0*/  ULDC.64 UR4, c[0x0][0xa28] ;  /* 0x00028a0000047ab9 */ /* 0x000fe20000000a00 */
[----:B------:R-:W-:Y:S01]  /*11f0*/  ULDC.64 UR6, c[0x0][0xa18] ;  /* 0x0002860000067ab9 */ /* 0x000fe20000000a00 */
[----:B------:R-:W-:Y:S01]  /*1200*/  UISETP.NE.U32.AND UP0, UPT, UR4, URZ, UPT ;  /* 0x0000003f0400728c */ /* 0x000fe2000bf05070 */
[----:B-12--5:R-:W1:Y:S01]  /*1210*/  LDC R23, c[0x0][0x288] ;  /* 0x0000a200ff177b82 */ /* 0x026e620000000800 */
[----:B------:R-:W-:Y:S01]  /*1220*/  UISETP.NE.U32.AND UP1, UPT, UR6, URZ, UPT ;  /* 0x0000003f0600728c */ /* 0x000fe2000bf25070 */
[----:B0-----:R-:W-:Y:S01]  /*1230*/  IMAD.MOV.U32 R28, RZ, RZ, RZ ;  /* 0x000000ffff1c7224 */ /* 0x001fe200078e00ff */
[----:B------:R-:W-:Y:S01]  /*1240*/  UISETP.NE.AND.EX UP0, UPT, UR5, URZ, UPT, UP0 ;  /* 0x0000003f0500728c */ /* 0x000fe2000bf05300 */
[----:B------:R-:W-:Y:S01]  /*1250*/  IMAD.MOV.U32 R20, RZ, RZ, RZ ;  /* 0x000000ffff147224 */ /* 0x000fe200078e00ff */
[----:B------:R-:W-:Y:S01]  /*1260*/  UISETP.NE.AND.EX UP1, UPT, UR7, URZ, UPT, UP1 ;  /* 0x0000003f0700728c */ /* 0x000fe2000bf25310 */
[----:B------:R-:W-:Y:S01]  /*1270*/  ULDC.64 UR4, c[0x0][0xa08] ;  /* 0x0002820000047ab9 */ /* 0x000fe20000000a00 */
[----:B------:R-:W-:Y:S01]  /*1280*/  ULDC.64 UR8, c[0x0][0xa08] ;  /* 0x0002820000087ab9 */ /* 0x000fe20000000a00 */
[----:B------:R-:W-:Y:S01]  /*1290*/  UIMAD.WIDE UR6, UR49, 0x4, UR4 ;  /* 0x00000004310678a5 */ /* 0x000fe2000f8e0204 */
[----:B------:R-:W-:Y:S01]  /*12a0*/  ISETP.NE.U32.AND P0, PT, RZ, UR8, PT ;  /* 0x00000008ff007c0c */ /* 0x000fe2000bf05070 */
[----:B----4-:R-:W2:Y:S01]  /*12b0*/  LDC.64 R10, c[0x0][0x3f8] ;  /* 0x0000fe00ff0a7b82 */ /* 0x010ea20000000a00 */
[----:B------:R-:W-:-:S03]  /*12c0*/  PLOP3.LUT P3, PT, PT, PT, UP1, 0x80, 0x0 ;  /* 0x000000000000781c */ /* 0x000fc60003f6f018 */
[----:B------:R-:W-:Y:S01]  /*12d0*/  @UP0 ULDC.64 UR4, c[0x0][0xa28] ;  /* 0x00028a0000040ab9 */ /* 0x000fe20000000a00 */
[----:B------:R-:W-:Y:S01]  /*12e0*/  ISETP.NE.AND.EX P0, PT, RZ, UR9, PT, P0 ;  /* 0x00000009ff007c0c */ /* 0x000fe2000bf05300 */
[----:B------:R-:W-:Y:S01]  /*12f0*/  @UP0 UIMAD.WIDE UR4, UR49, 0x4, UR4 ;  /* 0x00000004310408a5 */ /* 0x000fe2000f8e0204 */
[----:B---3--:R-:W-:Y:S01]  /*1300*/  IMAD.U32 R6, RZ, RZ, UR6 ;  /* 0x00000006ff067e24 */ /* 0x008fe2000f8e00ff */
[----:B------:R-:W-:Y:S01]  /*1310*/  PLOP3.LUT P1, PT, PT, PT, UP0, 0x80, 0x0 ;  /* 0x000000000000781c */ /* 0x000fe20003f2f008 */
[----:B------:R-:W-:Y:S01]  /*1320*/  IMAD.U32 R7, RZ, RZ, UR7 ;  /* 0x00000007ff077e24 */ /* 0x000fe2000f8e00ff */
[----:B0-----:R-:W0:Y:S02]  /*1330*/  LDC R0, c[0x0][0x404] ;  /* 0x00010100ff007b82 */ /* 0x001e240000000800 */
[----:B------:R-:W-:Y:S02]  /*1340*/  IMAD.U32 R4, RZ, RZ, UR4 ;  /* 0x00000004ff047e24 */ /* 0x000fe4000f8e00ff */
[----:B------:R-:W-:Y:S01]  /*1350*/  IMAD.U32 R5, RZ, RZ, UR5 ;  /* 0x00000005ff057e24 */ /* 0x000fe2000f8e00ff */
[----:B------:R-:W-:-:S02]  /*1360*/  @UP1 ULDC.64 UR4, c[0x0][0xa18] ;  /* 0x0002860000041ab9 */ /* 0x000fc40000000a00 */
[----:B------:R-:W-:Y:S01]  /*1370*/  @UP1 UIMAD.WIDE UR4, UR49, 0x4, UR4 ;  /* 0x00000004310418a5 */ /* 0x000fe2000f8e0204 */
[----:B------:R3:W5:Y:S01]  /*1380*/  @P0 LDG.E R28, desc[UR52][R6.64] ;  /* 0x00000034061c0981 */ /* 0x000762000c1e1900 */
[----:B------:R-:W4:Y:S03]  /*1390*/  LDC R25, c[0x0][0x2e0] ;  /* 0x0000b800ff197b82 */ /* 0x000f260000000800 */
[----:B------:R3:W5:Y:S01]  /*13a0*/  @P1 LDG.E R20, desc[UR52][R4.64] ;  /* 0x0000003404141981 */ /* 0x000762000c1e1900 */
[----:B------:R-:W-:Y:S02]  /*13b0*/  IMAD.U32 R8, RZ, RZ, UR4 ;  /* 0x00000004ff087e24 */ /* 0x000fe4000f8e00ff */
[----:B------:R-:W-:Y:S01]  /*13c0*/  IMAD.U32 R9, RZ, RZ, UR5 ;  /* 0x00000005ff097e24 */ /* 0x000fe2000f8e00ff */
[----:B--2---:R-:W-:Y:S01]  /*13d0*/  ISETP.NE.U32.AND P1, PT, R10, RZ, PT ;  /* 0x000000ff0a00720c */ /* 0x004fe20003f25070 */
[----:B------:R-:W-:-:S03]  /*13e0*/  ULDC.64 UR4, c[0x0][0xa20] ;  /* 0x0002880000047ab9 */ /* 0x000fc60000000a00 */
[----:B-1----:R3:W5:Y:S01]  /*13f0*/  @P3 LDG.E R23, desc[UR52][R8.64] ;  /* 0x0000003408173981 */ /* 0x002762000c1e1900 */
[----:B------:R-:W-:Y:S02]  /*1400*/  ISETP.NE.AND.EX P1, PT, R11, RZ, PT, P1 ;  /* 0x000000ff0b00720c */ /* 0x000fe40003f25310 */
[----:B------:R-:W-:Y:S02]  /*1410*/  ISETP.NE.U32.AND P2, PT, RZ, UR4, PT ;  /* 0x00000004ff007c0c */ /* 0x000fe4000bf45070 */
[----:B0-----:R-:W-:Y:S02]  /*1420*/  SEL R0, R0, 0x1, P1 ;  /* 0x0000000100007807 */ /* 0x001fe40000800000 */
[----:B------:R-:W-:-:S03]  /*1430*/  ISETP.NE.AND.EX P2, PT, RZ, UR5, PT, P2 ;  /* 0x00000005ff007c0c */ /* 0x000fc6000bf45320 */
[----:B----4-:R-:W-:Y:S01]  /*1440*/  IMAD R25, R0, R25, RZ ;  /* 0x0000001900197224 */ /* 0x010fe200078e02ff */
[----:B---3--:R-:W-:Y:S09]  /*1450*/  @P3 BRA `(.L_x_1347) ;  /* 0x00000000002c3947 */ /* 0x008ff20003800000 */
        /* <DEDUP_REMOVED lines=11> */
.L_x_1347:
[----:B------:R-:W-:Y:S01]  /*1510*/  UMOV UR42, UR46 ;  /* 0x0000002e002a7c82 */ /* 0x000fe20008000000 */
[----:B------:R-:W-:Y:S01]  /*1520*/  UMOV UR39, UR49 ;  /* 0x0000003100277c82 */ /* 0x000fe20008000000 */
[----:B------:R-:W-:Y:S01]  /*1530*/  ULDC UR45, c[0x0][0x338] ;  /* 0x0000ce00002d7ab9 */ /* 0x000fe20000000800 */
        /* <DEDUP_REMOVED lines=8> */
.L_x_1348:
[----:B------:R-:W-:Y:S05]  /*15c0*/  @!P0 BRA `(.L_x_1349) ;  /* 0x00000000000c8947 */ /* 0x000fea0003800000 */
[----:B------:R-:W2:Y:S04]  /*15d0*/  LDG.E R0, desc[UR52][R6.64] ;  /* 0x0000003406007981 */ /* 0x000ea8000c1e1900 */
[----:B------:R-:W2:Y:S02]  /*15e0*/  LDG.E R25, desc[UR52][R6.64+0x4] ;  /* 0x0000043406197981 */ /* 0x000ea4000c1e1900 */
[----:B--2---:R-:W-:-:S07]  /*15f0*/  IMAD.IADD R25, R25, 0x1, -R0 ;  /* 0x0000000119197824 */ /* 0x004fce00078e0a00 */
.L_x_1349:
[----:B------:R-:W-:Y:S01]  /*1600*/  ULDC.64 UR4, c[0x0][0xa10] ;  /* 0x0002840000047ab9 */ /* 0x000fe20000000a00 */
[----:B------:R-:W1:Y:S01]  /*1610*/  S2R R7, SR_TID.X ;  /* 0x0000000000077919 */ /* 0x000e620000002100 */
[----:B------:R-:W-:Y:S01]  /*1620*/  UISETP.NE.U32.AND UP0, UPT, UR4, URZ, UPT ;  /* 0x0000003f0400728c */ /* 0x000fe2000bf05070 */
[----:B------:R-:W2:Y:S03]  /*1630*/  S2UR UR6, SR_SWINHI ;  /* 0x00000000000679c3 */ /* 0x000ea60000002f00 */
[----:B------:R-:W-:-:S05]  /*1640*/  UISETP.NE.AND.EX UP0, UPT, UR5, URZ, UPT, UP0 ;  /* 0x0000003f0500728c */ /* 0x000fca000bf05300 */
[----:B------:R-:W3:Y:S01]  /*1650*/  LDC.64 R14, c[0x0][0x9e0] ;  /* 0x00027800ff0e7b82 */ /* 0x000ee20000000a00 */
[----:B------:R-:W-:-:S05]  /*1660*/  PLOP3.LUT P0, PT, PT, PT, UP0, 0x80, 0x0 ;  /* 0x000000000000781c */ /* 0x000fca0003f0f008 */
[----:B------:R-:W-:Y:S02]  /*1670*/  @UP0 ULDC.64 UR4, c[0x0][0xa10] ;  /* 0x0002840000040ab9 */ /* 0x000fe40000000a00 */
[----:B------:R-:W-:-:S06]  /*1680*/  @UP0 UIMAD.WIDE UR4, UR49, 0x4, UR4 ;  /* 0x00000004310408a5 */ /* 0x000fcc000f8e0204 */
[----:B0-----:R-:W-:Y:S02]  /*1690*/  IMAD.U32 R4, RZ, RZ, UR4 ;  /* 0x00000004ff047e24 */ /* 0x001fe4000f8e00ff */
[----:B------:R-:W-:Y:S01]  /*16a0*/  IMAD.U32 R5, RZ, RZ, UR5 ;  /* 0x00000005ff057e24 */ /* 0x000fe2000f8e00ff */
[----:B------:R-:W-:Y:S02]  /*16b0*/  ULDC.64 UR4, c[0x0][0xa30] ;  /* 0x00028c0000047ab9 */ /* 0x000fe40000000a00 */
[----:B------:R-:W-:Y:S02]  /*16c0*/  UISETP.NE.U32.AND UP1, UPT, UR4, URZ, UPT ;  /* 0x0000003f0400728c */ /* 0x000fe4000bf25070 */
[----:B------:R-:W4:Y:S02]  /*16d0*/  @P0 LDG.E R6, desc[UR52][R4.64] ;  /* 0x0000003404060981 */ /* 0x000f24000c1e1900 */
[----:B------:R-:W-:Y:S02]  /*16e0*/  UISETP.NE.AND.EX UP1, UPT, UR5, URZ, UPT, UP1 ;  /* 0x0000003f0500728c */ /* 0x000fe4000bf25310 */
[----:B------:R-:W3:Y:S04]  /*16f0*/  @P0 LDG.E R0, desc[UR52][R4.64+0x4] ;  /* 0x0000043404000981 */ /* 0x000ee8000c1e1900 */
[----:B------:R-:W-:-:S05]  /*1700*/  PLOP3.LUT P1, PT, PT, PT, UP1, 0x80, 0x0 ;  /* 0x000000000000781c */ /* 0x000fca0003f2f018 */
[----:B------:R-:W-:Y:S02]  /*1710*/  @UP1 ULDC.64 UR4, c[0x0][0xa30] ;  /* 0x00028c0000041ab9 */ /* 0x000fe40000000a00 */
[----:B------:R-:W-:-:S06]  /*1720*/  @UP1 UIMAD.WIDE UR4, UR49, 0x4, UR4 ;  /* 0x00000004310418a5 */ /* 0x000fcc000f8e0204 */
[----:B------:R-:W-:Y:S02]  /*1730*/  IMAD.U32 R12, RZ, RZ, UR4 ;  /* 0x00000004ff0c7e24 */ /* 0x000fe4000f8e00ff */
[----:B------:R-:W-:-:S05]  /*1740*/  IMAD.U32 R13, RZ, RZ, UR5 ;  /* 0x00000005ff0d7e24 */ /* 0x000fca000f8e00ff */
[----:B------:R0:W3:Y:S01]  /*1750*/  @P1 LDG.E R3, desc[UR52][R12.64] ;  /* 0x000000340c031981 */ /* 0x0000e2000c1e1900 */
[----:B------:R-:W-:Y:S01]  /*1760*/  UMOV UR4, UR38 ;  /* 0x0000002600047c82 */ /* 0x000fe20008000000 */
[----:B--2---:R-:W-:Y:S01]  /*1770*/  UMOV UR5, UR6 ;  /* 0x0000000600057c82 */ /* 0x004fe20008000000 */
[----:B-1----:R-:W-:Y:S01]  /*1780*/  LOP3.LUT R7, R7, 0x7f, RZ, 0xc0, !PT ;  /* 0x0000007f07077812 */ /* 0x002fe200078ec0ff */
[----:B------:R-:W-:Y:S01]  /*1790*/  UIADD3 UR6, UP1, UR4, 0x33490, URZ ;  /* 0x0003349004067890 */ /* 0x000fe2000ff3e03f */
[----:B------:R-:W-:Y:S01]  /*17a0*/  IMAD.MOV.U32 R9, RZ, RZ, 0x100 ;  /* 0x00000100ff097424 */ /* 0x000fe200078e00ff */
[----:B------:R-:W-:Y:S01]  /*17b0*/  UIADD3 UR10, UP2, UR4, 0x334a0, URZ ;  /* 0x000334a0040a7890 */ /* 0x000fe2000ff5e03f */
[----:B------:R-:W-:Y:S01]  /*17c0*/  IMAD.MOV.U32 R10, RZ, RZ, 0x1 ;  /* 0x00000001ff0a7424 */ /* 0x000fe200078e00ff */
[----:B------:R-:W-:Y:S01]  /*17d0*/  UIADD3.X UR9, URZ, UR5, URZ, UP1, !UPT ;  /* 0x000000053f097290 */ /* 0x000fe20008ffe43f */
[----:B------:R-:W-:Y:S01]  /*17e0*/  IMAD.MOV.U32 R11, RZ, RZ, RZ ;  /* 0x000000ffff0b7224 */ /* 0x000fe200078e00ff */
[----:B------:R-:W-:Y:S01]  /*17f0*/  UIADD3.X UR4, URZ, UR5, URZ, UP2, !UPT ;  /* 0x000000053f047290 */ /* 0x000fe200097fe43f */
[----:B0-----:R-:W-:Y:S01]  /*1800*/  IMAD.U32 R12, RZ, RZ, UR6 ;  /* 0x00000006ff0c7e24 */ /* 0x001fe2000f8e00ff */
[----:B------:R-:W-:Y:S01]  /*1810*/  STL.64 [R1], RZ ;  /* 0x000000ff01007387 */ /* 0x000fe20000100a00 */
[----:B------:R-:W-:Y:S01]  /*1820*/  IMAD.U32 R4, RZ, RZ, UR10 ;  /* 0x0000000aff047e24 */ /* 0x000fe2000f8e00ff */
[----:B-----5:R-:W-:Y:S01]  /*1830*/  R2UR UR51, R25 ;  /* 0x00000000193372ca */ /* 0x020fe200000e0000 */
[----:B------:R-:W-:-:S02]  /*1840*/  IMAD.U32 R13, RZ, RZ, UR9 ;  /* 0x00000009ff0d7e24 */ /* 0x000fc4000f8e00ff */
[----:B------:R-:W-:Y:S02]  /*1850*/  IMAD.U32 R5, RZ, RZ, UR4 ;  /* 0x00000004ff057e24 */ /* 0x000fe4000f8e00ff */
[----:B------:R-:W-:Y:S01]  /*1860*/  IMAD.IADD R19, R25, 0x1, -R20 ;  /* 0x0000000119137824 */ /* 0x000fe200078e0a14 */
[----:B------:R-:W-:Y:S04]  /*1870*/  STL.64 [R1+0x8], R12 ;  /* 0x0000080c01007387 */ /* 0x000fe80000100a00 */
[----:B------:R-:W-:Y:S04]  /*1880*/  STL.64 [R1+0x10], R4 ;  /* 0x0000100401007387 */ /* 0x000fe80000100a00 */
[----:B------:R-:W-:Y:S01]  /*1890*/  STL.64 [R1+0x30], R4 ;  /* 0x0000300401007387 */ /* 0x000fe20000100a00 */
[----:B----4-:R-:W-:Y:S01]  /*18a0*/  @P0 R2UR UR7, R6 ;  /* 0x00000000060702ca */ /* 0x010fe200000e0000 */
[----:B------:R-:W-:Y:S01]  /*18b0*/  IMAD.MOV.U32 R6, RZ, RZ, 0x7800 ;  /* 0x00007800ff067424 */ /* 0x000fe200078e00ff */
[----:B---3--:R-:W-:-:S02]  /*18c0*/  @P0 R2UR UR8, R0 ;  /* 0x00000000000802ca */ /* 0x008fc400000e0000 */
[----:B------:R-:W-:Y:S01]  /*18d0*/  ISETP.NE.AND P0, PT, R7, RZ, PT ;  /* 0x000000ff0700720c */ /* 0x000fe20003f05270 */
[----:B------:R-:W-:-:S03]  /*18e0*/  IMAD.U32 R7, RZ, RZ, UR36 ;  /* 0x00000024ff077e24 */ /* 0x000fc6000f8e00ff */
[----:B------:R-:W-:Y:S02]  /*18f0*/  SEL R8, RZ, 0x1, P0 ;  /* 0x00000001ff087807 */ /* 0x000fe40000000000 */
[----:B------:R0:W-:Y:S04]  /*1900*/  STL.64 [R1+0x18], R6 ;  /* 0x0000180601007387 */ /* 0x0001e80000100a00 */
[----:B------:R1:W-:Y:S01]  /*1910*/  STL.128 [R1+0x20], R8 ;  /* 0x0000200801007387 */ /* 0x0003e20000100c00 */
[----:B------:R-:W-:-:S06]  /*1920*/  @UP0 UIADD3 UR45, -UR7, UR8, URZ ;  /* 0x00000008072d0290 */ /* 0x000fcc000fffe13f */
[----:B------:R-:W-:Y:S01]  /*1930*/  VIADD R22, R19, UR45 ;  /* 0x0000002d13167c36 */ /* 0x000fe20008000000 */
[----:B0-----:R-:W-:-:S03]  /*1940*/  LEA R6, R225, 0x80, 0x7 ;  /* 0x00000080e1067811 */ /* 0x001fc600078e38ff */
[----:B------:R-:W-:Y:S01]  /*1950*/  VIADD R0, R22, 0x9f ;  /* 0x0000009f16007836 */ /* 0x000fe20000000000 */
[----:B------:R-:W-:Y:S02]  /*1960*/  @P1 R2UR UR51, R3 ;  /* 0x00000000033312ca */ /* 0x000fe400000e0000 */
[----:B------:R-:W-:Y:S01]  /*1970*/  ISETP.GE.AND P1, PT, R15, 0x1, PT ;  /* 0x000000010f00780c */ /* 0x000fe20003f26270 */
[----:B------:R-:W-:Y:S01]  /*1980*/  IMAD.HI R0, R0, 0x66666667, RZ ;  /* 0x6666666700007827 */ /* 0x000fe200078e02ff */
[----:B------:R-:W-:-:S04]  /*1990*/  IADD3 R7, R22, R6, -R23 ;  /* 0x0000000616077210 */ /* 0x000fc80007ffe817 */
[----:B------:R-:W-:-:S04]  /*19a0*/  SHF.R.U32.HI R3, RZ, 0x1f, R0 ;  /* 0x0000001fff037819 */ /* 0x000fc80000011600 */
[----:B------:R-:W-:Y:S01]  /*19b0*/  LEA.HI.SX32 R24, R0, R3, 0x1a ;  /* 0x0000000300187211 */ /* 0x000fe200078fd2ff */
[----:B------:R-:W-:Y:S02]  /*19c0*/  IMAD.IADD R0, R7, 0x1, R14 ;  /* 0x0000000107007824 */ /* 0x000fe400078e020e */
[----:B-1----:R-:W-:Y:S05]  /*19d0*/  @!P1 BRA `(.L_x_1350) ;  /* 0x0000000000409947 */ /* 0x002fea0003800000 */
        /* <DEDUP_REMOVED lines=10> */
.L_x_1351:
[----:B------:R-:W-:-:S13]  /*1a80*/  ISETP.NE.AND P0, PT, R15, 0x1, PT ;  /* 0x000000010f00780c */ /* 0x000fda0003f05270 */
[----:B------:R-:W0:Y:S02]  /*1a90*/  @P0 LDC.64 R4, c[0x0][0x9e8] ;  /* 0x00027a00ff040b82 */ /* 0x000e240000000a00 */
[----:B0-----:R-:W-:-:S05]  /*1aa0*/  @P0 IMAD.HI.U32 R4, R3, R4, RZ ;  /* 0x0000000403040227 */ /* 0x001fca00078e00ff */
[----:B------:R-:W-:-:S07]  /*1ab0*/  @P0 SHF.R.U32.HI R3, RZ, R5, R4 ;  /* 0x00000005ff030219 */ /* 0x000fce0000011604 */
.L_x_1352:
[----:B------:R-:W-:-:S05]  /*1ac0*/  IMAD R3, R3, R15, R15 ;  /* 0x0000000f03037224 */ /* 0x000fca00078e020f */
[----:B------:R-:W-:-:S07]  /*1ad0*/  VIMNMX R0, R0, R3, PT ;  /* 0x0000000300007248 */ /* 0x000fce0003fe0100 */
.L_x_1350:
[----:B------:R-:W0:Y:S01]  /*1ae0*/  LDC R4, c[0x0][0x9dc] ;  /* 0x00027700ff047b82 */ /* 0x000e220000000800 */
[----:B------:R-:W-:-:S04]  /*1af0*/  IMAD R3, R225, 0x80, -R23 ;  /* 0x00000080e1037824 */ /* 0x000fc800078e0a17 */
[----:B------:R-:W-:-:S04]  /*1b00*/  IMAD.IADD R3, R22, 0x1, R3 ;  /* 0x0000000116037824 */ /* 0x000fc800078e0203 */
[----:B0-----:R-:W-:Y:S01]  /*1b10*/  IMAD.IADD R4, R3, 0x1, -R4 ;  /* 0x0000000103047824 */ /* 0x001fe200078e0a04 */
        /* <DEDUP_REMOVED lines=10> */
.L_x_1354:
[----:B------:R-:W-:-:S13]  /*1bc0*/  ISETP.NE.AND P0, PT, R15, 0x1, PT ;  /* 0x000000010f00780c */ /* 0x000fda0003f05270 */
[----:B------:R-:W0:Y:S02]  /*1bd0*/  @P0 LDC.64 R6, c[0x0][0x9e8] ;  /* 0x00027a00ff060b82 */ /* 0x000e240000000a00 */
[----:B0-----:R-:W-:-:S05]  /*1be0*/  @P0 IMAD.HI.U32 R6, R3, R6, RZ ;  /* 0x0000000603060227 */ /* 0x001fca00078e00ff */
[----:B------:R-:W-:-:S07]  /*1bf0*/  @P0 SHF.R.U32.HI R3, RZ, R7, R6 ;  /* 0x00000007ff030219 */ /* 0x000fce0000011606 */
.L_x_1355:
[----:B------:R-:W-:-:S05]  /*1c00*/  IMAD R3, R3, R15, RZ ;  /* 0x0000000f03037224 */ /* 0x000fca00078e02ff */
[----:B------:R-:W-:-:S07]  /*1c10*/  VIMNMX R4, R4, R3, !PT ;  /* 0x0000000304047248 */ /* 0x000fce0007fe0100 */
.L_x_1353:
[----:B------:R-:W2:Y:S04]  /*1c20*/  LDL R71, [R1+0x2d8] ;  /* 0x0002d80001477983 */ /* 0x000ea80000100800 */
[----:B------:R-:W3:Y:S01]  /*1c30*/  LDL R6, [R1+0x2d4] ;  /* 0x0002d40001067983 */ /* 0x000ee20000100800 */
[----:B------:R-:W-:Y:S02]  /*1c40*/  VIADD R0, R0, 0x9f ;  /* 0x0000009f00007836 */ /* 0x000fe40000000000 */
[----:B------:R-:W-:-:S04]  /*1c50*/  IMAD.HI R4, R4, 0x66666667, RZ ;  /* 0x6666666704047827 */ /* 0x000fc800078e02ff */
[----:B------:R-:W-:Y:S01]  /*1c60*/  IMAD.HI R0, R0, 0x66666667, RZ ;  /* 0x6666666700007827 */ /* 0x000fe200078e02ff */
[----:B------:R-:W-:-:S04]  /*1c70*/  SHF.R.U32.HI R5, RZ, 0x1f, R4 ;  /* 0x0000001fff057819 */ /* 0x000fc80000011604 */
[----:B------:R-:W-:Y:S02]  /*1c80*/  SHF.R.U32.HI R3, RZ, 0x1f, R0 ;  /* 0x0000001fff037819 */ /* 0x000fe40000011600 */
[----:B------:R-:W-:Y:S02]  /*1c90*/  LEA.HI.SX32 R5, R4, R5, 0x1a ;  /* 0x0000000504057211 */ /* 0x000fe400078fd2ff */
[----:B------:R-:W-:Y:S02]  /*1ca0*/  LEA.HI.SX32 R3, R0, R3, 0x1a ;  /* 0x0000000300037211 */ /* 0x000fe400078fd2ff */
[----:B------:R-:W-:Y:S02]  /*1cb0*/  VIMNMX R0, RZ, R5, !PT ;  /* 0x00000005ff007248 */ /* 0x000fe40007fe0100 */
[----:B------:R-:W-:-:S03]  /*1cc0*/  VIMNMX R4, R24, R3, PT ;  /* 0x0000000318047248 */ /* 0x000fc60003fe0100 */
[--C-:B------:R-:W-:Y:S02]  /*1cd0*/  IMAD R0, R0, 0xa0, -R19.reuse ;  /* 0x000000a000007824 */ /* 0x100fe400078e0a13 */
[----:B------:R-:W-:-:S03]  /*1ce0*/  IMAD R4, R4, 0xa0, -R19 ;  /* 0x000000a004047824 */ /* 0x000fc600078e0a13 */
[----:B------:R-:W-:Y:S02]  /*1cf0*/  VIMNMX R0, RZ, R0, !PT ;  /* 0x00000000ff007248 */ /* 0x000fe40007fe0100 */
[----:B------:R-:W-:-:S04]  /*1d00*/  VIMNMX R3, R4, UR45, PT ;  /* 0x0000002d04037c48 */ /* 0x000fc8000bfe0100 */
[----:B------:R-:W-:Y:S01]  /*1d10*/  ISETP.GT.AND P0, PT, R3, R0, PT ;  /* 0x000000000300720c */ /* 0x000fe20003f04270 */
[----:B------:R-:W-:-:S05]  /*1d20*/  IMAD.WIDE.U32 R4, R0, -0x33333333, RZ ;  /* 0xcccccccd00047825 */ /* 0x000fca00078e00ff */
[----:B------:R-:W-:-:S07]  /*1d30*/  SHF.R.U32.HI R51, RZ, 0x7, R5 ;  /* 0x00000007ff337819 */ /* 0x000fce0000011605 */
[----:B------:R-:W-:-:S04]  /*1d40*/  @P0 VIADD R0, R3, 0x9f ;  /* 0x0000009f03000836 */ /* 0x000fc80000000000 */
[----:B------:R-:W-:-:S05]  /*1d50*/  @P0 IMAD.HI R0, R0, 0x66666667, RZ ;  /* 0x6666666700000827 */ /* 0x000fca00078e02ff */
[----:B------:R-:W-:Y:S01]  /*1d60*/  @P0 SHF.R.U32.HI R3, RZ, 0x1f, R0 ;  /* 0x0000001fff030819 */ /* 0x000fe20000011600 */
[----:B------:R-:W-:-:S03]  /*1d70*/  IMAD.MOV.U32 R53, RZ, RZ, R51 ;  /* 0x000000ffff357224 */ /* 0x000fc600078e0033 */
[----:B------:R-:W-:-:S04]  /*1d80*/  @P0 LEA.HI.SX32 R53, R0, R3, 0x1a ;  /* 0x0000000300350211 */ /* 0x000fc800078fd2ff */
[----:B------:R-:W-:Y:S01]  /*1d90*/  ISETP.GT.AND P1, PT, R53, R51, PT ;  /* 0x000000333500720c */ /* 0x000fe20003f24270 */
[----:B------:R-:W-:Y:S01]  /*1da0*/  ULOP3.LUT UR55, UR36, 0x1, URZ, 0xfc, !UPT ;  /* 0x0000000124377892 */ /* 0x000fe2000f8efc3f */
[----:B------:R-:W-:Y:S01]  /*1db0*/  PLOP3.LUT P0, PT, PT, PT, PT, 0x80, 0x0 ;  /* 0x000000000000781c */ /* 0x000fe20003f0f070 */
[----:B--2---:R-:W-:Y:S02]  /*1dc0*/  IMAD.SHL.U32 R46, R71, 0x80, RZ ;  /* 0x00000080472e7824 */ /* 0x004fe400078e00ff */
[----:B---3--:R-:W-:-:S03]  /*1dd0*/  IMAD.SHL.U32 R19, R6, 0x10, RZ ;  /* 0x0000001006137824 */ /* 0x008fc600078e00ff */
[----:B------:R-:W-:-:S04]  /*1de0*/  LOP3.LUT R46, R46, 0x180, RZ, 0xc0, !PT ;  /* 0x000001802e2e7812 */ /* 0x000fc800078ec0ff */
[----:B------:R-:W-:Y:S02]  /*1df0*/  SHF.R.U32.HI R47, RZ, 0x3, R46 ;  /* 0x00000003ff2f7819 */ /* 0x000fe4000001162e */
[----:B------:R-:W-:-:S04]  /*1e00*/  LOP3.LUT R0, R46, 0x10, R19, 0xf8, !PT ;  /* 0x000000102e007812 */ /* 0x000fc800078ef813 */
[----:B------:R-:W-:Y:S01]  /*1e10*/  LOP3.LUT R0, R0, R47, RZ, 0x3c, !PT ;  /* 0x0000002f00007212 */ /* 0x000fe200078e3cff */
[----:B------:R-:W-:Y:S02]  /*1e20*/  IMAD.SHL.U32 R48, R6, 0x8, RZ ;  /* 0x0000000806307824 */ /* 0x000fe400078e00ff */
[C---:B------:R-:W-:Y:S02]  /*1e30*/  VIADD R50, R19.reuse, 0x20 ;  /* 0x0000002013327836 */ /* 0x040fe40000000000 */
[----:B------:R-:W-:Y:S02]  /*1e40*/  VIADD R52, R19, 0x40 ;  /* 0x0000004013347836 */ /* 0x000fe40000000000 */
[----:B------:R-:W-:Y:S01]  /*1e50*/  IMAD.IADD R49, R237, 0x1, R0 ;  /* 0x00000001ed317824 */ /* 0x000fe200078e0200 */
[----:B------:R-:W-:Y:S06]  /*1e60*/  @!P1 BRA `(.L_x_1356) ;  /* 0x0000002000c89947 */ /* 0x000fec0003800000 */
[----:B------:R-:W-:Y:S01]  /*1e70*/  UIADD3 UR4, UR38, 0x24200, URZ ;  /* 0x0002420026047890 */ /* 0x000fe2000fffe03f */
[----:B------:R-:W-:Y:S01]  /*1e80*/  ULDC UR56, c[0x0][0x2e4] ;  /* 0x0000b90000387ab9 */ /* 0x000fe20000000800 */
[----:B------:R-:W-:Y:S02]  /*1e90*/  ULDC.64 UR40, c[0x0][0x318] ;  /* 0x0000c60000287ab9 */ /* 0x000fe40000000a00 */
[----:B------:R-:W-:-:S06]  /*1ea0*/  ULOP3.LUT UP0, URZ, UR4, 0x1bf, URZ, 0xc0, !UPT ;  /* 0x000001bf043f7892 */ /* 0x000fcc000f80c03f */
[----:B------:R-:W-:-:S13]  /*1eb0*/  PLOP3.LUT P0, PT, PT, PT, UP0, 0x80, 0x0 ;  /* 0x000000000000781c */ /* 0x000fda0003f0f008 */
        /* <DEDUP_REMOVED lines=17> */
.L_x_1357:
[----:B------:R-:W0:Y:S01]  /*1fd0*/  S2UR UR6, SR_SWINHI ;  /* 0x00000000000679c3 */ /* 0x000e220000002f00 */
[----:B------:R-:W-:-:S05]  /*1fe0*/  IMAD.U32 R26, RZ, RZ, UR44 ;  /* 0x0000002cff1a7e24 */ /* 0x000fca000f8e00ff */
[----:B------:R-:W-:-:S05]  /*1ff0*/  IADD3 R26, P0, R26, 0x38, RZ ;  /* 0x000000381a1a7810 */ /* 0x000fca0007f1e0ff */
[----:B------:R-:W-:Y:S01]  /*2000*/  IMAD.X R27, RZ, RZ, UR43, P0 ;  /* 0x0000002bff1b7e24 */ /* 0x000fe200080e06ff */
[----:B------:R-:W-:Y:S01]  /*2010*/  UMOV UR4, UR38 ;  /* 0x0000002600047c82 */ /* 0x000fe20008000000 */
[----:B0-----:R-:W-:Y:S01]  /*2020*/  UMOV UR5, UR6 ;  /* 0x0000000600057c82 */ /* 0x001fe20008000000 */
[----:B------:R-:W-:-:S04]  /*2030*/  UIADD3 UR6, UP0, UR4, 0x24200, URZ ;  /* 0x0002420004067890 */ /* 0x000fc8000ff1e03f */
[----:B------:R-:W-:Y:S02]  /*2040*/  UIADD3.X UR4, URZ, UR5, URZ, UP0, !UPT ;  /* 0x000000053f047290 */ /* 0x000fe400087fe43f */
[----:B------:R-:W-:-:S04]  /*2050*/  IMAD.U32 R4, RZ, RZ, UR6 ;  /* 0x00000006ff047e24 */ /* 0x000fc8000f8e00ff */
[----:B------:R-:W-:Y:S01]  /*2060*/  IMAD.U32 R5, RZ, RZ, UR4 ;  /* 0x00000004ff057e24 */ /* 0x000fe2000f8e00ff */
[----:B------:R-:W-:-:S04]  /*2070*/  UIADD3 UR4, UR38, 0xf200, URZ ;  /* 0x0000f20026047890 */ /* 0x000fc8000fffe03f */
[----:B------:R-:W-:Y:S01]  /*2080*/  ULOP3.LUT UP0, URZ, UR4, 0x1bf, URZ, 0xc0, !UPT ;  /* 0x000001bf043f7892 */ /* 0x000fe2000f80c03f */
[----:B------:R0:W-:Y:S05]  /*2090*/  STL.64 [R1+0x38], R4 ;  /* 0x0000380401007387 */ /* 0x0001ea0000100a00 */
[----:B------:R-:W-:-:S13]  /*20a0*/  PLOP3.LUT P1, PT, PT, PT, UP0, 0x80, 0x0 ;  /* 0x000000000000781c */ /* 0x000fda0003f2f008 */
[----:B0-----:R-:W-:Y:S05]  /*20b0*/  @!P1 BRA `(.L_x_1358) ;  /* 0x0000000000409947 */ /* 0x001fea0003800000 */
        /* <DEDUP_REMOVED lines=16> */
.L_x_1358:
[----:B------:R-:W-:Y:S01]  /*21c0*/  ULDC.64 UR4, c[0x0][0x9f8] ;  /* 0x00027e0000047ab9 */ /* 0x000fe20000000a00 */
[----:B------:R-:W0:Y:S01]  /*21d0*/  LDC R0, c[0x0][0x428] ;  /* 0x00010a00ff007b82 */ /* 0x000e220000000800 */
[----:B------:R-:W-:Y:S01]  /*21e0*/  UISETP.NE.U32.AND UP0, UPT, UR4, URZ, UPT ;  /* 0x0000003f0400728c */ /* 0x000fe2000bf05070 */
[----:B------:R-:W1:Y:S06]  /*21f0*/  S2R R21, SR_TID.X ;  /* 0x0000000000157919 */ /* 0x000e6c0000002100 */
[----:B------:R-:W2:Y:S01]  /*2200*/  LDC.64 R60, c[0x0][0xa08] ;  /* 0x00028200ff3c7b82 */ /* 0x000ea20000000a00 */
[----:B------:R-:W-:Y:S01]  /*2210*/  UISETP.NE.AND.EX UP0, UPT, UR5, URZ, UPT, UP0 ;  /* 0x0000003f0500728c */ /* 0x000fe2000bf05300 */
[----:B------:R-:W-:Y:S01]  /*2220*/  IMAD.U32 R65, RZ, RZ, UR46 ;  /* 0x0000002eff417e24 */ /* 0x000fe2000f8e00ff */
[----:B------:R-:W-:Y:S01]  /*2230*/  ULDC.64 UR6, c[0x0][0x2f0] ;  /* 0x0000bc0000067ab9 */ /* 0x000fe20000000a00 */
[----:B------:R-:W-:Y:S01]  /*2240*/  IMAD.U32 R66, RZ, RZ, UR49 ;  /* 0x00000031ff427e24 */ /* 0x000fe2000f8e00ff */
[----:B------:R-:W-:Y:S01]  /*2250*/  ULDC.64 UR8, c[0x0][0x300] ;  /* 0x0000c00000087ab9 */ /* 0x000fe20000000a00 */
[----:B------:R-:W-:Y:S01]  /*2260*/  ULDC.64 UR14, c[0x0][0x2d8] ;  /* 0x0000b600000e7ab9 */ /* 0x000fe20000000a00 */
[----:B------:R-:W-:Y:S01]  /*2270*/  PLOP3.LUT P0, PT, PT, PT, UP0, 0x80, 0x0 ;  /* 0x000000000000781c */ /* 0x000fe20003f0f008 */
[----:B------:R-:W3:Y:S01]  /*2280*/  LDC.64 R14, c[0x0][0x2f0] ;  /* 0x0000bc00ff0e7b82 */ /* 0x000ee20000000a00 */
[----:B------:R-:W4:Y:S07]  /*2290*/  LDL.64 R8, [R1+0x38] ;  /* 0x0000380001087983 */ /* 0x000f2e0000100a00 */
[----:B------:R-:W5:Y:S01]  /*22a0*/  LDC.64 R10, c[0x0][0x2e0] ;  /* 0x0000b800ff0a7b82 */ /* 0x000f620000000a00 */
[----:B------:R-:W-:Y:S01]  /*22b0*/  @UP0 ULDC.64 UR4, c[0x0][0x9f8] ;  /* 0x00027e0000040ab9 */ /* 0x000fe20000000a00 */
[----:B------:R5:W-:Y:S01]  /*22c0*/  STL.64 [R1+0x2b0], R26 ;  /* 0x0002b01a01007387 */ /* 0x000be20000100a00 */
[----:B------:R-:W-:-:S02]  /*22d0*/  @UP0 UIMAD.WIDE UR4, UR49, 0x4, UR4 ;  /* 0x00000004310408a5 */ /* 0x000fc4000f8e0204 */
[----:B------:R-:W-:Y:S01]  /*22e0*/  USHF.R.S32.HI UR12, URZ, 0x1f, UR51 ;  /* 0x0000001f3f0c7899 */ /* 0x000fe20008011433 */
[----:B------:R-:W-:Y:S01]  /*22f0*/  IMAD.U32 R30, RZ, RZ, UR44 ;  /* 0x0000002cff1e7e24 */ /* 0x000fe2000f8e00ff */
[----:B------:R-:W-:Y:S02]  /*2300*/  ULDC.64 UR10, c[0x0][0x3e0] ;  /* 0x0000f800000a7ab9 */ /* 0x000fe40000000a00 */
[----:B------:R-:W-:Y:S02]  /*2310*/  IMAD.U32 R4, RZ, RZ, UR4 ;  /* 0x00000004ff047e24 */ /* 0x000fe4000f8e00ff */
[----:B------:R-:W-:Y:S01]  /*2320*/  IMAD.U32 R5, RZ, RZ, UR5 ;  /* 0x00000005ff057e24 */ /* 0x000fe2000f8e00ff */
[----:B------:R-:W-:-:S04]  /*2330*/  ULDC.64 UR4, c[0x0][0x2f8] ;  /* 0x0000be0000047ab9 */ /* 0x000fc80000000a00 */
[----:B------:R2:W5:Y:S01]  /*2340*/  @P0 LDG.E R4, desc[UR52][R4.64] ;  /* 0x0000003404040981 */ /* 0x000562000c1e1900 */
[----:B0-----:R-:W-:Y:S02]  /*2350*/  ISETP.NE.AND P0, PT, R0, 0x1, PT ;  /* 0x000000010000780c */ /* 0x001fe40003f05270 */
[----:B-1----:R-:W-:Y:S01]  /*2360*/  SHF.R.U32.HI R70, RZ, 0x7, R21 ;  /* 0x00000007ff467819 */ /* 0x002fe20000011615 */
[----:B---3--:R-:W-:Y:S03]  /*2370*/  STL.64 [R1+0x48], R14 ;  /* 0x0000480e01007387 */ /* 0x008fe60000100a00 */
[----:B------:R-:W-:-:S07]  /*2380*/  ISETP.NE.AND P6, PT, R70, 0x1, PT ;  /* 0x000000014600780c */ /* 0x000fce0003fc5270 */
[----:B------:R-:W0:Y:S08]  /*2390*/  @P0 LDC R0, c[0x0][0x42c] ;  /* 0x00010b00ff000b82 */ /* 0x000e300000000800 */
[----:B------:R-:W1:Y:S01]  /*23a0*/  @P0 LDC R3, c[0x0][0x430] ;  /* 0x00010c00ff030b82 */ /* 0x000e620000000800 */
[----:B0-----:R-:W-:-:S05]  /*23b0*/  @P0 IMAD.HI.U32 R0, R0, UR46, RZ ;  /* 0x0000002e00000c27 */ /* 0x001fca000f8e00ff */
[----:B-1----:R-:W-:Y:S01]  /*23c0*/  @P0 SHF.R.U32.HI R65, RZ, R3, R0 ;  /* 0x00000003ff410219 */ /* 0x002fe20000011600 */
[----:B------:R-:W-:Y:S01]  /*23d0*/  IMAD.IADD R0, R28, 0x1, R25 ;  /* 0x000000011c007824 */ /* 0x000fe200078e0219 */
[----:B------:R-:W-:Y:S02]  /*23e0*/  PLOP3.LUT P0, PT, PT, PT, UP0, 0x80, 0x0 ;  /* 0x000000000000781c */ /* 0x000fe40003f0f008 */
[----:B------:R-:W-:Y:S01]  /*23f0*/  SHF.R.S32.HI R67, RZ, 0x1f, R65 ;  /* 0x0000001fff437819 */ /* 0x000fe20000011441 */
[----:B------:R-:W-:Y:S01]  /*2400*/  IMAD.WIDE.U32 R58, R65, UR4, RZ ;  /* 0x00000004413a7c25 */ /* 0x000fe2000f8e00ff */
[----:B------:R-:W-:-:S03]  /*2410*/  SHF.R.S32.HI R62, RZ, 0x1f, R0 ;  /* 0x0000001fff3e7819 */ /* 0x000fc60000011400 */
[----:B------:R-:W-:Y:S02]  /*2420*/  IMAD R6, R67, UR4, RZ ;  /* 0x0000000443067c24 */ /* 0x000fe4000f8e02ff */
[----:B--2---:R-:W-:Y:S02]  /*2430*/  IMAD R5, R62, UR6, RZ ;  /* 0x000000063e057c24 */ /* 0x004fe4000f8e02ff */
[----:B------:R-:W-:Y:S01]  /*2440*/  IMAD R3, R65, UR5, R6 ;  /* 0x0000000541037c24 */ /* 0x000fe2000f8e0206 */
[----:B------:R-:W-:-:S03]  /*2450*/  UIMAD.WIDE.U32 UR4, UR6, 0xa0, URZ ;  /* 0x000000a0060478a5 */ /* 0x000fc6000f8e003f */
[----:B------:R-:W-:Y:S02]  /*2460*/  IMAD.IADD R59, R59, 0x1, R3 ;  /* 0x000000013b3b7824 */ /* 0x000fe400078e0203 */
[----:B------:R-:W-:Y:S01]  /*2470*/  IMAD R3, R0, UR7, R5 ;  /* 0x0000000700037c24 */ /* 0x000fe2000f8e0205 */
[----:B------:R-:W0:Y:S01]  /*2480*/  LDC.64 R28, c[0x0][0x198] ;  /* 0x00006600ff1c7b82 */ /* 0x000e220000000a00 */
[----:B------:R-:W-:Y:S02]  /*2490*/  VIADD R232, R21, 0xffffff80 ;  /* 0xffffff8015e87836 */ /* 0x000fe40000000000 */
[----:B------:R-:W-:Y:S02]  /*24a0*/  IMAD.MOV.U32 R21, RZ, RZ, 0x1 ;  /* 0x00000001ff157424 */ /* 0x000fe400078e00ff */
[----:B-----5:R-:W-:Y:S01]  /*24b0*/  @P0 IMAD.MOV.U32 R66, RZ, RZ, R4 ;  /* 0x000000ffff420224 */ /* 0x020fe200078e0004 */
[----:B------:R-:W-:Y:S01]  /*24c0*/  ISETP.NE.U32.AND P0, PT, R60, RZ, PT ;  /* 0x000000ff3c00720c */ /* 0x000fe20003f05070 */
[----:B------:R-:W-:Y:S01]  /*24d0*/  IMAD.WIDE.U32 R4, R0, UR6, R58 ;  /* 0x0000000600047c25 */ /* 0x000fe2000f8e003a */
[----:B------:R-:W-:-:S02]  /*24e0*/  UIMAD UR6, UR7, 0xa0, URZ ;  /* 0x000000a0070678a4 */ /* 0x000fc4000f8e023f */
[----:B------:R-:W-:Y:S01]  /*24f0*/  ISETP.NE.AND.EX P0, PT, R61, RZ, PT, P0 ;  /* 0x000000ff3d00720c */ /* 0x000fe20003f05300 */
[----:B------:R-:W-:Y:S01]  /*2500*/  IMAD.IADD R5, R5, 0x1, R3 ;  /* 0x0000000105057824 */ /* 0x000fe200078e0203 */
[----:B------:R-:W-:Y:S01]  /*2510*/  SHF.R.S32.HI R69, RZ, 0x1f, R66 ;  /* 0x0000001fff457819 */ /* 0x000fe20000011442 */
[----:B------:R-:W-:Y:S01]  /*2520*/  UIADD3 UR6, UR5, UR6, URZ ;  /* 0x0000000605067290 */ /* 0x000fe2000fffe03f */
[----:B------:R-:W-:Y:S02]  /*2530*/  SEL R63, R66, RZ, !P0 ;  /* 0x000000ff423f7207 */ /* 0x000fe40004000000 */
[----:B------:R-:W-:-:S03]  /*2540*/  SEL R64, R69, RZ, !P0 ;  /* 0x000000ff45407207 */ /* 0x000fc60004000000 */
[----:B------:R-:W-:-:S04]  /*2550*/  IMAD.WIDE.U32 R4, R63, UR8, R4 ;  /* 0x000000083f047c25 */ /* 0x000fc8000f8e0004 */
[----:B------:R-:W-:-:S04]  /*2560*/  IMAD R6, R64, UR8, RZ ;  /* 0x0000000840067c24 */ /* 0x000fc8000f8e02ff */
[----:B------:R-:W-:Y:S01]  /*2570*/  IMAD R7, R63, UR9, R6 ;  /* 0x000000093f077c24 */ /* 0x000fe2000f8e0206 */
[----:B------:R-:W-:Y:S01]  /*2580*/  ULDC.64 UR8, c[0x0][0x2f0] ;  /* 0x0000bc0000087ab9 */ /* 0x000fe20000000a00 */
[----:B------:R-:W-:Y:S01]  /*2590*/  IADD3 R6, P0, R4, UR14, RZ ;  /* 0x0000000e04067c10 */ /* 0x000fe2000ff1e0ff */
[----:B------:R-:W-:Y:S02]  /*25a0*/  IMAD.U32 R12, RZ, RZ, UR8 ;  /* 0x00000008ff0c7e24 */ /* 0x000fe4000f8e00ff */
[----:B------:R-:W-:Y:S01]  /*25b0*/  IMAD.U32 R13, RZ, RZ, UR9 ;  /* 0x00000009ff0d7e24 */ /* 0x000fe2000f8e00ff */
[----:B------:R-:W-:Y:S01]  /*25c0*/  IADD3.X R7, R5, UR15, R7, P0, !PT ;  /* 0x0000000f05077c10 */ /* 0x000fe200087fe407 */
[----:B------:R-:W-:Y:S01]  /*25d0*/  IMAD.U32 R5, RZ, RZ, UR5 ;  /* 0x00000005ff057e24 */ /* 0x000fe2000f8e00ff */
[----:B0-----:R-:W-:Y:S01]  /*25e0*/  IADD3 R44, P1, R28, 0x20c, RZ ;  /* 0x0000020c1c2c7810 */ /* 0x001fe20007f3e0ff */
[----:B------:R-:W-:Y:S01]  /*25f0*/  IMAD.U32 R4, RZ, RZ, UR4 ;  /* 0x00000004ff047e24 */ /* 0x000fe2000f8e00ff */
[----:B------:R0:W-:Y:S01]  /*2600*/  STL.U8 [R1+0x140], R21 ;  /* 0x0001401501007387 */ /* 0x0001e20000100000 */
[----:B------:R-:W-:-:S02]  /*2610*/  IMAD.U32 R5, RZ, RZ, UR6 ;  /* 0x00000006ff057e24 */ /* 0x000fc4000f8e00ff */
[----:B------:R-:W-:Y:S01]  /*2620*/  IMAD.U32 R31, RZ, RZ, UR43 ;  /* 0x0000002bff1f7e24 */ /* 0x000fe2000f8e00ff */
[----:B------:R-:W2:Y:S01]  /*2630*/  @!P6 LDL.64 R12, [R1+0x48] ;  /* 0x00004800010ce983 */ /* 0x000ea20000100a00 */
[----:B------:R-:W-:Y:S01]  /*2640*/  VIADD R3, R10, 0x9f ;  /* 0x0000009f0a037836 */ /* 0x000fe20000000000 */
[----:B------:R-:W-:Y:S01]  /*2650*/  IADD3 R34, P0, R28, 0x200, RZ ;  /* 0x000002001c227810 */ /* 0x000fe20007f1e0ff */
[----:B------:R-:W-:Y:S01]  /*2660*/  IMAD.X R45, RZ, RZ, R29, P1 ;  /* 0x000000ffff2d7224 */ /* 0x000fe200008e061d */
[----:B------:R1:W-:Y:S01]  /*2670*/  STL.128 [R1+0x50], R4 ;  /* 0x0000500401007387 */ /* 0x0003e20000100c00 */
[----:B------:R-:W-:Y:S01]  /*2680*/  ULDC.64 UR4, c[0x0][0x3d8] ;  /* 0x0000f60000047ab9 */ /* 0x000fe20000000a00 */
[----:B------:R-:W-:Y:S01]  /*2690*/  IMAD.U32 R25, RZ, RZ, UR44 ;  /* 0x0000002cff197e24 */ /* 0x000fe2000f8e00ff */
[----:B------:R-:W-:Y:S01]  /*26a0*/  SHF.R.S32.HI R27, RZ, 0x1f, R48 ;  /* 0x0000001fff1b7819 */ /* 0x000fe20000011430 */
[----:B0-----:R-:W-:Y:S01]  /*26b0*/  IMAD.U32 R21, RZ, RZ, UR44 ;  /* 0x0000002cff157e24 */ /* 0x001fe2000f8e00ff */
[----:B------:R-:W-:Y:S01]  /*26c0*/  ULDC.64 UR8, c[0x0][0x3c8] ;  /* 0x0000f20000087ab9 */ /* 0x000fe20000000a00 */
[--C-:B------:R-:W-:Y:S01]  /*26d0*/  SHF.R.S32.HI R57, RZ, 0x1f, R19.reuse ;  /* 0x0000001fff397819 */ /* 0x100fe20000011413 */
[----:B------:R-:W-:Y:S01]  /*26e0*/  IMAD.MOV.U32 R56, RZ, RZ, R19 ;  /* 0x000000ffff387224 */ /* 0x000fe200078e0013 */
[----:B------:R-:W-:Y:S01]  /*26f0*/  ULDC.64 UR6, c[0x0][0x3e8] ;  /* 0x0000fa0000067ab9 */ /* 0x000fe20000000a00 */
[----:B-1----:R-:W3:Y:S01]  /*2700*/  @!P6 LDL.128 R4, [R1+0x50] ;  /* 0x000050000104e983 */ /* 0x002ee20000100c00 */
[----:B------:R-:W-:-:S05]  /*2710*/  IMAD.HI R3, R3, 0x66666667, RZ ;  /* 0x6666666703037827 */ /* 0x000fca00078e02ff */
[----:B------:R-:W-:-:S04]  /*2720*/  SHF.R.U32.HI R20, RZ, 0x1f, R3 ;  /* 0x0000001fff147819 */ /* 0x000fc80000011603 */
[----:B------:R-:W-:-:S05]  /*2730*/  LEA.HI.SX32 R20, R3, R20, 0x1a ;  /* 0x0000001403147211 */ /* 0x000fca00078fd2ff */
[----:B------:R0:W-:Y:S04]  /*2740*/  STL [R1+0x40], R20 ;  /* 0x0000401401007387 */ /* 0x0001e80000100800 */
[----:B0-----:R-:W5:Y:S01]  /*2750*/  @!P6 LDL R20, [R1+0x40] ;  /* 0x000040000114e983 */ /* 0x001f620000100800 */
[----:B------:R-:W-:Y:S01]  /*2760*/  IADD3 R3, P2, R28, 0x70, RZ ;  /* 0x000000701c037810 */ /* 0x000fe20007f5e0ff */
[----:B------:R-:W-:-:S04]  /*2770*/  IMAD.X R35, RZ, RZ, R29, P0 ;  /* 0x000000ffff237224 */ /* 0x000fc800000e061d */
[----:B------:R-:W-:Y:S02]  /*2780*/  IMAD.X R26, RZ, RZ, R29, P2 ;  /* 0x000000ffff1a7224 */ /* 0x000fe400010e061d */
[----:B------:R-:W-:Y:S02]  /*2790*/  IMAD.MOV.U32 R28, RZ, RZ, R3 ;  /* 0x000000ffff1c7224 */ /* 0x000fe400078e0003 */
[----:B------:R-:W-:Y:S01]  /*27a0*/  IMAD.MOV.U32 R29, RZ, RZ, R26 ;  /* 0x000000ffff1d7224 */ /* 0x000fe200078e001a */
[----:B------:R-:W-:Y:S01]  /*27b0*/  SHF.R.S32.HI R3, RZ, 0x1f, R18 ;  /* 0x0000001fff037819 */ /* 0x000fe20000011412 */
[----:B------:R-:W-:Y:S01]  /*27c0*/  UIMAD UR13, UR12, UR4, URZ ;  /* 0x000000040c0d72a4 */ /* 0x000fe2000f8e023f */
[----:B------:R-:W-:Y:S01]  /*27d0*/  IMAD.MOV.U32 R26, RZ, RZ, R48 ;  /* 0x000000ffff1a7224 */ /* 0x000fe200078e0030 */
[----:B------:R-:W-:Y:S01]  /*27e0*/  UIMAD.WIDE.U32 UR8, UR51, UR4, UR8 ;  /* 0x00000004330872a5 */ /* 0x000fe2000f8e0008 */
[----:B------:R0:W-:Y:S01]  /*27f0*/  STL.128 [R1+0x260], R28 ;  /* 0x0002601c01007387 */ /* 0x0001e20000100c00 */
[----:B------:R-:W-:Y:S01]  /*2800*/  UIMAD UR13, UR51, UR5, UR13 ;  /* 0x00000005330d72a4 */ /* 0x000fe2000f8e020d */
[----:B------:R-:W-:-:S03]  /*2810*/  IMAD.WIDE.U32 R32, R18, UR4, R26 ;  /* 0x0000000412207c25 */ /* 0x000fc6000f8e001a */
[----:B------:R-:W-:Y:S01]  /*2820*/  UIADD3 UR13, UR9, UR13, URZ ;  /* 0x0000000d090d7290 */ /* 0x000fe2000fffe03f */
[----:B------:R-:W-:Y:S01]  /*2830*/  IMAD.WIDE.U32 R38, R18, UR4, R56 ;  /* 0x0000000412267c25 */ /* 0x000fe2000f8e0038 */
[----:B------:R-:W-:Y:S01]  /*2840*/  UIMAD UR12, UR12, UR6, URZ ;  /* 0x000000060c0c72a4 */ /* 0x000fe2000f8e023f */
[----:B0-----:R-:W-:Y:S02]  /*2850*/  IADD3 R28, P0, R25, 0x140, RZ ;  /* 0x00000140191c7810 */ /* 0x001fe40007f1e0ff */
[----:B------:R-:W-:Y:S01]  /*2860*/  IADD3 R30, P1, R21, 0x68, RZ ;  /* 0x00000068151e7810 */ /* 0x000fe20007f3e0ff */
[----:B------:R-:W-:Y:S02]  /*2870*/  IMAD R21, R3, UR4, RZ ;  /* 0x0000000403157c24 */ /* 0x000fe4000f8e02ff */
[----:B------:R-:W-:Y:S01]  /*2880*/  IMAD.X R29, RZ, RZ, UR43, P0 ;  /* 0x0000002bff1d7e24 */ /* 0x000fe200080e06ff */
[----:B------:R-:W-:Y:S01]  /*2890*/  IADD3 R36, P0, R32, UR8, RZ ;  /* 0x0000000820247c10 */ /* 0x000fe2000ff1e0ff */
[----:B------:R-:W-:Y:S01]  /*28a0*/  IMAD R25, R18, UR5, R21 ;  /* 0x0000000512197c24 */ /* 0x000fe2000f8e0215 */
[----:B------:R-:W-:-:S02]  /*28b0*/  UIMAD.WIDE.U32 UR10, UR51, UR6, UR10 ;  /* 0x00000006330a72a5 */ /* 0x000fc4000f8e000a */
[----:B------:R-:W-:Y:S01]  /*28c0*/  IMAD.WIDE.U32 R26, R18, UR6, R26 ;  /* 0x00000006121a7c25 */ /* 0x000fe2000f8e001a */
[----:B------:R-:W-:Y:S01]  /*28d0*/  UIMAD UR12, UR51, UR7, UR12 ;  /* 0x00000007330c72a4 */ /* 0x000fe2000f8e020c */
[----:B------:R-:W-:Y:S02]  /*28e0*/  IADD3.X R37, R33, UR13, R25, P0, !PT ;  /* 0x0000000d21257c10 */ /* 0x000fe400087fe419 */
[----:B------:R-:W-:Y:S01]  /*28f0*/  IMAD R21, R3, UR6, RZ ;  /* 0x0000000603157c24 */ /* 0x000fe2000f8e02ff */
[----:B------:R-:W-:Y:S01]  /*2900*/  IADD3 R40, P0, R38, UR8, RZ ;  /* 0x0000000826287c10 */ /* 0x000fe2000ff1e0ff */
[----:B------:R-:W-:Y:S01]  /*2910*/  UIADD3 UR12, UR11, UR12, URZ ;  /* 0x0000000c0b0c7290 */ /* 0x000fe2000fffe03f */
[C---:B------:R-:W-:Y:S02]  /*2920*/  IMAD.WIDE.U32 R32, R18.reuse, UR6, R56 ;  /* 0x0000000612207c25 */ /* 0x040fe4000f8e0038 */
[----:B------:R-:W-:Y:S01]  /*2930*/  IADD3.X R41, R25, UR13, R39, P0, !PT ;  /* 0x0000000d19297c10 */ /* 0x000fe200087fe427 */
[----:B------:R-:W-:Y:S01]  /*2940*/  UIMAD.WIDE.U32 UR18, UR4, 0xa0, URZ ;  /* 0x000000a0041278a5 */ /* 0x000fe2000f8e003f */
[----:B------:R-:W-:Y:S01]  /*2950*/  IMAD R21, R18, UR7, R21 ;  /* 0x0000000712157c24 */ /* 0x000fe2000f8e0215 */
[----:B------:R-:W-:Y:S01]  /*2960*/  IADD3 R38, P0, R26, UR10, RZ ;  /* 0x0000000a1a267c10 */ /* 0x000fe2000ff1e0ff */
[----:B------:R-:W-:Y:S01]  /*2970*/  UIMAD UR16, UR5, 0xa0, URZ ;  /* 0x000000a0051078a4 */ /* 0x000fe2000f8e023f */
[----:B------:R-:W-:Y:S01]  /*2980*/  IMAD.U32 R26, RZ, RZ, UR44 ;  /* 0x0000002cff1a7e24 */ /* 0x000fe2000f8e00ff */
[----:B------:R0:W-:Y:S01]  /*2990*/  STL.64 [R1+0x150], R44 ;  /* 0x0001502c01007387 */ /* 0x0001e20000100a00 */
[----:B------:R-:W-:Y:S01]  /*29a0*/  IMAD.X R31, RZ, RZ, UR43, P1 ;  /* 0x0000002bff1f7e24 */ /* 0x000fe200088e06ff */
[----:B------:R-:W-:Y:S01]  /*29b0*/  IADD3.X R39, R27, UR12, R21, P0, !PT ;  /* 0x0000000c1b277c10 */ /* 0x000fe200087fe415 */
[----:B------:R-:W-:Y:S01]  /*29c0*/  UIADD3 UR16, UR19, UR16, URZ ;  /* 0x0000001013107290 */ /* 0x000fe2000fffe03f */
[----:B------:R-:W-:-:S02]  /*29d0*/  IADD3 R42, P1, R32, UR10, RZ ;  /* 0x0000000a202a7c10 */ /* 0x000fc4000ff3e0ff */
[----:B------:R-:W-:Y:S01]  /*29e0*/  IADD3 R26, P0, R26, 0x60, RZ ;  /* 0x000000601a1a7810 */ /* 0x000fe20007f1e0ff */
[----:B0-----:R-:W0:Y:S01]  /*29f0*/  LDC.64 R44, c[0x0][0x3d0] ;  /* 0x0000f400ff2c7b82 */ /* 0x001e220000000a00 */
[----:B------:R-:W-:Y:S01]  /*2a00*/  USHF.L.U64.HI UR20, UR4, 0x7, UR5 ;  /* 0x0000000704147899 */ /* 0x000fe20008010205 */
[----:B------:R1:W-:Y:S01]  /*2a10*/  STL.128 [R1+0x2a0], R28 ;  /* 0x0002a01c01007387 */ /* 0x0003e20000100c00 */
[----:B------:R-:W-:Y:S01]  /*2a20*/  USHF.L.U32 UR21, UR4, 0x7, URZ ;  /* 0x0000000704157899 */ /* 0x000fe2000800063f */
[----:B------:R-:W-:Y:S01]  /*2a30*/  IADD3.X R43, R21, UR12, R33, P1, !PT ;  /* 0x0000000c152b7c10 */ /* 0x000fe20008ffe421 */
[----:B------:R-:W-:Y:S01]  /*2a40*/  UIMAD.WIDE.U32 UR4, UR6, 0xa0, URZ ;  /* 0x000000a0060478a5 */ /* 0x000fe2000f8e003f */
[----:B------:R-:W-:Y:S01]  /*2a50*/  IMAD.X R27, RZ, RZ, UR43, P0 ;  /* 0x0000002bff1b7e24 */ /* 0x000fe200080e06ff */
[----:B------:R-:W-:Y:S01]  /*2a60*/  UIMAD UR17, UR7, 0xa0, URZ ;  /* 0x000000a0071178a4 */ /* 0x000fe2000f8e023f */
[----:B------:R-:W-:Y:S01]  /*2a70*/  IMAD.U32 R21, RZ, RZ, UR16 ;  /* 0x00000010ff157e24 */ /* 0x000fe2000f8e00ff */
[----:B------:R-:W-:Y:S01]  /*2a80*/  USHF.L.U64.HI UR7, UR6, 0x7, UR7 ;  /* 0x0000000706077899 */ /* 0x000fe20008010207 */
[----:B------:R4:W-:Y:S01]  /*2a90*/  STL.64 [R1+0x148], R34 ;  /* 0x0001482201007387 */ /* 0x0009e20000100a00 */
[----:B------:R-:W-:-:S02]  /*2aa0*/  IMAD.U32 R32, RZ, RZ, UR21 ;  /* 0x00000015ff207e24 */ /* 0x000fc4000f8e00ff */
[----:B------:R-:W-:Y:S02]  /*2ab0*/  IMAD.U32 R33, RZ, RZ, UR20 ;  /* 0x00000014ff217e24 */ /* 0x000fe4000f8e00ff */
[----:B-1----:R-:W-:Y:S01]  /*2ac0*/  IMAD.U32 R28, RZ, RZ, UR18 ;  /* 0x00000012ff1c7e24 */ /* 0x002fe2000f8e00ff */
[----:B------:R1:W-:Y:S01]  /*2ad0*/  STL.64 [R1+0x258], R26 ;  /* 0x0002581a01007387 */ /* 0x0003e20000100a00 */
[----:B------:R-:W-:Y:S02]  /*2ae0*/  IMAD.U32 R29, RZ, RZ, UR19 ;  /* 0x00000013ff1d7e24 */ /* 0x000fe4000f8e00ff */
[----:B----4-:R-:W-:Y:S02]  /*2af0*/  IMAD.MOV.U32 R34, RZ, RZ, R28 ;  /* 0x000000ffff227224 */ /* 0x010fe400078e001c */
[----:B------:R-:W-:Y:S02]  /*2b00*/  IMAD.MOV.U32 R35, RZ, RZ, R21 ;  /* 0x000000ffff237224 */ /* 0x000fe400078e0015 */
[----:B------:R-:W-:-:S02]  /*2b10*/  IMAD.U32 R28, RZ, RZ, UR4 ;  /* 0x00000004ff1c7e24 */ /* 0x000fc4000f8e00ff */
[----:B------:R-:W-:Y:S01]  /*2b20*/  IMAD.U32 R29, RZ, RZ, UR5 ;  /* 0x00000005ff1d7e24 */ /* 0x000fe2000f8e00ff */
[----:B------:R-:W-:Y:S01]  /*2b30*/  STL.128 [R1+0x100], RZ ;  /* 0x000100ff01007387 */ /* 0x000fe20000100c00 */
[----:B-1----:R-:W-:-:S03]  /*2b40*/  IMAD.U32 R26, RZ, RZ, UR7 ;  /* 0x00000007ff1a7e24 */ /* 0x002fc6000f8e00ff */
[----:B------:R-:W-:Y:S01]  /*2b50*/  STL.128 [R1+0xc0], RZ ;  /* 0x0000c0ff01007387 */ /* 0x000fe20000100c00 */
[----:B------:R-:W-:-:S03]  /*2b60*/  UIADD3 UR17, UR5, UR17, URZ ;  /* 0x0000001105117290 */ /* 0x000fc6000fffe03f */
[----:B------:R-:W-:Y:S01]  /*2b70*/  STL.128 [R1+0xc0], R32 ;  /* 0x0000c02001007387 */ /* 0x000fe20000100c00 */
[----:B------:R-:W-:-:S03]  /*2b80*/  USHF.L.U32 UR6, UR6, 0x7, URZ ;  /* 0x0000000706067899 */ /* 0x000fc6000800063f */
[----:B------:R1:W-:Y:S01]  /*2b90*/  STL.128 [R1+0x100], R32 ;  /* 0x0001002001007387 */ /* 0x0003e20000100c00 */
[----:B------:R-:W-:Y:S02]  /*2ba0*/  IMAD.U32 R21, RZ, RZ, UR17 ;  /* 0x00000011ff157e24 */ /* 0x000fe4000f8e00ff */
[----:B------:R-:W-:Y:S01]  /*2bb0*/  IMAD.U32 R31, RZ, RZ, UR11 ;  /* 0x0000000bff1f7e24 */ /* 0x000fe2000f8e00ff */
[----:B------:R4:W-:Y:S01]  /*2bc0*/  STL.64 [R1+0x130], R42 ;  /* 0x0001302a01007387 */ /* 0x0009e20000100a00 */
[----:B------:R-:W-:Y:S02]  /*2bd0*/  IMAD.U32 R30, RZ, RZ, UR10 ;  /* 0x0000000aff1e7e24 */ /* 0x000fe4000f8e00ff */
[----:B------:R-:W-:Y:S01]  /*2be0*/  IMAD.U32 R54, RZ, RZ, UR8 ;  /* 0x00000008ff367e24 */ /* 0x000fe2000f8e00ff */
[CC--:B0-----:R-:W-:Y:S01]  /*2bf0*/  ISETP.GE.AND P0, PT, R48.reuse, R45.reuse, PT ;  /* 0x0000002d3000720c */ /* 0x0c1fe20003f06270 */
[----:B------:R-:W-:Y:S04]  /*2c00*/  STL.128 [R1+0x120], RZ ;  /* 0x000120ff01007387 */ /* 0x000fe80000100c00 */
[----:B------:R-:W-:Y:S04]  /*2c10*/  STL.128 [R1+0xe0], RZ ;  /* 0x0000e0ff01007387 */ /* 0x000fe80000100c00 */
[----:B------:R0:W-:Y:S01]  /*2c20*/  STL.64 [R1+0xf0], R38 ;  /* 0x0000f02601007387 */ /* 0x0001e20000100a00 */
[----:B-1----:R-:W-:Y:S01]  /*2c30*/  IMAD.MOV.U32 R34, RZ, RZ, R28 ;  /* 0x000000ffff227224 */ /* 0x002fe200078e001c */
[----:B----4-:R-:W1:Y:S01]  /*2c40*/  LDC.64 R42, c[0x0][0x3f8] ;  /* 0x0000fe00ff2a7b82 */ /* 0x010e620000000a00 */
[----:B------:R-:W-:Y:S01]  /*2c50*/  IMAD.MOV.U32 R33, RZ, RZ, R26 ;  /* 0x000000ffff217224 */ /* 0x000fe200078e001a */
[----:B------:R-:W-:Y:S01]  /*2c60*/  ISETP.GE.AND P4, PT, R19, R45, PT ;  /* 0x0000002d1300720c */ /* 0x000fe20003f86270 */
[----:B------:R-:W-:Y:S01]  /*2c70*/  VIADD R26, R48, 0x10 ;  /* 0x00000010301a7836 */ /* 0x000fe20000000000 */
[----:B------:R-:W-:-:S04]  /*2c80*/  ULDC.64 UR4, c[0x0][0x408] ;  /* 0x0001020000047ab9 */ /* 0x000fc80000000a00 */
[----:B------:R-:W4:Y:S01]  /*2c90*/  LDC.64 R28, c[0x0][0x3d8] ;  /* 0x0000f600ff1c7b82 */ /* 0x000f220000000a00 */
[-C--:B------:R-:W-:Y:S01]  /*2ca0*/  ISETP.GE.AND P1, PT, R26, R45.reuse, PT ;  /* 0x0000002d1a00720c */ /* 0x080fe20003f26270 */
[----:B------:R-:W-:Y:S02]  /*2cb0*/  VIADD R26, R48, 0x30 ;  /* 0x00000030301a7836 */ /* 0x000fe40000000000 */
[----:B------:R-:W-:Y:S02]  /*2cc0*/  IMAD.MOV.U32 R35, RZ, RZ, R21 ;  /* 0x000000ffff237224 */ /* 0x000fe400078e0015 */
[----:B------:R-:W-:Y:S01]  /*2cd0*/  IMAD.U32 R21, RZ, RZ, UR6 ;  /* 0x00000006ff157e24 */ /* 0x000fe2000f8e00ff */
[----:B------:R-:W-:Y:S01]  /*2ce0*/  ISETP.GE.AND P3, PT, R26, R45, PT ;  /* 0x0000002d1a00720c */ /* 0x000fe20003f66270 */
[----:B------:R-:W-:Y:S02]  /*2cf0*/  VIADD R26, R48, 0x20 ;  /* 0x00000020301a7836 */ /* 0x000fe40000000000 */
[----:B------:R-:W-:Y:S01]  /*2d00*/  IMAD.U32 R31, RZ, RZ, UR12 ;  /* 0x0000000cff1f7e24 */ /* 0x000fe2000f8e00ff */
[----:B------:R-:W-:Y:S01]  /*2d10*/  SEL R25, RZ, 0xffffffff, P1 ;  /* 0xffffffffff197807 */ /* 0x000fe20000800000 */
[----:B------:R-:W-:-:S02]  /*2d20*/  IMAD.MOV.U32 R32, RZ, RZ, R21 ;  /* 0x000000ffff207224 */ /* 0x000fc400078e0015 */
[----:B------:R-:W-:Y:S02]  /*2d30*/  IMAD.U32 R21, RZ, RZ, UR13 ;  /* 0x0000000dff157e24 */ /* 0x000fe4000f8e00ff */
[C---:B------:R-:W-:Y:S01]  /*2d40*/  IMAD.IADD R68, R48.reuse, 0x1, R26 ;  /* 0x0000000130447824 */ /* 0x040fe200078e021a */
[----:B------:R0:W-:Y:S02]  /*2d50*/  STL.64 [R1+0xb0], R30 ;  /* 0x0000b01e01007387 */ /* 0x0001e40000100a00 */
[----:B0-----:R-:W-:Y:S02]  /*2d60*/  VIADD R38, R48, 0x40 ;  /* 0x0000004030267836 */ /* 0x001fe40000000000 */
[----:B------:R-:W-:Y:S01]  /*2d70*/  STL.128 [R1+0xe0], R32 ;  /* 0x0000e02001007387 */ /* 0x000fe20000100c00 */
[----:B------:R-:W-:-:S03]  /*2d80*/  ISETP.GE.AND P5, PT, R68, R45, PT ;  /* 0x0000002d4400720c */ /* 0x000fc60003fa6270 */
[----:B------:R0:W-:Y:S01]  /*2d90*/  STL.128 [R1+0x120], R32 ;  /* 0x0001202001007387 */ /* 0x0001e20000100c00 */
[----:B------:R-:W-:Y:S02]  /*2da0*/  IMAD.MOV.U32 R30, RZ, RZ, R54 ;  /* 0x000000ffff1e7224 */ /* 0x000fe400078e0036 */
[----:B------:R-:W-:Y:S01]  /*2db0*/  IMAD.MOV.U32 R31, RZ, RZ, R21 ;  /* 0x000000ffff1f7224 */ /* 0x000fe200078e0015 */
[----:B------:R-:W-:Y:S02]  /*2dc0*/  SEL R21, RZ, 0x1, P0 ;  /* 0x00000001ff157807 */ /* 0x000fe40000000000 */
[-C--:B------:R-:W-:Y:S02]  /*2dd0*/  ISETP.GE.AND P2, PT, R26, R45.reuse, PT ;  /* 0x0000002d1a00720c */ /* 0x080fe40003f46270 */
[----:B----4-:R4:W-:Y:S01]  /*2de0*/  STL.128 [R1+0x90], R28 ;  /* 0x0000901c01007387 */ /* 0x0109e20000100c00 */
[----:B0-----:R-:W-:Y:S01]  /*2df0*/  IMAD.SHL.U32 R34, R25, 0x2, RZ ;  /* 0x0000000219227824 */ /* 0x001fe200078e00ff */
[----:B------:R-:W-:Y:S01]  /*2e00*/  ISETP.GE.AND P0, PT, R38, R45, PT ;  /* 0x0000002d2600720c */ /* 0x000fe20003f06270 */
[----:B------:R-:W-:-:S03]  /*2e10*/  IMAD.IADD R38, R48, 0x1, R38 ;  /* 0x0000000130267824 */ /* 0x000fc600078e0226 */
[----:B------:R-:W-:Y:S01]  /*2e20*/  LOP3.LUT R25, R34, 0x2, R21, 0xe2, !PT ;  /* 0x0000000222197812 */ /* 0x000fe200078ee215 */
[----:B------:R-:W-:Y:S01]  /*2e30*/  VIADD R21, R44, 0x9f ;  /* 0x0000009f2c157836 */ /* 0x000fe20000000000 */
[----:B----4-:R-:W-:Y:S01]  /*2e40*/  SEL R29, RZ, 0xffffffff, P5 ;  /* 0xffffffffff1d7807 */ /* 0x010fe20002800000 */
[----:B------:R-:W-:Y:S01]  /*2e50*/  VIADD R32, R48, 0x50 ;  /* 0x0000005030207836 */ /* 0x000fe20000000000 */
[----:B------:R-:W-:Y:S01]  /*2e60*/  SEL R27, RZ, 0x8, P3 ;  /* 0x00000008ff1b7807 */ /* 0x000fe20001800000 */
[----:B------:R-:W-:Y:S01]  /*2e70*/  IMAD.HI R21, R21, 0x66666667, RZ ;  /* 0x6666666715157827 */ /* 0x000fe200078e02ff */
[----:B------:R-:W-:Y:S02]  /*2e80*/  SEL R28, RZ, 0x4, P2 ;  /* 0x00000004ff1c7807 */ /* 0x000fe40001000000 */
[----:B------:R-:W-:Y:S01]  /*2e90*/  SEL R30, RZ, 0x1, P4 ;  /* 0x00000001ff1e7807 */ /* 0x000fe20002000000 */
[----:B------:R-:W-:Y:S01]  /*2ea0*/  IMAD.SHL.U32 R29, R29, 0x2, RZ ;  /* 0x000000021d1d7824 */ /* 0x000fe200078e00ff */
[----:B------:R-:W-:Y:S01]  /*2eb0*/  ISETP.GE.AND P2, PT, R38, R45, PT ;  /* 0x0000002d2600720c */ /* 0x000fe20003f46270 */
[----:B------:R-:W-:Y:S01]  /*2ec0*/  IMAD.SHL.U32 R26, R45, 0x2, RZ ;  /* 0x000000022d1a7824 */ /* 0x000fe200078e00ff */
[----:B------:R-:W-:-:S02]  /*2ed0*/  LOP3.LUT R25, R27, R25, R28, 0xfe, !PT ;  /* 0x000000191b197212 */ /* 0x000fc400078efe1c */
[----:B------:R-:W-:Y:S02]  /*2ee0*/  ISETP.GE.AND P1, PT, R32, R45, PT ;  /* 0x0000002d2000720c */ /* 0x000fe40003f26270 */
[----:B------:R-:W-:Y:S02]  /*2ef0*/  LOP3.LUT R29, R29, 0x2, R30, 0xe2, !PT ;  /* 0x000000021d1d7812 */ /* 0x000fe400078ee21e */
[----:B------:R-:W-:Y:S02]  /*2f00*/  SHF.R.U32.HI R28, RZ, 0x1f, R21 ;  /* 0x0000001fff1c7819 */ /* 0x000fe40000011615 */
[----:B------:R-:W-:Y:S02]  /*2f10*/  SEL R32, RZ, 0x10, P0 ;  /* 0x00000010ff207807 */ /* 0x000fe40000000000 */
[----:B------:R-:W-:Y:S02]  /*2f20*/  SEL R34, RZ, 0x4, P2 ;  /* 0x00000004ff227807 */ /* 0x000fe40001000000 */
[----:B-1----:R-:W-:Y:S01]  /*2f30*/  LOP3.LUT P0, RZ, R42, R60, RZ, 0xfc, !PT ;  /* 0x0000003c2aff7212 */ /* 0x002fe2000780fcff */
[----:B------:R0:W-:Y:S01]  /*2f40*/  STL [R1+0x6c], R26 ;  /* 0x00006c1a01007387 */ /* 0x0001e20000100800 */
[----:B------:R-:W-:Y:S01]  /*2f50*/  IMAD R69, R69, UR4, RZ ;  /* 0x0000000445457c24 */ /* 0x000fe2000f8e02ff */
[----:B------:R-:W-:Y:S01]  /*2f60*/  LEA.HI.SX32 R30, R21, R28, 0x1a ;  /* 0x0000001c151e7211 */ /* 0x000fe200078fd2ff */
[----:B------:R-:W-:Y:S01]  /*2f70*/  IMAD.U32 R55, RZ, RZ, UR9 ;  /* 0x00000009ff377e24 */ /* 0x000fe2000f8e00ff */
[----:B------:R-:W-:Y:S01]  /*2f80*/  LOP3.LUT P0, RZ, R43, R61, RZ, 0xfc, P0 ;  /* 0x0000003d2bff7212 */ /* 0x000fe2000000fcff */
[----:B------:R-:W-:Y:S01]  /*2f90*/  IMAD.WIDE.U32 R54, R66, UR4, RZ ;  /* 0x0000000442367c25 */ /* 0x000fe2000f8e00ff */
[----:B------:R1:W-:Y:S01]  /*2fa0*/  STL.64 [R1+0x110], R40 ;  /* 0x0001102801007387 */ /* 0x0003e20000100a00 */
[----:B0-----:R-:W-:-:S02]  /*2fb0*/  LOP3.LUT R26, R29, R34, RZ, 0xfc, !PT ;  /* 0x000000221d1a7212 */ /* 0x001fc400078efcff */
[----:B------:R-:W0:Y:S01]  /*2fc0*/  LDC.64 R28, c[0x0][0x300] ;  /* 0x0000c000ff1c7b82 */ /* 0x000e220000000a00 */
[C---:B------:R-:W-:Y:S01]  /*2fd0*/  IMAD R69, R66.reuse, UR5, R69 ;  /* 0x0000000542457c24 */ /* 0x040fe2000f8e0245 */
[----:B------:R-:W-:Y:S01]  /*2fe0*/  STL.64 [R1+0x88], R44 ;  /* 0x0000882c01007387 */ /* 0x000fe20000100a00 */
[----:B------:R-:W-:Y:S01]  /*2ff0*/  SEL R27, RZ, 0x20, P1 ;  /* 0x00000020ff1b7807 */ /* 0x000fe20000800000 */
[----:B------:R-:W-:Y:S02]  /*3000*/  ULDC.64 UR4, c[0x0][0x308] ;  /* 0x0000c20000047ab9 */ /* 0x000fe40000000a00 */
[----:B------:R4:W-:Y:S01]  /*3010*/  STL.64 [R1+0xa0], R44 ;  /* 0x0000a02c01007387 */ /* 0x0009e20000100a00 */
[----:B-1----:R-:W-:Y:S01]  /*3020*/  SEL R40, R66, RZ, !P0 ;  /* 0x000000ff42287207 */ /* 0x002fe20004000000 */
[----:B------:R-:W1:Y:S02]  /*3030*/  LDC.64 R34, c[0x0][0x328] ;  /* 0x0000ca00ff227b82 */ /* 0x000e640000000a00 */
[----:B------:R2:W-:Y:S01]  /*3040*/  STL.64 [R1+0xd0], R36 ;  /* 0x0000d02401007387 */ /* 0x0005e20000100a00 */
[----:B----4-:R-:W-:Y:S01]  /*3050*/  LEA R44, P0, R54, R42, 0x2 ;  /* 0x0000002a362c7211 */ /* 0x010fe200078010ff */
[----:B------:R-:W-:Y:S01]  /*3060*/  IMAD.IADD R42, R55, 0x1, R69 ;  /* 0x00000001372a7824 */ /* 0x000fe200078e0245 */
[----:B--2---:R-:W-:-:S04]  /*3070*/  LOP3.LUT R36, R27, R25, R32, 0xfe, !PT ;  /* 0x000000191b247212 */ /* 0x004fc800078efe20 */
[----:B------:R-:W-:Y:S01]  /*3080*/  LEA.HI.X R45, R54, R43, R42, 0x2, P0 ;  /* 0x0000002b362d7211 */ /* 0x000fe200000f142a */
[----:B------:R-:W1:Y:S01]  /*3090*/  LDC.64 R32, c[0x0][0x318] ;  /* 0x0000c600ff207b82 */ /* 0x000e620000000a00 */
[----:B------:R-:W-:Y:S01]  /*30a0*/  IADD3 R21, P0, R58, UR14, RZ ;  /* 0x0000000e3a157c10 */ /* 0x000fe2000ff1e0ff */
[----:B------:R3:W-:Y:S01]  /*30b0*/  STL.U8 [R1+0x80], R36 ;  /* 0x0000802401007387 */ /* 0x0007e20000100000 */
[----:B------:R-:W-:Y:S02]  /*30c0*/  IMAD R25, R13, R18, RZ ;  /* 0x000000120d197224 */ /* 0x000fe400078e02ff */
[-C--:B------:R-:W-:Y:S01]  /*30d0*/  IMAD.WIDE.U32 R42, R18, R12.reuse, R56 ;  /* 0x0000000c122a7225 */ /* 0x080fe200078e0038 */
[----:B------:R-:W-:Y:S01]  /*30e0*/  IADD3.X R31, R59, UR15, RZ, P0, !PT ;  /* 0x0000000f3b1f7c10 */ /* 0x000fe200087fe4ff */
[----:B------:R-:W-:Y:S02]  /*30f0*/  STL [R1+0xf8], RZ ;  /* 0x0000f8ff01007387 */ /* 0x000fe40000100800 */
[----:B------:R-:W-:Y:S01]  /*3100*/  IMAD R25, R3, R12, R25 ;  /* 0x0000000c03197224 */ /* 0x000fe200078e0219 */
[-C--:B------:R-:W-:Y:S01]  /*3110*/  ISETP.GE.AND P3, PT, R50, R11.reuse, PT ;  /* 0x0000000b3200720c */ /* 0x080fe20003f66270 */
[----:B------:R-:W-:Y:S01]  /*3120*/  STL [R1+0x118], RZ ;  /* 0x000118ff01007387 */ /* 0x000fe20000100800 */
[----:B------:R-:W-:-:S03]  /*3130*/  ISETP.GE.AND P2, PT, R68, R11, PT ;  /* 0x0000000b4400720c */ /* 0x000fc60003f46270 */
[----:B------:R-:W-:Y:S04]  /*3140*/  STL [R1+0xb8], RZ ;  /* 0x0000b8ff01007387 */ /* 0x000fe80000100800 */
[----:B------:R-:W-:Y:S01]  /*3150*/  STL [R1+0xd8], RZ ;  /* 0x0000d8ff01007387 */ /* 0x000fe20000100800 */
[----:B---3--:R-:W-:-:S03]  /*3160*/  IADD3 R36, P0, R6, R42, RZ ;  /* 0x0000002a06247210 */ /* 0x008fc60007f1e0ff */
[----:B------:R-:W-:Y:S01]  /*3170*/  STL [R1+0xb8], R30 ;  /* 0x0000b81e01007387 */ /* 0x000fe20000100800 */
[----:B------:R-:W-:-:S03]  /*3180*/  SHF.L.U64.HI R13, R12, 0x7, R13 ;  /* 0x000000070c0d7819 */ /* 0x000fc6000001020d */
[----:B------:R-:W-:Y:S01]  /*3190*/  STL [R1+0xd8], R30 ;  /* 0x0000d81e01007387 */ /* 0x000fe20000100800 */
[----:B------:R-:W-:-:S03]  /*31a0*/  IADD3.X R37, R7, R43, R25, P0, !PT ;  /* 0x0000002b07257210 */ /* 0x000fc600007fe419 */
[----:B------:R-:W-:Y:S04]  /*31b0*/  STL [R1+0xf8], R30 ;  /* 0x0000f81e01007387 */ /* 0x000fe80000100800 */
[----:B------:R2:W-:Y:S01]  /*31c0*/  STL [R1+0x118], R30 ;  /* 0x0001181e01007387 */ /* 0x0005e20000100800 */
[----:B------:R-:W-:Y:S01]  /*31d0*/  SEL R7, RZ, 0xffffffff, P2 ;  /* 0xffffffffff077807 */ /* 0x000fe20001000000 */
[C---:B------:R-:W-:Y:S01]  /*31e0*/  VIADD R6, R19.reuse, 0x60 ;  /* 0x0000006013067836 */ /* 0x040fe20000000000 */
[----:B------:R-:W-:Y:S01]  /*31f0*/  ISETP.GE.AND P1, PT, R19, R11, PT ;  /* 0x0000000b1300720c */ /* 0x000fe20003f26270 */
[----:B------:R-:W-:Y:S01]  /*3200*/  STL.64 [R1+0x1a0], RZ ;  /* 0x0001a0ff01007387 */ /* 0x000fe20000100a00 */
[----:B--2---:R-:W-:Y:S02]  /*3210*/  IMAD.MOV.U32 R30, RZ, RZ, R21 ;  /* 0x000000ffff1e7224 */ /* 0x004fe400078e0015 */
[----:B------:R-:W-:Y:S01]  /*3220*/  IMAD.SHL.U32 R21, R12, 0x80, RZ ;  /* 0x000000800c157824 */ /* 0x000fe200078e00ff */
[----:B------:R-:W-:Y:S01]  /*3230*/  SEL R12, RZ, 0xffffffff, P3 ;  /* 0xffffffffff0c7807 */ /* 0x000fe20001800000 */
[----:B------:R-:W-:Y:S01]  /*3240*/  STL.64 [R1+0x198], RZ ;  /* 0x000198ff01007387 */ /* 0x000fe20000100a00 */
[----:B------:R-:W-:-:S03]  /*3250*/  IMAD.SHL.U32 R7, R7, 0x2, RZ ;  /* 0x0000000207077824 */ /* 0x000fc600078e00ff */
[----:B0-----:R0:W-:Y:S01]  /*3260*/  STL.128 [R1+0x1a0], R28 ;  /* 0x0001a01c01007387 */ /* 0x0011e20000100c00 */
[----:B------:R-:W-:-:S03]  /*3270*/  ISETP.GE.AND P2, PT, R52, R11, PT ;  /* 0x0000000b3400720c */ /* 0x000fc60003f46270 */
[----:B------:R2:W-:Y:S01]  /*3280*/  STL.64 [R1+0x198], R14 ;  /* 0x0001980e01007387 */ /* 0x0005e20000100a00 */
[-C--:B------:R-:W-:Y:S01]  /*3290*/  ISETP.GE.AND P0, PT, R38, R11.reuse, PT ;  /* 0x0000000b2600720c */ /* 0x080fe20003f06270 */
[----:B0-----:R-:W0:Y:S01]  /*32a0*/  LDC.64 R30, c[0x0][0x320] ;  /* 0x0000c800ff1e7b82 */ /* 0x001e220000000a00 */
[----:B--2---:R-:W-:Y:S01]  /*32b0*/  IMAD.SHL.U32 R15, R12, 0x2, RZ ;  /* 0x000000020c0f7824 */ /* 0x004fe200078e00ff */
[----:B------:R-:W-:Y:S02]  /*32c0*/  SEL R14, RZ, 0x1, P1 ;  /* 0x00000001ff0e7807 */ /* 0x000fe40000800000 */
[----:B------:R-:W-:Y:S02]  /*32d0*/  ISETP.GE.AND P1, PT, R6, R11, PT ;  /* 0x0000000b0600720c */ /* 0x000fe40003f26270 */
[--C-:B------:R-:W-:Y:S02]  /*32e0*/  LOP3.LUT R12, R15, 0x2, R14.reuse, 0xe2, !PT ;  /* 0x000000020f0c7812 */ /* 0x100fe400078ee20e */
[----:B------:R-:W-:-:S02]  /*32f0*/  LOP3.LUT R7, R7, 0x2, R14, 0xe2, !PT ;  /* 0x0000000207077812 */ /* 0x000fc400078ee20e */
[----:B------:R-:W-:Y:S02]  /*3300*/  SEL R25, RZ, 0x8, P1 ;  /* 0x00000008ff197807 */ /* 0x000fe40000800000 */
[----:B------:R-:W-:Y:S01]  /*3310*/  SEL R14, RZ, 0x4, P2 ;  /* 0x00000004ff0e7807 */ /* 0x000fe20001000000 */
[----:B------:R2:W-:Y:S01]  /*3320*/  STL.U8 [R1+0x81], R26 ;  /* 0x0000811a01007387 */ /* 0x0005e20000100000 */
[----:B------:R-:W-:-:S03]  /*3330*/  VIADD R54, R19, 0x80 ;  /* 0x0000008013367836 */ /* 0x000fc60000000000 */
[----:B------:R3:W-:Y:S01]  /*3340*/  STL.64 [R1+0x180], R44 ;  /* 0x0001802c01007387 */ /* 0x0007e20000100a00 */
[----:B--2---:R-:W-:Y:S02]  /*3350*/  LOP3.LUT R26, R25, R12, R14, 0xfe, !PT ;  /* 0x0000000c191a7212 */ /* 0x004fe400078efe0e */
[----:B------:R-:W-:Y:S01]  /*3360*/  SEL R12, RZ, 0x4, P0 ;  /* 0x00000004ff0c7807 */ /* 0x000fe20000000000 */
[----:B------:R-:W-:Y:S01]  /*3370*/  STL.128 [R1+0x1c0], RZ ;  /* 0x0001c0ff01007387 */ /* 0x000fe20000100c00 */
[----:B------:R-:W-:Y:S02]  /*3380*/  IMAD.MOV.U32 R14, RZ, RZ, R4 ;  /* 0x000000ffff0e7224 */ /* 0x000fe400078e0004 */
[----:B---3--:R-:W-:Y:S01]  /*3390*/  VIADD R44, R19, 0xa0 ;  /* 0x000000a0132c7836 */ /* 0x008fe20000000000 */
[----:B-1----:R1:W-:Y:S01]  /*33a0*/  STL.128 [R1+0x1c0], R32 ;  /* 0x0001c02001007387 */ /* 0x0023e20000100c00 */
[----:B------:R-:W-:Y:S01]  /*33b0*/  LOP3.LUT R4, R25, R7, R12, 0xfe, !PT ;  /* 0x0000000719047212 */ /* 0x000fe200078efe0c */
[----:B------:R-:W-:-:S02]  /*33c0*/  IMAD.MOV.U32 R15, RZ, RZ, R5 ;  /* 0x000000ffff0f7224 */ /* 0x000fc400078e0005 */
[----:B------:R-:W-:Y:S01]  /*33d0*/  IMAD.MOV.U32 R12, RZ, RZ, R21 ;  /* 0x000000ffff0c7224 */ /* 0x000fe200078e0015 */
[-C--:B------:R-:W-:Y:S02]  /*33e0*/  ISETP.GE.AND P1, PT, R54, R11.reuse, PT ;  /* 0x0000000b3600720c */ /* 0x080fe40003f26270 */
[----:B------:R-:W-:Y:S02]  /*33f0*/  ISETP.GE.AND P2, PT, R44, R11, PT ;  /* 0x0000000b2c00720c */ /* 0x000fe40003f46270 */
[----:B------:R0:W-:Y:S01]  /*3400*/  STL.128 [R1+0x230], R12 ;  /* 0x0002300c01007387 */ /* 0x0001e20000100c00 */
[----:B-1----:R-:W1:Y:S01]  /*3410*/  LDC R33, c[0x0][0x310] ;  /* 0x0000c400ff217b82 */ /* 0x002e620000000800 */
[----:B------:R-:W-:Y:S02]  /*3420*/  SEL R5, RZ, 0x10, P1 ;  /* 0x00000010ff057807 */ /* 0x000fe40000800000 */
[----:B------:R-:W-:Y:S01]  /*3430*/  SEL R28, RZ, 0x20, P2 ;  /* 0x00000020ff1c7807 */ /* 0x000fe20001000000 */
[----:B0-----:R-:W-:Y:S01]  /*3440*/  IMAD.WIDE.U32 R12, R65, R30, UR4 ;  /* 0x00000004410c7e25 */ /* 0x001fe2000f8e001e */
[----:B------:R-:W-:Y:S05]  /*3450*/  @!P6 WARPSYNC.ALL ;  /* 0x000000000000e948 */ /* 0x000fea0003800000 */
[----:B------:R-:W-:-:S02]  /*3460*/  UIADD3 UR4, UP1, UR44, 0x218, URZ ;  /* 0x000002182c047890 */ /* 0x000fc4000ff3e03f */
[----:B------:R-:W-:Y:S01]  /*3470*/  UIADD3 UR6, UP0, UR44, 0x228, URZ ;  /* 0x000002282c067890 */ /* 0x000fe2000ff1e03f */
[----:B------:R-:W-:Y:S01]  /*3480*/  IMAD R14, R67, R30, RZ ;  /* 0x0000001e430e7224 */ /* 0x000fe200078e02ff */
[C-C-:B------:R-:W-:Y:S01]  /*3490*/  LOP3.LUT R26, R28.reuse, R26, R5.reuse, 0xfe, !PT ;  /* 0x0000001a1c1a7212 */ /* 0x140fe200078efe05 */
[----:B------:R-:W-:Y:S01]  /*34a0*/  UIADD3.X UR5, URZ, UR43, URZ, UP1, !UPT ;  /* 0x0000002b3f057290 */ /* 0x000fe20008ffe43f */
[----:B------:R-:W-:Y:S01]  /*34b0*/  LOP3.LUT R4, R28, R4, R5, 0xfe, !PT ;  /* 0x000000041c047212 */ /* 0x000fe200078efe05 */
[----:B------:R-:W-:Y:S01]  /*34c0*/  UIADD3.X UR7, URZ, UR43, URZ, UP0, !UPT ;  /* 0x0000002b3f077290 */ /* 0x000fe200087fe43f */
[----:B------:R-:W-:Y:S01]  /*34d0*/  IMAD R5, R65, R31, R14 ;  /* 0x0000001f41057224 */ /* 0x000fe200078e020e */
[----:B------:R0:W-:Y:S01]  /*34e0*/  STL.U8 [R1+0x250], R26 ;  /* 0x0002501a01007387 */ /* 0x0001e20000100000 */
[----:B------:R-:W-:Y:S02]  /*34f0*/  IMAD.MOV.U32 R32, RZ, RZ, R10 ;  /* 0x000000ffff207224 */ /* 0x000fe400078e000a */
[----:B------:R-:W-:-:S02]  /*3500*/  IMAD.IADD R13, R13, 0x1, R5 ;  /* 0x000000010d0d7824 */ /* 0x000fc400078e0205 */
[----:B------:R-:W-:Y:S02]  /*3510*/  IMAD.U32 R28, RZ, RZ, UR4 ;  /* 0x00000004ff1c7e24 */ /* 0x000fe4000f8e00ff */
[----:B------:R-:W-:Y:S02]  /*3520*/  IMAD.U32 R29, RZ, RZ, UR5 ;  /* 0x00000005ff1d7e24 */ /* 0x000fe4000f8e00ff */
[----:B------:R-:W-:Y:S02]  /*3530*/  IMAD.U32 R31, RZ, RZ, UR7 ;  /* 0x00000007ff1f7e24 */ /* 0x000fe4000f8e00ff */
[----:B0-----:R-:W-:Y:S01]  /*3540*/  IMAD.WIDE.U32 R26, R65, R30, R56 ;  /* 0x0000001e411a7225 */ /* 0x001fe200078e0038 */
[----:B------:R-:W-:-:S03]  /*3550*/  UIADD3 UR4, UP2, UR44, 0x210, URZ ;  /* 0x000002102c047890 */ /* 0x000fc6000ff5e03f */
[----:B------:R-:W-:Y:S01]  /*3560*/  IMAD.U32 R30, RZ, RZ, UR6 ;  /* 0x00000006ff1e7e24 */ /* 0x000fe2000f8e00ff */
[----:B------:R-:W-:Y:S01]  /*3570*/  UIADD3 UR6, UP1, UR44, 0x248, URZ ;  /* 0x000002482c067890 */ /* 0x000fe2000ff3e03f */
[----:B------:R-:W-:Y:S01]  /*3580*/  STL.64 [R1+0x1b0], RZ ;  /* 0x0001b0ff01007387 */ /* 0x000fe20000100a00 */
[----:B------:R-:W-:Y:S01]  /*3590*/  IADD3 R14, P0, R49, R8, RZ ;  /* 0x00000008310e7210 */ /* 0x000fe20007f1e0ff */
[----:B------:R-:W-:Y:S01]  /*35a0*/  IMAD.U32 R7, RZ, RZ, UR44 ;  /* 0x0000002cff077e24 */ /* 0x000fe2000f8e00ff */
[----:B------:R-:W-:Y:S01]  /*35b0*/  UIADD3 UR8, UP0, UR44, 0x250, URZ ;  /* 0x000002502c087890 */ /* 0x000fe2000ff1e03f */
[----:B-1----:R0:W-:Y:S01]  /*35c0*/  STL.64 [R1+0x1b0], R32 ;  /* 0x0001b02001007387 */ /* 0x0021e20000100a00 */
[----:B------:R-:W-:-:S03]  /*35d0*/  UIADD3.X UR5, URZ, UR43, URZ, UP2, !UPT ;  /* 0x0000002b3f057290 */ /* 0x000fc600097fe43f */
[----:B-----5:R1:W-:Y:S01]  /*35e0*/  STL [R1+0x228], R20 ;  /* 0x0002281401007387 */ /* 0x0203e20000100800 */
[----:B------:R-:W-:-:S03]  /*35f0*/  UIADD3.X UR7, URZ, UR43, URZ, UP1, !UPT ;  /* 0x0000002b3f077290 */ /* 0x000fc60008ffe43f */
[----:B------:R2:W-:Y:S04]  /*3600*/  STL.64 [R1+0x1d0], R12 ;  /* 0x0001d00c01007387 */ /* 0x0005e80000100a00 */
[----:B------:R3:W-:Y:S01]  /*3610*/  STL.128 [R1+0x270], R28 ;  /* 0x0002701c01007387 */ /* 0x0007e20000100c00 */
[----:B0-----:R-:W0:Y:S01]  /*3620*/  LDC R32, c[0x0][0x404] ;  /* 0x00010100ff207b82 */ /* 0x001e220000000800 */
[----:B------:R-:W-:Y:S01]  /*3630*/  IMAD.X R15, RZ, RZ, R9, P0 ;  /* 0x000000ffff0f7224 */ /* 0x000fe200000e0609 */
[----:B------:R-:W-:Y:S01]  /*3640*/  UIADD3.X UR9, URZ, UR43, URZ, UP0, !UPT ;  /* 0x0000002b3f097290 */ /* 0x000fe200087fe43f */
[----:B------:R-:W-:-:S05]  /*3650*/  IADD3 R7, P0, R7, 0x40, RZ ;  /* 0x0000004007077810 */ /* 0x000fca0007f1e0ff */
[----:B-1----:R-:W1:Y:S01]  /*3660*/  LDC.64 R20, c[0x0][0x3e8] ;  /* 0x0000fa00ff147b82 */ /* 0x002e620000000a00 */
[----:B------:R-:W-:Y:S07]  /*3670*/  STL.64 [R1+0x188], RZ ;  /* 0x000188ff01007387 */ /* 0x000fee0000100a00 */
[----:B--2---:R-:W2:Y:S01]  /*3680*/  LDC.64 R12, c[0x0][0x3f8] ;  /* 0x0000fe00ff0c7b82 */ /* 0x004ea20000000a00 */
[----:B------:R4:W-:Y:S07]  /*3690*/  STL.64 [R1+0x188], R10 ;  /* 0x0001880a01007387 */ /* 0x0009ee0000100a00 */
[----:B---3--:R-:W3:Y:S01]  /*36a0*/  LDC R28, c[0x0][0x2ec] ;  /* 0x0000bb00ff1c7b82 */ /* 0x008ee20000000800 */
[----:B------:R-:W-:-:S02]  /*36b0*/  IMAD.U32 R8, RZ, RZ, UR4 ;  /* 0x00000004ff087e24 */ /* 0x000fc4000f8e00ff */
[----:B------:R-:W-:Y:S02]  /*36c0*/  IMAD.U32 R9, RZ, RZ, UR5 ;  /* 0x00000005ff097e24 */ /* 0x000fe4000f8e00ff */
[----:B------:R-:W-:Y:S01]  /*36d0*/  IMAD.U32 R25, RZ, RZ, UR8 ;  /* 0x00000008ff197e24 */ /* 0x000fe2000f8e00ff */
[----:B------:R-:W-:Y:S01]  /*36e0*/  STL.U8 [R1+0x1d8], R4 ;  /* 0x0001d80401007387 */ /* 0x000fe20000100000 */
[----:B----4-:R-:W-:Y:S01]  /*36f0*/  IMAD.U32 R10, RZ, RZ, UR6 ;  /* 0x00000006ff0a7e24 */ /* 0x010fe2000f8e00ff */
[----:B------:R-:W-:Y:S01]  /*3700*/  ULDC.64 UR4, c[0x0][0x328] ;  /* 0x0000ca0000047ab9 */ /* 0x000fe20000000a00 */
[----:B------:R-:W-:Y:S02]  /*3710*/  IMAD.U32 R11, RZ, RZ, UR7 ;  /* 0x00000007ff0b7e24 */ /* 0x000fe4000f8e00ff */
[----:B------:R-:W-:Y:S02]  /*3720*/  IMAD.X R30, RZ, RZ, UR43, P0 ;  /* 0x0000002bff1e7e24 */ /* 0x000fe400080e06ff */
[----:B------:R-:W-:Y:S01]  /*3730*/  IMAD.U32 R34, RZ, RZ, UR9 ;  /* 0x00000009ff227e24 */ /* 0x000fe2000f8e00ff */
[----:B------:R-:W-:Y:S01]  /*3740*/  STL.128 [R1+0x280], R8 ;  /* 0x0002800801007387 */ /* 0x000fe20000100c00 */
[----:B------:R-:W-:-:S03]  /*3750*/  LOP3.LUT P0, RZ, R71, 0x2, RZ, 0xc0, !PT ;  /* 0x0000000247ff7812 */ /* 0x000fc6000780c0ff */
[----:B------:R4:W-:Y:S01]  /*3760*/  STL.U8 [R1+0x1d9], R4 ;  /* 0x0001d90401007387 */ /* 0x0009e20000100000 */
[----:B------:R-:W-:Y:S02]  /*3770*/  IMAD.U32 R233, RZ, RZ, UR45 ;  /* 0x0000002dffe97e24 */ /* 0x000fe4000f8e00ff */
[--C-:B------:R-:W-:Y:S02]  /*3780*/  IMAD.MOV.U32 R234, RZ, RZ, R232.reuse ;  /* 0x000000ffffea7224 */ /* 0x100fe400078e00e8 */
[----:B------:R-:W-:Y:S01]  /*3790*/  IMAD.MOV.U32 R235, RZ, RZ, R232 ;  /* 0x000000ffffeb7224 */ /* 0x000fe200078e00e8 */
[----:B----4-:R-:W4:Y:S01]  /*37a0*/  LDC.U8 R4, c[0x0][0x3f0] ;  /* 0x0000fc00ff047b82 */ /* 0x010f220000000000 */
[----:B------:R-:W-:Y:S02]  /*37b0*/  IMAD.MOV.U32 R10, RZ, RZ, R7 ;  /* 0x000000ffff0a7224 */ /* 0x000fe400078e0007 */
[----:B------:R-:W-:Y:S02]  /*37c0*/  IMAD.MOV.U32 R11, RZ, RZ, R30 ;  /* 0x000000ffff0b7224 */ /* 0x000fe400078e001e */
[----:B------:R-:W-:-:S02]  /*37d0*/  IMAD.MOV.U32 R8, RZ, RZ, R25 ;  /* 0x000000ffff087224 */ /* 0x000fc400078e0019 */
[----:B------:R-:W-:Y:S02]  /*37e0*/  IMAD.MOV.U32 R9, RZ, RZ, R34 ;  /* 0x000000ffff097224 */ /* 0x000fe400078e0022 */
[----:B------:R-:W-:Y:S02]  /*37f0*/  IMAD.MOV.U32 R7, RZ, RZ, 0x20 ;  /* 0x00000020ff077424 */ /* 0x000fe400078e00ff */
[----:B------:R-:W-:Y:S01]  /*3800*/  IMAD.MOV.U32 R41, RZ, RZ, R40 ;  /* 0x000000ffff297224 */ /* 0x000fe200078e0028 */
[----:B------:R5:W-:Y:S04]  /*3810*/  STL.128 [R1+0x290], R8 ;  /* 0x0002900801007387 */ /* 0x000be80000100c00 */
[----:B------:R-:W-:Y:S04]  /*3820*/  STL [R1+0x190], RZ ;  /* 0x000190ff01007387 */ /* 0x000fe80000100800 */
[----:B------:R-:W-:Y:S01]  /*3830*/  STL [R1+0x1b8], RZ ;  /* 0x0001b8ff01007387 */ /* 0x000fe20000100800 */
[----:B-----5:R-:W-:-:S03]  /*3840*/  SEL R10, R7, 0xffffffe0, !P0 ;  /* 0xffffffe0070a7807 */ /* 0x020fc60004000000 */
[----:B------:R-:W-:Y:S04]  /*3850*/  STL [R1+0x60], R233 ;  /* 0x000060e901007387 */ /* 0x000fe80000100800 */
[----:B------:R-:W-:Y:S04]  /*3860*/  STL.64 [R1+0x158], R232 ;  /* 0x000158e801007387 */ /* 0x000fe80000100a00 */
[----:B------:R-:W-:Y:S04]  /*3870*/  STL.128 [R1+0x70], R232 ;  /* 0x000070e801007387 */ /* 0x000fe80000100c00 */
[----:B------:R-:W-:Y:S04]  /*3880*/  STL.64 [R1+0x200], R40 ;  /* 0x0002002801007387 */ /* 0x000fe80000100a00 */
[----:B------:R-:W-:Y:S04]  /*3890*/  STL.64 [R1+0x240], R36 ;  /* 0x0002402401007387 */ /* 0x000fe80000100a00 */
[----:B------:R-:W-:Y:S04]  /*38a0*/  STL.64 [R1+0x220], R14 ;  /* 0x0002200e01007387 */ /* 0x000fe80000100a00 */
[----:B-1----:R-:W-:Y:S04]  /*38b0*/  STL.64 [R1+0xa8], R20 ;  /* 0x0000a81401007387 */ /* 0x002fe80000100a00 */
[----:B--2---:R-:W-:Y:S04]  /*38c0*/  STL.64 [R1+0x168], R12 ;  /* 0x0001680c01007387 */ /* 0x004fe80000100a00 */
[----:B0-----:R-:W-:Y:S04]  /*38d0*/  STL [R1+0x178], R32 ;  /* 0x0001782001007387 */ /* 0x001fe80000100800 */
[----:B---3--:R-:W-:Y:S04]  /*38e0*/  STL [R1+0x190], R28 ;  /* 0x0001901c01007387 */ /* 0x008fe80000100800 */
[----:B------:R-:W-:Y:S04]  /*38f0*/  STL [R1+0x1b8], R28 ;  /* 0x0001b81c01007387 */ /* 0x000fe80000100800 */
[----:B------:R-:W-:Y:S04]  /*3900*/  STL.128 [R1+0x1e0], RZ ;  /* 0x0001e0ff01007387 */ /* 0x000fe80000100c00 */
[----:B------:R-:W-:Y:S04]  /*3910*/  STL.64 [R1+0x1f0], RZ ;  /* 0x0001f0ff01007387 */ /* 0x000fe80000100a00 */
[----:B------:R-:W-:Y:S04]  /*3920*/  STL.64 [R1+0x1f8], RZ ;  /* 0x0001f8ff01007387 */ /* 0x000fe80000100a00 */
[----:B------:R-:W-:Y:S04]  /*3930*/  STL.64 [R1+0x248], R18 ;  /* 0x0002481201007387 */ /* 0x000fe80000100a00 */
[----:B------:R-:W-:Y:S04]  /*3940*/  STL [R1+0x170], R232 ;  /* 0x000170e801007387 */ /* 0x000fe80000100800 */
[----:B------:R-:W-:Y:S01]  /*3950*/  STL [R1+0x218], R10 ;  /* 0x0002180a01007387 */ /* 0x000fe20000100800 */
[----:B------:R-:W-:-:S02]  /*3960*/  IMAD.IADD R27, R5, 0x1, R27 ;  /* 0x00000001051b7824 */ /* 0x000fc400078e021b */
[----:B------:R-:W-:Y:S01]  /*3970*/  IMAD R5, R64, UR4, RZ ;  /* 0x0000000440057c24 */ /* 0x000fe2000f8e02ff */
[----:B----4-:R0:W-:Y:S01]  /*3980*/  STL.U8 [R1+0x6a], R4 ;  /* 0x00006a0401007387 */ /* 0x0101e20000100000 */
[----:B------:R-:W-:-:S03]  /*3990*/  IMAD.WIDE.U32 R8, R63, UR4, R26 ;  /* 0x000000043f087c25 */ /* 0x000fc6000f8e001a */
[----:B------:R1:W-:Y:S01]  /*39a0*/  STL [R1+0x160], R0 ;  /* 0x0001600001007387 */ /* 0x0003e20000100800 */
[----:B------:R-:W-:Y:S01]  /*39b0*/  IMAD R7, R63, UR5, R5 ;  /* 0x000000053f077c24 */ /* 0x000fe2000f8e0205 */
[----:B------:R-:W-:Y:S01]  /*39c0*/  @!P6 BAR.SYNC.DEFER_BLOCKING 0x9, 0x100 ;  /* 0x024400000000eb1d */ /* 0x000fe20000010000 */
[----:B0-----:R-:W-:Y:S01]  /*39d0*/  IADD3 R4, P0, R18, R0, RZ ;  /* 0x0000000012047210 */ /* 0x001fe20007f1e0ff */
[----:B-1----:R-:W-:-:S04]  /*39e0*/  IMAD.U32 R0, RZ, RZ, UR44 ;  /* 0x0000002cff007e24 */ /* 0x002fc8000f8e00ff */
[----:B------:R-:W-:Y:S02]  /*39f0*/  IMAD.X R5, R62, 0x1, R3, P0 ;  /* 0x000000013e057824 */ /* 0x000fe400000e0603 */
[----:B------:R-:W-:Y:S02]  /*3a00*/  VIADD R92, R18, 0x80 ;  /* 0x00000080125c7836 */ /* 0x000fe40000000000 */
[----:B------:R-:W-:Y:S02]  /*3a10*/  VIADD R25, R70, 0x8 ;  /* 0x0000000846197836 */ /* 0x000fe40000000000 */
[----:B------:R-:W-:Y:S02]  /*3a20*/  VIADD R11, R0, 0x258 ;  /* 0x00000258000b7836 */ /* 0x000fe40000000000 */
[----:B------:R-:W-:-:S07]  /*3a30*/  IMAD.IADD R45, R9, 0x1, R7 ;  /* 0x00000001092d7824 */ /* 0x000fce00078e0207 */
.L_x_1367:
[----:B------:R-:W-:Y:S01]  /*3a40*/  VIADD R53, R53, 0xffffffff ;  /* 0xffffffff35357836 */ /* 0x000fe20000000000 */
[----:B------:R-:W-:Y:S05]  /*3a50*/  YIELD ;  /* 0x0000000000007946 */ /* 0x000fea0003800000 */
[----:B------:R-:W-:Y:S01]  /*3a60*/  IMAD.U32 R7, RZ, RZ, UR44 ;  /* 0x0000002cff077e24 */ /* 0x000fe2000f8e00ff */
[----:B------:R-:W-:Y:S01]  /*3a70*/  BSSY B1, `(.L_x_1359) ;  /* 0x0000005000017945 */ /* 0x000fe20003800000 */
[----:B------:R-:W-:Y:S02]  /*3a80*/  ISETP.GT.AND P0, PT, R53, R51, PT ;  /* 0x000000333500720c */ /* 0x000fe40003f04270 */
[----:B------:R-:W-:Y:S01]  /*3a90*/  VIADD R7, R7, 0x2b8 ;  /* 0x000002b807077836 */ /* 0x000fe20000000000 */
[----:B-123--:R-:W-:-:S10]  /*3aa0*/  MOV R96, 0x3ac0 ;  /* 0x00003ac000607802 */ /* 0x00efd40000000f00 */
[----:B------:R-:W-:Y:S05]  /*3ab0*/  CALL.REL.NOINC `($_ZN7cutlass13device_kernelIN5flash11enable_sm90INS1_16FlashAttnFwdSm90INS1_25CollectiveMainloopFwdSm90ILi2EN4cute5tupleIJNS5_1CILi1EEES8_S8_EEENS6_IJNS7_ILi128EEENS7_ILi160EEENS7_ILi192EEEEEELi192ENS_12float_e4m3_tEfNS_4arch4Sm90ELb0ELb1ELb0ELb1ELb0ELb1ELb0ELb1ELb1ELb0ELb0ELb0EEENS1_21CollectiveEpilogueFwdINS6_IJSA_SC_SB_EEES9_NS_10bfloat16_tESG_Li256ELb1ELb0ELb0ELb1EEENS1_36VarlenDynamicPersistentTileSchedulerILi128ELi160ELi256ELi128ELb0ELb0ELb1ELb1ELb0ELb1EEEEEEEEEvNT_6ParamsE$_ZZN5flash25CollectiveMainloopFwdSm90ILi2EN4cute5tupleIJNS1_1CILi1EEES4_S4_EEENS2_IJNS3_ILi128EEENS3_ILi160EEENS3_ILi192EEEEEELi192EN7cutlass12float_e4m3_tEfNSA_4arch4Sm90ELb0ELb1ELb0ELb1ELb0ELb1ELb0ELb1ELb1ELb0ELb0ELb0EE12store_kv_newINS_16FlashAttnFwdSm90ISE_NS_21CollectiveEpilogueFwdINS2_IJS6_S8_S7_EEES5_NSA_10bfloat16_tESD_Li256ELb1ELb0ELb0ELb1EEENS_36VarlenDynamicPersistentTileSchedulerILi128ELi160ELi256ELi128ELb0ELb0ELb1ELb1ELb0ELb1EEEE13SharedStorageEEEbRKNSE_6ParamsENSA_25PipelineTmaAsyncNoClusterILi2ENSA_16PipelineTmaAsyncILi2EEEEESV_RNSA_13PipelineStateILj2EEEiRT_RKNS_16SeqlenInfoQKNewKILb1ELb1EEENS2_IJiiiiEEEENKUliRKT_E_clISX_EEDaiS18_) ;  /* 0x0000025c00b87944 */ /* 0x000fea0003c00000 */
[----:B------:R-:W-:Y:S05]  /*3ac0*/  BSYNC B1 ;  /* 0x0000000000017941 */ /* 0x000fea0003800000 */
.L_x_1359:
[----:B------:R-:W-:-:S06]  /*3ad0*/  UISETP.NE.AND UP0, UPT, UR55, 0x3, UPT ;  /* 0x000000033700788c */ /* 0x000fcc000bf05270 */
[----:B------:R-:W-:-:S13]  /*3ae0*/  PLOP3.LUT P1, PT, PT, PT, UP0, 0x80, 0x0 ;  /* 0x000000000000781c */ /* 0x000fda0003f2f008 */
[----:B------:R-:W-:Y:S05]  /*3af0*/  @!P1 BRA `(.L_x_1360) ;  /* 0x0000000000049947 */ /* 0x000fea0003800000 */
[----:B------:R-:W-:Y:S01]  /*3b00*/  BPT.TRAP 0x1 ;  /* 0x000000040000795c */ /* 0x000fe20000300000 */
.L_x_1360:
[----:B------:R-:W-:Y:S01]  /*3b10*/  LEA R27, R17, UR38, 0x3 ;  /* 0x00000026111b7c11 */ /* 0x000fe2000f8e18ff */
[----:B------:R-:W-:Y:S01]  /*3b20*/  BSSY B0, `(.L_x_1361) ;  /* 0x0000004000007945 */ /* 0x000fe20003800000 */
[----:B------:R-:W-:-:S04]  /*3b30*/  SHF.L.U32 R0, R221, 0x1f, RZ ;  /* 0x0000001fdd007819 */ /* 0x000fc800000006ff */
[----:B------:R-:W0:Y:S02]  /*3b40*/  SYNCS.PHASECHK.TRANS64.TRYWAIT P1, [R27+URZ+0x334b0], R0 ;  /* 0x0334b0001b0075a7 */ /* 0x000e24000802017f */
[----:B0-----:R-:W-:Y:S05]  /*3b50*/  @!P1 BRA `(.L_x_1362) ;  /* 0x0000024000789947 */ /* 0x001fea0003800000 */
.L_x_1657:
[----:B------:R-:W-:Y:S05]  /*3b60*/  BSYNC B0 ;  /* 0x0000000000007941 */ /* 0x000fea0003800000 */
.L_x_1361:
[----:B0-----:R-:W2:Y:S01]  /*3b70*/  LDL R0, [R1+0x60] ;  /* 0x0000600001007983 */ /* 0x001ea20000100800 */
[----:B------:R-:W-:Y:S01]  /*3b80*/  IMAD R3, R17, 0x7800, R49 ;  /* 0x0000780011037824 */ /* 0x000fe200078e0231 */
[----:B------:R-:W-:Y:S01]  /*3b90*/  BSSY B0, `(.L_x_1363) ;  /* 0x0000022000007945 */ /* 0x000fe20003800000 */
[----:B------:R-:W-:-:S04]  /*3ba0*/  IMAD.WIDE R12, R53, 0xa0, R4 ;  /* 0x000000a0350c7825 */ /* 0x000fc800078e0204 */
[----:B--2---:R-:W-:-:S05]  /*3bb0*/  IMAD R0, R53, -0xa0, R0 ;  /* 0xffffff6035007824 */ /* 0x004fca00078e0200 */
[----:B------:R-:W-:Y:S01]  /*3bc0*/  VIMNMX R7, R0, 0xa0, PT ;  /* 0x000000a000077848 */ /* 0x000fe20003fe0100 */
[C---:B------:R-:W-:Y:S01]  /*3bd0*/  VIADD R0, R3.reuse, UR38 ;  /* 0x0000002603007c36 */ /* 0x040fe20008000000 */
[----:B------:R-:W-:Y:S02]  /*3be0*/  IADD3 R3, R3, UR38, R10 ;  /* 0x0000002603037c10 */ /* 0x000fe4000fffe00a */
[----:B------:R-:W-:-:S13]  /*3bf0*/  ISETP.GE.AND P1, PT, R18, R7, PT ;  /* 0x000000071200720c */ /* 0x000fda0003f26270 */
[----:B------:R-:W-:Y:S05]  /*3c00*/  @P1 BRA `(.L_x_1364) ;  /* 0x0000000000681947 */ /* 0x000fea0003800000 */
[----:B------:R-:W-:Y:S01]  /*3c10*/  ISETP.GE.AND P3, PT, R19, UR56, PT ;  /* 0x0000003813007c0c */ /* 0x000fe2000bf66270 */
[----:B------:R-:W-:Y:S01]  /*3c20*/  IMAD.MOV.U32 R14, RZ, RZ, R8 ;  /* 0x000000ffff0e7224 */ /* 0x000fe200078e0008 */
[----:B------:R-:W-:Y:S01]  /*3c30*/  ULDC.64 UR4, c[0x0][0x308] ;  /* 0x0000c20000047ab9 */ /* 0x000fe20000000a00 */
[----:B------:R-:W-:Y:S01]  /*3c40*/  IMAD.MOV.U32 R15, RZ, RZ, R45 ;  /* 0x000000ffff0f7224 */ /* 0x000fe200078e002d */
[----:B------:R-:W-:Y:S01]  /*3c50*/  ISETP.GE.AND P2, PT, R50, UR56, PT ;  /* 0x0000003832007c0c */ /* 0x000fe2000bf46270 */
[----:B------:R-:W-:Y:S01]  /*3c60*/  IMAD R21, R13, UR40, RZ ;  /* 0x000000280d157c24 */ /* 0x000fe2000f8e02ff */
[----:B------:R-:W-:Y:S01]  /*3c70*/  ISETP.GE.AND P4, PT, R54, UR56, PT ;  /* 0x0000003836007c0c */ /* 0x000fe2000bf86270 */
[----:B------:R-:W-:Y:S01]  /*3c80*/  IMAD.WIDE.U32 R14, R12, UR40, R14 ;  /* 0x000000280c0e7c25 */ /* 0x000fe2000f8e000e */
[----:B------:R-:W-:-:S03]  /*3c90*/  ISETP.GE.AND P5, PT, R44, UR56, PT ;  /* 0x000000382c007c0c */ /* 0x000fc6000bfa6270 */
[----:B------:R-:W-:Y:S01]  /*3ca0*/  IMAD R21, R12, UR41, R21 ;  /* 0x000000290c157c24 */ /* 0x000fe2000f8e0215 */
[----:B------:R-:W-:Y:S01]  /*3cb0*/  IADD3 R14, P1, R14, UR4, RZ ;  /* 0x000000040e0e7c10 */ /* 0x000fe2000ff3e0ff */
[----:B------:R-:W0:Y:S03]  /*3cc0*/  @!P3 LDS.128 R28, [R0+0xf200] ;  /* 0x00f20000001cb984 */ /* 0x000e260000000c00 */
[----:B------:R-:W-:Y:S01]  /*3cd0*/  IADD3.X R15, R15, UR5, R21, P1, !PT ;  /* 0x000000050f0f7c10 */ /* 0x000fe20008ffe415 */
[----:B------:R-:W1:Y:S01]  /*3ce0*/  @!P2 LDS.128 R32, [R3+0xf200] ;  /* 0x00f200000320a984 */ /* 0x000e620000000c00 */
[----:B------:R-:W-:-:S03]  /*3cf0*/  ISETP.GE.AND P1, PT, R52, UR56, PT ;  /* 0x0000003834007c0c */ /* 0x000fc6000bf26270 */
[----:B------:R-:W2:Y:S04]  /*3d00*/  @!P4 LDS.128 R56, [R0+0x14200] ;  /* 0x014200000038c984 */ /* 0x000ea80000000c00 */
[----:B------:R-:W3:Y:S06]  /*3d10*/  @!P5 LDS.128 R60, [R3+0x14200] ;  /* 0x01420000033cd984 */ /* 0x000eec0000000c00 */
[----:B------:R-:W4:Y:S04]  /*3d20*/  @!P1 LDS.128 R36, [R0+0x11a00] ;  /* 0x011a000000249984 */ /* 0x000f280000000c00 */
[----:B0-----:R-:W-:Y:S01]  /*3d30*/  @!P3 STG.E.128 desc[UR52][R14.64], R28 ;  /* 0x0000001c0e00b986 */ /* 0x001fe2000c101d34 */
[----:B------:R-:W-:-:S03]  /*3d40*/  ISETP.GE.AND P3, PT, R6, UR56, PT ;  /* 0x0000003806007c0c */ /* 0x000fc6000bf66270 */
[----:B-1----:R-:W-:Y:S04]  /*3d50*/  @!P2 STG.E.128 desc[UR52][R14.64+0x20], R32 ;  /* 0x000020200e00a986 */ /* 0x002fe8000c101d34 */
[----:B--2---:R-:W-:Y:S04]  /*3d60*/  @!P4 STG.E.128 desc[UR52][R14.64+0x80], R56 ;  /* 0x000080380e00c986 */ /* 0x004fe8000c101d34 */
[----:B---3--:R-:W-:Y:S04]  /*3d70*/  @!P5 STG.E.128 desc[UR52][R14.64+0xa0], R60 ;  /* 0x0000a03c0e00d986 */ /* 0x008fe8000c101d34 */
[----:B------:R-:W0:Y:S04]  /*3d80*/  @!P3 LDS.128 R40, [R3+0x11a00] ;  /* 0x011a00000328b984 */ /* 0x000e280000000c00 */
[----:B----4-:R1:W-:Y:S04]  /*3d90*/  @!P1 STG.E.128 desc[UR52][R14.64+0x40], R36 ;  /* 0x000040240e009986 */ /* 0x0103e8000c101d34 */
[----:B0-----:R1:W-:Y:S02]  /*3da0*/  @!P3 STG.E.128 desc[UR52][R14.64+0x60], R40 ;  /* 0x000060280e00b986 */ /* 0x0013e4000c101d34 */
.L_x_1364:
[----:B------:R-:W-:Y:S05]  /*3db0*/  BSYNC B0 ;  /* 0x0000000000007941 */ /* 0x000fea0003800000 */
.L_x_1363:
[----:B------:R-:W-:Y:S01]  /*3dc0*/  ISETP.GE.AND P1, PT, R92, R7, PT ;  /* 0x000000075c00720c */ /* 0x000fe20003f26270 */
[----:B------:R-:W-:-:S12]  /*3dd0*/  BSSY B0, `(.L_x_1365) ;  /* 0x000001e000007945 */ /* 0x000fd80003800000 */
[----:B------:R-:W-:Y:S05]  /*3de0*/  @P1 BRA `(.L_x_1366) ;  /* 0x0000000000701947 */ /* 0x000fea0003800000 */
[----:B------:R-:W-:Y:S01]  /*3df0*/  ISETP.GE.AND P3, PT, R19, UR56, PT ;  /* 0x0000003813007c0c */ /* 0x000fe2000bf66270 */
[----:B------:R-:W-:Y:S01]  /*3e00*/  ULDC.64 UR4, c[0x0][0x308] ;  /* 0x0000c20000047ab9 */ /* 0x000fe20000000a00 */
[----:B------:R-:W-:Y:S01]  /*3e10*/  IADD3 R7, P1, R12, 0x80, RZ ;  /* 0x000000800c077810 */ /* 0x000fe20007f3e0ff */
[----:B------:R-:W-:Y:S01]  /*3e20*/  IMAD.MOV.U32 R12, RZ, RZ, R8 ;  /* 0x000000ffff0c7224 */ /* 0x000fe200078e0008 */
[----:B------:R-:W-:Y:S02]  /*3e30*/  ISETP.GE.AND P2, PT, R52, UR56, PT ;  /* 0x0000003834007c0c */ /* 0x000fe4000bf46270 */
[----:B------:R-:W-:Y:S01]  /*3e40*/  ISETP.GE.AND P4, PT, R6, UR56, PT ;  /* 0x0000003806007c0c */ /* 0x000fe2000bf86270 */
[----:B-1----:R-:W-:Y:S01]  /*3e50*/  IMAD.X R14, RZ, RZ, R13, P1 ;  /* 0x000000ffff0e7224 */ /* 0x002fe200008e060d */
[----:B------:R-:W-:Y:S01]  /*3e60*/  ISETP.GE.AND P5, PT, R44, UR56, PT ;  /* 0x000000382c007c0c */ /* 0x000fe2000bfa6270 */
[----:B------:R-:W-:Y:S02]  /*3e70*/  IMAD.MOV.U32 R13, RZ, RZ, R45 ;  /* 0x000000ffff0d7224 */ /* 0x000fe400078e002d */
[----:B------:R-:W-:-:S02]  /*3e80*/  IMAD R14, R14, UR40, RZ ;  /* 0x000000280e0e7c24 */ /* 0x000fc4000f8e02ff */
[----:B------:R-:W0:Y:S01]  /*3e90*/  @!P3 LDS.128 R28, [R0+0x11200] ;  /* 0x01120000001cb984 */ /* 0x000e220000000c00 */
[----:B------:R-:W-:-:S03]  /*3ea0*/  IMAD.WIDE.U32 R12, R7, UR40, R12 ;  /* 0x00000028070c7c25 */ /* 0x000fc6000f8e000c */
[----:B------:R-:W1:Y:S01]  /*3eb0*/  @!P2 LDS.128 R32, [R0+0x13a00] ;  /* 0x013a00000020a984 */ /* 0x000e620000000c00 */
[----:B------:R-:W-:Y:S01]  /*3ec0*/  IMAD R7, R7, UR41, R14 ;  /* 0x0000002907077c24 */ /* 0x000fe2000f8e020e */
[----:B------:R-:W-:Y:S02]  /*3ed0*/  IADD3 R20, P1, R12, UR4, RZ ;  /* 0x000000040c147c10 */ /* 0x000fe4000ff3e0ff */
[----:B------:R-:W2:Y:S02]  /*3ee0*/  @!P4 LDS.128 R36, [R3+0x13a00] ;  /* 0x013a00000324c984 */ /* 0x000ea40000000c00 */
[----:B------:R-:W-:Y:S02]  /*3ef0*/  IADD3.X R21, R13, UR5, R7, P1, !PT ;  /* 0x000000050d157c10 */ /* 0x000fe40008ffe407 */
[----:B------:R-:W-:Y:S01]  /*3f00*/  ISETP.GE.AND P1, PT, R54, UR56, PT ;  /* 0x0000003836007c0c */ /* 0x000fe2000bf26270 */
[----:B------:R-:W3:-:S12]  /*3f10*/  @!P5 LDS.128 R56, [R3+0x16200] ;  /* 0x016200000338d984 */ /* 0x000ed80000000c00 */
        /* <DEDUP_REMOVED lines=9> */
.L_x_1366:
[----:B------:R-:W-:Y:S05]  /*3fb0*/  BSYNC B0 ;  /* 0x0000000000007941 */ /* 0x000fea0003800000 */
.L_x_1365:
[----:B------:R-:W0:Y:S01]  /*3fc0*/  S2R R0, SR_TID.X ;  /* 0x0000000000007919 */ /* 0x000e220000002100 */
[----:B------:R-:W-:Y:S02]  /*3fd0*/  VIADD R17, R17, 0x1 ;  /* 0x0000000111117836 */ /* 0x000fe40000000000 */
[----:B------:R-:W-:Y:S01]  /*3fe0*/  VIADD R223, R223, 0x1 ;  /* 0x00000001dfdf7836 */ /* 0x000fe20000000000 */
[----:B------:R-:W-:Y:S01]  /*3ff0*/  @!PT LDS RZ, [RZ] ;  /* 0x00000000fffff984 */ /* 0x000fe20000000800 */
[----:B------:R-:W-:Y:S01]  /*4000*/  @!PT LDS RZ, [RZ] ;  /* 0x00000000fffff984 */ /* 0x000fe20000000800 */
[----:B------:R-:W-:Y:S01]  /*4010*/  @!PT LDS RZ, [RZ] ;  /* 0x00000000fffff984 */ /* 0x000fe20000000800 */
[----:B------:R-:W-:Y:S01]  /*4020*/  @!PT LDS RZ, [RZ] ;  /* 0x00000000fffff984 */ /* 0x000fe20000000800 */
[----:B------:R3:W-:Y:S06]  /*4030*/  MEMBAR.ALL.CTA ;  /* 0x0000000000007992 */ /* 0x0007ec0000008000 */
[----:B---3--:R-:W3:Y:S01]  /*4040*/  FENCE.VIEW.ASYNC.S ;  /* 0x00000000000073c6 */ /* 0x008ee20000000000 */
[----:B------:R-:W-:Y:S05]  /*4050*/  WARPSYNC.ALL ;  /* 0x0000000000007948 */ /* 0x000fea0003800000 */
[----:B---3--:R3:W-:Y:S01]  /*4060*/  BAR.SYNC.DEFER_BLOCKING R25, 0x80 ;  /* 0x000200190000751d */ /* 0x0087e20000010000 */
[----:B------:R-:W-:Y:S01]  /*4070*/  ISETP.NE.AND P2, PT, R17, 0x2, PT ;  /* 0x000000021100780c */ /* 0x000fe20003f45270 */
[----:B------:R-:W-:Y:S01]  /*4080*/  IMAD.MOV.U32 R220, RZ, RZ, RZ ;  /* 0x000000ffffdc7224 */ /* 0x000fe200078e00ff */
[----:B0-----:R-:W-:-:S04]  /*4090*/  LOP3.LUT R0, R0, 0x7f, RZ, 0xc0, !PT ;  /* 0x0000007f00007812 */ /* 0x001fc800078ec0ff */
[----:B------:R-:W-:-:S07]  /*40a0*/  ISETP.NE.AND P1, PT, R0, RZ, PT ;  /* 0x000000ff0000720c */ /* 0x000fce0003f25270 */
[----:B------:R-:W-:-:S06]  /*40b0*/  @!P2 LOP3.LUT R221, R221, 0x1, RZ, 0x3c, !PT ;  /* 0x00000001dddda812 */ /* 0x000fcc00078e3cff */
[----:B------:R-:W-:-:S05]  /*40c0*/  @!P1 VIADD R0, R27, 0x334c0 ;  /* 0x000334c01b009836 */ /* 0x000fca0000000000 */
[----:B------:R-:W-:-:S04]  /*40d0*/  @!P1 PRMT R0, RZ, 0x654, R0 ;  /* 0x00000654ff009816 */ /* 0x000fc80000000000 */
[----:B------:R3:W-:Y:S01]  /*40e0*/  @!P1 SYNCS.ARRIVE.TRANS64.RED.A1T0 RZ, [R0+URZ], RZ ;  /* 0x000000ff00ff99a7 */ /* 0x0007e2000810043f */
[----:B------:R0:W-:Y:S04]  /*40f0*/  STL [R1+0x2b8], R17 ;  /* 0x0002b81101007387 */ /* 0x0001e80000100800 */
[----:B------:R3:W-:Y:S04]  /*4100*/  STL [R1+0x2c0], R223 ;  /* 0x0002c0df01007387 */ /* 0x0007e80000100800 */
[----:B------:R3:W-:Y:S01]  /*4110*/  @!P2 STL.64 [R1+0x2b8], R220 ;  /* 0x0002b8dc0100a387 */ /* 0x0007e20000100a00 */
[----:B0-----:R-:W-:Y:S01]  /*4120*/  @!P2 IMAD.MOV.U32 R17, RZ, RZ, RZ ;  /* 0x000000ffff11a224 */ /* 0x001fe200078e00ff */
[----:B------:R-:W-:Y:S06]  /*4130*/  @P0 BRA `(.L_x_1367) ;  /* 0xfffffff800400947 */ /* 0x000fec000383ffff */
[----:B------:R-:W0:Y:S01]  /*4140*/  S2R R3, SR_TID.X ;  /* 0x0000000000037919 */ /* 0x000e220000002100 */
[----:B------:R-:W-:Y:S02]  /*4150*/  PLOP3.LUT P0, PT, PT, PT, PT, 0x8, 0x0 ;  /* 0x000000000000781c */ /* 0x000fe40003f0e170 */
[----:B0-----:R-:W-:-:S04]  /*4160*/  SHF.R.U32.HI R3, RZ, 0x7, R3 ;  /* 0x00000007ff037819 */ /* 0x001fc80000011603 */
[----:B------:R-:W-:-:S13]  /*4170*/  ISETP.NE.AND P3, PT, R3, 0x1, PT ;  /* 0x000000010300780c */ /* 0x000fda0003f65270 */
[----:B------:R-:W-:Y:S06]  /*4180*/  @!P3 BAR.ARV 0x9, 0x100 ;  /* 0x024400000000bb1d */ /* 0x000fec0000002000 */
.L_x_1356:
[----:B------:R-:W-:Y:S01]  /*4190*/  ULDC.64 UR6, c[0x0][0x990] ;  /* 0x0002640000067ab9 */ /* 0x000fe20000000a00 */
[----:B------:R-:W-:Y:S01]  /*41a0*/  ULDC.64 UR4, c[0x0][0x998] ;  /* 0x0002660000047ab9 */ /* 0x000fe20000000a00 */
[----:B------:R-:W-:Y:S01]  /*41b0*/  UISETP.NE.U32.AND UP0, UPT, UR6, URZ, UPT ;  /* 0x0000003f0600728c */ /* 0x000fe2000bf05070 */
[----:B------:R-:W-:Y:S01]  /*41c0*/  IMAD.MOV.U32 R3, RZ, RZ, 0x3f800000 ;  /* 0x3f800000ff037424 */ /* 0x000fe200078e00ff */
[----:B------:R-:W-:Y:S01]  /*41d0*/  UISETP.NE.U32.AND UP1, UPT, UR4, URZ, UPT ;  /* 0x0000003f0400728c */ /* 0x000fe2000bf25070 */
[----:B---3--:R-:W-:Y:S01]  /*41e0*/  IMAD.MOV.U32 R0, RZ, RZ, 0x3f800000 ;  /* 0x3f800000ff007424 */ /* 0x008fe200078e00ff */
[----:B------:R-:W-:Y:S02]  /*41f0*/  UISETP.NE.AND.EX UP0, UPT, UR7, URZ, UPT, UP0 ;  /* 0x0000003f0700728c */ /* 0x000fe4000bf05300 */
[----:B------:R-:W-:Y:S01]  /*4200*/  UISETP.NE.AND.EX UP1, UPT, UR5, URZ, UPT, UP1 ;  /* 0x0000003f0500728c */ /* 0x000fe2000bf25310 */
[----:B------:R-:W-:Y:S02]  /*4210*/  ULDC UR8, c[0x0][0x428] ;  /* 0x00010a0000087ab9 */ /* 0x000fe40000000800 */
[----:B------:R-:W-:Y:S01]  /*4220*/  UISETP.NE.AND UP2, UPT, UR8, 0x1, UPT ;  /* 0x000000010800788c */ /* 0x000fe2000bf45270 */
[----:B------:R-:W-:-:S02]  /*4230*/  PLOP3.LUT P1, PT, PT, PT, UP0, 0x80, 0x0 ;  /* 0x000000000000781c */ /* 0x000fc40003f2f008 */
[----:B------:R-:W-:-:S03]  /*4240*/  PLOP3.LUT P2, PT, PT, PT, UP1, 0x80, 0x0 ;  /* 0x000000000000781c */ /* 0x000fc60003f4f018 */
[----:B------:R-:W-:Y:S01]  /*4250*/  @UP0 USHF.R.S32.HI UR8, URZ, 0x1f, UR49 ;  /* 0x0000001f3f080899 */ /* 0x000fe20008011431 */
[----:B------:R-:W-:Y:S01]  /*4260*/  @UP0 ULDC.64 UR16, c[0x0][0x9a8] ;  /* 0x00026a0000100ab9 */ /* 0x000fe20000000a00 */
[----:B------:R-:W-:Y:S02]  /*4270*/  @UP1 USHF.R.S32.HI UR14, URZ, 0x1f, UR49 ;  /* 0x0000001f3f0e1899 */ /* 0x000fe40008011431 */
[----:B------:R-:W-:Y:S01]  /*4280*/  @UP0 UIMAD UR8, UR8, UR16, URZ ;  /* 0x00000010080802a4 */ /* 0x000fe2000f8e023f */
[----:B------:R-:W-:Y:S01]  /*4290*/  @UP1 ULDC.64 UR18, c[0x0][0x9b8] ;  /* 0x00026e0000121ab9 */ /* 0x000fe20000000a00 */
[----:B------:R-:W-:Y:S02]  /*42a0*/  @UP0 UIMAD.WIDE.U32 UR10, UR49, UR16, URZ ;  /* 0x00000010310a02a5 */ /* 0x000fe4000f8e003f */
[----:B------:R-:W-:Y:S02]  /*42b0*/  @UP1 UIMAD UR14, UR14, UR18, URZ ;  /* 0x000000120e0e12a4 */ /* 0x000fe4000f8e023f */
[----:B------:R-:W-:-:S02]  /*42c0*/  @UP0 UIMAD UR17, UR49, UR17, UR8 ;  /* 0x00000011311102a4 */ /* 0x000fc4000f8e0208 */
[----:B------:R-:W-:Y:S01]  /*42d0*/  @UP1 UIMAD.WIDE.U32 UR12, UR49, UR18, URZ ;  /* 0x00000012310c12a5 */ /* 0x000fe2000f8e003f */
[----:B------:R-:W-:Y:S01]  /*42e0*/  @UP2 ULDC UR8, c[0x0][0x42c] ;  /* 0x00010b0000082ab9 */ /* 0x000fe20000000800 */
[----:B------:R-:W-:Y:S02]  /*42f0*/  @UP1 UIMAD UR18, UR49, UR19, UR14 ;  /* 0x00000013311212a4 */ /* 0x000fe4000f8e020e */
[----:B------:R-:W-:Y:S01]  /*4300*/  UIMAD.WIDE.U32 UR8, UR46, UR8, URZ ;  /* 0x000000082e0872a5 */ /* 0x000fe2000f8e003f */
[----:B------:R-:W-:Y:S01]  /*4310*/  @UP2 ULDC UR14, c[0x0][0x430] ;  /* 0x00010c00000e2ab9 */ /* 0x000fe20000000800 */
[----:B------:R-:W-:Y:S02]  /*4320*/  UMOV UR16, UR46 ;  /* 0x0000002e00107c82 */ /* 0x000fe40008000000 */
[----:B------:R-:W-:Y:S02]  /*4330*/  @UP2 USHF.R.U32.HI UR16, URZ, UR14, UR9 ;  /* 0x0000000e3f102299 */ /* 0x000fe40008011609 */
[----:B------:R-:W-:-:S02]  /*4340*/  @UP0 UIADD3 UR11, UR11, UR17, URZ ;  /* 0x000000110b0b0290 */ /* 0x000fc4000fffe03f */
[----:B------:R-:W-:Y:S02]  /*4350*/  @UP0 USHF.R.S32.HI UR17, URZ, 0x1f, UR16 ;  /* 0x0000001f3f110899 */ /* 0x000fe40008011410 */
[----:B------:R-:W-:Y:S01]  /*4360*/  @UP1 USHF.R.S32.HI UR19, URZ, 0x1f, UR16 ;  /* 0x0000001f3f131899 */ /* 0x000fe20008011410 */
[----:B------:R-:W-:Y:S01]  /*4370*/  @UP0 ULDC.64 UR14, c[0x0][0x9b0] ;  /* 0x00026c00000e0ab9 */ /* 0x000fe20000000a00 */
[----:B------:R-:W-:Y:S01]  /*4380*/  @UP1 ULDC.64 UR8, c[0x0][0x9c0] ;  /* 0x0002700000081ab9 */ /* 0x000fe20000000a00 */
[----:B------:R-:W-:Y:S02]  /*4390*/  @UP1 UIADD3 UR13, UR13, UR18, URZ ;  /* 0x000000120d0d1290 */ /* 0x000fe4000fffe03f */
[----:B------:R-:W-:Y:S02]  /*43a0*/  @UP0 UIMAD UR17, UR17, UR14, URZ ;  /* 0x0000000e111102a4 */ /* 0x000fe4000f8e023f */
[----:B------:R-:W-:Y:S02]  /*43b0*/  @UP1 UIMAD UR18, UR19, UR8, URZ ;  /* 0x00000008131212a4 */ /* 0x000fe4000f8e023f */
[----:B------:R-:W-:-:S02]  /*43c0*/  @UP1 UIMAD.WIDE.U32 UR12, UR16, UR8, UR12 ;  /* 0x00000008100c12a5 */ /* 0x000fc4000f8e000c */
[----:B------:R-:W-:Y:S02]  /*43d0*/  @UP0 UIMAD.WIDE.U32 UR10, UR16, UR14, UR10 ;  /* 0x0000000e100a02a5 */ /* 0x000fe4000f8e000a */
[----:B------:R-:W-:Y:S02]  /*43e0*/  @UP0 UIMAD UR15, UR16, UR15, UR17 ;  /* 0x0000000f100f02a4 */ /* 0x000fe4000f8e0211 */
[----:B------:R-:W-:Y:S02]  /*43f0*/  @UP1 UIMAD UR8, UR16, UR9, UR18 ;  /* 0x00000009100812a4 */ /* 0x000fe4000f8e0212 */
[----:B------:R-:W-:Y:S02]  /*4400*/  @UP0 UIADD3 UR9, UR11, UR15, URZ ;  /* 0x0000000f0b090290 */ /* 0x000fe4000fffe03f */
[----:B------:R-:W-:Y:S02]  /*4410*/  @UP0 ULEA UR6, UP3, UR10, UR6, 0x2 ;  /* 0x000000060a060291 */ /* 0x000fe4000f86103f */
[----:B------:R-:W-:-:S02]  /*4420*/  @UP1 UIADD3 UR8, UR13, UR8, URZ ;  /* 0x000000080d081290 */ /* 0x000fc4000fffe03f */
[----:B------:R-:W-:Y:S02]  /*4430*/  @UP1 ULEA UR4, UP4, UR12, UR4, 0x2 ;  /* 0x000000040c041291 */ /* 0x000fe4000f88103f */
[----:B------:R-:W-:Y:S01]  /*4440*/  @UP0 ULEA.HI.X UR7, UR10, UR7, UR9, 0x2, UP3 ;  /* 0x000000070a070291 */ /* 0x000fe200098f1409 */
[----:B------:R-:W-:Y:S01]  /*4450*/  IMAD.U32 R4, RZ, RZ, UR6 ;  /* 0x00000006ff047e24 */ /* 0x000fe2000f8e00ff */
[----:B------:R-:W-:Y:S02]  /*4460*/  @UP1 ULEA.HI.X UR5, UR12, UR5, UR8, 0x2, UP4 ;  /* 0x000000050c051291 */ /* 0x000fe4000a0f1408 */
[----:B------:R-:W-:Y:S02]  /*4470*/  IMAD.U32 R6, RZ, RZ, UR4 ;  /* 0x00000004ff067e24 */ /* 0x000fe4000f8e00ff */
[----:B------:R-:W-:Y:S02]  /*4480*/  IMAD.U32 R5, RZ, RZ, UR7 ;  /* 0x00000007ff057e24 */ /* 0x000fe4000f8e00ff */
[----:B------:R-:W-:Y:S01]  /*4490*/  IMAD.U32 R7, RZ, RZ, UR5 ;  /* 0x00000005ff077e24 */ /* 0x000fe2000f8e00ff */
[----:B------:R-:W-:Y:S06]  /*44a0*/  @P0 BRA `(.L_x_1368) ;  /* 0x0000000000080947 */ /* 0x000fec0003800000 */
[----:B------:R-:W0:Y:S02]  /*44b0*/  FENCE.VIEW.ASYNC.G ;  /* 0x00000000000073c6 */ /* 0x000e240000000100 */
[----:B0-----:R-:W-:Y:S06]  /*44c0*/  BAR.ARV 0xc, 0x180 ;  /* 0x0306000000007b1d */ /* 0x001fec0000002000 */
.L_x_1368:
[----:B------:R-:W3:Y:S01]  /*44d0*/  @P1 LDG.E R3, desc[UR52][R4.64] ;  /* 0x0000003404031981 */ /* 0x000ee2000c1e1900 */
[----:B------:R-:W0:Y:S01]  /*44e0*/  LDC.64 R8, c[0x0][0x9e0] ;  /* 0x00027800ff087b82 */ /* 0x000e220000000a00 */
[----:B------:R-:W-:Y:S02]  /*44f0*/  ULDC UR4, c[0x0][0x988] ;  /* 0x0002620000047ab9 */ /* 0x000fe40000000800 */
[----:B------:R-:W3:Y:S01]  /*4500*/  @P2 LDG.E R0, desc[UR52][R6.64] ;  /* 0x0000003406002981 */ /* 0x000ee2000c1e1900 */
[----:B------:R-:W-:Y:S01]  /*4510*/  IADD3 R220, R22, 0x80, -R23 ;  /* 0x0000008016dc7810 */ /* 0x000fe20007ffe817 */
[----:B------:R-:W-:-:S04]  /*4520*/  @UP2 ULDC UR6, c[0x0][0x430] ;  /* 0x00010c0000062ab9 */ /* 0x000fc80000000800 */
[----:B------:R-:W-:Y:S01]  /*4530*/  IMAD R220, R225, 0x80, R220 ;  /* 0x00000080e1dc7824 */ /* 0x000fe200078e02dc */
[----:B0-----:R-:W-:Y:S01]  /*4540*/  ISETP.GE.AND P1, PT, R9, 0x1, PT ;  /* 0x000000010900780c */ /* 0x001fe20003f26270 */
[----:B---3--:R-:W-:-:S04]  /*4550*/  FMUL.FTZ R0, R3, R0 ;  /* 0x0000000003007220 */ /* 0x008fc80000410000 */
        /* <DEDUP_REMOVED lines=17> */
.L_x_1370:
[----:B------:R-:W-:-:S13]  /*4670*/  ISETP.NE.AND P0, PT, R9, 0x1, PT ;  /* 0x000000010900780c */ /* 0x000fda0003f05270 */
[----:B------:R-:W0:Y:S02]  /*4680*/  @P0 LDC.64 R4, c[0x0][0x9e8] ;  /* 0x00027a00ff040b82 */ /* 0x000e240000000a00 */
[----:B0-----:R-:W-:-:S05]  /*4690*/  @P0 IMAD.HI.U32 R4, R3, R4, RZ ;  /* 0x0000000403040227 */ /* 0x001fca00078e00ff */
[----:B------:R-:W-:-:S07]  /*46a0*/  @P0 SHF.R.U32.HI R3, RZ, R5, R4 ;  /* 0x00000005ff030219 */ /* 0x000fce0000011604 */
.L_x_1371:
[----:B------:R-:W-:-:S05]  /*46b0*/  IMAD R3, R3, R9, R9 ;  /* 0x0000000903037224 */ /* 0x000fca00078e0209 */
[----:B------:R-:W-:-:S07]  /*46c0*/  VIMNMX R0, R0, R3, PT ;  /* 0x0000000300007248 */ /* 0x000fce0003fe0100 */
.L_x_1369:
[----:B------:R-:W-:Y:S01]  /*46d0*/  VIADD R0, R0, 0x9f ;  /* 0x0000009f00007836 */ /* 0x000fe20000000000 */
[----:B------:R-:W-:Y:S01]  /*46e0*/  ULDC UR4, c[0x0][0x9dc] ;  /* 0x0002770000047ab9 */ /* 0x000fe20000000800 */
[----:B------:R-:W-:Y:S02]  /*46f0*/  IMAD.IADD R4, R22, 0x1, -R23 ;  /* 0x0000000116047824 */ /* 0x000fe400078e0a17 */
[----:B------:R-:W-:-:S04]  /*4700*/  IMAD.HI R0, R0, 0x66666667, RZ ;  /* 0x6666666700007827 */ /* 0x000fc800078e02ff */
[----:B------:R-:W-:Y:S01]  /*4710*/  IMAD R105, R225, 0x80, R4 ;  /* 0x00000080e1697824 */ /* 0x000fe200078e0204 */
[----:B------:R-:W-:-:S03]  /*4720*/  SHF.R.U32.HI R3, RZ, 0x1f, R0 ;  /* 0x0000001fff037819 */ /* 0x000fc60000011600 */
        /* <DEDUP_REMOVED lines=14> */
.L_x_1373:
[----:B------:R-:W-:Y:S01]  /*4810*/  ISETP.NE.AND P0, PT, R9, 0x1, PT ;  /* 0x000000010900780c */ /* 0x000fe20003f05270 */
[----:B------:R-:W-:-:S12]  /*4820*/  IMAD.MOV.U32 R0, RZ, RZ, R105 ;  /* 0x000000ffff007224 */ /* 0x000fd800078e0069 */
[----:B------:R-:W0:Y:S02]  /*4830*/  @P0 LDC.64 R4, c[0x0][0x9e8] ;  /* 0x00027a00ff040b82 */ /* 0x000e240000000a00 */
[----:B0-----:R-:W-:-:S05]  /*4840*/  @P0 IMAD.HI.U32 R4, R105, R4, RZ ;  /* 0x0000000469040227 */ /* 0x001fca00078e00ff */
[----:B------:R-:W-:-:S07]  /*4850*/  @P0 SHF.R.U32.HI R0, RZ, R5, R4 ;  /* 0x00000005ff000219 */ /* 0x000fce0000011604 */
.L_x_1374:
[----:B------:R-:W-:-:S05]  /*4860*/  IMAD R0, R0, R9, RZ ;  /* 0x0000000900007224 */ /* 0x000fca00078e02ff */
[----:B------:R-:W-:-:S13]  /*4870*/  R2UR UR5, R0 ;  /* 0x00000000000572ca */ /* 0x000fda00000e0000 */
[----:B------:R-:W-:-:S04]  /*4880*/  UISETP.LT.AND UP0, UPT, UR4, UR5, UPT ;  /* 0x000000050400728c */ /* 0x000fc8000bf01270 */
[----:B------:R-:W-:-:S12]  /*4890*/  USEL UR4, UR4, UR5, !UP0 ;  /* 0x0000000504047287 */ /* 0x000fd8000c000000 */
.L_x_1372:
[----:B------:R-:W-:Y:S01]  /*48a0*/  UIMAD.WIDE UR4, UR4, 0x66666667, URZ ;  /* 0x66666667040478a5 */ /* 0x000fe2000f8e023f */
[----:B------:R-:W-:Y:S02]  /*48b0*/  PLOP3.LUT P0, PT, PT, PT, PT, 0x80, 0x0 ;  /* 0x000000000000781c */ /* 0x000fe40003f0f070 */
[----:B------:R-:W-:Y:S02]  /*48c0*/  CS2R R4, SRZ ;  /* 0x0000000000047805 */ /* 0x000fe4000001ff00 */
[----:B------:R-:W-:Y:S01]  /*48d0*/  CS2R R118, SRZ ;  /* 0x0000000000767805 */ /* 0x000fe2000001ff00 */
[----:B------:R-:W-:Y:S01]  /*48e0*/  USHF.R.U32.HI UR4, URZ, 0x1f, UR5 ;  /* 0x0000001f3f047899 */ /* 0x000fe20008011605 */
[----:B------:R-:W-:Y:S02]  /*48f0*/  CS2R R26, SRZ ;  /* 0x00000000001a7805 */ /* 0x000fe4000001ff00 */
[----:B-1----:R-:W-:Y:S02]  /*4900*/  CS2R R36, SRZ ;  /* 0x0000000000247805 */ /* 0x002fe4000001ff00 */
[----:B------:R-:W-:Y:S01]  /*4910*/  CS2R R112, SRZ ;  /* 0x0000000000707805 */ /* 0x000fe2000001ff00 */
[----:B------:R-:W-:Y:S01]  /*4920*/  ULEA.HI.SX32 UR4, UR5, UR4, 0x1a ;  /* 0x0000000405047291 */ /* 0x000fe2000f8fd23f */
[----:B------:R-:W-:-:S02]  /*4930*/  CS2R R84, SRZ ;  /* 0x0000000000547805 */ /* 0x000fc4000001ff00 */
[----:B------:R-:W-:Y:S02]  /*4940*/  CS2R R110, SRZ ;  /* 0x00000000006e7805 */ /* 0x000fe4000001ff00 */
[----:B------:R-:W-:Y:S01]  /*4950*/  CS2R R30, SRZ ;  /* 0x00000000001e7805 */ /* 0x000fe2000001ff00 */
[----:B------:R-:W-:Y:S01]  /*4960*/  UISETP.LT.AND UP0, UPT, URZ, UR4, UPT ;  /* 0x000000043f00728c */ /* 0x000fe2000bf01270 */
[----:B--2---:R-:W-:Y:S01]  /*4970*/  CS2R R14, SRZ ;  /* 0x00000000000e7805 */ /* 0x004fe2000001ff00 */
[----:B------:R-:W-:Y:S01]  /*4980*/  IMAD.MOV.U32 R3, RZ, RZ, RZ ;  /* 0x000000ffff037224 */ /* 0x000fe200078e00ff */
[----:B------:R-:W-:Y:S01]  /*4990*/  CS2R R76, SRZ ;  /* 0x00000000004c7805 */ /* 0x000fe2000001ff00 */
[----:B------:R-:W-:Y:S01]  /*49a0*/  USEL UR41, URZ, UR4, !UP0 ;  /* 0x000000043f297287 */ /* 0x000fe2000c000000 */
[----:B------:R-:W-:Y:S02]  /*49b0*/  CS2R R8, SRZ ;  /* 0x0000000000087805 */ /* 0x000fe4000001ff00 */
[----:B------:R-:W-:-:S02]  /*49c0*/  CS2R R102, SRZ ;  /* 0x0000000000667805 */ /* 0x000fc4000001ff00 */
[----:B------:R-:W-:Y:S02]  /*49d0*/  CS2R R34, SRZ ;  /* 0x0000000000227805 */ /* 0x000fe4000001ff00 */
[----:B------:R-:W-:Y:S02]  /*49e0*/  CS2R R28, SRZ ;  /* 0x00000000001c7805 */ /* 0x000fe4000001ff00 */
[----:B------:R-:W-:Y:S02]  /*49f0*/  CS2R R96, SRZ ;  /* 0x0000000000607805 */ /* 0x000fe4000001ff00 */
[----:B------:R-:W-:Y:S02]  /*4a00*/  ISETP.GT.AND P1, PT, R104, UR41, PT ;  /* 0x0000002968007c0c */ /* 0x000fe4000bf24270 */
        /* <DEDUP_REMOVED lines=14> */
[----:B------:R-:W-:Y:S01]  /*4af0*/  CS2R R70, SRZ ;  /* 0x0000000000467805 */ /* 0x000fe2000001ff00 */
[----:B------:R-:W-:Y:S01]  /*4b00*/  IMAD.MOV.U32 R58, RZ, RZ, RZ ;  /* 0x000000ffff3a7224 */ /* 0x000fe200078e00ff */
        /* <DEDUP_REMOVED lines=17> */
[----:B------:R-:W-:Y:S01]  /*4c20*/  IMAD.MOV.U32 R130, RZ, RZ, RZ ;  /* 0x000000ffff827224 */ /* 0x000fe200078e00ff */
[----:B------:R-:W-:Y:S01]  /*4c30*/  CS2R R24, SRZ ;  /* 0x0000000000187805 */ /* 0x000fe2000001ff00 */
[----:B------:R-:W-:Y:S02]  /*4c40*/  IMAD.MOV.U32 R132, RZ, RZ, RZ ;  /* 0x000000ffff847224 */ /* 0x000fe400078e00ff */
[----:B------:R-:W-:Y:S01]  /*4c50*/  IMAD.MOV.U32 R11, RZ, RZ, RZ ;  /* 0x000000ffff0b7224 */ /* 0x000fe200078e00ff */
[----:B------:R-:W-:Y:S06]  /*4c60*/  @!P1 BRA `(.L_x_1375) ;  /* 0x0000018c00089947 */ /* 0x000fec0003800000 */
[----:B------:R-:W2:Y:S01]  /*4c70*/  LDL R6, [R1+0x2ec] ;  /* 0x0002ec0001067983 */ /* 0x000ea20000100800 */
[----:B------:R-:W-:-:S06]  /*4c80*/  ULOP3.LUT UP0, URZ, UR48, 0x9f, URZ, 0xc0, !UPT ;  /* 0x0000009f303f7892 */ /* 0x000fcc000f80c03f */
[----:B------:R-:W-:Y:S01]  /*4c90*/  PLOP3.LUT P0, PT, PT, PT, UP0, 0x80, 0x0 ;  /* 0x000000000000781c */ /* 0x000fe20003f0f008 */
[----:B--2---:R-:W0:Y:S02]  /*4ca0*/  SHFL.IDX PT, R0, R6, RZ, 0x1f ;  /* 0x00001fff06007589 */ /* 0x004e2400000e0000 */
        /* <DEDUP_REMOVED lines=24> */
.L_x_1376:
[----:B------:R-:W-:Y:S02]  /*4e30*/  ULDC UR4, c[0x0][0x3d4] ;  /* 0x0000f50000047ab9 */ /* 0x000fe40000000800 */
[----:B------:R-:W-:-:S13]  /*4e40*/  ISETP.LT.AND P0, PT, RZ, UR4, PT ;  /* 0x00000004ff007c0c */ /* 0x000fda000bf01270 */
[----:B------:R-:W-:Y:S05]  /*4e50*/  @P0 BRA `(.L_x_1377) ;  /* 0x0000000000400947 */ /* 0x000fea0003800000 */
[----:B------:R-:W-:Y:S01]  /*4e60*/  ULEA.HI UR4, UR47, UR47, URZ, 0x1 ;  /* 0x0000002f2f047291 */ /* 0x000fe2000f8f083f */
[----:B------:R-:W-:-:S03]  /*4e70*/  IMAD.U32 R3, RZ, RZ, UR38 ;  /* 0x00000026ff037e24 */ /* 0x000fc6000f8e00ff */
[----:B------:R-:W-:-:S04]  /*4e80*/  ULOP3.LUT UR4, UR4, 0xfffffffe, URZ, 0xc0, !UPT ;  /* 0xfffffffe04047892 */ /* 0x000fc8000f8ec03f */
[----:B------:R-:W-:-:S06]  /*4e90*/  UIADD3 UR4, UR47, -UR4, URZ ;  /* 0x800000042f047290 */ /* 0x000fcc000fffe03f */
[----:B------:R-:W-:-:S05]  /*4ea0*/  IMAD.U32 R0, RZ, RZ, UR4 ;  /* 0x00000004ff007e24 */ /* 0x000fca000f8e00ff */
[----:B------:R-:W-:-:S04]  /*4eb0*/  SHF.L.U32 R0, R0, 0x1f, RZ ;  /* 0x0000001f00007819 */ /* 0x000fc800000006ff */
[----:B------:R0:W1:Y:S03]  /*4ec0*/  SYNCS.PHASECHK.TRANS64.TRYWAIT P0, [R3+URZ+0x33400], R0 ;  /* 0x03340000030075a7 */ /* 0x000066000800017f */
[----:B-1----:R-:W-:Y:S05]  /*4ed0*/  @!P0 NANOSLEEP.SYNCS 0x989680 ;  /* 0x009896800000895d */ /* 0x002fea0003900000 */
[----:B------:R-:W1:Y:S02]  /*4ee0*/  @!P0 SYNCS.PHASECHK.TRANS64 P0, [R3+URZ+0x33400], R0 ;  /* 0x03340000030085a7 */ /* 0x000e64000800007f */
[----:B-1----:R-:W-:Y:S05]  /*4ef0*/  @P0 BRA `(.L_x_1378) ;  /* 0x0000007000180947 */ /* 0x002fea0003800000 */
.L_x_1379:
[----:B0-----:R-:W-:-:S04]  /*4f00*/  IMAD.U32 R3, RZ, RZ, UR38 ;  /* 0x00000026ff037e24 */ /* 0x001fc8000f8e00ff */
[----:B------:R0:W1:Y:S03]  /*4f10*/  SYNCS.PHASECHK.TRANS64.TRYWAIT P0, [R3+URZ+0x33400], R0 ;  /* 0x03340000030075a7 */ /* 0x000066000800017f */
[----:B-1----:R-:W-:Y:S05]  /*4f20*/  @!P0 NANOSLEEP.SYNCS 0x989680 ;  /* 0x009896800000895d */ /* 0x002fea0003900000 */
[----:B------:R-:W1:Y:S02]  /*4f30*/  @!P0 SYNCS.PHASECHK.TRANS64 P0, [R3+URZ+0x33400], R0 ;  /* 0x03340000030085a7 */ /* 0x000e64000800007f */
[----:B-1----:R-:W-:Y:S05]  /*4f40*/  @!P0 BRA `(.L_x_1379) ;  /* 0xfffffffc00ec8947 */ /* 0x002fea000383ffff */
[----:B------:R-:W-:Y:S05]  /*4f50*/  BRA `(.L_x_1378) ;  /* 0x0000007000007947 */ /* 0x000fea0003800000 */
.L_x_1377:
[----:B------:R-:W-:Y:S01]  /*4f60*/  ULOP3.LUT UP0, URZ, UR48, 0x1bf, URZ, 0xc0, !UPT ;  /* 0x000001bf303f7892 */ /* 0x000fe2000f80c03f */
[----:B------:R-:W-:Y:S01]  /*4f70*/  SHF.R.S32.HI R57, RZ, 0x1f, R48 ;  /* 0x0000001fff397819 */ /* 0x000fe20000011430 */
[----:B------:R-:W-:Y:S01]  /*4f80*/  USHF.R.S32.HI UR4, URZ, 0x1f, UR51 ;  /* 0x0000001f3f047899 */ /* 0x000fe20008011433 */
[----:B------:R-:W-:Y:S01]  /*4f90*/  ULDC.64 UR6, c[0x0][0x3d8] ;  /* 0x0000f60000067ab9 */ /* 0x000fe20000000a00 */
[----:B------:R-:W-:Y:S02]  /*4fa0*/  ULDC.64 UR8, c[0x0][0x3e8] ;  /* 0x0000fa0000087ab9 */ /* 0x000fe40000000a00 */
[----:B------:R-:W-:Y:S01]  /*4fb0*/  PLOP3.LUT P0, PT, PT, PT, UP0, 0x80, 0x0 ;  /* 0x000000000000781c */ /* 0x000fe20003f0f008 */
[----:B------:R-:W-:Y:S02]  /*4fc0*/  UIMAD UR5, UR4, UR6, URZ ;  /* 0x00000006040572a4 */ /* 0x000fe4000f8e023f */
[----:B------:R-:W-:Y:S01]  /*4fd0*/  IMAD.U32 R54, RZ, RZ, UR6 ;  /* 0x00000006ff367e24 */ /* 0x000fe2000f8e00ff */
[----:B------:R-:W-:-:S02]  /*4fe0*/  UIMAD UR4, UR4, UR8, URZ ;  /* 0x00000008040472a4 */ /* 0x000fc4000f8e023f */
[----:B------:R-:W-:Y:S01]  /*4ff0*/  IMAD.U32 R44, RZ, RZ, UR8 ;  /* 0x00000008ff2c7e24 */ /* 0x000fe2000f8e00ff */
[----:B------:R-:W-:Y:S02]  /*5000*/  UIMAD UR5, UR51, UR7, UR5 ;  /* 0x00000007330572a4 */ /* 0x000fe4000f8e0205 */
[----:B------:R-:W-:Y:S01]  /*5010*/  IMAD.WIDE.U32 R54, R54, UR51, RZ ;  /* 0x0000003336367c25 */ /* 0x000fe2000f8e00ff */
[----:B------:R-:W-:-:S03]  /*5020*/  UIMAD UR4, UR51, UR9, UR4 ;  /* 0x00000009330472a4 */ /* 0x000fc6000f8e0204 */
[----:B------:R-:W-:-:S04]  /*5030*/  IMAD.WIDE.U32 R44, R44, UR51, RZ ;  /* 0x000000332c2c7c25 */ /* 0x000fc8000f8e00ff */
[----:B------:R-:W-:Y:S02]  /*5040*/  VIADD R51, R55, UR5 ;  /* 0x0000000537337c36 */ /* 0x000fe40008000000 */
[----:B------:R-:W-:Y:S01]  /*5050*/  VIADD R53, R45, UR4 ;  /* 0x000000042d357c36 */ /* 0x000fe20008000000 */
        /* <DEDUP_REMOVED lines=17> */
.L_x_1380:
[----:B------:R-:W0:Y:S01]  /*5170*/  LDC.64 R6, c[0x0][0x3d8] ;  /* 0x0000f600ff067b82 */ /* 0x000e220000000a00 */
[----:B------:R-:W-:Y:S01]  /*5180*/  SHF.R.S32.HI R3, RZ, 0x1f, R225 ;  /* 0x0000001fff037819 */ /* 0x000fe200000114e1 */
[----:B------:R-:W-:Y:S01]  /*5190*/  ULDC.U8 UR4, c[0x0][0x3f0] ;  /* 0x0000fc0000047ab9 */ /* 0x000fe20000000000 */
[----:B------:R-:W-:Y:S01]  /*51a0*/  BSSY B0, `(.L_x_1381) ;  /* 0x00006d3000007945 */ /* 0x000fe20003800000 */
[----:B------:R-:W-:Y:S02]  /*51b0*/  ISETP.NE.AND P0, PT, RZ, UR4, PT ;  /* 0x00000004ff007c0c */ /* 0x000fe4000bf05270 */
[----:B------:R-:W-:Y:S02]  /*51c0*/  SHF.R.S32.HI R65, RZ, 0x1f, R18 ;  /* 0x0000001fff417819 */ /* 0x000fe40000011412 */
[----:B------:R-:W1:Y:S01]  /*51d0*/  LDC.64 R4, c[0x0][0x3e8] ;  /* 0x0000fa00ff047b82 */ /* 0x000e620000000a00 */
[-C--:B0-----:R-:W-:Y:S02]  /*51e0*/  IMAD R0, R3, R6.reuse, RZ ;  /* 0x0000000603007224 */ /* 0x081fe400078e02ff */
[----:B------:R-:W-:-:S04]  /*51f0*/  IMAD.WIDE.U32 R8, R225, R6, RZ ;  /* 0x00000006e1087225 */ /* 0x000fc800078e00ff */
[----:B------:R-:W-:Y:S02]  /*5200*/  IMAD.SHL.U32 R61, R8, 0x80, RZ ;  /* 0x00000080083d7824 */ /* 0x000fe400078e00ff */
[-C--:B-1----:R-:W-:Y:S02]  /*5210*/  IMAD R12, R3, R4.reuse, RZ ;  /* 0x00000004030c7224 */ /* 0x082fe400078e02ff */
[C---:B------:R-:W-:Y:S02]  /*5220*/  IMAD R3, R225.reuse, R7, R0 ;  /* 0x00000007e1037224 */ /* 0x040fe400078e0200 */
[----:B------:R-:W-:-:S04]  /*5230*/  IMAD.WIDE.U32 R10, R225, R4, RZ ;  /* 0x00000004e10a7225 */ /* 0x000fc800078e00ff */
[----:B------:R-:W-:Y:S02]  /*5240*/  IMAD R13, R225, R5, R12 ;  /* 0x00000005e10d7224 */ /* 0x000fe400078e020c */
[----:B------:R-:W-:Y:S02]  /*5250*/  IMAD.IADD R9, R9, 0x1, R3 ;  /* 0x0000000109097824 */ /* 0x000fe400078e0203 */
[----:B------:R-:W-:Y:S02]  /*5260*/  IMAD R0, R225, -0x80, R23 ;  /* 0xffffff80e1007824 */ /* 0x000fe400078e0217 */
[----:B------:R-:W-:Y:S01]  /*5270*/  IMAD.IADD R3, R11, 0x1, R13 ;  /* 0x000000010b037824 */ /* 0x000fe200078e020d */
[----:B------:R-:W-:Y:S01]  /*5280*/  SHF.L.U64.HI R60, R8, 0x7, R9 ;  /* 0x00000007083c7819 */ /* 0x000fe20000010209 */
[----:B------:R-:W-:Y:S01]  /*5290*/  IMAD.SHL.U32 R63, R10, 0x80, RZ ;  /* 0x000000800a3f7824 */ /* 0x000fe200078e00ff */
[----:B------:R-:W-:Y:S02]  /*52a0*/  VIMNMX R9, R0, 0x80, PT ;  /* 0x0000008000097848 */ /* 0x000fe40003fe0100 */
[----:B------:R-:W-:Y:S01]  /*52b0*/  SHF.L.U64.HI R62, R10, 0x7, R3 ;  /* 0x000000070a3e7819 */ /* 0x000fe20000010203 */
[----:B------:R-:W-:Y:S06]  /*52c0*/  @!P0 BRA `(.L_x_1382) ;  /* 0x0000003400888947 */ /* 0x000fec0003800000 */
[----:B------:R-:W0:Y:S01]  /*52d0*/  LDC R0, c[0x0][0x428] ;  /* 0x00010a00ff007b82 */ /* 0x000e220000000800 */
[----:B------:R-:W-:Y:S01]  /*52e0*/  ISETP.GE.AND P0, PT, R18, R9, PT ;  /* 0x000000091200720c */ /* 0x000fe20003f06270 */
[----:B------:R-:W-:Y:S01]  /*52f0*/  IMAD R3, R225, 0x80, R18 ;  /* 0x00000080e1037824 */ /* 0x000fe200078e0212 */
[----:B------:R-:W-:Y:S01]  /*5300*/  BSSY B1, `(.L_x_1383) ;  /* 0x0000050000017945 */ /* 0x000fe20003800000 */
        /* <DEDUP_REMOVED lines=11> */
[----:B------:R-:W-:Y:S01]  /*53c0*/  CS2R R40, SRZ ;  /* 0x0000000000287805 */ /* 0x000fe2000001ff00 */
[----:B------:R-:W-:Y:S02]  /*53d0*/  IMAD.MOV.U32 R10, RZ, RZ, R54 ;  /* 0x000000ffff0a7224 */ /* 0x000fe400078e0036 */
[----:B------:R-:W-:Y:S02]  /*53e0*/  IMAD.MOV.U32 R14, RZ, RZ, R44 ;  /* 0x000000ffff0e7224 */ /* 0x000fe400078e002c */
[----:B------:R-:W-:Y:S01]  /*53f0*/  IMAD.MOV.U32 R15, RZ, RZ, R53 ;  /* 0x000000ffff0f7224 */ /* 0x000fe200078e0035 */
[----:B0-----:R-:W-:-:S13]  /*5400*/  ISETP.NE.AND P1, PT, R0, 0x1, PT ;  /* 0x000000010000780c */ /* 0x001fda0003f25270 */
[----:B------:R-:W0:Y:S08]  /*5410*/  @P1 LDC R0, c[0x0][0x42c] ;  /* 0x00010b00ff001b82 */ /* 0x000e300000000800 */
[----:B------:R-:W1:Y:S01]  /*5420*/  @P1 LDC R11, c[0x0][0x430] ;  /* 0x00010c00ff0b1b82 */ /* 0x000e620000000800 */
[----:B0-----:R-:W-:-:S05]  /*5430*/  @P1 IMAD.HI.U32 R0, R3, R0, RZ ;  /* 0x0000000003001227 */ /* 0x001fca00078e00ff */
[----:B-1----:R-:W-:Y:S01]  /*5440*/  @P1 SHF.R.U32.HI R3, RZ, R11, R0 ;  /* 0x0000000bff031219 */ /* 0x002fe20000011600 */
[----:B------:R-:W-:-:S03]  /*5450*/  IMAD.MOV.U32 R11, RZ, RZ, R51 ;  /* 0x000000ffff0b7224 */ /* 0x000fc600078e0033 */
[----:B------:R-:W-:Y:S01]  /*5460*/  SHF.R.S32.HI R19, RZ, 0x1f, R3 ;  /* 0x0000001fff137819 */ /* 0x000fe20000011403 */
[----:B------:R-:W-:Y:S06]  /*5470*/  @P0 BRA `(.L_x_1384) ;  /* 0x0000000000e00947 */ /* 0x000fec0003800000 */
[C---:B------:R-:W-:Y:S01]  /*5480*/  IMAD R0, R65.reuse, R6, RZ ;  /* 0x0000000641007224 */ /* 0x040fe200078e02ff */
[----:B------:R-:W-:Y:S01]  /*5490*/  ULDC UR8, c[0x0][0x3d4] ;  /* 0x0000f50000087ab9 */ /* 0x000fe20000000800 */
[----:B------:R-:W-:Y:S01]  /*54a0*/  IMAD.MOV.U32 R8, RZ, RZ, R48 ;  /* 0x000000ffff087224 */ /* 0x000fe200078e0030 */
[----:B------:R-:W-:Y:S01]  /*54b0*/  ULDC.64 UR4, c[0x0][0x3c8] ;  /* 0x0000f20000047ab9 */ /* 0x000fe20000000a00 */
[----:B------:R-:W-:Y:S01]  /*54c0*/  IMAD.MOV.U32 R9, RZ, RZ, R57 ;  /* 0x000000ffff097224 */ /* 0x000fe200078e0039 */
[----:B------:R-:W-:Y:S01]  /*54d0*/  ULDC.64 UR6, c[0x0][0x3e0] ;  /* 0x0000f80000067ab9 */ /* 0x000fe20000000a00 */
[----:B------:R-:W-:Y:S01]  /*54e0*/  IMAD R65, R65, R4, RZ ;  /* 0x0000000441417224 */ /* 0x000fe200078e02ff */
[----:B------:R-:W-:Y:S01]  /*54f0*/  CS2R R42, SRZ ;  /* 0x00000000002a7805 */ /* 0x000fe2000001ff00 */
[----:B------:R-:W-:Y:S01]  /*5500*/  IMAD.WIDE.U32 R12, R18, R6, R8 ;  /* 0x00000006120c7225 */ /* 0x000fe200078e0008 */
[----:B------:R-:W-:-:S03]  /*5510*/  CS2R R40, SRZ ;  /* 0x0000000000287805 */ /* 0x000fc6000001ff00 */
[----:B------:R-:W-:Y:S01]  /*5520*/  IMAD.WIDE.U32 R8, R18, R4, R8 ;  /* 0x0000000412087225 */ /* 0x000fe200078e0008 */
[----:B------:R-:W-:-:S03]  /*5530*/  IADD3 R12, P2, P5, R61, R54, R12 ;  /* 0x000000363d0c7210 */ /* 0x000fc60007d5e00c */
[C---:B------:R-:W-:Y:S01]  /*5540*/  IMAD R65, R18.reuse, R5, R65 ;  /* 0x0000000512417224 */ /* 0x040fe200078e0241 */
[----:B------:R-:W-:Y:S01]  /*5550*/  IADD3 R44, P3, P4, R63, R44, R8 ;  /* 0x0000002c3f2c7210 */ /* 0x000fe20007c7e008 */
[----:B------:R-:W-:Y:S02]  /*5560*/  IMAD R21, R18, R7, R0 ;  /* 0x0000000712157224 */ /* 0x000fe400078e0200 */
[----:B------:R-:W-:Y:S02]  /*5570*/  IMAD.IADD R0, R9, 0x1, R65 ;  /* 0x0000000109007824 */ /* 0x000fe400078e0241 */
[----:B------:R-:W-:Y:S02]  /*5580*/  VIADD R8, R48, 0x10 ;  /* 0x0000001030087836 */ /* 0x000fe40000000000 */
[----:B------:R-:W-:Y:S01]  /*5590*/  IMAD.IADD R21, R13, 0x1, R21 ;  /* 0x000000010d157824 */ /* 0x000fe200078e0215 */
[----:B------:R-:W-:Y:S01]  /*55a0*/  IADD3.X R0, R62, R53, R0, P3, P4 ;  /* 0x000000353e007210 */ /* 0x000fe20001fe8400 */
[C---:B------:R-:W-:Y:S01]  /*55b0*/  VIADD R13, R48.reuse, 0x20 ;  /* 0x00000020300d7836 */ /* 0x040fe20000000000 */
[C---:B------:R-:W-:Y:S01]  /*55c0*/  ISETP.GE.AND P3, PT, R48.reuse, UR8, PT ;  /* 0x0000000830007c0c */ /* 0x040fe2000bf66270 */
[----:B------:R-:W-:Y:S01]  /*55d0*/  VIADD R9, R48, 0x30 ;  /* 0x0000003030097836 */ /* 0x000fe20000000000 */
[----:B------:R-:W-:Y:S01]  /*55e0*/  ISETP.GE.AND P1, PT, R8, UR8, PT ;  /* 0x0000000808007c0c */ /* 0x000fe2000bf26270 */
[----:B------:R-:W-:Y:S01]  /*55f0*/  VIADD R20, R48, 0x40 ;  /* 0x0000004030147836 */ /* 0x000fe20000000000 */
[----:B------:R-:W-:-:S02]  /*5600*/  IADD3.X R8, R60, R51, R21, P2, P5 ;  /* 0x000000333c087210 */ /* 0x000fc400017ea415 */
[----:B------:R-:W-:Y:S02]  /*5610*/  IADD3 R12, P4, R12, UR4, RZ ;  /* 0x000000040c0c7c10 */ /* 0x000fe4000ff9e0ff */
[----:B------:R-:W-:Y:S02]  /*5620*/  IADD3 R44, P5, R44, UR6, RZ ;  /* 0x000000062c2c7c10 */ /* 0x000fe4000ffbe0ff */
[----:B------:R-:W-:Y:S02]  /*5630*/  ISETP.GE.AND P2, PT, R13, UR8, PT ;  /* 0x000000080d007c0c */ /* 0x000fe4000bf46270 */
[----:B------:R-:W-:Y:S02]  /*5640*/  IADD3.X R13, R8, UR5, RZ, P4, !PT ;  /* 0x00000005080d7c10 */ /* 0x000fe4000a7fe4ff */
[----:B------:R-:W-:Y:S01]  /*5650*/  IADD3.X R45, R0, UR7, RZ, P5, !PT ;  /* 0x00000007002d7c10 */ /* 0x000fe2000affe4ff */
[----:B------:R-:W-:Y:S01]  /*5660*/  VIADD R0, R48, 0x50 ;  /* 0x0000005030007836 */ /* 0x000fe20000000000 */
[----:B------:R-:W-:Y:S01]  /*5670*/  ISETP.GE.AND P4, PT, R9, UR8, PT ;  /* 0x0000000809007c0c */ /* 0x000fe2000bf86270 */
        /* <DEDUP_REMOVED lines=24> */
.L_x_1384:
[----:B------:R-:W-:Y:S05]  /*5800*/  BSYNC B1 ;  /* 0x0000000000017941 */ /* 0x000fea0003800000 */
.L_x_1383:
[-C--:B------:R-:W-:Y:S01]  /*5810*/  IMAD R0, R19, R6.reuse, RZ ;  /* 0x0000000613007224 */ /* 0x080fe200078e02ff */
[----:B------:R-:W-:Y:S01]  /*5820*/  ULDC.64 UR4, c[0x0][0x3c8] ;  /* 0x0000f20000047ab9 */ /* 0x000fe20000000a00 */
[----:B------:R-:W-:Y:S01]  /*5830*/  IMAD.WIDE.U32 R10, R3, R6, R10 ;  /* 0x00000006030a7225 */ /* 0x000fe200078e000a */
[----:B------:R-:W-:-:S03]  /*5840*/  ULDC.64 UR6, c[0x0][0x3e0] ;  /* 0x0000f80000067ab9 */ /* 0x000fc60000000a00 */
[----:B------:R-:W-:-:S04]  /*5850*/  IMAD.WIDE.U32 R14, R3, R4, R14 ;  /* 0x00000004030e7225 */ /* 0x000fc800078e000e */
[----:B------:R-:W-:Y:S01]  /*5860*/  IMAD R6, R19, R4, RZ ;  /* 0x0000000413067224 */ /* 0x000fe200078e02ff */
[----:B------:R-:W-:Y:S01]  /*5870*/  IADD3 R4, P1, R10, UR4, RZ ;  /* 0x000000040a047c10 */ /* 0x000fe2000ff3e0ff */
[C---:B0-----:R-:W-:Y:S01]  /*5880*/  IMAD R13, R3.reuse, R7, R0 ;  /* 0x00000007030d7224 */ /* 0x041fe200078e0200 */
[----:B------:R-:W-:Y:S01]  /*5890*/  IADD3 R0, P2, R14, UR6, RZ ;  /* 0x000000060e007c10 */ /* 0x000fe2000ff5e0ff */
[----:B------:R-:W-:Y:S01]  /*58a0*/  IMAD R3, R3, R5, R6 ;  /* 0x0000000503037224 */ /* 0x000fe200078e0206 */
[----:B------:R-:W-:Y:S02]  /*58b0*/  UMOV UR4, 0xffffffff ;  /* 0xffffffff00047882 */ /* 0x000fe40000000000 */
[----:B------:R-:W-:Y:S02]  /*58c0*/  IADD3.X R13, R11, UR5, R13, P1, !PT ;  /* 0x000000050b0d7c10 */ /* 0x000fe40008ffe40d */
[----:B------:R-:W-:Y:S01]  /*58d0*/  IADD3.X R3, R15, UR7, R3, P2, !PT ;  /* 0x000000070f037c10 */ /* 0x000fe200097fe403 */
[----:B------:R-:W-:Y:S06]  /*58e0*/  BRA.DIV UR4, `(.L_x_1385) ;  /* 0x0000022604287947 */ /* 0x000fec000b800000 */
.L_x_1659:
[----:B------:R-:W-:-:S03]  /*58f0*/  UMOV UR4, 0xffffffff ;  /* 0xffffffff00047882 */ /* 0x000fc60000000000 */
[----:B------:R-:W-:Y:S05]  /*5900*/  BRA.DIV UR4, `(.L_x_1386) ;  /* 0x00000226043c7947 */ /* 0x000fea000b800000 */
.L_x_1662:
[----:B------:R-:W-:-:S03]  /*5910*/  UMOV UR4, 0xffffffff ;  /* 0xffffffff00047882 */ /* 0x000fc60000000000 */
[----:B------:R-:W-:Y:S05]  /*5920*/  BRA.DIV UR4, `(.L_x_1387) ;  /* 0x00000226045c7947 */ /* 0x000fea000b800000 */
.L_x_1665:
[----:B------:R-:W-:-:S03]  /*5930*/  UMOV UR4, 0xffffffff ;  /* 0xffffffff00047882 */ /* 0x000fc60000000000 */
[----:B------:R-:W-:Y:S05]  /*5940*/  BRA.DIV UR4, `(.L_x_1388) ;  /* 0x00000226047c7947 */ /* 0x000fea000b800000 */
.L_x_1668:
[----:B------:R-:W-:-:S04]  /*5950*/  ULEA.HI UR4, UR47, UR47, URZ, 0x1 ;  /* 0x0000002f2f047291 */ /* 0x000fc8000f8f083f */
[----:B------:R-:W-:-:S04]  /*5960*/  ULOP3.LUT UR4, UR4, 0xfffffffe, URZ, 0xc0, !UPT ;  /* 0xfffffffe04047892 */ /* 0x000fc8000f8ec03f */
[----:B------:R-:W-:-:S06]  /*5970*/  UIADD3 UR4, UR47, -UR4, URZ ;  /* 0x800000042f047290 */ /* 0x000fcc000fffe03f */
[----:B------:R-:W-:-:S05]  /*5980*/  IMAD.U32 R0, RZ, RZ, UR4 ;  /* 0x00000004ff007e24 */ /* 0x000fca000f8e00ff */
[----:B------:R-:W-:-:S04]  /*5990*/  SHF.L.U32 R0, R0, 0x1f, RZ ;  /* 0x0000001f00007819 */ /* 0x000fc800000006ff */
[----:B------:R-:W0:Y:S02]  /*59a0*/  SYNCS.PHASECHK.TRANS64.TRYWAIT P1, [UR38+0x33400], R0 ;  /* 0x03340000ff0075a7 */ /* 0x000e240008020166 */
[----:B0-----:R-:W-:Y:S05]  /*59b0*/  @!P1 BRA `(.L_x_1389) ;  /* 0x0000022400889947 */ /* 0x001fea0003800000 */
.L_x_1669:
[----:B------:R-:W-:Y:S05]  /*59c0*/  @P0 BRA `(.L_x_1390) ;  /* 0x0000006400400947 */ /* 0x000fea0003800000 */
[----:B------:R-:W2:Y:S01]  /*59d0*/  LDL R5, [R1+0x2d8] ;  /* 0x0002d80001057983 */ /* 0x000ea20000100800 */
[----:B0-----:R-:W0:Y:S01]  /*59e0*/  LDC R3, c[0x0][0x3d4] ;  /* 0x0000f500ff037b82 */ /* 0x001e220000000800 */
[C---:B------:R-:W-:Y:S01]  /*59f0*/  VIADD R0, R48.reuse, 0x10 ;  /* 0x0000001030007836 */ /* 0x040fe20000000000 */
[----:B------:R-:W-:Y:S01]  /*5a00*/  BSSY B1, `(.L_x_1391) ;  /* 0x0000085000017945 */ /* 0x000fe20003800000 */
[C---:B------:R-:W-:Y:S02]  /*5a10*/  VIADD R4, R48.reuse, 0x20 ;  /* 0x0000002030047836 */ /* 0x040fe40000000000 */
[C---:B------:R-:W-:Y:S02]  /*5a20*/  VIADD R6, R48.reuse, 0x30 ;  /* 0x0000003030067836 */ /* 0x040fe40000000000 */
[----:B------:R-:W-:Y:S01]  /*5a30*/  VIADD R49, R49, UR38 ;  /* 0x0000002631317c36 */ /* 0x000fe20008000000 */
[-C--:B0-----:R-:W-:Y:S02]  /*5a40*/  ISETP.GE.AND P6, PT, R48, R3.reuse, PT ;  /* 0x000000033000720c */ /* 0x081fe40003fc6270 */
[-C--:B------:R-:W-:Y:S01]  /*5a50*/  ISETP.GE.AND P0, PT, R0, R3.reuse, PT ;  /* 0x000000030000720c */ /* 0x080fe20003f06270 */
[----:B------:R-:W-:Y:S01]  /*5a60*/  VIADD R0, R48, 0x40 ;  /* 0x0000004030007836 */ /* 0x000fe20000000000 */
[-C--:B------:R-:W-:Y:S01]  /*5a70*/  ISETP.GE.AND P1, PT, R4, R3.reuse, PT ;  /* 0x000000030400720c */ /* 0x080fe20003f26270 */
[----:B------:R-:W-:Y:S01]  /*5a80*/  VIADD R48, R48, 0x50 ;  /* 0x0000005030307836 */ /* 0x000fe20000000000 */
[----:B------:R-:W-:-:S02]  /*5a90*/  ISETP.GE.AND P2, PT, R6, R3, PT ;  /* 0x000000030600720c */ /* 0x000fc40003f46270 */
[-C--:B------:R-:W-:Y:S01]  /*5aa0*/  ISETP.GE.AND P3, PT, R0, R3.reuse, PT ;  /* 0x000000030000720c */ /* 0x080fe20003f66270 */
[----:B------:R-:W-:Y:S01]  /*5ab0*/  VIADD R0, R49, 0x20 ;  /* 0x0000002031007836 */ /* 0x000fe20000000000 */
[----:B------:R-:W-:Y:S02]  /*5ac0*/  ISETP.GE.AND P4, PT, R48, R3, PT ;  /* 0x000000033000720c */ /* 0x000fe40003f86270 */
[----:B--2---:R-:W-:Y:S01]  /*5ad0*/  LOP3.LUT P5, RZ, R5, 0x2, RZ, 0xc0, !PT ;  /* 0x0000000205ff7812 */ /* 0x004fe200078ac0ff */
[----:B------:R-:W-:-:S12]  /*5ae0*/  @P6 BRA `(.L_x_1392) ;  /* 0x0000000400d86947 */ /* 0x000fd80003800000 */
[----:B------:R-:W0:Y:S01]  /*5af0*/  LDS.128 R4, [R49+0x1e200] ;  /* 0x01e2000031047984 */ /* 0x000e220000000c00 */
[----:B-----5:R-:W-:Y:S02]  /*5b00*/  SHF.R.U32.HI R3, RZ, 0x8, R42 ;  /* 0x00000008ff037819 */ /* 0x020fe4000001162a */
[----:B------:R-:W-:Y:S02]  /*5b10*/  SHF.R.U32.HI R11, RZ, 0x8, R43 ;  /* 0x00000008ff0b7819 */ /* 0x000fe4000001162b */
[----:B------:R-:W-:Y:S02]  /*5b20*/  LOP3.LUT R10, R42, 0xff, RZ, 0xc0, !PT ;  /* 0x000000ff2a0a7812 */ /* 0x000fe400078ec0ff */
[----:B------:R-:W-:Y:S02]  /*5b30*/  LOP3.LUT R3, R3, 0xff, RZ, 0xc0, !PT ;  /* 0x000000ff03037812 */ /* 0x000fe400078ec0ff */
[----:B------:R-:W-:Y:S02]  /*5b40*/  LOP3.LUT R12, R43, 0xff, RZ, 0xc0, !PT ;  /* 0x000000ff2b0c7812 */ /* 0x000fe400078ec0ff */
[----:B------:R-:W-:-:S02]  /*5b50*/  LOP3.LUT R11, R11, 0xff, RZ, 0xc0, !PT ;  /* 0x000000ff0b0b7812 */ /* 0x000fc400078ec0ff */
[----:B------:R-:W-:Y:S02]  /*5b60*/  PRMT R3, R3, 0x7604, R10 ;  /* 0x0000760403037816 */ /* 0x000fe4000000000a */
[----:B------:R-:W-:Y:S02]  /*5b70*/  SHF.R.U32.HI R44, RZ, 0x10, R43 ;  /* 0x00000010ff2c7819 */ /* 0x000fe4000001162b */
[--C-:B------:R-:W-:Y:S02]  /*5b80*/  SHF.R.U32.HI R14, RZ, 0x8, R41.reuse ;  /* 0x00000008ff0e7819 */ /* 0x100fe40000011629 */
[----:B------:R-:W-:Y:S02]  /*5b90*/  SHF.R.U32.HI R10, RZ, 0x8, R40 ;  /* 0x00000008ff0a7819 */ /* 0x000fe40000011628 */
[----:B------:R-:W-:Y:S02]  /*5ba0*/  SHF.R.U32.HI R19, RZ, 0x10, R41 ;  /* 0x00000010ff137819 */ /* 0x000fe40000011629 */
[----:B------:R-:W-:-:S02]  /*5bb0*/  PRMT R11, R11, 0x7604, R12 ;  /* 0x000076040b0b7816 */ /* 0x000fc4000000000c */
[----:B------:R-:W-:Y:S01]  /*5bc0*/  LOP3.LUT R15, R41, 0xff, RZ, 0xc0, !PT ;  /* 0x000000ff290f7812 */ /* 0x000fe200078ec0ff */
[----:B------:R-:W-:Y:S01]  /*5bd0*/  IMAD.U32 R19, R19, 0x10000, RZ ;  /* 0x0001000013137824 */ /* 0x000fe200078e00ff */
[----:B------:R-:W-:Y:S02]  /*5be0*/  LOP3.LUT R14, R14, 0xff, RZ, 0xc0, !PT ;  /* 0x000000ff0e0e7812 */ /* 0x000fe400078ec0ff */
[----:B------:R-:W-:Y:S01]  /*5bf0*/  LOP3.LUT R12, R10, 0xff, RZ, 0xc0, !PT ;  /* 0x000000ff0a0c7812 */ /* 0x000fe200078ec0ff */
[----:B------:R-:W-:Y:S01]  /*5c00*/  IMAD.U32 R10, R44, 0x10000, RZ ;  /* 0x000100002c0a7824 */ /* 0x000fe200078e00ff */
[----:B------:R-:W-:Y:S02]  /*5c10*/  LOP3.LUT R13, R40, 0xff, RZ, 0xc0, !PT ;  /* 0x000000ff280d7812 */ /* 0x000fe400078ec0ff */
[----:B------:R-:W-:Y:S02]  /*5c20*/  PRMT R14, R14, 0x7604, R15 ;  /* 0x000076040e0e7816 */ /* 0x000fe4000000000f */
        /* <DEDUP_REMOVED lines=8> */
[----:B------:R-:W-:Y:S02]  /*5cb0*/  LOP3.LUT R40, R15, 0xff000000, R40, 0xf8, !PT ;  /* 0xff0000000f287812 */ /* 0x000fe400078ef828 */
[----:B0-----:R-:W-:Y:S02]  /*5cc0*/  F2FP.F16.E4M3.UNPACK_B R3, R6.H1 ;  /* 0x00000006ff03723e */ /* 0x001fe400030006ff */
[----:B------:R-:W-:Y:S02]  /*5cd0*/  F2FP.F16.E4M3.UNPACK_B R43, R41 ;  /* 0x00000029ff2b723e */ /* 0x000fe400020006ff */
[----:B------:R-:W-:Y:S01]  /*5ce0*/  F2FP.F16.E4M3.UNPACK_B R15, R42 ;  /* 0x0000002aff0f723e */ /* 0x000fe200020006ff */
[----:B------:R-:W-:Y:S01]  /*5cf0*/  HADD2.F32 R10, -RZ, R3.H1_H1 ;  /* 0x30000003ff0a7230 */ /* 0x000fe20000004100 */
[----:B------:R-:W-:Y:S01]  /*5d00*/  F2FP.F16.E4M3.UNPACK_B R6, R6 ;  /* 0x00000006ff06723e */ /* 0x000fe200020006ff */
[----:B------:R-:W-:Y:S01]  /*5d10*/  HADD2.F32 R44, -RZ, R43.H1_H1 ;  /* 0x3000002bff2c7230 */ /* 0x000fe20000004100 */
[-C--:B------:R-:W-:Y:S01]  /*5d20*/  F2FP.F16.E4M3.UNPACK_B R12, R7.reuse ;  /* 0x00000007ff0c723e */ /* 0x080fe200020006ff */
[----:B------:R-:W-:Y:S01]  /*5d30*/  HADD2.F32 R19, -RZ, R15.H1_H1 ;  /* 0x3000000fff137230 */ /* 0x000fe20000004100 */
[----:B------:R-:W-:Y:S01]  /*5d40*/  F2FP.F16.E4M3.UNPACK_B R13, R7.H1 ;  /* 0x00000007ff0d723e */ /* 0x000fe200030006ff */
[----:B------:R-:W-:-:S02]  /*5d50*/  HADD2.F32 R11, -RZ, R3.H0_H0 ;  /* 0x20000003ff0b7230 */ /* 0x000fc40000004100 */
[CC--:B------:R-:W-:Y:S01]  /*5d60*/  FMUL.FTZ R46, R10.reuse, R44.reuse ;  /* 0x0000002c0a2e7220 */ /* 0x0c0fe20000410000 */
[----:B------:R-:W-:Y:S01]  /*5d70*/  F2FP.F16.E4M3.UNPACK_B R7, R5 ;  /* 0x00000005ff07723e */ /* 0x000fe200020006ff */
[----:B------:R-:W-:Y:S01]  /*5d80*/  FMUL.FTZ R45, R10, R19 ;  /* 0x000000130a2d7220 */ /* 0x000fe20000410000 */
[----:B------:R-:W-:Y:S01]  /*5d90*/  F2FP.F16.E4M3.UNPACK_B R10, R5.H1 ;  /* 0x00000005ff0a723e */ /* 0x000fe200030006ff */
[----:B------:R-:W-:Y:S02]  /*5da0*/  HADD2.F32 R43, -RZ, R43.H0_H0 ;  /* 0x2000002bff2b7230 */ /* 0x000fe40000004100 */
[C---:B------:R-:W-:Y:S01]  /*5db0*/  FFMA.FTZ R47, R11.reuse, R19, -R46 ;  /* 0x000000130b2f7223 */ /* 0x040fe2000001082e */
[--C-:B------:R-:W-:Y:S02]  /*5dc0*/  HADD2.F32 R5, -RZ, R6.reuse.H1_H1 ;  /* 0x30000006ff057230 */ /* 0x100fe40000004100 */
[----:B------:R-:W-:Y:S01]  /*5dd0*/  FFMA.FTZ R48, R11, R44, R45 ;  /* 0x0000002c0b307223 */ /* 0x000fe2000001002d */
[----:B------:R-:W-:Y:S01]  /*5de0*/  HADD2.F32 R15, -RZ, R15.H0_H0 ;  /* 0x2000000fff0f7230 */ /* 0x000fe20000004100 */
[----:B------:R-:W-:Y:S01]  /*5df0*/  F2FP.F16.E4M3.UNPACK_B R41, R41.H1 ;  /* 0x00000029ff29723e */ /* 0x000fe200030006ff */
[----:B------:R-:W-:Y:S01]  /*5e00*/  HADD2.F32 R6, -RZ, R6.H0_H0 ;  /* 0x20000006ff067230 */ /* 0x000fe20000004100 */
[----:B------:R-:W-:Y:S01]  /*5e10*/  F2FP.F16.E4M3.UNPACK_B R42, R42.H1 ;  /* 0x0000002aff2a723e */ /* 0x000fe200030006ff */
[C---:B------:R-:W-:Y:S01]  /*5e20*/  FMUL.FTZ R11, R5.reuse, R43 ;  /* 0x0000002b050b7220 */ /* 0x040fe20000410000 */
[----:B------:R-:W-:Y:S01]  /*5e30*/  FMUL.FTZ R44, R5, R15 ;  /* 0x0000000f052c7220 */ /* 0x000fe20000410000 */
[----:B------:R-:W-:Y:S01]  /*5e40*/  HADD2.F32 R5, -RZ, R12.H1_H1 ;  /* 0x3000000cff057230 */ /* 0x000fe20000004100 */
[----:B------:R-:W-:Y:S01]  /*5e50*/  F2FP.F16.E4M3.UNPACK_B R3, R4 ;  /* 0x00000004ff03723e */ /* 0x000fe200020006ff */
        /* <DEDUP_REMOVED lines=13> */
[CC--:B------:R-:W-:Y:S01]  /*5f30*/  FMUL.FTZ R44, R6.reuse, R41.reuse ;  /* 0x00000029062c7220 */ /* 0x0c0fe20000410000 */
[----:B------:R-:W-:Y:S01]  /*5f40*/  F2FP.F16.E4M3.UNPACK_B R5, R40 ;  /* 0x00000028ff05723e */ /* 0x000fe200020006ff */
[----:B------:R-:W-:Y:S01]  /*5f50*/  FMUL.FTZ R12, R6, R42 ;  /* 0x0000002a060c7220 */ /* 0x000fe20000410000 */
        /* <DEDUP_REMOVED lines=8> */
[--C-:B------:R-:W-:Y:S01]  /*5fe0*/  HADD2.F32 R6, -RZ, R4.reuse.H1_H1 ;  /* 0x30000004ff067230 */ /* 0x100fe20000004100 */
[----:B------:R-:W-:Y:S01]  /*5ff0*/  F2FP.SATFINITE.E4M3.F32.PACK_AB_MERGE_C R47, R48, R47, RZ ;  /* 0x0000002f302f723e */ /* 0x000fe200048070ff */
[----:B------:R-:W-:Y:S01]  /*6000*/  HADD2.F32 R12, -RZ, R11.H1_H1 ;  /* 0x3000000bff0c7230 */ /* 0x000fe20000004100 */
[----:B------:R-:W-:Y:S01]  /*6010*/  F2FP.SATFINITE.E4M3.F32.PACK_AB_MERGE_C R51, R52, R51, RZ ;  /* 0x000000333433723e */ /* 0x000fe200048070ff */
[----:B------:R-:W-:-:S02]  /*6020*/  HADD2.F32 R5, -RZ, R4.H0_H0 ;  /* 0x20000004ff057230 */ /* 0x000fc40000004100 */
        /* <DEDUP_REMOVED lines=13> */
[----:B------:R-:W-:Y:S01]  /*6100*/  HADD2.F32 R4, -RZ, R10.H1_H1 ;  /* 0x3000000aff047230 */ /* 0x000fe20000004100 */
[----:B------:R-:W-:Y:S01]  /*6110*/  F2FP.SATFINITE.E4M3.F32.PACK_AB_MERGE_C R15, R15, R42, RZ ;  /* 0x0000002a0f0f723e */ /* 0x000fe200048070ff */
[----:B------:R-:W-:Y:S01]  /*6120*/  HADD2.F32 R40, -RZ, R40.H0_H0 ;  /* 0x20000028ff287230 */ /* 0x000fe20000004100 */
[----:B------:R-:W-:Y:S01]  /*6130*/  F2FP.SATFINITE.E4M3.F32.PACK_AB_MERGE_C R42, R46, R45, R47 ;  /* 0x0000002d2e2a723e */ /* 0x000fe2000480702f */
[----:B------:R-:W-:Y:S02]  /*6140*/  HADD2.F32 R3, -RZ, R7.H1_H1 ;  /* 0x30000007ff037230 */ /* 0x000fe40000004100 */
[----:B------:R-:W-:Y:S01]  /*6150*/  FMUL.FTZ R19, R4, R11 ;  /* 0x0000000b04137220 */ /* 0x000fe20000410000 */
[----:B------:R-:W-:-:S02]  /*6160*/  HADD2.F32 R14, -RZ, R14.H0_H0 ;  /* 0x2000000eff0e7230 */ /* 0x000fc40000004100 */
[----:B------:R-:W-:Y:S01]  /*6170*/  FMUL.FTZ R12, R4, R5 ;  /* 0x00000005040c7220 */ /* 0x000fe20000410000 */
[----:B------:R-:W-:Y:S02]  /*6180*/  HADD2.F32 R10, -RZ, R10.H0_H0 ;  /* 0x2000000aff0a7230 */ /* 0x000fe40000004100 */
[C---:B------:R-:W-:Y:S01]  /*6190*/  FMUL.FTZ R4, R3.reuse, R40 ;  /* 0x0000002803047220 */ /* 0x040fe20000410000 */
[----:B------:R-:W-:Y:S02]  /*61a0*/  HADD2.F32 R7, -RZ, R7.H0_H0 ;  /* 0x20000007ff077230 */ /* 0x000fe40000004100 */
[-C--:B------:R-:W-:Y:S01]  /*61b0*/  FMUL.FTZ R3, R3, R14.reuse ;  /* 0x0000000e03037220 */ /* 0x080fe20000410000 */
[----:B------:R-:W-:Y:S01]  /*61c0*/  F2FP.SATFINITE.E4M3.F32.PACK_AB_MERGE_C R43, R50, R43, R51 ;  /* 0x0000002b322b723e */ /* 0x000fe20004807033 */
[C---:B------:R-:W-:Y:S01]  /*61d0*/  FFMA.FTZ R19, R10.reuse, R5, -R19 ;  /* 0x000000050a137223 */ /* 0x040fe20000010813 */
[----:B------:R-:W-:Y:S01]  /*61e0*/  FFMA.FTZ R12, R10, R11, R12 ;  /* 0x0000000b0a0c7223 */ /* 0x000fe2000001000c */
[C---:B------:R-:W-:Y:S01]  /*61f0*/  FFMA.FTZ R4, R7.reuse, R14, -R4 ;  /* 0x0000000e07047223 */ /* 0x040fe20000010804 */
[----:B------:R-:W-:Y:S01]  /*6200*/  FFMA.FTZ R3, R7, R40, R3 ;  /* 0x0000002807037223 */ /* 0x000fe20000010003 */
[----:B------:R-:W-:-:S02]  /*6210*/  F2FP.SATFINITE.E4M3.F32.PACK_AB_MERGE_C R40, R13, R6, R15 ;  /* 0x000000060d28723e */ /* 0x000fc4000480700f */
[----:B------:R-:W-:-:S04]  /*6220*/  F2FP.SATFINITE.E4M3.F32.PACK_AB_MERGE_C R12, R12, R19, RZ ;  /* 0x000000130c0c723e */ /* 0x000fc800048070ff */
[----:B------:R-:W-:-:S05]  /*6230*/  F2FP.SATFINITE.E4M3.F32.PACK_AB_MERGE_C R41, R3, R4, R12 ;  /* 0x000000040329723e */ /* 0x000fca000480700c */
[----:B------:R0:W-:Y:S02]  /*6240*/  STS.128 [R49+0x1e200], R40 ;  /* 0x01e2002831007388 */ /* 0x0001e40000000c00 */
.L_x_1392:
[----:B------:R-:W-:Y:S05]  /*6250*/  BSYNC B1 ;  /* 0x0000000000017941 */ /* 0x000fea0003800000 */
.L_x_1391:
[----:B------:R-:W-:Y:S01]  /*6260*/  BSSY B1, `(.L_x_1393) ;  /* 0x000007d000017945 */ /* 0x000fe20003800000 */
[----:B------:R-:W-:-:S03]  /*6270*/  @P5 VIADD R0, R49, 0xffffffe0 ;  /* 0xffffffe031005836 */ /* 0x000fc60000000000 */
[----:B------:R-:W-:Y:S05]  /*6280*/  @P0 BRA `(.L_x_1394) ;  /* 0x0000000400e80947 */ /* 0x000fea0003800000 */
[----:B------:R-:W1:Y:S01]  /*6290*/  LDS.128 R4, [R0+0x1e200] ;  /* 0x01e2000000047984 */ /* 0x000e620000000c00 */
[----:B-----5:R-:W-:Y:S02]  /*62a0*/  SHF.R.U32.HI R10, RZ, 0x8, R36 ;  /* 0x00000008ff0a7819 */ /* 0x020fe40000011624 */
[----:B------:R-:W-:Y:S02]  /*62b0*/  SHF.R.U32.HI R12, RZ, 0x8, R37 ;  /* 0x00000008ff0c7819 */ /* 0x000fe40000011625 */
[----:B0-----:R-:W-:Y:S02]  /*62c0*/  SHF.R.U32.HI R40, RZ, 0x8, R39 ;  /* 0x00000008ff287819 */ /* 0x001fe40000011627 */
[----:B------:R-:W-:Y:S02]  /*62d0*/  LOP3.LUT R3, R36, 0xff, RZ, 0xc0, !PT ;  /* 0x000000ff24037812 */ /* 0x000fe400078ec0ff */
[----:B------:R-:W-:Y:S02]  /*62e0*/  SHF.R.U32.HI R13, RZ, 0x8, R38 ;  /* 0x00000008ff0d7819 */ /* 0x000fe40000011626 */
[----:B------:R-:W-:-:S02]  /*62f0*/  LOP3.LUT R10, R10, 0xff, RZ, 0xc0, !PT ;  /* 0x000000ff0a0a7812 */ /* 0x000fc400078ec0ff */
[----:B------:R-:W-:Y:S02]  /*6300*/  LOP3.LUT R11, R37, 0xff, RZ, 0xc0, !PT ;  /* 0x000000ff250b7812 */ /* 0x000fe400078ec0ff */
[----:B------:R-:W-:Y:S02]  /*6310*/  LOP3.LUT R19, R39, 0xff, RZ, 0xc0, !PT ;  /* 0x000000ff27137812 */ /* 0x000fe400078ec0ff */
[----:B------:R-:W-:Y:S02]  /*6320*/  LOP3.LUT R12, R12, 0xff, RZ, 0xc0, !PT ;  /* 0x000000ff0c0c7812 */ /* 0x000fe400078ec0ff */
[----:B------:R-:W-:Y:S02]  /*6330*/  LOP3.LUT R40, R40, 0xff, RZ, 0xc0, !PT ;  /* 0x000000ff28287812 */ /* 0x000fe400078ec0ff */
[----:B------:R-:W-:Y:S02]  /*6340*/  LOP3.LUT R15, R13, 0xff, RZ, 0xc0, !PT ;  /* 0x000000ff0d0f7812 */ /* 0x000fe400078ec0ff */
[----:B------:R-:W-:-:S02]  /*6350*/  PRMT R10, R10, 0x7604, R3 ;  /* 0x000076040a0a7816 */ /* 0x000fc40000000003 */
[----:B------:R-:W-:Y:S02]  /*6360*/  PRMT R13, R12, 0x7604, R11 ;  /* 0x000076040c0d7816 */ /* 0x000fe4000000000b */
[----:B------:R-:W-:Y:S02]  /*6370*/  PRMT R40, R40, 0x7604, R19 ;  /* 0x0000760428287816 */ /* 0x000fe40000000013 */
[----:B------:R-:W-:Y:S02]  /*6380*/  SHF.R.U32.HI R3, RZ, 0x10, R36 ;  /* 0x00000010ff037819 */ /* 0x000fe40000011624 */
[----:B------:R-:W-:Y:S02]  /*6390*/  SHF.R.U32.HI R12, RZ, 0x10, R37 ;  /* 0x00000010ff0c7819 */ /* 0x000fe40000011625 */
[----:B------:R-:W-:Y:S02]  /*63a0*/  SHF.R.U32.HI R19, RZ, 0x10, R39 ;  /* 0x00000010ff137819 */ /* 0x000fe40000011627 */
[----:B------:R-:W-:-:S02]  /*63b0*/  LOP3.LUT R14, R38, 0xff, RZ, 0xc0, !PT ;  /* 0x000000ff260e7812 */ /* 0x000fc400078ec0ff */
[----:B------:R-:W-:Y:S02]  /*63c0*/  SHF.R.U32.HI R11, RZ, 0x10, R38 ;  /* 0x00000010ff0b7819 */ /* 0x000fe40000011626 */
[----:B------:R-:W-:Y:S02]  /*63d0*/  LOP3.LUT R3, R3, 0xff, RZ, 0xc0, !PT ;  /* 0x000000ff03037812 */ /* 0x000fe400078ec0ff */
[----:B------:R-:W-:Y:S02]  /*63e0*/  LOP3.LUT R12, R12, 0xff, RZ, 0xc0, !PT ;  /* 0x000000ff0c0c7812 */ /* 0x000fe400078ec0ff */
[----:B------:R-:W-:Y:S02]  /*63f0*/  LOP3.LUT R19, R19, 0xff, RZ, 0xc0, !PT ;  /* 0x000000ff13137812 */ /* 0x000fe400078ec0ff */
[----:B------:R-:W-:Y:S02]  /*6400*/  PRMT R15, R15, 0x7604, R14 ;  /* 0x000076040f0f7816 */ /* 0x000fe4000000000e */
        /* <DEDUP_REMOVED lines=8> */
[----:B------:R-:W-:Y:S02]  /*6490*/  LOP3.LUT R38, R15, 0xff000000, R38, 0xf8, !PT ;  /* 0xff0000000f267812 */ /* 0x000fe400078ef826 */
[----:B-1----:R-:W-:Y:S02]  /*64a0*/  F2FP.F16.E4M3.UNPACK_B R3, R6.H1 ;  /* 0x00000006ff03723e */ /* 0x002fe400030006ff */
        /* <DEDUP_REMOVED lines=88> */
.L_x_1394:
[----:B------:R-:W-:Y:S05]  /*6a30*/  BSYNC B1 ;  /* 0x0000000000017941 */ /* 0x000fea0003800000 */
.L_x_1393:
[----:B------:R-:W-:Y:S04]  /*6a40*/  BSSY B1, `(.L_x_1395) ;  /* 0x0000078000017945 */ /* 0x000fe80003800000 */
[----:B------:R-:W-:Y:S05]  /*6a50*/  @P1 BRA `(.L_x_1396) ;  /* 0x0000000400d81947 */ /* 0x000fea0003800000 */
[----:B------:R-:W2:Y:S01]  /*6a60*/  LDS.128 R4, [R49+0x20200] ;  /* 0x0202000031047984 */ /* 0x000ea20000000c00 */
        /* <DEDUP_REMOVED lines=28> */
[----:B--2---:R-:W-:Y:S02]  /*6c30*/  F2FP.F16.E4M3.UNPACK_B R3, R6.H1 ;  /* 0x00000006ff03723e */ /* 0x004fe400030006ff */
        /* <DEDUP_REMOVED lines=16> */
[----:B01----:R-:W-:Y:S01]  /*6d40*/  FFMA.FTZ R40, R11, R36, R37 ;  /* 0x000000240b287223 */ /* 0x003fe20000010025 */
        /* <DEDUP_REMOVED lines=71> */
.L_x_1396:
[----:B------:R-:W-:Y:S05]  /*71c0*/  BSYNC B1 ;  /* 0x0000000000017941 */ /* 0x000fea0003800000 */
.L_x_1395:
[----:B------:R-:W-:Y:S04]  /*71d0*/  BSSY B1, `(.L_x_1397) ;  /* 0x000007c000017945 */ /* 0x000fe80003800000 */
[----:B------:R-:W-:Y:S05]  /*71e0*/  @P2 BRA `(.L_x_1398) ;  /* 0x0000000400e82947 */ /* 0x000fea0003800000 */
[----:B------:R-:W3:Y:S01]  /*71f0*/  LDS.128 R4, [R0+0x20200] ;  /* 0x0202000000047984 */ /* 0x000ee20000000c00 */
[----:B-----5:R-:W-:Y:S02]  /*7200*/  SHF.R.U32.HI R10, RZ, 0x8, R28 ;  /* 0x00000008ff0a7819 */ /* 0x020fe4000001161c */
[----:B------:R-:W-:Y:S02]  /*7210*/  SHF.R.U32.HI R12, RZ, 0x8, R29 ;  /* 0x00000008ff0c7819 */ /* 0x000fe4000001161d */
[----:B------:R-:W-:Y:S02]  /*7220*/  SHF.R.U32.HI R32, RZ, 0x8, R31 ;  /* 0x00000008ff207819 */ /* 0x000fe4000001161f */
        /* <DEDUP_REMOVED lines=29> */
[----:B---3--:R-:W-:Y:S02]  /*7400*/  F2FP.F16.E4M3.UNPACK_B R3, R6.H1 ;  /* 0x00000006ff03723e */ /* 0x008fe400030006ff */
        /* <DEDUP_REMOVED lines=16> */
[----:B--2---:R-:W-:Y:S01]  /*7510*/  FFMA.FTZ R36, R11, R32, R33 ;  /* 0x000000200b247223 */ /* 0x004fe20000010021 */
        /* <DEDUP_REMOVED lines=27> */
[----:B01----:R-:W-:Y:S01]  /*76d0*/  FFMA.FTZ R40, R13, R31, R12 ;  /* 0x0000001f0d287223 */ /* 0x003fe2000001000c */
        /* <DEDUP_REMOVED lines=43> */
.L_x_1398:
[----:B------:R-:W-:Y:S05]  /*7990*/  BSYNC B1 ;  /* 0x0000000000017941 */ /* 0x000fea0003800000 */
.L_x_1397:
[----:B------:R-:W-:Y:S04]  /*79a0*/  BSSY B1, `(.L_x_1399) ;  /* 0x0000078000017945 */ /* 0x000fe80003800000 */
[----:B------:R-:W-:Y:S05]  /*79b0*/  @P3 BRA `(.L_x_1400) ;  /* 0x0000000400d83947 */ /* 0x000fea0003800000 */
[----:B------:R-:W4:Y:S01]  /*79c0*/  LDS.128 R4, [R49+0x22200] ;  /* 0x0222000031047984 */ /* 0x000f220000000c00 */
        /* <DEDUP_REMOVED lines=28> */
[----:B----4-:R-:W-:Y:S02]  /*7b90*/  F2FP.F16.E4M3.UNPACK_B R3, R6.H1 ;  /* 0x00000006ff03723e */ /* 0x010fe400030006ff */
        /* <DEDUP_REMOVED lines=16> */
[----:B---3--:R-:W-:Y:S01]  /*7ca0*/  FFMA.FTZ R32, R11, R28, R29 ;  /* 0x0000001c0b207223 */ /* 0x008fe2000001001d */
        /* <DEDUP_REMOVED lines=27> */
[----:B--2---:R-:W-:Y:S01]  /*7e60*/  FFMA.FTZ R36, R13, R27, R12 ;  /* 0x0000001b0d247223 */ /* 0x004fe2000001000c */
        /* <DEDUP_REMOVED lines=43> */
.L_x_1400:
[----:B------:R-:W-:Y:S05]  /*8120*/  BSYNC B1 ;  /* 0x0000000000017941 */ /* 0x000fea0003800000 */
.L_x_1399:
[----:B------:R-:W-:Y:S05]  /*8130*/  @P4 BRA `(.L_x_1390) ;  /* 0x0000003c00644947 */ /* 0x000fea0003800000 */
[----:B------:R-:W0:Y:S01]  /*8140*/  LDS.128 R4, [R0+0x22200] ;  /* 0x0222000000047984 */ /* 0x000e220000000c00 */
        /* <DEDUP_REMOVED lines=30> */
[-C--:B0-----:R-:W-:Y:S02]  /*8330*/  F2FP.F16.E4M3.UNPACK_B R3, R6.reuse.H1 ;  /* 0x00000006ff03723e */ /* 0x081fe400030006ff */
        /* <DEDUP_REMOVED lines=19> */
[----:B----4-:R-:W-:Y:S01]  /*8470*/  FFMA.FTZ R28, R9, R24, R25 ;  /* 0x00000018091c7223 */ /* 0x010fe20000010019 */
        /* <DEDUP_REMOVED lines=26> */
[----:B---3--:R-:W-:Y:S01]  /*8620*/  FFMA.FTZ R32, R11, R19, R10 ;  /* 0x000000130b207223 */ /* 0x008fe2000001000a */
        /* <DEDUP_REMOVED lines=42> */
[----:B------:R0:W-:Y:S01]  /*88d0*/  STS.128 [R0+0x22200], R24 ;  /* 0x0222001800007388 */ /* 0x0001e20000000c00 */
[----:B------:R-:W-:Y:S05]  /*88e0*/  BRA `(.L_x_1390) ;  /* 0x0000003400787947 */ /* 0x000fea0003800000 */
.L_x_1382:
[----:B------:R-:W0:Y:S01]  /*88f0*/  LDC R0, c[0x0][0x428] ;  /* 0x00010a00ff007b82 */ /* 0x000e220000000800 */
[----:B------:R-:W-:Y:S01]  /*8900*/  ISETP.GE.AND P0, PT, R18, R9, PT ;  /* 0x000000091200720c */ /* 0x000fe20003f06270 */
[----:B------:R-:W-:Y:S01]  /*8910*/  IMAD R3, R225, 0x80, R18 ;  /* 0x00000080e1037824 */ /* 0x000fe200078e0212 */
[----:B------:R-:W-:Y:S01]  /*8920*/  BSSY B1, `(.L_x_1401) ;  /* 0x0000042000017945 */ /* 0x000fe20003800000 */
[----:B------:R-:W-:Y:S01]  /*8930*/  IMAD.MOV.U32 R12, RZ, RZ, R54 ;  /* 0x000000ffff0c7224 */ /* 0x000fe200078e0036 */
[----:B------:R-:W-:Y:S01]  /*8940*/  CS2R R40, SRZ ;  /* 0x0000000000287805 */ /* 0x000fe2000001ff00 */
[----:B------:R-:W-:Y:S01]  /*8950*/  IMAD.MOV.U32 R13, RZ, RZ, R51 ;  /* 0x000000ffff0d7224 */ /* 0x000fe200078e0033 */
[----:B------:R-:W-:Y:S01]  /*8960*/  CS2R R42, SRZ ;  /* 0x00000000002a7805 */ /* 0x000fe2000001ff00 */
[----:B------:R-:W-:Y:S01]  /*8970*/  IMAD.MOV.U32 R14, RZ, RZ, R44 ;  /* 0x000000ffff0e7224 */ /* 0x000fe200078e002c */
[----:B------:R-:W-:Y:S01]  /*8980*/  CS2R R32, SRZ ;  /* 0x0000000000207805 */ /* 0x000fe2000001ff00 */
[----:B------:R-:W-:Y:S01]  /*8990*/  IMAD.MOV.U32 R15, RZ, RZ, R53 ;  /* 0x000000ffff0f7224 */ /* 0x000fe200078e0035 */
        /* <DEDUP_REMOVED lines=9> */
[----:B0-----:R-:W-:-:S13]  /*8a30*/  ISETP.NE.AND P1, PT, R0, 0x1, PT ;  /* 0x000000010000780c */ /* 0x001fda0003f25270 */
[----:B------:R-:W0:Y:S08]  /*8a40*/  @P1 LDC R0, c[0x0][0x42c] ;  /* 0x00010b00ff001b82 */ /* 0x000e300000000800 */
[----:B------:R-:W1:Y:S01]  /*8a50*/  @P1 LDC R11, c[0x0][0x430] ;  /* 0x00010c00ff0b1b82 */ /* 0x000e620000000800 */
[----:B0-----:R-:W-:-:S05]  /*8a60*/  @P1 IMAD.HI.U32 R0, R3, R0, RZ ;  /* 0x0000000003001227 */ /* 0x001fca00078e00ff */
[----:B-1----:R-:W-:-:S04]  /*8a70*/  @P1 SHF.R.U32.HI R3, RZ, R11, R0 ;  /* 0x0000000bff031219 */ /* 0x002fc80000011600 */
[----:B------:R-:W-:Y:S01]  /*8a80*/  SHF.R.S32.HI R21, RZ, 0x1f, R3 ;  /* 0x0000001fff157819 */ /* 0x000fe20000011403 */
[----:B------:R-:W-:Y:S06]  /*8a90*/  @P0 BRA `(.L_x_1402) ;  /* 0x0000000000a80947 */ /* 0x000fec0003800000 */
[--C-:B------:R-:W-:Y:S01]  /*8aa0*/  SHF.R.S32.HI R9, RZ, 0x1f, R19.reuse ;  /* 0x0000001fff097819 */ /* 0x100fe20000011413 */
[C---:B------:R-:W-:Y:S01]  /*8ab0*/  IMAD R0, R65.reuse, R6, RZ ;  /* 0x0000000641007224 */ /* 0x040fe200078e02ff */
[----:B------:R-:W-:Y:S01]  /*8ac0*/  ULDC.64 UR4, c[0x0][0x3c8] ;  /* 0x0000f20000047ab9 */ /* 0x000fe20000000a00 */
[----:B------:R-:W-:Y:S01]  /*8ad0*/  IMAD.MOV.U32 R8, RZ, RZ, R19 ;  /* 0x000000ffff087224 */ /* 0x000fe200078e0013 */
[----:B------:R-:W-:Y:S01]  /*8ae0*/  ULDC.64 UR6, c[0x0][0x3e0] ;  /* 0x0000f80000067ab9 */ /* 0x000fe20000000a00 */
[----:B------:R-:W-:Y:S01]  /*8af0*/  IMAD R65, R65, R4, RZ ;  /* 0x0000000441417224 */ /* 0x000fe200078e02ff */
[----:B------:R-:W-:Y:S01]  /*8b00*/  CS2R R56, SRZ ;  /* 0x0000000000387805 */ /* 0x000fe2000001ff00 */
[----:B------:R-:W-:Y:S01]  /*8b10*/  IMAD.WIDE.U32 R10, R18, R6, R8 ;  /* 0x00000006120a7225 */ /* 0x000fe200078e0008 */
[----:B------:R-:W-:Y:S02]  /*8b20*/  CS2R R58, SRZ ;  /* 0x00000000003a7805 */ /* 0x000fe4000001ff00 */
[----:B------:R-:W-:-:S02]  /*8b30*/  CS2R R36, SRZ ;  /* 0x0000000000247805 */ /* 0x000fc4000001ff00 */
[----:B------:R-:W-:Y:S01]  /*8b40*/  CS2R R38, SRZ ;  /* 0x0000000000267805 */ /* 0x000fe2000001ff00 */
[C---:B------:R-:W-:Y:S01]  /*8b50*/  IMAD R25, R18.reuse, R7, R0 ;  /* 0x0000000712197224 */ /* 0x040fe200078e0200 */
[----:B------:R-:W-:Y:S01]  /*8b60*/  IADD3 R54, P1, P2, R61, R54, R10 ;  /* 0x000000363d367210 */ /* 0x000fe20007a3e00a */
[C---:B------:R-:W-:Y:S01]  /*8b70*/  IMAD.WIDE.U32 R8, R18.reuse, R4, R8 ;  /* 0x0000000412087225 */ /* 0x040fe200078e0008 */
[----:B------:R-:W-:Y:S02]  /*8b80*/  CS2R R28, SRZ ;  /* 0x00000000001c7805 */ /* 0x000fe4000001ff00 */
[----:B------:R-:W-:Y:S02]  /*8b90*/  CS2R R30, SRZ ;  /* 0x00000000001e7805 */ /* 0x000fe4000001ff00 */
[----:B------:R-:W-:Y:S01]  /*8ba0*/  CS2R R40, SRZ ;  /* 0x0000000000287805 */ /* 0x000fe2000001ff00 */
[----:B------:R-:W-:Y:S01]  /*8bb0*/  IMAD R65, R18, R5, R65 ;  /* 0x0000000512417224 */ /* 0x000fe200078e0241 */
[----:B------:R-:W-:Y:S01]  /*8bc0*/  IADD3 R10, P3, P4, R63, R44, R8 ;  /* 0x0000002c3f0a7210 */ /* 0x000fe20007c7e008 */
[----:B------:R-:W-:Y:S01]  /*8bd0*/  IMAD.IADD R25, R25, 0x1, R11 ;  /* 0x0000000119197824 */ /* 0x000fe200078e020b */
[----:B------:R-:W-:Y:S01]  /*8be0*/  CS2R R42, SRZ ;  /* 0x00000000002a7805 */ /* 0x000fe2000001ff00 */
[----:B------:R-:W-:Y:S01]  /*8bf0*/  IMAD.IADD R0, R65, 0x1, R9 ;  /* 0x0000000141007824 */ /* 0x000fe200078e0209 */
[----:B------:R-:W-:-:S02]  /*8c00*/  CS2R R32, SRZ ;  /* 0x0000000000207805 */ /* 0x000fc4000001ff00 */
[----:B------:R-:W-:Y:S02]  /*8c10*/  CS2R R34, SRZ ;  /* 0x0000000000227805 */ /* 0x000fe4000001ff00 */
[----:B------:R-:W-:Y:S02]  /*8c20*/  IADD3.X R9, R60, R51, R25, P1, P2 ;  /* 0x000000333c097210 */ /* 0x000fe40000fe4419 */
[----:B------:R-:W-:Y:S02]  /*8c30*/  CS2R R24, SRZ ;  /* 0x0000000000187805 */ /* 0x000fe4000001ff00 */
[----:B------:R-:W-:Y:S01]  /*8c40*/  IADD3 R8, P1, R54, UR4, RZ ;  /* 0x0000000436087c10 */ /* 0x000fe2000ff3e0ff */
[----:B------:R-:W-:Y:S01]  /*8c50*/  ULDC UR4, c[0x0][0x3d4] ;  /* 0x0000f50000047ab9 */ /* 0x000fe20000000800 */
[----:B------:R-:W-:Y:S02]  /*8c60*/  IADD3.X R0, R62, R53, R0, P3, P4 ;  /* 0x000000353e007210 */ /* 0x000fe40001fe8400 */
[----:B------:R-:W-:-:S02]  /*8c70*/  CS2R R26, SRZ ;  /* 0x00000000001a7805 */ /* 0x000fc4000001ff00 */
[----:B------:R-:W-:Y:S02]  /*8c80*/  IADD3 R10, P2, R10, UR6, RZ ;  /* 0x000000060a0a7c10 */ /* 0x000fe4000ff5e0ff */
[----:B------:R-:W-:Y:S02]  /*8c90*/  IADD3.X R9, R9, UR5, RZ, P1, !PT ;  /* 0x0000000509097c10 */ /* 0x000fe40008ffe4ff */
[----:B------:R-:W-:Y:S02]  /*8ca0*/  IADD3.X R11, R0, UR7, RZ, P2, !PT ;  /* 0x00000007000b7c10 */ /* 0x000fe400097fe4ff */
[----:B------:R-:W-:Y:S02]  /*8cb0*/  ISETP.GE.AND P1, PT, R19, UR4, PT ;  /* 0x0000000413007c0c */ /* 0x000fe4000bf26270 */
[----:B------:R-:W-:Y:S02]  /*8cc0*/  ISETP.GE.AND P2, PT, R50, UR4, PT ;  /* 0x0000000432007c0c */ /* 0x000fe4000bf46270 */
[----:B------:R-:W-:-:S09]  /*8cd0*/  ISETP.GE.AND P3, PT, R52, UR4, PT ;  /* 0x0000000434007c0c */ /* 0x000fd2000bf66270 */
[----:B------:R0:W5:Y:S04]  /*8ce0*/  @!P1 LDG.E.128 R56, desc[UR52][R8.64] ;  /* 0x0000003408389981 */ /* 0x000168000c1e1d00 */
[----:B------:R0:W5:Y:S04]  /*8cf0*/  @!P2 LDG.E.128 R36, desc[UR52][R8.64+0x20] ;  /* 0x000020340824a981 */ /* 0x000168000c1e1d00 */
[----:B------:R0:W5:Y:S04]  /*8d00*/  @!P3 LDG.E.128 R28, desc[UR52][R8.64+0x40] ;  /* 0x00004034081cb981 */ /* 0x000168000c1e1d00 */
[----:B------:R0:W5:Y:S04]  /*8d10*/  @!P1 LDG.E.128 R40, desc[UR52][R10.64] ;  /* 0x000000340a289981 */ /* 0x000168000c1e1d00 */
[----:B------:R0:W5:Y:S04]  /*8d20*/  @!P2 LDG.E.128 R32, desc[UR52][R10.64+0x20] ;  /* 0x000020340a20a981 */ /* 0x000168000c1e1d00 */
[----:B------:R0:W5:Y:S02]  /*8d30*/  @!P3 LDG.E.128 R24, desc[UR52][R10.64+0x40] ;  /* 0x000040340a18b981 */ /* 0x000164000c1e1d00 */
.L_x_1402:
[----:B------:R-:W-:Y:S05]  /*8d40*/  BSYNC B1 ;  /* 0x0000000000017941 */ /* 0x000fea0003800000 */
.L_x_1401:
[-C--:B------:R-:W-:Y:S01]  /*8d50*/  IMAD R0, R21, R6.reuse, RZ ;  /* 0x0000000615007224 */ /* 0x080fe200078e02ff */
[----:B------:R-:W-:Y:S01]  /*8d60*/  ULDC.64 UR4, c[0x0][0x3c8] ;  /* 0x0000f20000047ab9 */ /* 0x000fe20000000a00 */
[----:B0-----:R-:W-:Y:S01]  /*8d70*/  IMAD.WIDE.U32 R8, R3, R6, R12 ;  /* 0x0000000603087225 */ /* 0x001fe200078e000c */
[----:B------:R-:W-:-:S03]  /*8d80*/  ULDC.64 UR6, c[0x0][0x3e0] ;  /* 0x0000f80000067ab9 */ /* 0x000fc60000000a00 */
[----:B------:R-:W-:-:S04]  /*8d90*/  IMAD.WIDE.U32 R10, R3, R4, R14 ;  /* 0x00000004030a7225 */ /* 0x000fc800078e000e */
[----:B------:R-:W-:Y:S01]  /*8da0*/  IMAD R6, R21, R4, RZ ;  /* 0x0000000415067224 */ /* 0x000fe200078e02ff */
[----:B------:R-:W-:Y:S01]  /*8db0*/  IADD3 R4, P1, R8, UR4, RZ ;  /* 0x0000000408047c10 */ /* 0x000fe2000ff3e0ff */
[C---:B------:R-:W-:Y:S01]  /*8dc0*/  IMAD R13, R3.reuse, R7, R0 ;  /* 0x00000007030d7224 */ /* 0x040fe200078e0200 */
[----:B------:R-:W-:Y:S01]  /*8dd0*/  IADD3 R0, P2, R10, UR6, RZ ;  /* 0x000000060a007c10 */ /* 0x000fe2000ff5e0ff */
[----:B------:R-:W-:Y:S01]  /*8de0*/  IMAD R3, R3, R5, R6 ;  /* 0x0000000503037224 */ /* 0x000fe200078e0206 */
[----:B------:R-:W-:Y:S02]  /*8df0*/  UMOV UR4, 0xffffffff ;  /* 0xffffffff00047882 */ /* 0x000fe40000000000 */
[----:B------:R-:W-:Y:S02]  /*8e00*/  IADD3.X R13, R9, UR5, R13, P1, !PT ;  /* 0x00000005090d7c10 */ /* 0x000fe40008ffe40d */
[----:B------:R-:W-:Y:S01]  /*8e10*/  IADD3.X R3, R11, UR7, R3, P2, !PT ;  /* 0x000000070b037c10 */ /* 0x000fe200097fe403 */
[----:B------:R-:W-:Y:S06]  /*8e20*/  BRA.DIV UR4, `(.L_x_1403) ;  /* 0x000001f204847947 */ /* 0x000fec000b800000 */
.L_x_1671:
[----:B------:R-:W-:-:S03]  /*8e30*/  UMOV UR4, 0xffffffff ;  /* 0xffffffff00047882 */ /* 0x000fc60000000000 */
[----:B------:R-:W-:Y:S05]  /*8e40*/  BRA.DIV UR4, `(.L_x_1404) ;  /* 0x000001f204987947 */ /* 0x000fea000b800000 */
.L_x_1674:
[----:B------:R-:W-:-:S03]  /*8e50*/  UMOV UR4, 0xffffffff ;  /* 0xffffffff00047882 */ /* 0x000fc60000000000 */
[----:B------:R-:W-:Y:S05]  /*8e60*/  BRA.DIV UR4, `(.L_x_1405) ;  /* 0x000001f204b87947 */ /* 0x000fea000b800000 */
.L_x_1677:
[----:B------:R-:W-:-:S03]  /*8e70*/  UMOV UR4, 0xffffffff ;  /* 0xffffffff00047882 */ /* 0x000fc60000000000 */
[----:B------:R-:W-:Y:S05]  /*8e80*/  BRA.DIV UR4, `(.L_x_1406) ;  /* 0x000001f204d87947 */ /* 0x000fea000b800000 */
.L_x_1680:
[----:B------:R-:W-:-:S04]  /*8e90*/  ULEA.HI UR4, UR47, UR47, URZ, 0x1 ;  /* 0x0000002f2f047291 */ /* 0x000fc8000f8f083f */
[----:B------:R-:W-:-:S04]  /*8ea0*/  ULOP3.LUT UR4, UR4, 0xfffffffe, URZ, 0xc0, !UPT ;  /* 0xfffffffe04047892 */ /* 0x000fc8000f8ec03f */
[----:B------:R-:W-:-:S06]  /*8eb0*/  UIADD3 UR4, UR47, -UR4, URZ ;  /* 0x800000042f047290 */ /* 0x000fcc000fffe03f */
[----:B------:R-:W-:-:S05]  /*8ec0*/  IMAD.U32 R0, RZ, RZ, UR4 ;  /* 0x00000004ff007e24 */ /* 0x000fca000f8e00ff */
[----:B------:R-:W-:-:S04]  /*8ed0*/  SHF.L.U32 R0, R0, 0x1f, RZ ;  /* 0x0000001f00007819 */ /* 0x000fc800000006ff */
[----:B------:R-:W0:Y:S02]  /*8ee0*/  SYNCS.PHASECHK.TRANS64.TRYWAIT P1, [UR38+0x33400], R0 ;  /* 0x03340000ff0075a7 */ /* 0x000e240008020166 */
[----:B0-----:R-:W-:Y:S05]  /*8ef0*/  @!P1 BRA `(.L_x_1407) ;  /* 0x000001f000e49947 */ /* 0x001fea0003800000 */
.L_x_1681:
[----:B------:R-:W-:Y:S05]  /*8f00*/  @P0 BRA `(.L_x_1390) ;  /* 0x0000002c00f00947 */ /* 0x000fea0003800000 */
[----:B0-----:R-:W0:Y:S01]  /*8f10*/  LDC R3, c[0x0][0x3d4] ;  /* 0x0000f500ff037b82 */ /* 0x001e220000000800 */
[----:B------:R-:W-:Y:S01]  /*8f20*/  BSSY B1, `(.L_x_1408) ;  /* 0x00000fc000017945 */ /* 0x000fe20003800000 */
[-C--:B0-----:R-:W-:Y:S02]  /*8f30*/  ISETP.GE.AND P0, PT, R19, R3.reuse, PT ;  /* 0x000000031300720c */ /* 0x081fe40003f06270 */
[-C--:B------:R-:W-:Y:S02]  /*8f40*/  ISETP.GE.AND P1, PT, R50, R3.reuse, PT ;  /* 0x000000033200720c */ /* 0x080fe40003f26270 */
[----:B------:R-:W-:-:S09]  /*8f50*/  ISETP.GE.AND P2, PT, R52, R3, PT ;  /* 0x000000033400720c */ /* 0x000fd20003f46270 */
[----:B------:R-:W-:Y:S05]  /*8f60*/  @P0 BRA `(.L_x_1409) ;  /* 0x0000000c00dc0947 */ /* 0x000fea0003800000 */
[----:B------:R-:W2:Y:S04]  /*8f70*/  LDL R10, [R1+0x2d4] ;  /* 0x0002d400010a7983 */ /* 0x000ea80000100800 */
[----:B------:R-:W3:Y:S01]  /*8f80*/  LDL R69, [R1+0x2e4] ;  /* 0x0002e40001457983 */ /* 0x000ee20000100800 */
[----:B-----5:R-:W-:Y:S02]  /*8f90*/  SHF.R.U32.HI R0, RZ, 0x8, R56 ;  /* 0x00000008ff007819 */ /* 0x020fe40000011638 */
        /* <DEDUP_REMOVED lines=13> */
[----:B------:R-:W-:Y:S02]  /*9070*/  PRMT R19, R8, 0x7604, R9 ;  /* 0x0000760408137816 */ /* 0x000fe40000000009 */
        /* <DEDUP_REMOVED lines=13> */
[----:B------:R-:W-:Y:S02]  /*9150*/  SHF.R.U32.HI R21, RZ, 0x8, R42 ;  /* 0x00000008ff157819 */ /* 0x000fe4000001162a */
[----:B------:R-:W-:Y:S01]  /*9160*/  PRMT R48, R48, 0x7604, R49 ;  /* 0x0000760430307816 */ /* 0x000fe20000000031 */
[----:B------:R-:W-:Y:S01]  /*9170*/  IMAD.U32 R15, R15, 0x10000, RZ ;  /* 0x000100000f0f7824 */ /* 0x000fe200078e00ff */
[----:B------:R-:W-:Y:S02]  /*9180*/  SHF.R.U32.HI R49, RZ, 0x10, R41 ;  /* 0x00000010ff317819 */ /* 0x000fe40000011629 */
[----:B------:R-:W-:Y:S02]  /*9190*/  LOP3.LUT R44, R42, 0xff, RZ, 0xc0, !PT ;  /* 0x000000ff2a2c7812 */ /* 0x000fe400078ec0ff */
[----:B------:R-:W-:Y:S01]  /*91a0*/  LOP3.LUT R21, R21, 0xff, RZ, 0xc0, !PT ;  /* 0x000000ff15157812 */ /* 0x000fe200078ec0ff */
[----:B------:R-:W-:Y:S01]  /*91b0*/  IMAD.U32 R49, R49, 0x10000, RZ ;  /* 0x0001000031317824 */ /* 0x000fe200078e00ff */
[----:B------:R-:W-:-:S02]  /*91c0*/  SHF.R.U32.HI R53, RZ, 0x10, R43 ;  /* 0x00000010ff357819 */ /* 0x000fc4000001162b */
[----:B------:R-:W-:Y:S02]  /*91d0*/  PRMT R51, R21, 0x7604, R44 ;  /* 0x0000760415337816 */ /* 0x000fe4000000002c */
[--C-:B------:R-:W-:Y:S01]  /*91e0*/  LOP3.LUT R13, R13, 0xff0000, R56.reuse, 0xf8, !PT ;  /* 0x00ff00000d0d7812 */ /* 0x100fe200078ef838 */
[----:B------:R-:W-:Y:S01]  /*91f0*/  IMAD.U32 R53, R53, 0x10000, RZ ;  /* 0x0001000035357824 */ /* 0x000fe200078e00ff */
[----:B------:R-:W-:Y:S02]  /*9200*/  SHF.R.U32.HI R21, RZ, 0x10, R59 ;  /* 0x00000010ff157819 */ /* 0x000fe4000001163b */
[----:B------:R-:W-:Y:S02]  /*9210*/  LOP3.LUT R15, R12, 0xff0000, R15, 0xf8, !PT ;  /* 0x00ff00000c0f7812 */ /* 0x000fe400078ef80f */
[----:B------:R-:W-:Y:S01]  /*9220*/  LOP3.LUT R44, R13, 0xff000000, R56, 0xf8, !PT ;  /* 0xff0000000d2c7812 */ /* 0x000fe200078ef838 */
[----:B------:R-:W-:Y:S01]  /*9230*/  IMAD.U32 R21, R21, 0x10000, RZ ;  /* 0x0001000015157824 */ /* 0x000fe200078e00ff */
[----:B------:R-:W-:-:S02]  /*9240*/  LOP3.LUT R45, R45, 0xff0000, R40, 0xf8, !PT ;  /* 0x00ff00002d2d7812 */ /* 0x000fc400078ef828 */
[----:B------:R-:W-:Y:S02]  /*9250*/  LOP3.LUT R49, R20, 0xff0000, R49, 0xf8, !PT ;  /* 0x00ff000014317812 */ /* 0x000fe400078ef831 */
[----:B------:R-:W-:Y:S02]  /*9260*/  LOP3.LUT R56, R15, 0xff000000, R57, 0xf8, !PT ;  /* 0xff0000000f387812 */ /* 0x000fe400078ef839 */
[----:B------:R-:W-:Y:S02]  /*9270*/  LOP3.LUT R13, R51, 0xff0000, R42, 0xf8, !PT ;  /* 0x00ff0000330d7812 */ /* 0x000fe400078ef82a */
[----:B------:R-:W-:Y:S02]  /*9280*/  LOP3.LUT R55, R48, 0xff0000, R53, 0xf8, !PT ;  /* 0x00ff000030377812 */ /* 0x000fe400078ef835 */
[----:B------:R-:W-:Y:S02]  /*9290*/  LOP3.LUT R51, R45, 0xff000000, R40, 0xf8, !PT ;  /* 0xff0000002d337812 */ /* 0x000fe400078ef828 */
[----:B------:R-:W-:-:S02]  /*92a0*/  LOP3.LUT R53, R49, 0xff000000, R41, 0xf8, !PT ;  /* 0xff00000031357812 */ /* 0x000fc400078ef829 */
[----:B------:R-:W-:Y:S02]  /*92b0*/  F2FP.F16.E4M3.UNPACK_B R45, R56 ;  /* 0x00000038ff2d723e */ /* 0x000fe400020006ff */
[--C-:B------:R-:W-:Y:S02]  /*92c0*/  LOP3.LUT R19, R19, 0xff0000, R58.reuse, 0xf8, !PT ;  /* 0x00ff000013137812 */ /* 0x100fe400078ef83a */
[----:B------:R-:W-:Y:S01]  /*92d0*/  LOP3.LUT R21, R14, 0xff0000, R21, 0xf8, !PT ;  /* 0x00ff00000e157812 */ /* 0x000fe200078ef815 */
[--C-:B------:R-:W-:Y:S01]  /*92e0*/  HADD2.F32 R49, -RZ, R45.reuse.H0_H0 ;  /* 0x2000002dff317230 */ /* 0x100fe20000004100 */
[----:B------:R-:W-:Y:S01]  /*92f0*/  F2FP.F16.E4M3.UNPACK_B R54, R53 ;  /* 0x00000035ff36723e */ /* 0x000fe200020006ff */
[----:B------:R-:W-:Y:S01]  /*9300*/  HADD2.F32 R45, -RZ, R45.H1_H1 ;  /* 0x3000002dff2d7230 */ /* 0x000fe20000004100 */
[----:B------:R-:W-:Y:S02]  /*9310*/  LOP3.LUT R48, R19, 0xff000000, R58, 0xf8, !PT ;  /* 0xff00000013307812 */ /* 0x000fe400078ef83a */
[----:B------:R-:W-:-:S02]  /*9320*/  LOP3.LUT R58, R21, 0xff000000, R59, 0xf8, !PT ;  /* 0xff000000153a7812 */ /* 0x000fc400078ef83b */
[----:B------:R-:W-:Y:S02]  /*9330*/  LOP3.LUT R59, R13, 0xff000000, R42, 0xf8, !PT ;  /* 0xff0000000d3b7812 */ /* 0x000fe400078ef82a */
[----:B------:R-:W-:Y:S01]  /*9340*/  LOP3.LUT R60, R55, 0xff000000, R43, 0xf8, !PT ;  /* 0xff000000373c7812 */ /* 0x000fe200078ef82b */
[----:B------:R-:W-:Y:S01]  /*9350*/  HADD2.F32 R55, -RZ, R54.H0_H0 ;  /* 0x20000036ff377230 */ /* 0x000fe20000004100 */
[----:B------:R-:W-:Y:S02]  /*9360*/  F2FP.F16.E4M3.UNPACK_B R53, R53.H1 ;  /* 0x00000035ff35723e */ /* 0x000fe400030006ff */
[----:B------:R-:W-:Y:S02]  /*9370*/  F2FP.F16.E4M3.UNPACK_B R56, R56.H1 ;  /* 0x00000038ff38723e */ /* 0x000fe400030006ff */
[----:B--2---:R-:W-:-:S04]  /*9380*/  LEA.HI R0, R3, R10, RZ, 0x1c ;  /* 0x0000000a03007211 */ /* 0x004fc800078fe0ff */
[----:B------:R-:W-:Y:S01]  /*9390*/  SHF.R.S32.HI R5, RZ, 0x1f, R0 ;  /* 0x0000001fff057819 */ /* 0x000fe20000011400 */
[----:B---3--:R-:W0:Y:S03]  /*93a0*/  LDS.128 R8, [R69+0x1e200] ;  /* 0x01e2000045087984 */ /* 0x008e260000000c00 */
[----:B------:R-:W-:Y:S01]  /*93b0*/  LEA.HI R4, R5, R0, RZ, 0x2 ;  /* 0x0000000005047211 */ /* 0x000fe200078f10ff */
[----:B------:R-:W-:-:S04]  /*93c0*/  IMAD.SHL.U32 R5, R0, 0x10, RZ ;  /* 0x0000001000057824 */ /* 0x000fc800078e00ff */
[----:B------:R-:W-:Y:S01]  /*93d0*/  IMAD.SHL.U32 R4, R4, 0x800, RZ ;  /* 0x0000080004047824 */ /* 0x000fe200078e00ff */
[----:B------:R-:W-:-:S04]  /*93e0*/  LOP3.LUT R0, R46, 0x30, R5, 0xf8, !PT ;  /* 0x000000302e007812 */ /* 0x000fc800078ef805 */
[----:B------:R-:W-:Y:S02]  /*93f0*/  LOP3.LUT R5, R0, R47, RZ, 0x3c, !PT ;  /* 0x0000002f00057212 */ /* 0x000fe400078e3cff */
[----:B------:R-:W-:-:S04]  /*9400*/  LOP3.LUT R0, R4, 0xffffe000, RZ, 0xc0, !PT ;  /* 0xffffe00004007812 */ /* 0x000fc800078ec0ff */
[----:B------:R-:W-:-:S05]  /*9410*/  IADD3 R0, R5, R237, R0 ;  /* 0x000000ed05007210 */ /* 0x000fca0007ffe000 */
[----:B------:R-:W1:Y:S01]  /*9420*/  LDS.128 R4, [R0+UR38+0x1e200] ;  /* 0x01e2002600047984 */ /* 0x000e620008000c00 */
[----:B0-----:R-:W-:Y:S02]  /*9430*/  F2FP.F16.E4M3.UNPACK_B R12, R9 ;  /* 0x00000009ff0c723e */ /* 0x001fe400020006ff */
        /* <DEDUP_REMOVED lines=8> */
[----:B------:R-:W-:Y:S02]  /*94c0*/  F2FP.F16.E4M3.UNPACK_B R8, R8.H1 ;  /* 0x00000008ff08723e */ /* 0x000fe400030006ff */
[-C--:B-1----:R-:W-:Y:S02]  /*94d0*/  F2FP.F16.E4M3.UNPACK_B R20, R5.reuse ;  /* 0x00000005ff14723e */ /* 0x082fe400020006ff */
[----:B------:R-:W-:Y:S02]  /*94e0*/  F2FP.F16.E4M3.UNPACK_B R21, R5.H1 ;  /* 0x00000005ff15723e */ /* 0x000fe400030006ff */
[-C--:B------:R-:W-:Y:S01]  /*94f0*/  F2FP.F16.E4M3.UNPACK_B R42, R7.reuse ;  /* 0x00000007ff2a723e */ /* 0x080fe200020006ff */
[--C-:B------:R-:W-:Y:S01]  /*9500*/  HADD2.F32 R40, -RZ, R20.reuse.H0_H0 ;  /* 0x20000014ff287230 */ /* 0x100fe20000004100 */
[----:B------:R-:W-:Y:S01]  /*9510*/  F2FP.F16.E4M3.UNPACK_B R43, R7.H1 ;  /* 0x00000007ff2b723e */ /* 0x000fe200030006ff */
[----:B------:R-:W-:Y:S01]  /*9520*/  HADD2.F32 R20, -RZ, R20.H1_H1 ;  /* 0x30000014ff147230 */ /* 0x000fe20000004100 */
[----:B------:R-:W-:-:S02]  /*9530*/  F2FP.F16.E4M3.UNPACK_B R5, R4 ;  /* 0x00000004ff05723e */ /* 0x000fc400020006ff */
[----:B------:R-:W-:Y:S01]  /*9540*/  F2FP.F16.E4M3.UNPACK_B R7, R4.H1 ;  /* 0x00000004ff07723e */ /* 0x000fe200030006ff */
[C---:B------:R-:W-:Y:S01]  /*9550*/  FMUL.FTZ R4, R40.reuse, R49 ;  /* 0x0000003128047220 */ /* 0x040fe20000410000 */
[-C--:B------:R-:W-:Y:S01]  /*9560*/  FMUL.FTZ R57, R40, R55.reuse ;  /* 0x0000003728397220 */ /* 0x080fe20000410000 */
[-C--:B------:R-:W-:Y:S02]  /*9570*/  F2FP.F16.E4M3.UNPACK_B R40, R6.reuse ;  /* 0x00000006ff28723e */ /* 0x080fe400020006ff */
[C---:B------:R-:W-:Y:S01]  /*9580*/  FFMA.FTZ R62, R10.reuse, R55, R4 ;  /* 0x000000370a3e7223 */ /* 0x040fe20000010004 */
[----:B------:R-:W-:Y:S01]  /*9590*/  HADD2.F32 R55, -RZ, R54.H1_H1 ;  /* 0x30000036ff377230 */ /* 0x000fe20000004100 */
[----:B------:R-:W-:Y:S01]  /*95a0*/  F2FP.F16.E4M3.UNPACK_B R41, R6.H1 ;  /* 0x00000006ff29723e */ /* 0x000fe200030006ff */
[----:B------:R-:W-:Y:S01]  /*95b0*/  FFMA.FTZ R61, R10, R49, -R57 ;  /* 0x000000310a3d7223 */ /* 0x000fe20000010839 */
[----:B------:R-:W-:Y:S01]  /*95c0*/  HADD2.F32 R57, -RZ, R53.H0_H0 ;  /* 0x20000035ff397230 */ /* 0x000fe20000004100 */
[----:B------:R-:W-:Y:S01]  /*95d0*/  F2FP.F16.E4M3.UNPACK_B R10, R58 ;  /* 0x0000003aff0a723e */ /* 0x000fe200020006ff */
[----:B------:R-:W-:-:S02]  /*95e0*/  HADD2.F32 R6, -RZ, R21.H0_H0 ;  /* 0x20000015ff067230 */ /* 0x000fc40000004100 */
[C---:B------:R-:W-:Y:S01]  /*95f0*/  FMUL.FTZ R63, R20.reuse, R55 ;  /* 0x00000037143f7220 */ /* 0x040fe20000410000 */
[----:B------:R-:W-:Y:S02]  /*9600*/  HADD2.F32 R49, -RZ, R56.H0_H0 ;  /* 0x20000038ff317230 */ /* 0x000fe40000004100 */
[----:B------:R-:W-:Y:S01]  /*9610*/  FMUL.FTZ R20, R20, R45 ;  /* 0x0000002d14147220 */ /* 0x000fe20000410000 */
[----:B------:R-:W-:Y:S02]  /*9620*/  HADD2.F32 R4, -RZ, R13.H0_H0 ;  /* 0x2000000dff047230 */ /* 0x000fe40000004100 */
[----:B------:R-:W-:Y:S01]  /*9630*/  FMUL.FTZ R65, R6, R57 ;  /* 0x0000003906417220 */ /* 0x000fe20000410000 */
[C---:B------:R-:W-:Y:S01]  /*9640*/  FFMA.FTZ R54, R12.reuse, R45, -R63 ;  /* 0x0000002d0c367223 */ /* 0x040fe2000001083f */
[----:B------:R-:W-:Y:S01]  /*9650*/  FFMA.FTZ R55, R12, R55, R20 ;  /* 0x000000370c377223 */ /* 0x000fe20000010014 */
[-C--:B------:R-:W-:Y:S01]  /*9660*/  FMUL.FTZ R6, R6, R49.reuse ;  /* 0x0000003106067220 */ /* 0x080fe20000410000 */
[----:B------:R-:W-:Y:S01]  /*9670*/  F2FP.F16.E4M3.UNPACK_B R20, R60 ;  /* 0x0000003cff14723e */ /* 0x000fe200020006ff */
[----:B------:R-:W-:Y:S01]  /*9680*/  FFMA.FTZ R65, R4, R49, -R65 ;  /* 0x0000003104417223 */ /* 0x000fe20000010841 */
[----:B------:R-:W-:-:S02]  /*9690*/  HADD2.F32 R12, -RZ, R53.H1_H1 ;  /* 0x30000035ff0c7230 */ /* 0x000fc40000004100 */
[----:B------:R-:W-:Y:S01]  /*96a0*/  FFMA.FTZ R57, R4, R57, R6 ;  /* 0x0000003904397223 */ /* 0x000fe20000010006 */
[----:B------:R-:W-:Y:S01]  /*96b0*/  HADD2.F32 R21, -RZ, R21.H1_H1 ;  /* 0x30000015ff157230 */ /* 0x000fe20000004100 */
[----:B------:R-:W-:Y:S01]  /*96c0*/  F2FP.F16.E4M3.UNPACK_B R60, R60.H1 ;  /* 0x0000003cff3c723e */ /* 0x000fe200030006ff */
[----:B------:R-:W-:Y:S01]  /*96d0*/  HADD2.F32 R49, -RZ, R20.H0_H0 ;  /* 0x20000014ff317230 */ /* 0x000fe20000004100 */
[----:B------:R-:W-:Y:S01]  /*96e0*/  F2FP.F16.E4M3.UNPACK_B R58, R58.H1 ;  /* 0x0000003aff3a723e */ /* 0x000fe200030006ff */
[----:B------:R-:W-:Y:S02]  /*96f0*/  HADD2.F32 R6, -RZ, R42.H0_H0 ;  /* 0x2000002aff067230 */ /* 0x000fe40000004100 */
[----:B------:R-:W-:Y:S01]  /*9700*/  FMUL.FTZ R64, R21, R12 ;  /* 0x0000000c15407220 */ /* 0x000fe20000410000 */
[----:B------:R-:W-:Y:S02]  /*9710*/  HADD2.F32 R56, -RZ, R56.H1_H1 ;  /* 0x30000038ff387230 */ /* 0x000fe40000004100 */
[----:B------:R-:W-:-:S02]  /*9720*/  HADD2.F32 R45, -RZ, R10.H0_H0 ;  /* 0x2000000aff2d7230 */ /* 0x000fc40000004100 */
[C---:B------:R-:W-:Y:S01]  /*9730*/  FMUL.FTZ R53, R6.reuse, R49 ;  /* 0x0000003106357220 */ /* 0x040fe20000410000 */
[----:B------:R-:W-:Y:S02]  /*9740*/  HADD2.F32 R13, -RZ, R13.H1_H1 ;  /* 0x3000000dff0d7230 */ /* 0x000fe40000004100 */
[-C--:B------:R-:W-:Y:S01]  /*9750*/  FMUL.FTZ R21, R21, R56.reuse ;  /* 0x0000003815157220 */ /* 0x080fe20000410000 */
[----:B------:R-:W-:Y:S02]  /*9760*/  HADD2.F32 R4, -RZ, R15.H0_H0 ;  /* 0x2000000fff047230 */ /* 0x000fe40000004100 */
[----:B------:R-:W-:Y:S01]  /*9770*/  FMUL.FTZ R6, R6, R45 ;  /* 0x0000002d06067220 */ /* 0x000fe20000410000 */
[----:B------:R-:W-:Y:S02]  /*9780*/  HADD2.F32 R20, -RZ, R20.H1_H1 ;  /* 0x30000014ff147230 */ /* 0x000fe40000004100 */
[----:B------:R-:W-:Y:S01]  /*9790*/  FFMA.FTZ R64, R13, R56, -R64 ;  /* 0x000000380d407223 */ /* 0x000fe20000010840 */
[----:B------:R-:W-:-:S02]  /*97a0*/  HADD2.F32 R42, -RZ, R42.H1_H1 ;  /* 0x3000002aff2a7230 */ /* 0x000fc40000004100 */
[----:B------:R-:W-:Y:S01]  /*97b0*/  FFMA.FTZ R56, R13, R12, R21 ;  /* 0x0000000c0d387223 */ /* 0x000fe20000010015 */
[C---:B------:R-:W-:Y:S01]  /*97c0*/  FFMA.FTZ R49, R4.reuse, R49, R6 ;  /* 0x0000003104317223 */ /* 0x040fe20000010006 */
[----:B------:R-:W-:Y:S02]  /*97d0*/  HADD2.F32 R10, -RZ, R10.H1_H1 ;  /* 0x3000000aff0a7230 */ /* 0x000fe40000004100 */
[----:B------:R-:W-:Y:S01]  /*97e0*/  FFMA.FTZ R53, R4, R45, -R53 ;  /* 0x0000002d04357223 */ /* 0x000fe20000010835 */
[----:B------:R-:W-:Y:S02]  /*97f0*/  HADD2.F32 R15, -RZ, R15.H1_H1 ;  /* 0x3000000fff0f7230 */ /* 0x000fe40000004100 */
[C---:B------:R-:W-:Y:S01]  /*9800*/  FMUL.FTZ R12, R42.reuse, R20 ;  /* 0x000000142a0c7220 */ /* 0x040fe20000410000 */
[----:B------:R-:W-:Y:S02]  /*9810*/  HADD2.F32 R21, -RZ, R60.H0_H0 ;  /* 0x2000003cff157230 */ /* 0x000fe40000004100 */
[----:B------:R-:W-:Y:S01]  /*9820*/  FMUL.FTZ R45, R42, R10 ;  /* 0x0000000a2a2d7220 */ /* 0x000fe20000410000 */
[----:B------:R-:W-:-:S02]  /*9830*/  HADD2.F32 R6, -RZ, R43.H0_H0 ;  /* 0x2000002bff067230 */ /* 0x000fc40000004100 */
[C---:B------:R-:W-:Y:S01]  /*9840*/  FFMA.FTZ R66, R15.reuse, R10, -R12 ;  /* 0x0000000a0f427223 */ /* 0x040fe2000001080c */
[----:B------:R-:W-:Y:S01]  /*9850*/  HADD2.F32 R13, -RZ, R58.H0_H0 ;  /* 0x2000003aff0d7230 */ /* 0x000fe20000004100 */
[----:B------:R-:W-:Y:S01]  /*9860*/  F2FP.F16.E4M3.UNPACK_B R12, R51.H1 ;  /* 0x00000033ff0c723e */ /* 0x000fe200030006ff */
[----:B------:R-:W-:Y:S02]  /*9870*/  HADD2.F32 R4, -RZ, R19.H0_H0 ;  /* 0x20000013ff047230 */ /* 0x000fe40000004100 */
[C---:B------:R-:W-:Y:S01]  /*9880*/  FMUL.FTZ R63, R6.reuse, R21 ;  /* 0x00000015063f7220 */ /* 0x040fe20000410000 */
[----:B------:R-:W-:Y:S01]  /*9890*/  F2FP.F16.E4M3.UNPACK_B R10, R44.H1 ;  /* 0x0000002cff0a723e */ /* 0x000fe200030006ff */
[-C--:B------:R-:W-:Y:S01]  /*98a0*/  FMUL.FTZ R6, R6, R13.reuse ;  /* 0x0000000d06067220 */ /* 0x080fe20000410000 */
[----:B------:R-:W-:Y:S01]  /*98b0*/  FFMA.FTZ R68, R15, R20, R45 ;  /* 0x000000140f447223 */ /* 0x000fe2000001002d */
[----:B------:R-:W-:Y:S01]  /*98c0*/  FFMA.FTZ R63, R4, R13, -R63 ;  /* 0x0000000d043f7223 */ /* 0x000fe2000001083f */
[----:B------:R-:W-:-:S02]  /*98d0*/  HADD2.F32 R60, -RZ, R60.H1_H1 ;  /* 0x3000003cff3c7230 */ /* 0x000fc40000004100 */
[----:B------:R-:W-:Y:S01]  /*98e0*/  FFMA.FTZ R67, R4, R21, R6 ;  /* 0x0000001504437223 */ /* 0x000fe20000010006 */
[----:B------:R-:W-:Y:S01]  /*98f0*/  HADD2.F32 R43, -RZ, R43.H1_H1 ;  /* 0x3000002bff2b7230 */ /* 0x000fe20000004100 */
[----:B------:R-:W-:Y:S01]  /*9900*/  F2FP.F16.E4M3.UNPACK_B R51, R51 ;  /* 0x00000033ff33723e */ /* 0x000fe200020006ff */
[----:B------:R-:W-:Y:S01]  /*9910*/  HADD2.F32 R15, -RZ, R12.H0_H0 ;  /* 0x2000000cff0f7230 */ /* 0x000fe20000004100 */
[----:B------:R-:W-:Y:S01]  /*9920*/  F2FP.F16.E4M3.UNPACK_B R44, R44 ;  /* 0x0000002cff2c723e */ /* 0x000fe200020006ff */
[----:B------:R-:W-:Y:S02]  /*9930*/  HADD2.F32 R6, -RZ, R7.H0_H0 ;  /* 0x20000007ff067230 */ /* 0x000fe40000004100 */
[----:B------:R-:W-:Y:S01]  /*9940*/  FMUL.FTZ R20, R43, R60 ;  /* 0x0000003c2b147220 */ /* 0x000fe20000410000 */
[----:B------:R-:W-:Y:S01]  /*9950*/  HADD2.F32 R13, -RZ, R10.H0_H0 ;  /* 0x2000000aff0d7230 */ /* 0x000fe20000004100 */
[----:B------:R-:W-:Y:S01]  /*9960*/  F2FP.SATFINITE.E4M3.F32.PACK_AB_MERGE_C R56, R56, R57, RZ ;  /* 0x000000393838723e */ /* 0x000fe200048070ff */
[----:B------:R-:W-:-:S02]  /*9970*/  HADD2.F32 R58, -RZ, R58.H1_H1 ;  /* 0x3000003aff3a7230 */ /* 0x000fc40000004100 */
[C---:B------:R-:W-:Y:S01]  /*9980*/  FMUL.FTZ R21, R6.reuse, R15 ;  /* 0x0000000f06157220 */ /* 0x040fe20000410000 */
[----:B------:R-:W-:Y:S02]  /*9990*/  HADD2.F32 R19, -RZ, R19.H1_H1 ;  /* 0x30000013ff137230 */ /* 0x000fe40000004100 */
[----:B------:R-:W-:Y:S01]  /*99a0*/  FMUL.FTZ R6, R6, R13 ;  /* 0x0000000d06067220 */ /* 0x000fe20000410000 */
[----:B------:R-:W-:Y:S02]  /*99b0*/  HADD2.F32 R4, -RZ, R8.H0_H0 ;  /* 0x20000008ff047230 */ /* 0x000fe40000004100 */
[-C--:B------:R-:W-:Y:S01]  /*99c0*/  FMUL.FTZ R43, R43, R58.reuse ;  /* 0x0000003a2b2b7220 */ /* 0x080fe20000410000 */
[----:B------:R-:W-:Y:S02]  /*99d0*/  HADD2.F32 R12, -RZ, R12.H1_H1 ;  /* 0x3000000cff0c7230 */ /* 0x000fe40000004100 */
[----:B------:R-:W-:Y:S01]  /*99e0*/  FFMA.FTZ R70, R19, R58, -R20 ;  /* 0x0000003a13467223 */ /* 0x000fe20000010814 */
[----:B------:R-:W-:-:S02]  /*99f0*/  HADD2.F32 R7, -RZ, R7.H1_H1 ;  /* 0x30000007ff077230 */ /* 0x000fc40000004100 */
[C---:B------:R-:W-:Y:S01]  /*9a00*/  FFMA.FTZ R20, R4.reuse, R15, R6 ;  /* 0x0000000f04147223 */ /* 0x040fe20000010006 */
[----:B------:R-:W-:Y:S02]  /*9a10*/  HADD2.F32 R10, -RZ, R10.H1_H1 ;  /* 0x3000000aff0a7230 */ /* 0x000fe40000004100 */
[----:B------:R-:W-:Y:S01]  /*9a20*/  FFMA.FTZ R60, R19, R60, R43 ;  /* 0x0000003c133c7223 */ /* 0x000fe2000001002b */
[----:B------:R-:W-:Y:S02]  /*9a30*/  HADD2.F32 R8, -RZ, R8.H1_H1 ;  /* 0x30000008ff087230 */ /* 0x000fe40000004100 */
[C---:B------:R-:W-:Y:S01]  /*9a40*/  FMUL.FTZ R15, R7.reuse, R12 ;  /* 0x0000000c070f7220 */ /* 0x040fe20000410000 */
[----:B------:R-:W-:Y:S01]  /*9a50*/  FFMA.FTZ R21, R4, R13, -R21 ;  /* 0x0000000d04157223 */ /* 0x000fe20000010815 */
[-C--:B------:R-:W-:Y:S01]  /*9a60*/  FMUL.FTZ R7, R7, R10.reuse ;  /* 0x0000000a07077220 */ /* 0x080fe20000410000 */
[----:B------:R-:W-:Y:S02]  /*9a70*/  HADD2.F32 R13, -RZ, R51.H0_H0 ;  /* 0x20000033ff0d7230 */ /* 0x000fe40000004100 */
[----:B------:R-:W-:Y:S01]  /*9a80*/  FFMA.FTZ R42, R8, R10, -R15 ;  /* 0x0000000a082a7223 */ /* 0x000fe2000001080f */
[----:B------:R-:W-:-:S02]  /*9a90*/  HADD2.F32 R6, -RZ, R5.H0_H0 ;  /* 0x20000005ff067230 */ /* 0x000fc40000004100 */
[----:B------:R-:W-:Y:S01]  /*9aa0*/  FFMA.FTZ R43, R8, R12, R7 ;  /* 0x0000000c082b7223 */ /* 0x000fe20000010007 */
[--C-:B------:R-:W-:Y:S01]  /*9ab0*/  HADD2.F32 R7, -RZ, R44.reuse.H0_H0 ;  /* 0x2000002cff077230 */ /* 0x100fe20000004100 */
[----:B------:R-:W-:Y:S01]  /*9ac0*/  F2FP.F16.E4M3.UNPACK_B R10, R59.H1 ;  /* 0x0000003bff0a723e */ /* 0x000fe200030006ff */
        /* <DEDUP_REMOVED lines=8> */
[----:B------:R-:W-:Y:S02]  /*9b50*/  HADD2.F32 R9, -RZ, R9.H1_H1 ;  /* 0x30000009ff097230 */ /* 0x000fe40000004100 */
[C---:B------:R-:W-:Y:S01]  /*9b60*/  FMUL.FTZ R6, R5.reuse, R8 ;  /* 0x0000000805067220 */ /* 0x040fe20000410000 */
[----:B------:R-:W-:Y:S01]  /*9b70*/  F2FP.F16.E4M3.UNPACK_B R4, R48.H1 ;  /* 0x00000030ff04723e */ /* 0x000fe200030006ff */
[-C--:B------:R-:W-:Y:S01]  /*9b80*/  FMUL.FTZ R7, R5, R44.reuse ;  /* 0x0000002c05077220 */ /* 0x080fe20000410000 */
[----:B------:R-:W-:Y:S02]  /*9b90*/  HADD2.F32 R12, -RZ, R10.H0_H0 ;  /* 0x2000000aff0c7230 */ /* 0x000fe40000004100 */
[C---:B------:R-:W-:Y:S01]  /*9ba0*/  FFMA.FTZ R44, R9.reuse, R44, -R6 ;  /* 0x0000002c092c7223 */ /* 0x040fe20000010806 */
[----:B------:R-:W-:Y:S02]  /*9bb0*/  HADD2.F32 R5, -RZ, R41.H0_H0 ;  /* 0x20000029ff057230 */ /* 0x000fe40000004100 */
[----:B------:R-:W-:Y:S01]  /*9bc0*/  FFMA.FTZ R8, R9, R8, R7 ;  /* 0x0000000809087223 */ /* 0x000fe20000010007 */
[--C-:B------:R-:W-:Y:S01]  /*9bd0*/  HADD2.F32 R6, -RZ, R4.reuse.H0_H0 ;  /* 0x20000004ff067230 */ /* 0x100fe20000004100 */
[----:B------:R-:W-:Y:S01]  /*9be0*/  F2FP.F16.E4M3.UNPACK_B R59, R59 ;  /* 0x0000003bff3b723e */ /* 0x000fe200020006ff */
[----:B------:R-:W-:-:S02]  /*9bf0*/  HADD2.F32 R7, -RZ, R4.H1_H1 ;  /* 0x30000004ff077230 */ /* 0x000fc40000004100 */
[C---:B------:R-:W-:Y:S01]  /*9c00*/  FMUL.FTZ R9, R5.reuse, R12 ;  /* 0x0000000c05097220 */ /* 0x040fe20000410000 */
[----:B------:R-:W-:Y:S02]  /*9c10*/  HADD2.F32 R4, -RZ, R14.H0_H0 ;  /* 0x2000000eff047230 */ /* 0x000fe40000004100 */
[----:B------:R-:W-:Y:S01]  /*9c20*/  FMUL.FTZ R5, R5, R6 ;  /* 0x0000000605057220 */ /* 0x000fe20000410000 */
[----:B------:R-:W-:Y:S01]  /*9c30*/  HADD2.F32 R10, -RZ, R10.H1_H1 ;  /* 0x3000000aff0a7230 */ /* 0x000fe20000004100 */
[----:B------:R-:W-:Y:S01]  /*9c40*/  F2FP.F16.E4M3.UNPACK_B R48, R48 ;  /* 0x00000030ff30723e */ /* 0x000fe200020006ff */
[----:B------:R-:W-:Y:S02]  /*9c50*/  HADD2.F32 R41, -RZ, R41.H1_H1 ;  /* 0x30000029ff297230 */ /* 0x000fe40000004100 */
[----:B------:R-:W-:Y:S01]  /*9c60*/  FFMA.FTZ R13, R4, R6, -R9 ;  /* 0x00000006040d7223 */ /* 0x000fe20000010809 */
[----:B------:R-:W-:Y:S01]  /*9c70*/  HADD2.F32 R14, -RZ, R14.H1_H1 ;  /* 0x3000000eff0e7230 */ /* 0x000fe20000004100 */
[----:B------:R-:W-:Y:S01]  /*9c80*/  F2FP.SATFINITE.E4M3.F32.PACK_AB_MERGE_C R60, R60, R67, RZ ;  /* 0x000000433c3c723e */ /* 0x000fe200048070ff */
[----:B------:R-:W-:-:S02]  /*9c90*/  HADD2.F32 R6, -RZ, R48.H0_H0 ;  /* 0x20000030ff067230 */ /* 0x000fc40000004100 */
[C---:B------:R-:W-:Y:S01]  /*9ca0*/  FMUL.FTZ R9, R41.reuse, R10 ;  /* 0x0000000a29097220 */ /* 0x040fe20000410000 */
[-C--:B------:R-:W-:Y:S01]  /*9cb0*/  FMUL.FTZ R45, R41, R7.reuse ;  /* 0x00000007292d7220 */ /* 0x080fe20000410000 */
[----:B------:R-:W-:Y:S01]  /*9cc0*/  FFMA.FTZ R41, R4, R12, R5 ;  /* 0x0000000c04297223 */ /* 0x000fe20000010005 */
[--C-:B------:R-:W-:Y:S02]  /*9cd0*/  HADD2.F32 R5, -RZ, R40.reuse.H0_H0 ;  /* 0x20000028ff057230 */ /* 0x100fe40000004100 */
[C---:B------:R-:W-:Y:S01]  /*9ce0*/  FFMA.FTZ R58, R14.reuse, R7, -R9 ;  /* 0x000000070e3a7223 */ /* 0x040fe20000010809 */
[--C-:B------:R-:W-:Y:S02]  /*9cf0*/  HADD2.F32 R7, -RZ, R59.reuse.H0_H0 ;  /* 0x2000003bff077230 */ /* 0x100fe40000004100 */
[----:B------:R-:W-:Y:S01]  /*9d00*/  FFMA.FTZ R14, R14, R10, R45 ;  /* 0x0000000a0e0e7223 */ /* 0x000fe2000001002d */
[----:B------:R-:W-:Y:S02]  /*9d10*/  HADD2.F32 R59, -RZ, R59.H1_H1 ;  /* 0x3000003bff3b7230 */ /* 0x000fe40000004100 */
[----:B------:R-:W-:Y:S01]  /*9d20*/  FMUL.FTZ R10, R5, R6 ;  /* 0x00000006050a7220 */ /* 0x000fe20000410000 */
[----:B------:R-:W-:-:S02]  /*9d30*/  HADD2.F32 R40, -RZ, R40.H1_H1 ;  /* 0x30000028ff287230 */ /* 0x000fc40000004100 */
[----:B------:R-:W-:Y:S01]  /*9d40*/  FMUL.FTZ R9, R5, R7 ;  /* 0x0000000705097220 */ /* 0x000fe20000410000 */
[----:B------:R-:W-:Y:S01]  /*9d50*/  HADD2.F32 R48, -RZ, R48.H1_H1 ;  /* 0x30000030ff307230 */ /* 0x000fe20000004100 */
[----:B------:R-:W-:Y:S01]  /*9d60*/  F2FP.SATFINITE.E4M3.F32.PACK_AB_MERGE_C R5, R64, R65, RZ ;  /* 0x000000414005723e */ /* 0x000fe200048070ff */
[--C-:B------:R-:W-:Y:S02]  /*9d70*/  HADD2.F32 R4, -RZ, R11.reuse.H0_H0 ;  /* 0x2000000bff047230 */ /* 0x100fe40000004100 */
[C---:B------:R-:W-:Y:S01]  /*9d80*/  FMUL.FTZ R12, R40.reuse, R59 ;  /* 0x0000003b280c7220 */ /* 0x040fe20000410000 */
[----:B------:R-:W-:Y:S02]  /*9d90*/  HADD2.F32 R11, -RZ, R11.H1_H1 ;  /* 0x3000000bff0b7230 */ /* 0x000fe40000004100 */
[----:B------:R-:W-:Y:S01]  /*9da0*/  FMUL.FTZ R40, R40, R48 ;  /* 0x0000003028287220 */ /* 0x000fe20000410000 */
[----:B------:R-:W-:Y:S01]  /*9db0*/  F2FP.SATFINITE.E4M3.F32.PACK_AB_MERGE_C R13, R58, R13, RZ ;  /* 0x0000000d3a0d723e */ /* 0x000fe200048070ff */
        /* <DEDUP_REMOVED lines=17> */
[----:B------:R0:W-:Y:S02]  /*9ed0*/  STS.128 [R0+UR38+0x1e200], R40 ;  /* 0x01e2002800007988 */ /* 0x0001e40008000c26 */
.L_x_1409:
[----:B------:R-:W-:Y:S05]  /*9ee0*/  BSYNC B1 ;  /* 0x0000000000017941 */ /* 0x000fea0003800000 */
.L_x_1408:
[----:B------:R-:W-:Y:S04]  /*9ef0*/  BSSY B1, `(.L_x_1410) ;  /* 0x0000103000017945 */ /* 0x000fe80003800000 */
[----:B------:R-:W-:Y:S05]  /*9f00*/  @P1 BRA `(.L_x_1411) ;  /* 0x0000001000041947 */ /* 0x000fea0003800000 */
[----:B-----5:R-:W2:Y:S01]  /*9f10*/  LDL R59, [R1+0x2e0] ;  /* 0x0002e000013b7983 */ /* 0x020ea20000100800 */
[----:B0-----:R-:W-:Y:S02]  /*9f20*/  SHF.R.U32.HI R4, RZ, 0x8, R36 ;  /* 0x00000008ff047819 */ /* 0x001fe40000011624 */
[----:B------:R-:W-:Y:S02]  /*9f30*/  SHF.R.S32.HI R9, RZ, 0x1f, R50 ;  /* 0x0000001fff097819 */ /* 0x000fe40000011432 */
[----:B------:R-:W-:Y:S02]  /*9f40*/  LOP3.LUT R0, R36, 0xff, RZ, 0xc0, !PT ;  /* 0x000000ff24007812 */ /* 0x000fe400078ec0ff */
[----:B------:R-:W-:Y:S02]  /*9f50*/  LOP3.LUT R5, R4, 0xff, RZ, 0xc0, !PT ;  /* 0x000000ff04057812 */ /* 0x000fe400078ec0ff */
[----:B------:R-:W-:Y:S02]  /*9f60*/  SHF.R.U32.HI R4, RZ, 0x8, R38 ;  /* 0x00000008ff047819 */ /* 0x000fe40000011626 */
[----:B------:R-:W-:-:S02]  /*9f70*/  LEA.HI R50, R9, R50, RZ, 0x4 ;  /* 0x0000003209327211 */ /* 0x000fc400078f20ff */
[----:B------:R-:W-:Y:S02]  /*9f80*/  PRMT R13, R5, 0x7604, R0 ;  /* 0x00007604050d7816 */ /* 0x000fe40000000000 */
[----:B------:R-:W-:Y:S02]  /*9f90*/  LOP3.LUT R0, R38, 0xff, RZ, 0xc0, !PT ;  /* 0x000000ff26007812 */ /* 0x000fe400078ec0ff */
[----:B------:R-:W-:Y:S02]  /*9fa0*/  LOP3.LUT R5, R4, 0xff, RZ, 0xc0, !PT ;  /* 0x000000ff04057812 */ /* 0x000fe400078ec0ff */
[----:B------:R-:W-:Y:S02]  /*9fb0*/  SHF.R.S32.HI R50, RZ, 0x4, R50 ;  /* 0x00000004ff327819 */ /* 0x000fe40000011432 */
[----:B------:R-:W-:Y:S02]  /*9fc0*/  PRMT R20, R5, 0x7604, R0 ;  /* 0x0000760405147816 */ /* 0x000fe40000000000 */
[----:B------:R-:W-:-:S02]  /*9fd0*/  SHF.R.U32.HI R7, RZ, 0x8, R37 ;  /* 0x00000008ff077819 */ /* 0x000fc40000011625 */
[----:B------:R-:W-:Y:S02]  /*9fe0*/  LEA.HI R0, R3, R50, RZ, 0x1c ;  /* 0x0000003203007211 */ /* 0x000fe400078fe0ff */
[----:B------:R-:W-:Y:S02]  /*9ff0*/  LOP3.LUT R6, R37, 0xff, RZ, 0xc0, !PT ;  /* 0x000000ff25067812 */ /* 0x000fe400078ec0ff */
[----:B------:R-:W-:Y:S02]  /*a000*/  LOP3.LUT R7, R7, 0xff, RZ, 0xc0, !PT ;  /* 0x000000ff07077812 */ /* 0x000fe400078ec0ff */
[----:B------:R-:W-:Y:S02]  /*a010*/  SHF.R.S32.HI R5, RZ, 0x1f, R0 ;  /* 0x0000001fff057819 */ /* 0x000fe40000011400 */
[----:B------:R-:W-:Y:S02]  /*a020*/  PRMT R15, R7, 0x7604, R6 ;  /* 0x00007604070f7816 */ /* 0x000fe40000000006 */
[----:B------:R-:W-:Y:S01]  /*a030*/  LEA.HI R4, R5, R0, RZ, 0x2 ;  /* 0x0000000005047211 */ /* 0x000fe200078f10ff */
[----:B------:R-:W-:Y:S01]  /*a040*/  IMAD.SHL.U32 R5, R0, 0x10, RZ ;  /* 0x0000001000057824 */ /* 0x000fe200078e00ff */
[----:B------:R-:W-:-:S02]  /*a050*/  SHF.R.U32.HI R7, RZ, 0x8, R39 ;  /* 0x00000008ff077819 */ /* 0x000fc40000011627 */
[----:B------:R-:W-:Y:S01]  /*a060*/  LOP3.LUT R6, R39, 0xff, RZ, 0xc0, !PT ;  /* 0x000000ff27067812 */ /* 0x000fe200078ec0ff */
[----:B------:R-:W-:Y:S01]  /*a070*/  IMAD.SHL.U32 R4, R4, 0x800, RZ ;  /* 0x0000080004047824 */ /* 0x000fe200078e00ff */
[----:B------:R-:W-:Y:S02]  /*a080*/  LOP3.LUT R7, R7, 0xff, RZ, 0xc0, !PT ;  /* 0x000000ff07077812 */ /* 0x000fe400078ec0ff */
[----:B------:R-:W-:Y:S02]  /*a090*/  LOP3.LUT R0, R46, 0x30, R5, 0xf8, !PT ;  /* 0x000000302e007812 */ /* 0x000fe400078ef805 */
[----:B------:R-:W-:Y:S02]  /*a0a0*/  PRMT R40, R7, 0x7604, R6 ;  /* 0x0000760407287816 */ /* 0x000fe40000000006 */
[----:B------:R-:W-:Y:S02]  /*a0b0*/  SHF.R.U32.HI R7, RZ, 0x8, R33 ;  /* 0x00000008ff077819 */ /* 0x000fe40000011621 */
[----:B------:R-:W-:-:S02]  /*a0c0*/  SHF.R.U32.HI R42, RZ, 0x8, R35 ;  /* 0x00000008ff2a7819 */ /* 0x000fc40000011623 */
[----:B------:R-:W-:Y:S02]  /*a0d0*/  LOP3.LUT R5, R0, R47, RZ, 0x3c, !PT ;  /* 0x0000002f00057212 */ /* 0x000fe400078e3cff */
[----:B------:R-:W-:Y:S02]  /*a0e0*/  LOP3.LUT R0, R4, 0xffffe000, RZ, 0xc0, !PT ;  /* 0xffffe00004007812 */ /* 0x000fe400078ec0ff */
[----:B------:R-:W-:Y:S02]  /*a0f0*/  SHF.R.U32.HI R9, RZ, 0x8, R32 ;  /* 0x00000008ff097819 */ /* 0x000fe40000011620 */
[----:B------:R-:W-:Y:S02]  /*a100*/  LOP3.LUT R6, R33, 0xff, RZ, 0xc0, !PT ;  /* 0x000000ff21067812 */ /* 0x000fe400078ec0ff */
[----:B------:R-:W-:Y:S02]  /*a110*/  LOP3.LUT R7, R7, 0xff, RZ, 0xc0, !PT ;  /* 0x000000ff07077812 */ /* 0x000fe400078ec0ff */
[----:B------:R-:W-:-:S02]  /*a120*/  LOP3.LUT R4, R42, 0xff, RZ, 0xc0, !PT ;  /* 0x000000ff2a047812 */ /* 0x000fc400078ec0ff */
[----:B------:R-:W-:Y:S02]  /*a130*/  LOP3.LUT R21, R35, 0xff, RZ, 0xc0, !PT ;  /* 0x000000ff23157812 */ /* 0x000fe400078ec0ff */
[----:B------:R-:W-:Y:S02]  /*a140*/  IADD3 R0, R5, R237, R0 ;  /* 0x000000ed05007210 */ /* 0x000fe40007ffe000 */
[----:B------:R-:W-:Y:S02]  /*a150*/  LOP3.LUT R8, R32, 0xff, RZ, 0xc0, !PT ;  /* 0x000000ff20087812 */ /* 0x000fe400078ec0ff */
[----:B------:R-:W-:Y:S02]  /*a160*/  LOP3.LUT R9, R9, 0xff, RZ, 0xc0, !PT ;  /* 0x000000ff09097812 */ /* 0x000fe400078ec0ff */
[----:B------:R-:W-:Y:S02]  /*a170*/  PRMT R43, R7, 0x7604, R6 ;  /* 0x00007604072b7816 */ /* 0x000fe40000000006 */
[----:B------:R-:W-:-:S02]  /*a180*/  PRMT R51, R4, 0x7604, R21 ;  /* 0x0000760404337816 */ /* 0x000fc40000000015 */
[----:B------:R-:W0:Y:S01]  /*a190*/  LDS.128 R4, [R0+UR38+0x1e200] ;  /* 0x01e2002600047984 */ /* 0x000e220008000c00 */
[----:B------:R-:W-:Y:S02]  /*a1a0*/  PRMT R41, R9, 0x7604, R8 ;  /* 0x0000760409297816 */ /* 0x000fe40000000008 */
[----:B------:R-:W-:Y:S02]  /*a1b0*/  SHF.R.U32.HI R14, RZ, 0x8, R34 ;  /* 0x00000008ff0e7819 */ /* 0x000fe40000011622 */
[----:B------:R-:W-:Y:S02]  /*a1c0*/  LOP3.LUT R12, R34, 0xff, RZ, 0xc0, !PT ;  /* 0x000000ff220c7812 */ /* 0x000fe400078ec0ff */
[----:B------:R-:W-:Y:S02]  /*a1d0*/  LOP3.LUT R19, R14, 0xff, RZ, 0xc0, !PT ;  /* 0x000000ff0e137812 */ /* 0x000fe400078ec0ff */
[----:B------:R-:W-:Y:S02]  /*a1e0*/  SHF.R.U32.HI R14, RZ, 0x10, R37 ;  /* 0x00000010ff0e7819 */ /* 0x000fe40000011625 */
[----:B------:R-:W-:-:S02]  /*a1f0*/  PRMT R49, R19, 0x7604, R12 ;  /* 0x0000760413317816 */ /* 0x000fc4000000000c */
[----:B------:R-:W-:Y:S02]  /*a200*/  SHF.R.U32.HI R12, RZ, 0x10, R36 ;  /* 0x00000010ff0c7819 */ /* 0x000fe40000011624 */
[----:B------:R-:W-:Y:S02]  /*a210*/  LOP3.LUT R14, R14, 0xff, RZ, 0xc0, !PT ;  /* 0x000000ff0e0e7812 */ /* 0x000fe400078ec0ff */
[----:B------:R-:W-:Y:S02]  /*a220*/  SHF.R.U32.HI R21, RZ, 0x10, R39 ;  /* 0x00000010ff157819 */ /* 0x000fe40000011627 */
[----:B------:R-:W-:Y:S02]  /*a230*/  SHF.R.U32.HI R19, RZ, 0x10, R38 ;  /* 0x00000010ff137819 */ /* 0x000fe40000011626 */
[----:B------:R-:W-:Y:S02]  /*a240*/  LOP3.LUT R12, R12, 0xff, RZ, 0xc0, !PT ;  /* 0x000000ff0c0c7812 */ /* 0x000fe400078ec0ff */
[----:B------:R-:W-:-:S02]  /*a250*/  PRMT R15, R14, 0x7054, R15 ;  /* 0x000070540e0f7816 */ /* 0x000fc4000000000f */
[----:B------:R-:W-:Y:S02]  /*a260*/  LOP3.LUT R21, R21, 0xff, RZ, 0xc0, !PT ;  /* 0x000000ff15157812 */ /* 0x000fe400078ec0ff */
[----:B------:R-:W-:Y:S02]  /*a270*/  SHF.R.U32.HI R14, RZ, 0x10, R33 ;  /* 0x00000010ff0e7819 */ /* 0x000fe40000011621 */
[----:B------:R-:W-:Y:S02]  /*a280*/  LOP3.LUT R19, R19, 0xff, RZ, 0xc0, !PT ;  /* 0x000000ff13137812 */ /* 0x000fe400078ec0ff */
[----:B------:R-:W-:Y:S02]  /*a290*/  PRMT R13, R12, 0x7054, R13 ;  /* 0x000070540c0d7816 */ /* 0x000fe4000000000d */
[----:B------:R-:W-:Y:S02]  /*a2a0*/  SHF.R.U32.HI R12, RZ, 0x10, R32 ;  /* 0x00000010ff0c7819 */ /* 0x000fe40000011620 */
[----:B------:R-:W-:-:S02]  /*a2b0*/  PRMT R21, R21, 0x7054, R40 ;  /* 0x0000705415157816 */ /* 0x000fc40000000028 */
[----:B------:R-:W-:Y:S02]  /*a2c0*/  LOP3.LUT R14, R14, 0xff, RZ, 0xc0, !PT ;  /* 0x000000ff0e0e7812 */ /* 0x000fe400078ec0ff */
[----:B------:R-:W-:Y:S02]  /*a2d0*/  PRMT R19, R19, 0x7054, R20 ;  /* 0x0000705413137816 */ /* 0x000fe40000000014 */
[----:B------:R-:W-:Y:S02]  /*a2e0*/  SHF.R.U32.HI R40, RZ, 0x10, R35 ;  /* 0x00000010ff287819 */ /* 0x000fe40000011623 */
[----:B------:R-:W-:Y:S02]  /*a2f0*/  SHF.R.U32.HI R20, RZ, 0x10, R34 ;  /* 0x00000010ff147819 */ /* 0x000fe40000011622 */
[----:B------:R-:W-:Y:S02]  /*a300*/  LOP3.LUT R12, R12, 0xff, RZ, 0xc0, !PT ;  /* 0x000000ff0c0c7812 */ /* 0x000fe400078ec0ff */
[----:B------:R-:W-:-:S02]  /*a310*/  PRMT R45, R14, 0x7054, R43 ;  /* 0x000070540e2d7816 */ /* 0x000fc4000000002b */
[----:B------:R-:W-:Y:S02]  /*a320*/  LOP3.LUT R40, R40, 0xff, RZ, 0xc0, !PT ;  /* 0x000000ff28287812 */ /* 0x000fe400078ec0ff */
[----:B------:R-:W-:Y:S02]  /*a330*/  LOP3.LUT R20, R20, 0xff, RZ, 0xc0, !PT ;  /* 0x000000ff14147812 */ /* 0x000fe400078ec0ff */
[----:B------:R-:W-:Y:S02]  /*a340*/  PRMT R41, R12, 0x7054, R41 ;  /* 0x000070540c297816 */ /* 0x000fe40000000029 */
[----:B------:R-:W-:Y:S02]  /*a350*/  LOP3.LUT R37, R15, 0xff000000, R37, 0xf8, !PT ;  /* 0xff0000000f257812 */ /* 0x000fe400078ef825 */
[----:B------:R-:W-:Y:S02]  /*a360*/  LOP3.LUT R45, R45, 0xff000000, R33, 0xf8, !PT ;  /* 0xff0000002d2d7812 */ /* 0x000fe400078ef821 */
[----:B------:R-:W-:-:S02]  /*a370*/  PRMT R51, R40, 0x7054, R51 ;  /* 0x0000705428337816 */ /* 0x000fc40000000033 */
[----:B------:R-:W-:Y:S02]  /*a380*/  PRMT R49, R20, 0x7054, R49 ;  /* 0x0000705414317816 */ /* 0x000fe40000000031 */
[----:B------:R-:W-:Y:S02]  /*a390*/  LOP3.LUT R40, R19, 0xff000000, R38, 0xf8, !PT ;  /* 0xff00000013287812 */ /* 0x000fe400078ef826 */
[----:B------:R-:W-:Y:S02]  /*a3a0*/  LOP3.LUT R43, R41, 0xff000000, R32, 0xf8, !PT ;  /* 0xff000000292b7812 */ /* 0x000fe400078ef820 */
[----:B------:R-:W-:Y:S02]  /*a3b0*/  F2FP.F16.E4M3.UNPACK_B R38, R37 ;  /* 0x00000025ff26723e */ /* 0x000fe400020006ff */
[----:B0-----:R-:W-:Y:S02]  /*a3c0*/  F2FP.F16.E4M3.UNPACK_B R20, R5 ;  /* 0x00000005ff14723e */ /* 0x001fe400020006ff */
[----:B------:R-:W-:-:S02]  /*a3d0*/  F2FP.F16.E4M3.UNPACK_B R41, R45 ;  /* 0x0000002dff29723e */ /* 0x000fc400020006ff */
[----:B------:R-:W-:Y:S01]  /*a3e0*/  LOP3.LUT R42, R21, 0xff000000, R39, 0xf8, !PT ;  /* 0xff000000152a7812 */ /* 0x000fe200078ef827 */
[----:B------:R-:W-:Y:S01]  /*a3f0*/  HADD2.F32 R39, -RZ, R38.H0_H0 ;  /* 0x20000026ff277230 */ /* 0x000fe20000004100 */
[----:B------:R-:W-:Y:S01]  /*a400*/  LOP3.LUT R44, R49, 0xff000000, R34, 0xf8, !PT ;  /* 0xff000000312c7812 */ /* 0x000fe200078ef822 */
[--C-:B------:R-:W-:Y:S01]  /*a410*/  HADD2.F32 R32, -RZ, R20.reuse.H0_H0 ;  /* 0x20000014ff207230 */ /* 0x100fe20000004100 */
[----:B------:R-:W-:Y:S01]  /*a420*/  LOP3.LUT R48, R51, 0xff000000, R35, 0xf8, !PT ;  /* 0xff00000033307812 */ /* 0x000fe200078ef823 */
[----:B------:R-:W-:Y:S01]  /*a430*/  HADD2.F32 R49, -RZ, R41.H0_H0 ;  /* 0x20000029ff317230 */ /* 0x000fe20000004100 */
[----:B------:R-:W-:Y:S01]  /*a440*/  F2FP.F16.E4M3.UNPACK_B R21, R5.H1 ;  /* 0x00000005ff15723e */ /* 0x000fe200030006ff */
[----:B------:R-:W-:Y:S01]  /*a450*/  HADD2.F32 R20, -RZ, R20.H1_H1 ;  /* 0x30000014ff147230 */ /* 0x000fe20000004100 */
[-C--:B------:R-:W-:Y:S02]  /*a460*/  F2FP.F16.E4M3.UNPACK_B R34, R7.reuse ;  /* 0x00000007ff22723e */ /* 0x080fe400020006ff */
[----:B------:R-:W-:Y:S01]  /*a470*/  F2FP.F16.E4M3.UNPACK_B R35, R7.H1 ;  /* 0x00000007ff23723e */ /* 0x000fe200030006ff */
[----:B------:R-:W-:Y:S01]  /*a480*/  FMUL.FTZ R51, R32, R49 ;  /* 0x0000003120337220 */ /* 0x000fe20000410000 */
[----:B------:R-:W-:-:S02]  /*a490*/  F2FP.F16.E4M3.UNPACK_B R5, R4 ;  /* 0x00000004ff05723e */ /* 0x000fc400020006ff */
[----:B------:R-:W-:Y:S01]  /*a4a0*/  F2FP.F16.E4M3.UNPACK_B R7, R4.H1 ;  /* 0x00000004ff07723e */ /* 0x000fe200030006ff */
[----:B------:R-:W-:Y:S01]  /*a4b0*/  FMUL.FTZ R4, R32, R39 ;  /* 0x0000002720047220 */ /* 0x000fe20000410000 */
[----:B------:R-:W-:Y:S02]  /*a4c0*/  F2FP.F16.E4M3.UNPACK_B R45, R45.H1 ;  /* 0x0000002dff2d723e */ /* 0x000fe400030006ff */
[----:B------:R-:W-:Y:S02]  /*a4d0*/  F2FP.F16.E4M3.UNPACK_B R37, R37.H1 ;  /* 0x00000025ff25723e */ /* 0x000fe400030006ff */
[----:B------:R-:W-:Y:S02]  /*a4e0*/  LOP3.LUT R36, R13, 0xff000000, R36, 0xf8, !PT ;  /* 0xff0000000d247812 */ /* 0x000fe400078ef824 */
[-C--:B------:R-:W-:Y:S02]  /*a4f0*/  F2FP.F16.E4M3.UNPACK_B R32, R6.reuse ;  /* 0x00000006ff20723e */ /* 0x080fe400020006ff */
[----:B------:R-:W-:Y:S01]  /*a500*/  F2FP.F16.E4M3.UNPACK_B R33, R6.H1 ;  /* 0x00000006ff21723e */ /* 0x000fe200030006ff */
[----:B------:R-:W-:-:S02]  /*a510*/  HADD2.F32 R6, -RZ, R21.H0_H0 ;  /* 0x20000015ff067230 */ /* 0x000fc40000004100 */
[----:B------:R-:W-:Y:S01]  /*a520*/  HADD2.F32 R21, -RZ, R21.H1_H1 ;  /* 0x30000015ff157230 */ /* 0x000fe20000004100 */
[----:B--2---:R-:W0:Y:S02]  /*a530*/  LDS.128 R8, [R59+0x1e200] ;  /* 0x01e200003b087984 */ /* 0x004e240000000c00 */
        /* <DEDUP_REMOVED lines=9> */
[C---:B------:R-:W-:Y:S01]  /*a5d0*/  FFMA.FTZ R53, R10.reuse, R49, R4 ;  /* 0x000000310a357223 */ /* 0x040fe20000010004 */
[----:B------:R-:W-:Y:S01]  /*a5e0*/  FFMA.FTZ R50, R10, R39, -R51 ;  /* 0x000000270a327223 */ /* 0x000fe20000010833 */
[----:B------:R-:W-:Y:S01]  /*a5f0*/  HADD2.F32 R49, -RZ, R41.H1_H1 ;  /* 0x30000029ff317230 */ /* 0x000fe20000004100 */
[----:B------:R-:W-:Y:S01]  /*a600*/  F2FP.F16.E4M3.UNPACK_B R8, R8.H1 ;  /* 0x00000008ff08723e */ /* 0x000fe200030006ff */
        /* <DEDUP_REMOVED lines=12> */
[----:B------:R-:W-:Y:S02]  /*a6d0*/  HADD2.F32 R10, -RZ, R37.H1_H1 ;  /* 0x30000025ff0a7230 */ /* 0x000fe40000004100 */
[C---:B------:R-:W-:Y:S01]  /*a6e0*/  FFMA.FTZ R51, R4.reuse, R51, R6 ;  /* 0x0000003304337223 */ /* 0x040fe20000010006 */
[----:B------:R-:W-:Y:S02]  /*a6f0*/  HADD2.F32 R20, -RZ, R45.H1_H1 ;  /* 0x3000002dff147230 */ /* 0x000fe40000004100 */
[----:B------:R-:W-:Y:S01]  /*a700*/  FFMA.FTZ R57, R4, R41, -R57 ;  /* 0x0000002904397223 */ /* 0x000fe20000010839 */
[----:B------:R-:W-:Y:S01]  /*a710*/  HADD2.F32 R39, -RZ, R38.H0_H0 ;  /* 0x20000026ff277230 */ /* 0x000fe20000004100 */
[----:B------:R-:W-:Y:S01]  /*a720*/  F2FP.F16.E4M3.UNPACK_B R48, R48.H1 ;  /* 0x00000030ff30723e */ /* 0x000fe200030006ff */
        /* <DEDUP_REMOVED lines=8> */
[----:B------:R-:W-:Y:S01]  /*a7b0*/  HADD2.F32 R38, -RZ, R38.H1_H1 ;  /* 0x30000026ff267230 */ /* 0x000fe20000004100 */
[----:B------:R-:W-:Y:S01]  /*a7c0*/  F2FP.F16.E4M3.UNPACK_B R42, R42.H1 ;  /* 0x0000002aff2a723e */ /* 0x000fe200030006ff */
[----:B------:R-:W-:-:S02]  /*a7d0*/  HADD2.F32 R34, -RZ, R34.H1_H1 ;  /* 0x30000022ff227230 */ /* 0x000fc40000004100 */
[C---:B------:R-:W-:Y:S01]  /*a7e0*/  FFMA.FTZ R58, R13.reuse, R20, R21 ;  /* 0x000000140d3a7223 */ /* 0x040fe20000010015 */
[----:B------:R-:W-:Y:S01]  /*a7f0*/  FFMA.FTZ R39, R4, R39, R6 ;  /* 0x0000002704277223 */ /* 0x000fe20000010006 */
[----:B------:R-:W-:Y:S01]  /*a800*/  FFMA.FTZ R56, R13, R10, -R56 ;  /* 0x0000000a0d387223 */ /* 0x000fe20000010838 */
[----:B------:R-:W-:Y:S02]  /*a810*/  HADD2.F32 R12, -RZ, R12.H1_H1 ;  /* 0x3000000cff0c7230 */ /* 0x000fe40000004100 */
[----:B------:R-:W-:Y:S01]  /*a820*/  FMUL.FTZ R10, R34, R38 ;  /* 0x00000026220a7220 */ /* 0x000fe20000410000 */
[----:B------:R-:W-:Y:S02]  /*a830*/  HADD2.F32 R15, -RZ, R15.H1_H1 ;  /* 0x3000000fff0f7230 */ /* 0x000fe40000004100 */
[----:B------:R-:W-:Y:S01]  /*a840*/  FFMA.FTZ R41, R4, R37, -R41 ;  /* 0x0000002504297223 */ /* 0x000fe20000010829 */
        /* <DEDUP_REMOVED lines=20> */
[----:B------:R-:W-:Y:S02]  /*a990*/  HADD2.F32 R13, -RZ, R10.H0_H0 ;  /* 0x2000000aff0d7230 */ /* 0x000fe40000004100 */
        /* <DEDUP_REMOVED lines=54> */
[----:B------:R-:W-:Y:S02]  /*ad00*/  HADD2.F32 R5, -RZ, R32.H0_H0 ;  /* 0x20000020ff057230 */ /* 0x000fe40000004100 */
        /* <DEDUP_REMOVED lines=23> */
[----:B------:R-:W-:Y:S02]  /*ae80*/  F2FP.SATFINITE.E4M3.F32.PACK_AB_MERGE_C R5, R55, R50, R5 ;  /* 0x000000323705723e */ /* 0x000fe40004807005 */
[----:B------:R-:W-:-:S02]  /*ae90*/  F2FP.SATFINITE.E4M3.F32.PACK_AB_MERGE_C R7, R60, R41, R7 ;  /* 0x000000293c07723e */ /* 0x000fc40004807007 */
[----:B------:R-:W-:Y:S02]  /*aea0*/  F2FP.SATFINITE.E4M3.F32.PACK_AB_MERGE_C R4, R36, R15, R4 ;  /* 0x0000000f2404723e */ /* 0x000fe40004807004 */
[----:B------:R-:W-:Y:S02]  /*aeb0*/  F2FP.SATFINITE.E4M3.F32.PACK_AB_MERGE_C R6, R9, R6, R13 ;  /* 0x000000060906723e */ /* 0x000fe4000480700d */
[----:B------:R-:W-:Y:S02]  /*aec0*/  F2FP.SATFINITE.E4M3.F32.PACK_AB_MERGE_C R37, R54, R53, R37 ;  /* 0x000000353625723e */ /* 0x000fe40004807025 */
[----:B------:R-:W-:Y:S01]  /*aed0*/  F2FP.SATFINITE.E4M3.F32.PACK_AB_MERGE_C R39, R62, R39, R48 ;  /* 0x000000273e27723e */ /* 0x000fe20004807030 */
[----:B------:R1:W-:Y:S01]  /*aee0*/  STS.128 [R59+0x1e200], R4 ;  /* 0x01e200043b007388 */ /* 0x0003e20000000c00 */
[----:B------:R-:W-:Y:S02]  /*aef0*/  F2FP.SATFINITE.E4M3.F32.PACK_AB_MERGE_C R36, R8, R19, R20 ;  /* 0x000000130824723e */ /* 0x000fe40004807014 */
[----:B------:R-:W-:-:S05]  /*af00*/  F2FP.SATFINITE.E4M3.F32.PACK_AB_MERGE_C R38, R11, R10, R14 ;  /* 0x0000000a0b26723e */ /* 0x000fca000480700e */
[----:B------:R1:W-:Y:S02]  /*af10*/  STS.128 [R0+UR38+0x1e200], R36 ;  /* 0x01e2002400007988 */ /* 0x0003e40008000c26 */
.L_x_1411:
[----:B------:R-:W-:Y:S05]  /*af20*/  BSYNC B1 ;  /* 0x0000000000017941 */ /* 0x000fea0003800000 */
.L_x_1410:
[----:B------:R-:W-:Y:S05]  /*af30*/  @P2 BRA `(.L_x_1390) ;  /* 0x0000000c00e42947 */ /* 0x000fea0003800000 */
[----:B------:R-:W2:Y:S01]  /*af40*/  LDL R49, [R1+0x2dc] ;  /* 0x0002dc0001317983 */ /* 0x000ea20000100800 */
[----:B01----:R-:W-:Y:S02]  /*af50*/  SHF.R.S32.HI R5, RZ, 0x1f, R52 ;  /* 0x0000001fff057819 */ /* 0x003fe40000011434 */
[----:B-----5:R-:W-:Y:S02]  /*af60*/  SHF.R.U32.HI R0, RZ, 0x8, R28 ;  /* 0x00000008ff007819 */ /* 0x020fe4000001161c */
[----:B------:R-:W-:Y:S02]  /*af70*/  LEA.HI R52, R5, R52, RZ, 0x4 ;  /* 0x0000003405347211 */ /* 0x000fe400078f20ff */
[----:B------:R-:W-:Y:S02]  /*af80*/  LOP3.LUT R5, R28, 0xff, RZ, 0xc0, !PT ;  /* 0x000000ff1c057812 */ /* 0x000fe400078ec0ff */
[----:B------:R-:W-:Y:S02]  /*af90*/  LOP3.LUT R0, R0, 0xff, RZ, 0xc0, !PT ;  /* 0x000000ff00007812 */ /* 0x000fe400078ec0ff */
[----:B------:R-:W-:-:S02]  /*afa0*/  SHF.R.S32.HI R52, RZ, 0x4, R52 ;  /* 0x00000004ff347819 */ /* 0x000fc40000011434 */
[----:B------:R-:W-:Y:S02]  /*afb0*/  PRMT R13, R0, 0x7604, R5 ;  /* 0x00007604000d7816 */ /* 0x000fe40000000005 */
[----:B------:R-:W-:Y:S02]  /*afc0*/  SHF.R.U32.HI R0, RZ, 0x8, R30 ;  /* 0x00000008ff007819 */ /* 0x000fe4000001161e */
[----:B------:R-:W-:Y:S02]  /*afd0*/  LEA.HI R3, R3, R52, RZ, 0x1c ;  /* 0x0000003403037211 */ /* 0x000fe400078fe0ff */
[----:B------:R-:W-:Y:S02]  /*afe0*/  LOP3.LUT R6, R0, 0xff, RZ, 0xc0, !PT ;  /* 0x000000ff00067812 */ /* 0x000fe400078ec0ff */
[----:B------:R-:W-:Y:S01]  /*aff0*/  SHF.R.S32.HI R0, RZ, 0x1f, R3 ;  /* 0x0000001fff007819 */ /* 0x000fe20000011403 */
[----:B------:R-:W-:Y:S01]  /*b000*/  IMAD.SHL.U32 R5, R3, 0x10, RZ ;  /* 0x0000001003057824 */ /* 0x000fe200078e00ff */
[----:B------:R-:W-:-:S02]  /*b010*/  SHF.R.U32.HI R4, RZ, 0x8, R29 ;  /* 0x00000008ff047819 */ /* 0x000fc4000001161d */
[----:B------:R-:W-:Y:S02]  /*b020*/  LEA.HI R0, R0, R3, RZ, 0x2 ;  /* 0x0000000300007211 */ /* 0x000fe400078f10ff */
[----:B------:R-:W-:Y:S02]  /*b030*/  LOP3.LUT R46, R46, 0x30, R5, 0xf8, !PT ;  /* 0x000000302e2e7812 */ /* 0x000fe400078ef805 */
[----:B------:R-:W-:Y:S01]  /*b040*/  LOP3.LUT R7, R29, 0xff, RZ, 0xc0, !PT ;  /* 0x000000ff1d077812 */ /* 0x000fe200078ec0ff */
[----:B------:R-:W-:Y:S01]  /*b050*/  IMAD.SHL.U32 R0, R0, 0x800, RZ ;  /* 0x0000080000007824 */ /* 0x000fe200078e00ff */
[----:B------:R-:W-:Y:S02]  /*b060*/  LOP3.LUT R9, R30, 0xff, RZ, 0xc0, !PT ;  /* 0x000000ff1e097812 */ /* 0x000fe400078ec0ff */
[----:B------:R-:W-:Y:S02]  /*b070*/  LOP3.LUT R4, R4, 0xff, RZ, 0xc0, !PT ;  /* 0x000000ff04047812 */ /* 0x000fe400078ec0ff */
[----:B------:R-:W-:-:S02]  /*b080*/  SHF.R.U32.HI R5, RZ, 0x8, R24 ;  /* 0x00000008ff057819 */ /* 0x000fc40000011618 */
[----:B------:R-:W-:Y:S02]  /*b090*/  LOP3.LUT R46, R46, R47, RZ, 0x3c, !PT ;  /* 0x0000002f2e2e7212 */ /* 0x000fe400078e3cff */
[----:B------:R-:W-:Y:S02]  /*b0a0*/  SHF.R.U32.HI R3, RZ, 0x8, R31 ;  /* 0x00000008ff037819 */ /* 0x000fe4000001161f */
[----:B------:R-:W-:Y:S02]  /*b0b0*/  LOP3.LUT R0, R0, 0xffffe000, RZ, 0xc0, !PT ;  /* 0xffffe00000007812 */ /* 0x000fe400078ec0ff */
[----:B------:R-:W-:Y:S02]  /*b0c0*/  PRMT R12, R4, 0x7604, R7 ;  /* 0x00007604040c7816 */ /* 0x000fe40000000007 */
[----:B------:R-:W-:Y:S02]  /*b0d0*/  PRMT R15, R6, 0x7604, R9 ;  /* 0x00007604060f7816 */ /* 0x000fe40000000009 */
[----:B------:R-:W-:-:S02]  /*b0e0*/  LOP3.LUT R4, R31, 0xff, RZ, 0xc0, !PT ;  /* 0x000000ff1f047812 */ /* 0x000fc400078ec0ff */
[----:B------:R-:W-:Y:S02]  /*b0f0*/  LOP3.LUT R6, R24, 0xff, RZ, 0xc0, !PT ;  /* 0x000000ff18067812 */ /* 0x000fe400078ec0ff */
[----:B------:R-:W-:Y:S02]  /*b100*/  LOP3.LUT R5, R5, 0xff, RZ, 0xc0, !PT ;  /* 0x000000ff05057812 */ /* 0x000fe400078ec0ff */
[----:B------:R-:W-:Y:S02]  /*b110*/  LOP3.LUT R3, R3, 0xff, RZ, 0xc0, !PT ;  /* 0x000000ff03037812 */ /* 0x000fe400078ec0ff */
[----:B------:R-:W-:Y:S02]  /*b120*/  IADD3 R0, R46, R237, R0 ;  /* 0x000000ed2e007210 */ /* 0x000fe40007ffe000 */
[----:B------:R-:W-:Y:S02]  /*b130*/  PRMT R14, R3, 0x7604, R4 ;  /* 0x00007604030e7816 */ /* 0x000fe40000000004 */
[----:B------:R-:W-:-:S02]  /*b140*/  PRMT R21, R5, 0x7604, R6 ;  /* 0x0000760405157816 */ /* 0x000fc40000000006 */
[----:B------:R-:W0:Y:S01]  /*b150*/  LDS.128 R4, [R0+UR38+0x1e200] ;  /* 0x01e2002600047984 */ /* 0x000e220008000c00 */
[----:B------:R-:W-:Y:S02]  /*b160*/  SHF.R.U32.HI R3, RZ, 0x8, R25 ;  /* 0x00000008ff037819 */ /* 0x000fe40000011619 */
[----:B------:R-:W-:Y:S02]  /*b170*/  SHF.R.U32.HI R33, RZ, 0x8, R27 ;  /* 0x00000008ff217819 */ /* 0x000fe4000001161b */
[----:B------:R-:W-:Y:S02]  /*b180*/  SHF.R.U32.HI R19, RZ, 0x8, R26 ;  /* 0x00000008ff137819 */ /* 0x000fe4000001161a */
[----:B------:R-:W-:Y:S02]  /*b190*/  LOP3.LUT R20, R25, 0xff, RZ, 0xc0, !PT ;  /* 0x000000ff19147812 */ /* 0x000fe400078ec0ff */
[----:B------:R-:W-:Y:S02]  /*b1a0*/  LOP3.LUT R34, R27, 0xff, RZ, 0xc0, !PT ;  /* 0x000000ff1b227812 */ /* 0x000fe400078ec0ff */
[----:B------:R-:W-:-:S02]  /*b1b0*/  LOP3.LUT R3, R3, 0xff, RZ, 0xc0, !PT ;  /* 0x000000ff03037812 */ /* 0x000fc400078ec0ff */
[----:B------:R-:W-:Y:S02]  /*b1c0*/  LOP3.LUT R33, R33, 0xff, RZ, 0xc0, !PT ;  /* 0x000000ff21217812 */ /* 0x000fe400078ec0ff */
[----:B------:R-:W-:Y:S02]  /*b1d0*/  LOP3.LUT R32, R26, 0xff, RZ, 0xc0, !PT ;  /* 0x000000ff1a207812 */ /* 0x000fe400078ec0ff */
[----:B------:R-:W-:Y:S02]  /*b1e0*/  LOP3.LUT R19, R19, 0xff, RZ, 0xc0, !PT ;  /* 0x000000ff13137812 */ /* 0x000fe400078ec0ff */
[----:B------:R-:W-:Y:S02]  /*b1f0*/  PRMT R20, R3, 0x7604, R20 ;  /* 0x0000760403147816 */ /* 0x000fe40000000014 */
[----:B------:R-:W-:Y:S02]  /*b200*/  PRMT R34, R33, 0x7604, R34 ;  /* 0x0000760421227816 */ /* 0x000fe40000000022 */
[----:B------:R-:W-:-:S02]  /*b210*/  SHF.R.U32.HI R3, RZ, 0x10, R29 ;  /* 0x00000010ff037819 */ /* 0x000fc4000001161d */
[----:B------:R-:W-:Y:S02]  /*b220*/  SHF.R.U32.HI R33, RZ, 0x10, R25 ;  /* 0x00000010ff217819 */ /* 0x000fe40000011619 */
[----:B------:R-:W-:Y:S01]  /*b230*/  PRMT R37, R19, 0x7604, R32 ;  /* 0x0000760413257816 */ /* 0x000fe20000000020 */
[----:B------:R-:W-:Y:S01]  /*b240*/  IMAD.U32 R3, R3, 0x10000, RZ ;  /* 0x0001000003037824 */ /* 0x000fe200078e00ff */
[----:B------:R-:W-:Y:S01]  /*b250*/  SHF.R.U32.HI R19, RZ, 0x10, R31 ;  /* 0x00000010ff137819 */ /* 0x000fe2000001161f */
[----:B------:R-:W-:Y:S01]  /*b260*/  IMAD.U32 R33, R33, 0x10000, RZ ;  /* 0x0001000021217824 */ /* 0x000fe200078e00ff */
[----:B------:R-:W-:Y:S02]  /*b270*/  SHF.R.U32.HI R39, RZ, 0x10, R27 ;  /* 0x00000010ff277819 */ /* 0x000fe4000001161b */
[----:B------:R-:W-:Y:S01]  /*b280*/  LOP3.LUT R3, R12, 0xff0000, R3, 0xf8, !PT ;  /* 0x00ff00000c037812 */ /* 0x000fe200078ef803 */
[----:B------:R-:W-:Y:S01]  /*b290*/  IMAD.U32 R19, R19, 0x10000, RZ ;  /* 0x0001000013137824 */ /* 0x000fe200078e00ff */
        /* <DEDUP_REMOVED lines=9> */
[----:B------:R-:W-:Y:S02]  /*b330*/  LOP3.LUT R21, R21, 0xff0000, R24, 0xf8, !PT ;  /* 0x00ff000015157812 */ /* 0x000fe400078ef818 */
[----:B------:R-:W-:Y:S02]  /*b340*/  F2FP.F16.E4M3.UNPACK_B R27, R29 ;  /* 0x0000001dff1b723e */ /* 0x000fe400020006ff */
[----:B------:R-:W-:Y:S02]  /*b350*/  F2FP.F16.E4M3.UNPACK_B R31, R35 ;  /* 0x00000023ff1f723e */ /* 0x000fe400020006ff */
[-C--:B0-----:R-:W-:Y:S02]  /*b360*/  F2FP.F16.E4M3.UNPACK_B R19, R5.reuse ;  /* 0x00000005ff13723e */ /* 0x081fe400020006ff */
[----:B------:R-:W-:Y:S01]  /*b370*/  LOP3.LUT R13, R13, 0xff0000, R28, 0xf8, !PT ;  /* 0x00ff00000d0d7812 */ /* 0x000fe200078ef81c */
[----:B------:R-:W-:Y:S01]  /*b380*/  HADD2.F32 R36, -RZ, R31.H0_H0 ;  /* 0x2000001fff247230 */ /* 0x000fe20000004100 */
[----:B------:R-:W-:Y:S01]  /*b390*/  LOP3.LUT R32, R15, 0xff000000, R30, 0xf8, !PT ;  /* 0xff0000000f207812 */ /* 0x000fe200078ef81e */
[----:B------:R-:W-:Y:S01]  /*b3a0*/  HADD2.F32 R30, -RZ, R27.H0_H0 ;  /* 0x2000001bff1e7230 */ /* 0x000fe20000004100 */
[----:B------:R-:W-:Y:S01]  /*b3b0*/  LOP3.LUT R34, R21, 0xff000000, R24, 0xf8, !PT ;  /* 0xff00000015227812 */ /* 0x000fe200078ef818 */
[--C-:B------:R-:W-:Y:S01]  /*b3c0*/  HADD2.F32 R21, -RZ, R19.reuse.H0_H0 ;  /* 0x20000013ff157230 */ /* 0x100fe20000004100 */
[----:B------:R-:W-:Y:S01]  /*b3d0*/  LOP3.LUT R37, R37, 0xff0000, R26, 0xf8, !PT ;  /* 0x00ff000025257812 */ /* 0x000fe200078ef81a */
[----:B------:R-:W-:Y:S01]  /*b3e0*/  HADD2.F32 R19, -RZ, R19.H1_H1 ;  /* 0x30000013ff137230 */ /* 0x000fe20000004100 */
[----:B------:R-:W-:Y:S01]  /*b3f0*/  LOP3.LUT R28, R13, 0xff000000, R28, 0xf8, !PT ;  /* 0xff0000000d1c7812 */ /* 0x000fe200078ef81c */
[----:B------:R-:W-:Y:S01]  /*b400*/  HADD2.F32 R27, -RZ, R27.H1_H1 ;  /* 0x3000001bff1b7230 */ /* 0x000fe20000004100 */
[----:B------:R-:W-:Y:S01]  /*b410*/  LOP3.LUT R38, R37, 0xff000000, R26, 0xf8, !PT ;  /* 0xff00000025267812 */ /* 0x000fe200078ef81a */
[C---:B------:R-:W-:Y:S01]  /*b420*/  FMUL.FTZ R37, R21.reuse, R36 ;  /* 0x0000002415257220 */ /* 0x040fe20000410000 */
[----:B------:R-:W-:Y:S01]  /*b430*/  FMUL.FTZ R41, R21, R30 ;  /* 0x0000001e15297220 */ /* 0x000fe20000410000 */
[----:B------:R-:W-:-:S02]  /*b440*/  F2FP.F16.E4M3.UNPACK_B R20, R5.H1 ;  /* 0x00000005ff14723e */ /* 0x000fc400030006ff */
[----:B------:R-:W-:Y:S02]  /*b450*/  F2FP.F16.E4M3.UNPACK_B R35, R35.H1 ;  /* 0x00000023ff23723e */ /* 0x000fe400030006ff */
[----:B------:R-:W-:Y:S02]  /*b460*/  F2FP.F16.E4M3.UNPACK_B R29, R29.H1 ;  /* 0x0000001dff1d723e */ /* 0x000fe400030006ff */
[-C--:B------:R-:W-:Y:S02]  /*b470*/  F2FP.F16.E4M3.UNPACK_B R21, R6.reuse ;  /* 0x00000006ff15723e */ /* 0x080fe400020006ff */
[----:B------:R-:W-:Y:S01]  /*b480*/  F2FP.F16.E4M3.UNPACK_B R24, R6.H1 ;  /* 0x00000006ff18723e */ /* 0x000fe200030006ff */
[--C-:B------:R-:W-:Y:S01]  /*b490*/  HADD2.F32 R6, -RZ, R20.reuse.H0_H0 ;  /* 0x20000014ff067230 */ /* 0x100fe20000004100 */
[-C--:B------:R-:W-:Y:S01]  /*b4a0*/  F2FP.F16.E4M3.UNPACK_B R25, R7.reuse ;  /* 0x00000007ff19723e */ /* 0x080fe200020006ff */
[----:B------:R-:W-:Y:S01]  /*b4b0*/  HADD2.F32 R20, -RZ, R20.H1_H1 ;  /* 0x30000014ff147230 */ /* 0x000fe20000004100 */
[----:B------:R-:W-:-:S02]  /*b4c0*/  F2FP.F16.E4M3.UNPACK_B R26, R7.H1 ;  /* 0x00000007ff1a723e */ /* 0x000fc400030006ff */
[-C--:B------:R-:W-:Y:S02]  /*b4d0*/  F2FP.F16.E4M3.UNPACK_B R5, R4.reuse ;  /* 0x00000004ff05723e */ /* 0x080fe400020006ff */
[----:B------:R-:W-:Y:S01]  /*b4e0*/  F2FP.F16.E4M3.UNPACK_B R7, R4.H1 ;  /* 0x00000004ff07723e */ /* 0x000fe200030006ff */
[----:B--2---:R-:W0:Y:S02]  /*b4f0*/  LDS.128 R8, [R49+0x1e200] ;  /* 0x01e2000031087984 */ /* 0x004e240000000c00 */
[----:B0-----:R-:W-:Y:S02]  /*b500*/  F2FP.F16.E4M3.UNPACK_B R12, R9 ;  /* 0x00000009ff0c723e */ /* 0x001fe400020006ff */
[-C--:B------:R-:W-:Y:S02]  /*b510*/  F2FP.F16.E4M3.UNPACK_B R14, R11.reuse ;  /* 0x0000000bff0e723e */ /* 0x080fe400020006ff */
[----:B------:R-:W-:Y:S02]  /*b520*/  F2FP.F16.E4M3.UNPACK_B R15, R11.H1 ;  /* 0x0000000bff0f723e */ /* 0x000fe400030006ff */
[----:B------:R-:W-:-:S02]  /*b530*/  F2FP.F16.E4M3.UNPACK_B R11, R10 ;  /* 0x0000000aff0b723e */ /* 0x000fc400020006ff */
[----:B------:R-:W-:Y:S01]  /*b540*/  F2FP.F16.E4M3.UNPACK_B R13, R10.H1 ;  /* 0x0000000aff0d723e */ /* 0x000fe200030006ff */
[--C-:B------:R-:W-:Y:S01]  /*b550*/  HADD2.F32 R10, -RZ, R12.reuse.H0_H0 ;  /* 0x2000000cff0a7230 */ /* 0x100fe20000004100 */
[----:B------:R-:W-:Y:S01]  /*b560*/  F2FP.F16.E4M3.UNPACK_B R9, R9.H1 ;  /* 0x00000009ff09723e */ /* 0x000fe200030006ff */
[----:B------:R-:W-:Y:S01]  /*b570*/  HADD2.F32 R12, -RZ, R12.H1_H1 ;  /* 0x3000000cff0c7230 */ /* 0x000fe20000004100 */
[----:B------:R-:W-:Y:S02]  /*b580*/  F2FP.F16.E4M3.UNPACK_B R3, R8 ;  /* 0x00000008ff03723e */ /* 0x000fe400020006ff */
[C---:B------:R-:W-:Y:S01]  /*b590*/  FFMA.FTZ R30, R10.reuse, R30, -R37 ;  /* 0x0000001e0a1e7223 */ /* 0x040fe20000010825 */
[----:B------:R-:W-:Y:S01]  /*b5a0*/  FFMA.FTZ R41, R10, R36, R41 ;  /* 0x000000240a297223 */ /* 0x000fe20000010029 */
[----:B------:R-:W-:Y:S01]  /*b5b0*/  HADD2.F32 R10, -RZ, R31.H1_H1 ;  /* 0x3000001fff0a7230 */ /* 0x000fe20000004100 */
[----:B------:R-:W-:Y:S01]  /*b5c0*/  F2FP.F16.E4M3.UNPACK_B R8, R8.H1 ;  /* 0x00000008ff08723e */ /* 0x000fe200030006ff */
[----:B------:R-:W-:-:S02]  /*b5d0*/  HADD2.F32 R37, -RZ, R35.H0_H0 ;  /* 0x20000023ff257230 */ /* 0x000fc40000004100 */
[----:B------:R-:W-:Y:S02]  /*b5e0*/  HADD2.F32 R31, -RZ, R29.H0_H0 ;  /* 0x2000001dff1f7230 */ /* 0x000fe40000004100 */
[CC--:B------:R-:W-:Y:S01]  /*b5f0*/  FMUL.FTZ R43, R19.reuse, R10.reuse ;  /* 0x0000000a132b7220 */ /* 0x0c0fe20000410000 */
[----:B------:R-:W-:Y:S01]  /*b600*/  FMUL.FTZ R19, R19, R27 ;  /* 0x0000001b13137220 */ /* 0x000fe20000410000 */
[----:B------:R-:W-:Y:S02]  /*b610*/  HADD2.F32 R4, -RZ, R9.H0_H0 ;  /* 0x20000009ff047230 */ /* 0x000fe40000004100 */
[----:B------:R-:W-:Y:S01]  /*b620*/  FMUL.FTZ R45, R6, R37 ;  /* 0x00000025062d7220 */ /* 0x000fe20000410000 */
[C---:B------:R-:W-:Y:S01]  /*b630*/  FFMA.FTZ R43, R12.reuse, R27, -R43 ;  /* 0x0000001b0c2b7223 */ /* 0x040fe2000001082b */
[----:B------:R-:W-:Y:S01]  /*b640*/  FFMA.FTZ R36, R12, R10, R19 ;  /* 0x0000000a0c247223 */ /* 0x000fe20000010013 */
[----:B------:R-:W-:Y:S01]  /*b650*/  FMUL.FTZ R6, R6, R31 ;  /* 0x0000001f06067220 */ /* 0x000fe20000410000 */
[----:B------:R-:W-:Y:S01]  /*b660*/  F2FP.F16.E4M3.UNPACK_B R12, R39 ;  /* 0x00000027ff0c723e */ /* 0x000fe200020006ff */
[----:B------:R-:W-:Y:S01]  /*b670*/  HADD2.F32 R35, -RZ, R35.H1_H1 ;  /* 0x30000023ff237230 */ /* 0x000fe20000004100 */
[----:B------:R-:W-:Y:S01]  /*b680*/  F2FP.F16.E4M3.UNPACK_B R10, R33 ;  /* 0x00000021ff0a723e */ /* 0x000fe200020006ff */
[----:B------:R-:W-:Y:S01]  /*b690*/  FFMA.FTZ R37, R4, R37, R6 ;  /* 0x0000002504257223 */ /* 0x000fe20000010006 */
[----:B------:R-:W-:-:S02]  /*b6a0*/  HADD2.F32 R29, -RZ, R29.H1_H1 ;  /* 0x3000001dff1d7230 */ /* 0x000fc40000004100 */
[----:B------:R-:W-:Y:S01]  /*b6b0*/  FFMA.FTZ R45, R4, R31, -R45 ;  /* 0x0000001f042d7223 */ /* 0x000fe2000001082d */
[----:B------:R-:W-:Y:S02]  /*b6c0*/  HADD2.F32 R27, -RZ, R12.H0_H0 ;  /* 0x2000000cff1b7230 */ /* 0x000fe40000004100 */
[C---:B------:R-:W-:Y:S01]  /*b6d0*/  FMUL.FTZ R40, R20.reuse, R35 ;  /* 0x0000002314287220 */ /* 0x040fe20000410000 */
[----:B------:R-:W-:Y:S02]  /*b6e0*/  HADD2.F32 R6, -RZ, R25.H0_H0 ;  /* 0x20000019ff067230 */ /* 0x000fe40000004100 */
[----:B------:R-:W-:Y:S01]  /*b6f0*/  FMUL.FTZ R20, R20, R29 ;  /* 0x0000001d14147220 */ /* 0x000fe20000410000 */
[----:B------:R-:W-:Y:S01]  /*b700*/  HADD2.F32 R19, -RZ, R10.H0_H0 ;  /* 0x2000000aff137230 */ /* 0x000fe20000004100 */
[----:B------:R-:W-:Y:S01]  /*b710*/  F2FP.F16.E4M3.UNPACK_B R39, R39.H1 ;  /* 0x00000027ff27723e */ /* 0x000fe200030006ff */
[----:B------:R-:W-:Y:S02]  /*b720*/  HADD2.F32 R9, -RZ, R9.H1_H1 ;  /* 0x30000009ff097230 */ /* 0x000fe40000004100 */
[----:B------:R-:W-:Y:S01]  /*b730*/  FMUL.FTZ R31, R6, R27 ;  /* 0x0000001b061f7220 */ /* 0x000fe20000410000 */
[----:B------:R-:W-:-:S02]  /*b740*/  HADD2.F32 R4, -RZ, R14.H0_H0 ;  /* 0x2000000eff047230 */ /* 0x000fc40000004100 */
[----:B------:R-:W-:Y:S01]  /*b750*/  FMUL.FTZ R6, R6, R19 ;  /* 0x0000001306067220 */ /* 0x000fe20000410000 */
[----:B------:R-:W-:Y:S02]  /*b760*/  HADD2.F32 R12, -RZ, R12.H1_H1 ;  /* 0x3000000cff0c7230 */ /* 0x000fe40000004100 */
[C---:B------:R-:W-:Y:S01]  /*b770*/  FFMA.FTZ R20, R9.reuse, R35, R20 ;  /* 0x0000002309147223 */ /* 0x040fe20000010014 */
[----:B------:R-:W-:Y:S01]  /*b780*/  F2FP.F16.E4M3.UNPACK_B R33, R33.H1 ;  /* 0x00000021ff21723e */ /* 0x000fe200030006ff */
[----:B------:R-:W-:Y:S02]  /*b790*/  HADD2.F32 R25, -RZ, R25.H1_H1 ;  /* 0x30000019ff197230 */ /* 0x000fe40000004100 */
[C---:B------:R-:W-:Y:S01]  /*b7a0*/  FFMA.FTZ R31, R4.reuse, R19, -R31 ;  /* 0x00000013041f7223 */ /* 0x040fe2000001081f */
[----:B------:R-:W-:Y:S01]  /*b7b0*/  FFMA.FTZ R35, R4, R27, R6 ;  /* 0x0000001b04237223 */ /* 0x000fe20000010006 */
[----:B------:R-:W-:Y:S02]  /*b7c0*/  HADD2.F32 R19, -RZ, R39.H0_H0 ;  /* 0x20000027ff137230 */ /* 0x000fe40000004100 */
[----:B------:R-:W-:Y:S01]  /*b7d0*/  FFMA.FTZ R40, R9, R29, -R40 ;  /* 0x0000001d09287223 */ /* 0x000fe20000010828 */
[----:B------:R-:W-:-:S02]  /*b7e0*/  HADD2.F32 R6, -RZ, R26.H0_H0 ;  /* 0x2000001aff067230 */ /* 0x000fc40000004100 */
[C---:B------:R-:W-:Y:S01]  /*b7f0*/  FMUL.FTZ R27, R25.reuse, R12 ;  /* 0x0000000c191b7220 */ /* 0x040fe20000410000 */
[----:B------:R-:W-:Y:S01]  /*b800*/  HADD2.F32 R10, -RZ, R10.H1_H1 ;  /* 0x3000000aff0a7230 */ /* 0x000fe20000004100 */
[----:B------:R-:W-:Y:S01]  /*b810*/  F2FP.SATFINITE.E4M3.F32.PACK_AB_MERGE_C R20, R20, R37, RZ ;  /* 0x000000251414723e */ /* 0x000fe200048070ff */
[----:B------:R-:W-:Y:S02]  /*b820*/  HADD2.F32 R14, -RZ, R14.H1_H1 ;  /* 0x3000000eff0e7230 */ /* 0x000fe40000004100 */
[----:B------:R-:W-:Y:S01]  /*b830*/  FMUL.FTZ R29, R6, R19 ;  /* 0x00000013061d7220 */ /* 0x000fe20000410000 */
[----:B------:R-:W-:Y:S02]  /*b840*/  HADD2.F32 R9, -RZ, R33.H0_H0 ;  /* 0x20000021ff097230 */ /* 0x000fe40000004100 */
[-C--:B------:R-:W-:Y:S01]  /*b850*/  FMUL.FTZ R25, R25, R10.reuse ;  /* 0x0000000a19197220 */ /* 0x080fe20000410000 */
[----:B------:R-:W-:Y:S02]  /*b860*/  HADD2.F32 R4, -RZ, R15.H0_H0 ;  /* 0x2000000fff047230 */ /* 0x000fe40000004100 */
[----:B------:R-:W-:Y:S01]  /*b870*/  FFMA.FTZ R42, R14, R10, -R27 ;  /* 0x0000000a0e2a7223 */ /* 0x000fe2000001081b */
[----:B------:R-:W-:Y:S01]  /*b880*/  F2FP.F16.E4M3.UNPACK_B R10, R34.H1 ;  /* 0x00000022ff0a723e */ /* 0x000fe200030006ff */
[-C--:B------:R-:W-:Y:S01]  /*b890*/  FMUL.FTZ R6, R6, R9.reuse ;  /* 0x0000000906067220 */ /* 0x080fe20000410000 */
[----:B------:R-:W-:Y:S01]  /*b8a0*/  FFMA.FTZ R44, R14, R12, R25 ;  /* 0x0000000c0e2c7223 */ /* 0x000fe20000010019 */
[C---:B------:R-:W-:Y:S01]  /*b8b0*/  FFMA.FTZ R46, R4.reuse, R9, -R29 ;  /* 0x00000009042e7223 */ /* 0x040fe2000001081d */
[----:B------:R-:W-:Y:S01]  /*b8c0*/  F2FP.F16.E4M3.UNPACK_B R9, R28.H1 ;  /* 0x0000001cff09723e */ /* 0x000fe200030006ff */
[----:B------:R-:W-:Y:S01]  /*b8d0*/  FFMA.FTZ R47, R4, R19, R6 ;  /* 0x00000013042f7223 */ /* 0x000fe20000010006 */
[----:B------:R-:W-:Y:S01]  /*b8e0*/  HADD2.F32 R25, -RZ, R10.H0_H0 ;  /* 0x2000000aff197230 */ /* 0x000fe20000004100 */
[----:B------:R-:W-:Y:S01]  /*b8f0*/  F2FP.F16.E4M3.UNPACK_B R34, R34 ;  /* 0x00000022ff22723e */ /* 0x000fe200020006ff */
[----:B------:R-:W-:Y:S01]  /*b900*/  HADD2.F32 R6, -RZ, R7.H0_H0 ;  /* 0x20000007ff067230 */ /* 0x000fe20000004100 */
[----:B------:R-:W-:Y:S01]  /*b910*/  F2FP.F16.E4M3.UNPACK_B R28, R28 ;  /* 0x0000001cff1c723e */ /* 0x000fe200020006ff */
[----:B------:R-:W-:Y:S01]  /*b920*/  HADD2.F32 R39, -RZ, R39.H1_H1 ;  /* 0x30000027ff277230 */ /* 0x000fe20000004100 */
[----:B------:R-:W-:Y:S01]  /*b930*/  F2FP.SATFINITE.E4M3.F32.PACK_AB_MERGE_C R40, R40, R45, RZ ;  /* 0x0000002d2828723e */ /* 0x000fe200048070ff */
[----:B------:R-:W-:-:S02]  /*b940*/  HADD2.F32 R26, -RZ, R26.H1_H1 ;  /* 0x3000001aff1a7230 */ /* 0x000fc40000004100 */
[----:B------:R-:W-:Y:S01]  /*b950*/  FMUL.FTZ R27, R6, R25 ;  /* 0x00000019061b7220 */ /* 0x000fe20000410000 */
[----:B------:R-:W-:Y:S02]  /*b960*/  HADD2.F32 R33, -RZ, R33.H1_H1 ;  /* 0x30000021ff217230 */ /* 0x000fe40000004100 */
        /* <DEDUP_REMOVED lines=8> */
[----:B------:R-:W-:Y:S02]  /*b9f0*/  HADD2.F32 R15, -RZ, R15.H1_H1 ;  /* 0x3000000fff0f7230 */ /* 0x000fe40000004100 */
[----:B------:R-:W-:Y:S01]  /*ba00*/  FFMA.FTZ R25, R4, R25, R6 ;  /* 0x0000001904197223 */ /* 0x000fe20000010006 */
[----:B------:R-:W-:Y:S02]  /*ba10*/  HADD2.F32 R9, -RZ, R9.H1_H1 ;  /* 0x30000009ff097230 */ /* 0x000fe40000004100 */
[----:B------:R-:W-:Y:S01]  /*ba20*/  FMUL.FTZ R19, R7, R10 ;  /* 0x0000000a07137220 */ /* 0x000fe20000410000 */
[----:B------:R-:W-:Y:S02]  /*ba30*/  HADD2.F32 R8, -RZ, R8.H1_H1 ;  /* 0x30000008ff087230 */ /* 0x000fe40000004100 */
[C---:B------:R-:W-:Y:S01]  /*ba40*/  FFMA.FTZ R33, R15.reuse, R33, -R12 ;  /* 0x000000210f217223 */ /* 0x040fe2000001080c */
[----:B------:R-:W-:Y:S01]  /*ba50*/  FFMA.FTZ R48, R15, R39, R26 ;  /* 0x000000270f307223 */ /* 0x000fe2000001001a */
[----:B------:R-:W-:Y:S01]  /*ba60*/  FMUL.FTZ R7, R7, R9 ;  /* 0x0000000907077220 */ /* 0x000fe20000410000 */
[----:B------:R-:W-:-:S02]  /*ba70*/  HADD2.F32 R15, -RZ, R34.H0_H0 ;  /* 0x20000022ff0f7230 */ /* 0x000fc40000004100 */
[C---:B------:R-:W-:Y:S01]  /*ba80*/  FFMA.FTZ R12, R8.reuse, R9, -R19 ;  /* 0x00000009080c7223 */ /* 0x040fe20000010813 */
[----:B------:R-:W-:Y:S02]  /*ba90*/  HADD2.F32 R6, -RZ, R5.H0_H0 ;  /* 0x20000005ff067230 */ /* 0x000fe40000004100 */
[----:B------:R-:W-:Y:S01]  /*baa0*/  FFMA.FTZ R10, R8, R10, R7 ;  /* 0x0000000a080a7223 */ /* 0x000fe20000010007 */
[----:B------:R-:W-:Y:S01]  /*bab0*/  HADD2.F32 R7, -RZ, R28.H0_H0 ;  /* 0x2000001cff077230 */ /* 0x000fe20000004100 */
[----:B------:R-:W-:Y:S01]  /*bac0*/  F2FP.SATFINITE.E4M3.F32.PACK_AB_MERGE_C R33, R33, R46, RZ ;  /* 0x0000002e2121723e */ /* 0x000fe200048070ff */
[----:B------:R-:W-:Y:S02]  /*bad0*/  HADD2.F32 R4, -RZ, R3.H0_H0 ;  /* 0x20000003ff047230 */ /* 0x000fe40000004100 */
[C---:B------:R-:W-:Y:S01]  /*bae0*/  FMUL.FTZ R9, R6.reuse, R15 ;  /* 0x0000000f06097220 */ /* 0x040fe20000410000 */
[----:B------:R-:W-:Y:S02]  /*baf0*/  HADD2.F32 R34, -RZ, R34.H1_H1 ;  /* 0x30000022ff227230 */ /* 0x000fe40000004100 */
[----:B------:R-:W-:Y:S01]  /*bb00*/  FMUL.FTZ R19, R6, R7 ;  /* 0x0000000706137220 */ /* 0x000fe20000410000 */
[----:B------:R-:W-:-:S02]  /*bb10*/  HADD2.F32 R5, -RZ, R5.H1_H1 ;  /* 0x30000005ff057230 */ /* 0x000fc40000004100 */
[C---:B------:R-:W-:Y:S01]  /*bb20*/  FFMA.FTZ R9, R4.reuse, R7, -R9 ;  /* 0x0000000704097223 */ /* 0x040fe20000010809 */
[----:B------:R-:W-:Y:S01]  /*bb30*/  HADD2.F32 R28, -RZ, R28.H1_H1 ;  /* 0x3000001cff1c7230 */ /* 0x000fe20000004100 */
[----:B------:R-:W-:Y:S01]  /*bb40*/  F2FP.F16.E4M3.UNPACK_B R7, R38.H1 ;  /* 0x00000026ff07723e */ /* 0x000fe200030006ff */
[----:B------:R-:W-:Y:S02]  /*bb50*/  HADD2.F32 R3, -RZ, R3.H1_H1 ;  /* 0x30000003ff037230 */ /* 0x000fe40000004100 */
[C---:B------:R-:W-:Y:S01]  /*bb60*/  FMUL.FTZ R8, R5.reuse, R34 ;  /* 0x0000002205087220 */ /* 0x040fe20000410000 */
[----:B------:R-:W-:Y:S01]  /*bb70*/  F2FP.F16.E4M3.UNPACK_B R6, R32.H1 ;  /* 0x00000020ff06723e */ /* 0x000fe200030006ff */
[-C--:B------:R-:W-:Y:S01]  /*bb80*/  FMUL.FTZ R5, R5, R28.reuse ;  /* 0x0000001c05057220 */ /* 0x080fe20000410000 */
[----:B------:R-:W-:Y:S01]  /*bb90*/  FFMA.FTZ R19, R4, R15, R19 ;  /* 0x0000000f04137223 */ /* 0x000fe20000010013 */
[----:B------:R-:W-:Y:S01]  /*bba0*/  FFMA.FTZ R28, R3, R28, -R8 ;  /* 0x0000001c031c7223 */ /* 0x000fe20000010808 */
[----:B------:R-:W-:-:S02]  /*bbb0*/  HADD2.F32 R8, -RZ, R7.H0_H0 ;  /* 0x20000007ff087230 */ /* 0x000fc40000004100 */
[----:B------:R-:W-:Y:S01]  /*bbc0*/  FFMA.FTZ R34, R3, R34, R5 ;  /* 0x0000002203227223 */ /* 0x000fe20000010005 */
[----:B------:R-:W-:Y:S01]  /*bbd0*/  HADD2.F32 R4, -RZ, R24.H0_H0 ;  /* 0x20000018ff047230 */ /* 0x000fe20000004100 */
[----:B------:R-:W-:Y:S01]  /*bbe0*/  F2FP.F16.E4M3.UNPACK_B R32, R32 ;  /* 0x00000020ff20723e */ /* 0x000fe200020006ff */
[----:B------:R-:W-:Y:S01]  /*bbf0*/  HADD2.F32 R5, -RZ, R6.H0_H0 ;  /* 0x20000006ff057230 */ /* 0x000fe20000004100 */
[----:B------:R-:W-:Y:S01]  /*bc00*/  F2FP.F16.E4M3.UNPACK_B R38, R38 ;  /* 0x00000026ff26723e */ /* 0x000fe200020006ff */
[----:B------:R-:W-:Y:S02]  /*bc10*/  HADD2.F32 R7, -RZ, R7.H1_H1 ;  /* 0x30000007ff077230 */ /* 0x000fe40000004100 */
[C---:B------:R-:W-:Y:S01]  /*bc20*/  FMUL.FTZ R14, R4.reuse, R8 ;  /* 0x00000008040e7220 */ /* 0x040fe20000410000 */
[----:B------:R-:W-:Y:S02]  /*bc30*/  HADD2.F32 R24, -RZ, R24.H1_H1 ;  /* 0x30000018ff187230 */ /* 0x000fe40000004100 */
[----:B------:R-:W-:Y:S01]  /*bc40*/  FMUL.FTZ R4, R4, R5 ;  /* 0x0000000504047220 */ /* 0x000fe20000410000 */
[----:B------:R-:W-:Y:S01]  /*bc50*/  HADD2.F32 R3, -RZ, R13.H0_H0 ;  /* 0x2000000dff037230 */ /* 0x000fe20000004100 */
[----:B------:R-:W-:Y:S01]  /*bc60*/  F2FP.SATFINITE.E4M3.F32.PACK_AB_MERGE_C R12, R12, R27, RZ ;  /* 0x0000001b0c0c723e */ /* 0x000fe200048070ff */
[----:B------:R-:W-:-:S02]  /*bc70*/  HADD2.F32 R6, -RZ, R6.H1_H1 ;  /* 0x30000006ff067230 */ /* 0x000fc40000004100 */
[C---:B------:R-:W-:Y:S01]  /*bc80*/  FMUL.FTZ R26, R24.reuse, R7 ;  /* 0x00000007181a7220 */ /* 0x040fe20000410000 */
[----:B------:R-:W-:Y:S02]  /*bc90*/  HADD2.F32 R13, -RZ, R13.H1_H1 ;  /* 0x3000000dff0d7230 */ /* 0x000fe40000004100 */
[C---:B------:R-:W-:Y:S01]  /*bca0*/  FFMA.FTZ R14, R3.reuse, R5, -R14 ;  /* 0x00000005030e7223 */ /* 0x040fe2000001080e */
[----:B------:R-:W-:Y:S01]  /*bcb0*/  FFMA.FTZ R15, R3, R8, R4 ;  /* 0x00000008030f7223 */ /* 0x000fe20000010004 */
[-C--:B------:R-:W-:Y:S01]  /*bcc0*/  FMUL.FTZ R24, R24, R6.reuse ;  /* 0x0000000618187220 */ /* 0x080fe20000410000 */
[----:B------:R-:W-:Y:S02]  /*bcd0*/  HADD2.F32 R5, -RZ, R32.H0_H0 ;  /* 0x20000020ff057230 */ /* 0x000fe40000004100 */
[C---:B------:R-:W-:Y:S01]  /*bce0*/  FFMA.FTZ R29, R13.reuse, R6, -R26 ;  /* 0x000000060d1d7223 */ /* 0x040fe2000001081a */
[--C-:B------:R-:W-:Y:S02]  /*bcf0*/  HADD2.F32 R6, -RZ, R38.reuse.H0_H0 ;  /* 0x20000026ff067230 */ /* 0x100fe40000004100 */
[----:B------:R-:W-:Y:S01]  /*bd00*/  FFMA.FTZ R24, R13, R7, R24 ;  /* 0x000000070d187223 */ /* 0x000fe20000010018 */
[--C-:B------:R-:W-:Y:S01]  /*bd10*/  HADD2.F32 R4, -RZ, R21.reuse.H0_H0 ;  /* 0x20000015ff047230 */ /* 0x100fe20000004100 */
[----:B------:R-:W-:Y:S01]  /*bd20*/  F2FP.SATFINITE.E4M3.F32.PACK_AB_MERGE_C R10, R10, R25, RZ ;  /* 0x000000190a0a723e */ /* 0x000fe200048070ff */
[----:B------:R-:W-:Y:S01]  /*bd30*/  HADD2.F32 R38, -RZ, R38.H1_H1 ;  /* 0x30000026ff267230 */ /* 0x000fe20000004100 */
[----:B------:R-:W-:Y:S01]  /*bd40*/  F2FP.SATFINITE.E4M3.F32.PACK_AB_MERGE_C R14, R29, R14, RZ ;  /* 0x0000000e1d0e723e */ /* 0x000fe200048070ff */
[----:B------:R-:W-:-:S02]  /*bd50*/  HADD2.F32 R21, -RZ, R21.H1_H1 ;  /* 0x30000015ff157230 */ /* 0x000fc40000004100 */
[C---:B------:R-:W-:Y:S01]  /*bd60*/  FMUL.FTZ R8, R4.reuse, R6 ;  /* 0x0000000604087220 */ /* 0x040fe20000410000 */
[----:B------:R-:W-:Y:S02]  /*bd70*/  HADD2.F32 R32, -RZ, R32.H1_H1 ;  /* 0x30000020ff207230 */ /* 0x000fe40000004100 */
[----:B------:R-:W-:Y:S01]  /*bd80*/  FMUL.FTZ R7, R4, R5 ;  /* 0x0000000504077220 */ /* 0x000fe20000410000 */
        /* <DEDUP_REMOVED lines=10> */
[----:B------:R-:W-:Y:S02]  /*be30*/  F2FP.SATFINITE.E4M3.F32.PACK_AB_MERGE_C R29, R43, R30, R40 ;  /* 0x0000001e2b1d723e */ /* 0x000fe40004807028 */
[----:B------:R-:W-:Y:S02]  /*be40*/  F2FP.SATFINITE.E4M3.F32.PACK_AB_MERGE_C R31, R42, R31, R33 ;  /* 0x0000001f2a1f723e */ /* 0x000fe40004807021 */
[----:B------:R-:W-:Y:S02]  /*be50*/  F2FP.SATFINITE.E4M3.F32.PACK_AB_MERGE_C R28, R28, R9, R12 ;  /* 0x000000091c1c723e */ /* 0x000fe4000480700c */
[----:B------:R-:W-:Y:S02]  /*be60*/  F2FP.SATFINITE.E4M3.F32.PACK_AB_MERGE_C R32, R34, R19, R10 ;  /* 0x000000132220723e */ /* 0x000fe4000480700a */
[----:B------:R-:W-:Y:S02]  /*be70*/  F2FP.SATFINITE.E4M3.F32.PACK_AB_MERGE_C R30, R3, R8, R14 ;  /* 0x00000008031e723e */ /* 0x000fe4000480700e */
[----:B------:R-:W-:-:S02]  /*be80*/  F2FP.SATFINITE.E4M3.F32.PACK_AB_MERGE_C R33, R36, R41, R20 ;  /* 0x000000292421723e */ /* 0x000fc40004807014 */
[----:B------:R-:W-:Y:S01]  /*be90*/  F2FP.SATFINITE.E4M3.F32.PACK_AB_MERGE_C R35, R44, R35, R47 ;  /* 0x000000232c23723e */ /* 0x000fe2000480702f */
[----:B------:R2:W-:Y:S01]  /*bea0*/  STS.128 [R49+0x1e200], R28 ;  /* 0x01e2001c31007388 */ /* 0x0005e20000000c00 */
[----:B------:R-:W-:-:S05]  /*beb0*/  F2FP.SATFINITE.E4M3.F32.PACK_AB_MERGE_C R34, R38, R7, R15 ;  /* 0x000000072622723e */ /* 0x000fca000480700f */
[----:B------:R2:W-:Y:S02]  /*bec0*/  STS.128 [R0+UR38+0x1e200], R32 ;  /* 0x01e2002000007988 */ /* 0x0005e40008000c26 */
.L_x_1390:
[----:B------:R-:W-:Y:S05]  /*bed0*/  BSYNC B0 ;  /* 0x0000000000007941 */ /* 0x000fea0003800000 */
.L_x_1381:
[----:B------:R-:W-:Y:S01]  /*bee0*/  @!PT LDS RZ, [RZ] ;  /* 0x00000000fffff984 */ /* 0x000fe20000000800 */
[----:B------:R-:W-:Y:S01]  /*bef0*/  @!PT LDS RZ, [RZ] ;  /* 0x00000000fffff984 */ /* 0x000fe20000000800 */
[----:B------:R-:W-:Y:S01]  /*bf00*/  @!PT LDS RZ, [RZ] ;  /* 0x00000000fffff984 */ /* 0x000fe20000000800 */
[----:B------:R-:W-:Y:S01]  /*bf10*/  @!PT LDS RZ, [RZ] ;  /* 0x00000000fffff984 */ /* 0x000fe20000000800 */
[----:B------:R1:W-:Y:S06]  /*bf20*/  MEMBAR.ALL.CTA ;  /* 0x0000000000007992 */ /* 0x0003ec0000008000 */
[----:B-1----:R-:W1:Y:S01]  /*bf30*/  FENCE.VIEW.ASYNC.S ;  /* 0x00000000000073c6 */ /* 0x002e620000000000 */
[----:B------:R-:W-:Y:S05]  /*bf40*/  WARPSYNC.ALL ;  /* 0x0000000000007948 */ /* 0x000fea0003800000 */
[----:B-1----:R-:W-:Y:S06]  /*bf50*/  BAR.SYNC.DEFER_BLOCKING 0xd, 0x100 ;  /* 0x0344000000007b1d */ /* 0x002fec0000010000 */
.L_x_1378:
[----:B0-23--:R-:W-:-:S05]  /*bf60*/  IMAD.U32 R0, RZ, RZ, UR55 ;  /* 0x00000037ff007e24 */ /* 0x00dfca000f8e00ff */
[----:B------:R-:W-:-:S13]  /*bf70*/  ISETP.NE.AND P0, PT, R0, 0x3, PT ;  /* 0x000000030000780c */ /* 0x000fda0003f05270 */
[----:B------:R-:W-:Y:S05]  /*bf80*/  @!P0 BRA `(.L_x_1412) ;  /* 0x0000000000048947 */ /* 0x000fea0003800000 */
[----:B------:R-:W-:Y:S01]  /*bf90*/  BPT.TRAP 0x1 ;  /* 0x000000040000795c */ /* 0x000fe20000300000 */
.L_x_1412:
[----:B------:R-:W-:Y:S02]  /*bfa0*/  IMAD.U32 R3, RZ, RZ, UR54 ;  /* 0x00000036ff037e24 */ /* 0x000fe4000f8e00ff */
[----:B------:R-:W-:-:S03]  /*bfb0*/  IMAD.U32 R0, RZ, RZ, UR50 ;  /* 0x00000032ff007e24 */ /* 0x000fc6000f8e00ff */
[----:B------:R-:W-:Y:S02]  /*bfc0*/  LEA R3, R3, UR38, 0x3 ;  /* 0x0000002603037c11 */ /* 0x000fe4000f8e18ff */
[----:B------:R-:W-:-:S04]  /*bfd0*/  SHF.L.U32 R0, R0, 0x1f, RZ ;  /* 0x0000001f00007819 */ /* 0x000fc800000006ff */
[----:B------:R0:W1:Y:S01]  /*bfe0*/  SYNCS.PHASECHK.TRANS64.TRYWAIT P2, [R3+URZ+0x33430], R0 ;  /* 0x03343000030075a7 */ /* 0x000062000804017f */
[----:B------:R-:W-:Y:S05]  /*bff0*/  @!P0 BRA `(.L_x_1413) ;  /* 0x0000000000048947 */ /* 0x000fea0003800000 */
[----:B------:R-:W-:Y:S01]  /*c000*/  BPT.TRAP 0x1 ;  /* 0x000000040000795c */ /* 0x000fe20000300000 */
.L_x_1413:
[----:B------:R-:W2:Y:S02]  /*c010*/  S2R R4, SR_TID.X ;  /* 0x0000000000047919 */ /* 0x000ea40000002100 */
[----:B--2---:R-:W-:-:S04]  /*c020*/  LOP3.LUT R4, R4, 0x7f, RZ, 0xc0, !PT ;  /* 0x0000007f04047812 */ /* 0x004fc800078ec0ff */
[----:B------:R-:W-:Y:S01]  /*c030*/  ISETP.NE.AND P1, PT, R4, RZ, PT ;  /* 0x000000ff0400720c */ /* 0x000fe20003f25270 */
[----:B-1----:R-:W-:-:S12]  /*c040*/  @P2 BRA `(.L_x_1414) ;  /* 0x0000000000082947 */ /* 0x002fd80003800000 */
[----:B------:R-:W1:Y:S02]  /*c050*/  SYNCS.PHASECHK.TRANS64.TRYWAIT P2, [R3+URZ+0x33430], R0 ;  /* 0x03343000030075a7 */ /* 0x000e64000804017f */
[----:B-1----:R-:W-:Y:S05]  /*c060*/  @!P2 BRA `(.L_x_1415) ;  /* 0x000001c000a0a947 */ /* 0x002fea0003800000 */
.L_x_1414:
[----:B------:R-:W-:Y:S05]  /*c070*/  WARPSYNC.ALL ;  /* 0x0000000000007948 */ /* 0x000fea0003800000 */
[----:B------:R-:W-:Y:S01]  /*c080*/  UIADD3 UR4, UR38, 0x24200, URZ ;  /* 0x0002420026047890 */ /* 0x000fe2000fffe03f */
[----:B------:R-:W-:Y:S01]  /*c090*/  WARPGROUP.ARRIVE ;  /* 0x00000000000079c5 */ /* 0x000fe20000000000 */
[----:B------:R-:W-:Y:S01]  /*c0a0*/  ULOP3.LUT UR28, UR56, 0x10000, URZ, 0xfc, !UPT ;  /* 0x00010000381c7892 */ /* 0x000fe2000f8efc3f */
[----:B-----5:R-:W-:Y:S01]  /*c0b0*/  IMAD.MOV.U32 R9, RZ, RZ, -0xa0 ;  /* 0xffffff60ff097424 */ /* 0x020fe200078e00ff */
[----:B------:R-:W-:Y:S01]  /*c0c0*/  USHF.R.U32.HI UR4, URZ, 0x4, UR4 ;  /* 0x000000043f047899 */ /* 0x000fe20008011604 */
[----:B01----:R-:W-:Y:S01]  /*c0d0*/  @!P1 VIADD R0, R3, 0x33440 ;  /* 0x0003344003009836 */ /* 0x003fe20000000000 */
[----:B------:R-:W-:Y:S01]  /*c0e0*/  UMOV UR25, 0x80000020 ;  /* 0x8000002000197882 */ /* 0x000fe20000000000 */
[----:B------:R-:W-:Y:S01]  /*c0f0*/  UMOV UR27, 0x80000020 ;  /* 0x80000020001b7882 */ /* 0x000fe20000000000 */
[----:B------:R-:W-:Y:S01]  /*c100*/  ULOP3.LUT UR4, UR4, 0x3fff, URZ, 0xc0, !UPT ;  /* 0x00003fff04047892 */ /* 0x000fe2000f8ec03f */
[----:B------:R-:W-:Y:S01]  /*c110*/  IMAD R9, R104, R9, 0xa0 ;  /* 0x000000a068097424 */ /* 0x000fe200078e0209 */
[----:B------:R-:W-:Y:S01]  /*c120*/  UMOV UR24, UR28 ;  /* 0x0000001c00187c82 */ /* 0x000fe20008000000 */
[----:B------:R-:W-:Y:S01]  /*c130*/  UMOV UR5, UR25 ;  /* 0x0000001900057c82 */ /* 0x000fe20008000000 */
[----:B------:R-:W-:Y:S01]  /*c140*/  ULOP3.LUT UR51, UR4, 0x10000, URZ, 0xfc, !UPT ;  /* 0x0001000004337892 */ /* 0x000fe2000f8efc3f */
[----:B------:R-:W-:Y:S01]  /*c150*/  IMAD.IADD R3, R22, 0x1, R9 ;  /* 0x0000000116037824 */ /* 0x000fe200078e0209 */
[----:B------:R-:W-:Y:S01]  /*c160*/  UMOV UR7, 0x80000020 ;  /* 0x8000002000077882 */ /* 0x000fe20000000000 */
[----:B------:R-:W-:Y:S01]  /*c170*/  UMOV UR4, UR24 ;  /* 0x0000001800047c82 */ /* 0x000fe20008000000 */
[----:B------:R-:W-:Y:S01]  /*c180*/  UIMAD UR30, UR54, 0x780, UR51 ;  /* 0x00000780361e78a4 */ /* 0x000fe2000f8e0233 */
[----:B------:R-:W-:Y:S01]  /*c190*/  @!P1 PRMT R0, RZ, 0x654, R0 ;  /* 0x00000654ff009816 */ /* 0x000fe20000000000 */
[----:B------:R-:W-:Y:S01]  /*c1a0*/  UMOV UR11, 0x80000020 ;  /* 0x80000020000b7882 */ /* 0x000fe20000000000 */
[----:B------:R-:W-:Y:S01]  /*c1b0*/  UMOV UR15, 0x80000020 ;  /* 0x80000020000f7882 */ /* 0x000fe20000000000 */
[----:B------:R-:W-:Y:S01]  /*c1c0*/  UIADD3 UR6, UR30, 0x80, URZ ;  /* 0x000000801e067890 */ /* 0x000fe2000fffe03f */
[--C-:B------:R-:W-:Y:S01]  /*c1d0*/  IADD3 R5, -R23, 0x1, R3.reuse ;  /* 0x0000000117057810 */ /* 0x100fe20007ffe103 */
[----:B------:R-:W-:Y:S01]  /*c1e0*/  UIADD3 UR8, UR30, 0x100, URZ ;  /* 0x000001001e087890 */ /* 0x000fe2000fffe03f */
[C---:B------:R-:W-:Y:S01]  /*c1f0*/  IMAD R6, R222.reuse, -0x2, R3 ;  /* 0xfffffffede067824 */ /* 0x040fe200078e0203 */
        /* <DEDUP_REMOVED lines=9> */
[----:B------:R-:W-:Y:S02]  /*c290*/  UIADD3 UR13, UR30, 0x182, URZ ;  /* 0x000001821e0d7890 */ /* 0x000fe4000fffe03f */
[----:B------:R-:W-:Y:S02]  /*c2a0*/  UIADD3 UR14, UR30, 0x202, URZ ;  /* 0x000002021e0e7890 */ /* 0x000fe4000fffe03f */
[----:B------:R-:W-:Y:S01]  /*c2b0*/  UIADD3 UR18, UR30, 0x382, URZ ;  /* 0x000003821e127890 */ /* 0x000fe2000fffe03f */
[----:B------:R-:W-:Y:S01]  /*c2c0*/  UMOV UR19, 0x80000020 ;  /* 0x8000002000137882 */ /* 0x000fe20000000000 */
[----:B------:R-:W-:Y:S01]  /*c2d0*/  UIADD3 UR22, UR30, 0x600, URZ ;  /* 0x000006001e167890 */ /* 0x000fe2000fffe03f */
[----:B------:R-:W-:Y:S01]  /*c2e0*/  UMOV UR23, 0x80000020 ;  /* 0x8000002000177882 */ /* 0x000fe20000000000 */
[----:B------:R-:W-:Y:S01]  /*c2f0*/  UMOV UR31, 0x80000020 ;  /* 0x80000020001f7882 */ /* 0x000fe20000000000 */
[----:B------:R-:W-:Y:S01]  /*c300*/  ULDC UR56, c[0x0][0x9dc] ;  /* 0x0002770000387ab9 */ /* 0x000fe20000000800 */
        /* <DEDUP_REMOVED lines=15> */
[----:B----4-:R-:W-:-:S06]  /*c400*/  WARPGROUP.ARRIVE ;  /* 0x00000000000079c5 */ /* 0x010fcc0000000000 */
        /* <DEDUP_REMOVED lines=151> */
[----:B------:R-:W-:-:S06]  /*cd80*/  UISETP.GE.AND UP0, UPT, UR7, 0x1, UPT ;  /* 0x000000010700788c */ /* 0x000fcc000bf06270 */
[----:B------:R-:W-:Y:S01]  /*cd90*/  PLOP3.LUT P2, PT, PT, PT, UP0, 0x40, 0x0 ;  /* 0x000000000000781c */ /* 0x000fe20003f4e808 */
[----:B------:R-:W-:Y:S02]  /*cda0*/  WARPGROUP.DEPBAR.LE gsb0, 0x0 ;  /* 0x00008000000079c5 */ /* 0x000fe40000010000 */
[----:B------:R-:W-:-:S06]  /*cdb0*/  WARPGROUP.ARRIVE ;  /* 0x00000000000079c5 */ /* 0x000fcc0000000000 */
[----:B------:R-:W-:Y:S03]  /*cdc0*/  QGMMA.64x32x32.F32.E4M3.E4M3 R24, gdesc[UR20], R24, gsb0 ;  /* 0x00600000141879f3 */ /* 0x000fe60008000818 */
[----:B------:R-:W-:Y:S02]  /*cdd0*/  WARPGROUP.DEPBAR.LE gsb0, 0x0 ;  /* 0x00008000000079c5 */ /* 0x000fe40000010000 */
[----:B------:R0:W-:Y:S02]  /*cde0*/  @!P1 SYNCS.ARRIVE.TRANS64.RED.A1T0 RZ, [R0+URZ], RZ ;  /* 0x000000ff00ff99a7 */ /* 0x0001e4000810043f */
[----:B0-----:R-:W-:Y:S02]  /*cdf0*/  IMAD R0, R222, -0x2, R5 ;  /* 0xfffffffede007824 */ /* 0x001fe400078e0205 */
[----:B------:R-:W-:Y:S02]  /*ce00*/  IMAD R5, R225, 0x80, R229 ;  /* 0x00000080e1057824 */ /* 0x000fe400078e02e5 */
[----:B------:R-:W-:-:S02]  /*ce10*/  VIADD R11, R0, UR6 ;  /* 0x00000006000b7c36 */ /* 0x000fc40008000000 */
        /* <DEDUP_REMOVED lines=16> */
.L_x_1418:
[----:B------:R-:W-:-:S06]  /*cf20*/  UISETP.NE.AND UP1, UPT, UR7, 0x1, UPT ;  /* 0x000000010700788c */ /* 0x000fcc000bf25270 */
[----:B------:R-:W-:-:S05]  /*cf30*/  PLOP3.LUT P2, PT, PT, PT, UP1, 0x80, 0x0 ;  /* 0x000000000000781c */ /* 0x000fca0003f4f018 */
[----:B------:R-:W-:-:S08]  /*cf40*/  @UP1 ULDC.64 UR10, c[0x0][0x9e8] ;  /* 0x00027a00000a1ab9 */ /* 0x000fd00000000a00 */
[----:B------:R-:W-:-:S05]  /*cf50*/  @P2 IMAD.HI.U32 R7, R4, UR10, RZ ;  /* 0x0000000a04072c27 */ /* 0x000fca000f8e00ff */
[----:B------:R-:W-:-:S07]  /*cf60*/  @P2 SHF.R.U32.HI R4, RZ, UR11, R7 ;  /* 0x0000000bff042c19 */ /* 0x000fce0008011607 */
.L_x_1419:
[----:B------:R-:W-:Y:S05]  /*cf70*/  BSYNC B0 ;  /* 0x0000000000007941 */ /* 0x000fea0003800000 */
.L_x_1417:
[----:B------:R-:W-:-:S05]  /*cf80*/  IMAD R4, R4, UR7, R13 ;  /* 0x0000000704047c24 */ /* 0x000fca000f8e020d */
[----:B------:R-:W-:Y:S02]  /*cf90*/  VIMNMX R3, R3, R4, !PT ;  /* 0x0000000403037248 */ /* 0x000fe40007fe0100 */
[----:B------:R-:W-:-:S07]  /*cfa0*/  VIADDMNMX R0, R4, UR7, R0, PT ;  /* 0x0000000704007c46 */ /* 0x000fce000b800100 */
.L_x_1416:
[C---:B------:R-:W-:Y:S02]  /*cfb0*/  ISETP.GE.AND P2, PT, R9.reuse, 0x9, PT ;  /* 0x000000090900780c */ /* 0x040fe40003f46270 */
[----:B------:R-:W-:Y:S02]  /*cfc0*/  ISETP.GE.AND P3, PT, R9, 0x2, PT ;  /* 0x000000020900780c */ /* 0x000fe40003f66270 */
[----:B------:R-:W-:Y:S02]  /*cfd0*/  P2R R14, PR, RZ, 0x4 ;  /* 0x00000004ff0e7803 */ /* 0x000fe40000000000 */
[----:B------:R-:W-:Y:S02]  /*cfe0*/  ISETP.GT.AND P2, PT, R3, 0x8, !P2 ;  /* 0x000000080300780c */ /* 0x000fe40005744270 */
[----:B------:R-:W-:Y:S02]  /*cff0*/  P2R R12, PR, RZ, 0x8 ;  /* 0x00000008ff0c7803 */ /* 0x000fe40000000000 */
[----:B------:R-:W-:-:S02]  /*d000*/  ISETP.LT.OR P2, PT, R0, 0x9, P2 ;  /* 0x000000090000780c */ /* 0x000fc40001741670 */
[----:B------:R-:W-:Y:S02]  /*d010*/  ISETP.GT.AND P3, PT, R3, 0x1, !P3 ;  /* 0x000000010300780c */ /* 0x000fe40005f64270 */
[----:B------:R-:W-:Y:S02]  /*d020*/  ISETP.GE.AND P4, PT, R9, 0xa, PT ;  /* 0x0000000a0900780c */ /* 0x000fe40003f86270 */
[----:B------:R-:W-:Y:S02]  /*d030*/  FSEL R92, R92, -INF , !P2 ;  /* 0xff8000005c5c7808 */ /* 0x000fe40005000000 */
[----:B------:R-:W-:Y:S02]  /*d040*/  ISETP.LT.OR P3, PT, R0, 0x2, P3 ;  /* 0x000000020000780c */ /* 0x000fe40001f61670 */
[----:B------:R-:W-:Y:S02]  /*d050*/  ISETP.GT.AND P2, PT, R3, 0x9, !P4 ;  /* 0x000000090300780c */ /* 0x000fe40006744270 */
[----:B------:R-:W-:-:S02]  /*d060*/  FSEL R89, R89, -INF , !P3 ;  /* 0xff80000059597808 */ /* 0x000fc40005800000 */
[C---:B------:R-:W-:Y:S02]  /*d070*/  ISETP.LT.OR P2, PT, R0.reuse, 0xa, P2 ;  /* 0x0000000a0000780c */ /* 0x040fe40001741670 */
[----:B------:R-:W-:Y:S02]  /*d080*/  ISETP.GE.AND P3, PT, R9, 0x11, PT ;  /* 0x000000110900780c */ /* 0x000fe40003f66270 */
[----:B------:R-:W-:Y:S02]  /*d090*/  FSEL R93, R93, -INF , !P2 ;  /* 0xff8000005d5d7808 */ /* 0x000fe40005000000 */
[----:B------:R-:W-:Y:S02]  /*d0a0*/  ISETP.GT.AND P2, PT, R3, 0x10, !P3 ;  /* 0x000000100300780c */ /* 0x000fe40005f44270 */
[----:B------:R-:W-:Y:S02]  /*d0b0*/  P2R R19, PR, RZ, 0x8 ;  /* 0x00000008ff137803 */ /* 0x000fe40000000000 */
        /* <DEDUP_REMOVED lines=23> */
[----:B------:R-:W-:Y:S02]  /*d230*/  IADD3 R4, R8, 0x8, R5 ;  /* 0x0000000808047810 */ /* 0x000fe40007ffe005 */
        /* <DEDUP_REMOVED lines=174> */
.L_x_1422:
[----:B------:R-:W-:-:S06]  /*dd20*/  UISETP.NE.AND UP1, UPT, UR7, 0x1, UPT ;  /* 0x000000010700788c */ /* 0x000fcc000bf25270 */
[----:B------:R-:W-:-:S05]  /*dd30*/  PLOP3.LUT P6, PT, PT, PT, UP1, 0x80, 0x0 ;  /* 0x000000000000781c */ /* 0x000fca0003fcf018 */
[----:B------:R-:W-:-:S08]  /*dd40*/  @UP1 ULDC.64 UR10, c[0x0][0x9e8] ;  /* 0x00027a00000a1ab9 */ /* 0x000fd00000000a00 */
[----:B------:R-:W-:Y:S01]  /*dd50*/  @P6 IMAD.HI.U32 R3, R6, UR10, RZ ;  /* 0x0000000a06036c27 */ /* 0x000fe2000f8e00ff */
[----:B------:R-:W-:-:S13]  /*dd60*/  PLOP3.LUT P6, PT, PT, PT, UP1, 0x80, 0x0 ;  /* 0x000000000000781c */ /* 0x000fda0003fcf018 */
[----:B------:R-:W-:-:S07]  /*dd70*/  @P6 SHF.R.U32.HI R6, RZ, UR11, R3 ;  /* 0x0000000bff066c19 */ /* 0x000fce0008011603 */
.L_x_1423:
[----:B------:R-:W-:Y:S05]  /*dd80*/  BSYNC B0 ;  /* 0x0000000000007941 */ /* 0x000fea0003800000 */
.L_x_1421:
[----:B------:R-:W-:-:S05]  /*dd90*/  IMAD R3, R6, UR7, R13 ;  /* 0x0000000706037c24 */ /* 0x000fca000f8e020d */
[----:B------:R-:W-:Y:S02]  /*dda0*/  VIMNMX R4, R4, R3, !PT ;  /* 0x0000000304047248 */ /* 0x000fe40007fe0100 */
[----:B------:R-:W-:-:S07]  /*ddb0*/  VIADDMNMX R0, R3, UR7, R0, PT ;  /* 0x0000000703007c46 */ /* 0x000fce000b800100 */
.L_x_1420:
[----:B------:R-:W-:Y:S02]  /*ddc0*/  ISETP.GT.AND P2, PT, R4, 0x20, !P2 ;  /* 0x000000200400780c */ /* 0x000fe40005744270 */
[----:B------:R-:W-:Y:S02]  /*ddd0*/  ISETP.NE.AND P6, PT, R107, RZ, PT ;  /* 0x000000ff6b00720c */ /* 0x000fe40003fc5270 */
[----:B------:R-:W-:Y:S02]  /*dde0*/  ISETP.LT.OR P2, PT, R0, 0x21, P2 ;  /* 0x000000210000780c */ /* 0x000fe40001741670 */
[----:B------:R-:W-:Y:S02]  /*ddf0*/  FMNMX.FTZ R3, R7, R89, !PT ;  /* 0x0000005907037209 */ /* 0x000fe40007810000 */
[----:B------:R-:W-:Y:S02]  /*de00*/  FSEL R74, R74, -INF , !P2 ;  /* 0xff8000004a4a7808 */ /* 0x000fe40005000000 */
[----:B------:R-:W-:-:S02]  /*de10*/  ISETP.GT.AND P2, PT, R4, 0x21, !P6 ;  /* 0x000000210400780c */ /* 0x000fc40007744270 */
[----:B------:R-:W-:Y:S02]  /*de20*/  ISETP.NE.AND P6, PT, R118, RZ, PT ;  /* 0x000000ff7600720c */ /* 0x000fe40003fc5270 */
        /* <DEDUP_REMOVED lines=73> */
[----:B------:R-:W-:Y:S02]  /*e2c0*/  ISETP.GT.AND P2, PT, R4, 0x50, !P6 ;  /* 0x000000500400780c */ /* 0x000fe40007744270 */
[----:B------:R-:W-:Y:S02]  /*e2d0*/  ISETP.NE.AND P6, PT, R129, RZ, PT ;  /* 0x000000ff8100720c */ /* 0x000fe40003fc5270 */
        /* <DEDUP_REMOVED lines=17> */
[----:B------:R-:W-:Y:S01]  /*e3f0*/  ISETP.NE.AND P2, PT, R121, RZ, PT ;  /* 0x000000ff7900720c */ /* 0x000fe20003f45270 */
[----:B------:R-:W0:Y:S01]  /*e400*/  SHFL.BFLY PT, R3, R6, 0x2, 0x1f ;  /* 0x0c401f0006037f89 */ /* 0x000e2200000e0000 */
[C---:B------:R-:W-:Y:S02]  /*e410*/  ISETP.GT.AND P3, PT, R4.reuse, 0x90, !P3 ;  /* 0x000000900400780c */ /* 0x040fe40005f64270 */
[----:B------:R-:W-:-:S02]  /*e420*/  ISETP.GT.AND P2, PT, R4, 0x59, !P2 ;  /* 0x000000590400780c */ /* 0x000fc40005744270 */
[----:B------:R-:W-:Y:S02]  /*e430*/  ISETP.GT.AND P4, PT, R4, 0x91, !P4 ;  /* 0x000000910400780c */ /* 0x000fe40006784270 */
[----:B------:R-:W-:Y:S02]  /*e440*/  ISETP.LT.OR P2, PT, R0, 0x5a, P2 ;  /* 0x0000005a0000780c */ /* 0x000fe40001741670 */
[----:B------:R-:W-:Y:S02]  /*e450*/  ISETP.GT.AND P5, PT, R4, 0x98, !P5 ;  /* 0x000000980400780c */ /* 0x000fe40006fa4270 */
[----:B------:R-:W-:Y:S02]  /*e460*/  FSEL R71, R71, -INF , !P2 ;  /* 0xff80000047477808 */ /* 0x000fe40005000000 */
[----:B------:R-:W-:Y:S02]  /*e470*/  ISETP.NE.AND P2, PT, R122, RZ, PT ;  /* 0x000000ff7a00720c */ /* 0x000fe40003f45270 */
[----:B------:R-:W-:-:S02]  /*e480*/  ISETP.LT.OR P3, PT, R0, 0x91, P3 ;  /* 0x000000910000780c */ /* 0x000fc40001f61670 */
[----:B------:R-:W-:Y:S02]  /*e490*/  ISETP.GT.AND P2, PT, R4, 0x60, !P2 ;  /* 0x000000600400780c */ /* 0x000fe40005744270 */
[C---:B------:R-:W-:Y:S02]  /*e4a0*/  ISETP.LT.OR P4, PT, R0.reuse, 0x92, P4 ;  /* 0x000000920000780c */ /* 0x040fe40002781670 */
[----:B------:R-:W-:Y:S02]  /*e4b0*/  ISETP.LT.OR P2, PT, R0, 0x61, P2 ;  /* 0x000000610000780c */ /* 0x000fe40001741670 */
[----:B------:R-:W-:Y:S02]  /*e4c0*/  FSEL R34, R34, -INF , !P3 ;  /* 0xff80000022227808 */ /* 0x000fe40005800000 */
[----:B------:R-:W-:Y:S02]  /*e4d0*/  FSEL R42, R42, -INF , !P2 ;  /* 0xff8000002a2a7808 */ /* 0x000fe40005000000 */
[----:B------:R-:W-:-:S02]  /*e4e0*/  ISETP.NE.AND P2, PT, R123, RZ, PT ;  /* 0x000000ff7b00720c */ /* 0x000fc40003f45270 */
[----:B0-----:R-:W-:Y:S02]  /*e4f0*/  FMNMX.FTZ R8, R6, R3, !PT ;  /* 0x0000000306087209 */ /* 0x001fe40007810000 */
[----:B------:R-:W-:Y:S02]  /*e500*/  ISETP.GT.AND P2, PT, R4, 0x61, !P2 ;  /* 0x000000610400780c */ /* 0x000fe40005744270 */
[C---:B------:R-:W-:Y:S01]  /*e510*/  ISETP.LT.OR P5, PT, R0.reuse, 0x99, P5 ;  /* 0x000000990000780c */ /* 0x040fe20002fa1670 */
[----:B------:R-:W0:Y:S01]  /*e520*/  SHFL.BFLY PT, R3, R8, 0x1, 0x1f ;  /* 0x0c201f0008037f89 */ /* 0x000e2200000e0000 */
[----:B------:R-:W-:Y:S02]  /*e530*/  ISETP.LT.OR P2, PT, R0, 0x62, P2 ;  /* 0x000000620000780c */ /* 0x000fe40001741670 */
[----:B------:R-:W-:Y:S02]  /*e540*/  FSEL R35, R35, -INF , !P4 ;  /* 0xff80000023237808 */ /* 0x000fe40006000000 */
[----:B------:R-:W-:-:S02]  /*e550*/  FSEL R43, R43, -INF , !P2 ;  /* 0xff8000002b2b7808 */ /* 0x000fc40005000000 */
[----:B------:R-:W-:Y:S02]  /*e560*/  ISETP.NE.AND P2, PT, R124, RZ, PT ;  /* 0x000000ff7c00720c */ /* 0x000fe40003f45270 */
[----:B------:R-:W-:Y:S02]  /*e570*/  FSEL R38, R38, -INF , !P5 ;  /* 0xff80000026267808 */ /* 0x000fe40006800000 */
[----:B------:R-:W-:Y:S02]  /*e580*/  ISETP.GT.AND P2, PT, R4, 0x68, !P2 ;  /* 0x000000680400780c */ /* 0x000fe40005744270 */
[----:B------:R-:W-:Y:S02]  /*e590*/  R2UR UR10, R105 ;  /* 0x00000000690a72ca */ /* 0x000fe400000e0000 */
[----:B------:R-:W-:-:S04]  /*e5a0*/  ISETP.LT.OR P2, PT, R0, 0x69, P2 ;  /* 0x000000690000780c */ /* 0x000fc80001741670 */
[----:B------:R-:W-:Y:S02]  /*e5b0*/  FSEL R46, R46, -INF , !P2 ;  /* 0xff8000002e2e7808 */ /* 0x000fe40005000000 */
[----:B------:R-:W-:Y:S02]  /*e5c0*/  ISETP.NE.AND P2, PT, R125, RZ, PT ;  /* 0x000000ff7d00720c */ /* 0x000fe40003f45270 */
[----:B0-----:R-:W-:Y:S02]  /*e5d0*/  FMNMX.FTZ R3, R8, R3, !PT ;  /* 0x0000000308037209 */ /* 0x001fe40007810000 */
[----:B------:R-:W-:Y:S01]  /*e5e0*/  ISETP.GT.AND P2, PT, R4, 0x69, !P2 ;  /* 0x000000690400780c */ /* 0x000fe20005744270 */
[----:B------:R-:W-:-:S03]  /*e5f0*/  UIADD3 UR6, UR10, UR6, URZ ;  /* 0x000000060a067290 */ /* 0x000fc6000fffe03f */
        /* <DEDUP_REMOVED lines=14> */
[----:B------:R-:W-:Y:S02]  /*e6e0*/  ISETP.GT.AND P2, PT, R4, 0x79, !P6 ;  /* 0x000000790400780c */ /* 0x000fe40007744270 */
[----:B------:R-:W-:Y:S02]  /*e6f0*/  ISETP.NE.AND P6, PT, R132, RZ, PT ;  /* 0x000000ff8400720c */ /* 0x000fe40003fc5270 */
        /* <DEDUP_REMOVED lines=18> */
[----:B------:R-:W-:Y:S01]  /*e820*/  ISETP.NE.AND P2, PT, R20, RZ, PT ;  /* 0x000000ff1400720c */ /* 0x000fe20003f45270 */
[----:B------:R-:W-:-:S03]  /*e830*/  IMAD.U32 R20, RZ, RZ, UR40 ;  /* 0x00000028ff147e24 */ /* 0x000fc6000f8e00ff */
[----:B------:R-:W-:Y:S01]  /*e840*/  ISETP.GT.AND P2, PT, R4, 0x11, !P2 ;  /* 0x000000110400780c */ /* 0x000fe20005744270 */
[----:B------:R-:W-:-:S03]  /*e850*/  FFMA.FTZ R20, R3, R20, -8 ;  /* 0xc100000003147423 */ /* 0x000fc60000010014 */
        /* <DEDUP_REMOVED lines=14> */
[----:B------:R-:W-:Y:S02]  /*e940*/  ISETP.NE.AND P2, PT, R130, RZ, PT ;  /* 0x000000ff8200720c */ /* 0x000fe40003f45270 */
[----:B------:R-:W-:Y:S02]  /*e950*/  FMNMX.FTZ R15, R90, R91, !PT ;  /* 0x0000005b5a0f7209 */ /* 0x000fe40007810000 */
        /* <DEDUP_REMOVED lines=11> */
[----:B------:R-:W-:-:S04]  /*ea10*/  FSETP.NEU.FTZ.AND P2, PT, R3, -INF , PT ;  /* 0xff8000000300780b */ /* 0x000fc80003f5d000 */
[----:B------:R-:W-:Y:S02]  /*ea20*/  FSEL R20, R20, RZ, P2 ;  /* 0x000000ff14147208 */ /* 0x000fe40001000000 */
[----:B------:R-:W-:Y:S02]  /*ea30*/  ISETP.GT.AND P2, PT, R4, 0x89, !P6 ;  /* 0x000000890400780c */ /* 0x000fe40007744270 */
[----:B------:R-:W-:Y:S01]  /*ea40*/  ISETP.NE.AND P6, PT, R9, RZ, PT ;  /* 0x000000ff0900720c */ /* 0x000fe20003fc5270 */
        /* <DEDUP_REMOVED lines=8> */
[----:B------:R-:W-:Y:S01]  /*ead0*/  ISETP.LT.OR P2, PT, R0, 0x8a, P2 ;  /* 0x0000008a0000780c */ /* 0x000fe20001741670 */
[--C-:B------:R-:W-:Y:S01]  /*eae0*/  FFMA.FTZ R8, R92, UR40, -R20.reuse ;  /* 0x000000285c087c23 */ /* 0x100fe20008010814 */
[----:B------:R-:W-:Y:S01]  /*eaf0*/  FMNMX.FTZ R72, R98, R15, !PT ;  /* 0x0000000f62487209 */ /* 0x000fe20007810000 */
[----:B------:R-:W-:Y:S01]  /*eb00*/  MUFU.EX2 R6, R6 ;  /* 0x0000000600067308 */ /* 0x000fe20000000800 */
[----:B------:R-:W-:Y:S01]  /*eb10*/  FSEL R31, R31, -INF , !P2 ;  /* 0xff8000001f1f7808 */ /* 0x000fe20005000000 */
[--C-:B------:R-:W-:Y:S01]  /*eb20*/  FFMA.FTZ R9, R93, UR40, -R20.reuse ;  /* 0x000000285d097c23 */ /* 0x100fe20008010814 */
[----:B------:R-:W-:Y:S01]  /*eb30*/  FMNMX.FTZ R19, R99, R72, !PT ;  /* 0x0000004863137209 */ /* 0x000fe20007810000 */
[--C-:B------:R-:W-:Y:S01]  /*eb40*/  FFMA.FTZ R10, R96, UR40, -R20.reuse ;  /* 0x00000028600a7c23 */ /* 0x100fe20008010814 */
[----:B------:R-:W-:Y:S01]  /*eb50*/  ISETP.GT.AND P2, PT, R4, 0x99, !P6 ;  /* 0x000000990400780c */ /* 0x000fe20007744270 */
[--C-:B------:R-:W-:Y:S01]  /*eb60*/  FFMA.FTZ R11, R97, UR40, -R20.reuse ;  /* 0x00000028610b7c23 */ /* 0x100fe20008010814 */
        /* <DEDUP_REMOVED lines=9> */
[----:B------:R-:W1:Y:S01]  /*ec00*/  MUFU.EX2 R7, R7 ;  /* 0x0000000700077308 */ /* 0x000e620000000800 */
[----:B------:R-:W-:-:S01]  /*ec10*/  FFMA.FTZ R56, R56, UR40, -R20 ;  /* 0x0000002838387c23 */ /* 0x000fc20008010814 */
[--C-:B------:R-:W-:Y:S01]  /*ec20*/  FFMA.FTZ R57, R57, UR40, -R20.reuse ;  /* 0x0000002839397c23 */ /* 0x100fe20008010814 */
[----:B------:R-:W-:Y:S01]  /*ec30*/  FMNMX.FTZ R21, R75, R76, !PT ;  /* 0x0000004c4b157209 */ /* 0x000fe20007810000 */
[--C-:B------:R-:W-:Y:S01]  /*ec40*/  FFMA.FTZ R60, R60, UR40, -R20.reuse ;  /* 0x000000283c3c7c23 */ /* 0x100fe20008010814 */
[----:B------:R-:W-:-:S01]  /*ec50*/  FFMA.FTZ R61, R61, UR40, -R20 ;  /* 0x000000283d3d7c23 */ /* 0x000fc20008010814 */
[--C-:B------:R-:W-:Y:S01]  /*ec60*/  FFMA.FTZ R64, R64, UR40, -R20.reuse ;  /* 0x0000002840407c23 */ /* 0x100fe20008010814 */
[----:B------:R-:W-:Y:S01]  /*ec70*/  FMNMX.FTZ R76, R78, R21, !PT ;  /* 0x000000154e4c7209 */ /* 0x000fe20007810000 */
[----:B------:R-:W2:Y:S01]  /*ec80*/  MUFU.EX2 R8, R8 ;  /* 0x0000000800087308 */ /* 0x000ea20000000800 */
[----:B------:R-:W-:-:S01]  /*ec90*/  FFMA.FTZ R65, R65, UR40, -R20 ;  /* 0x0000002841417c23 */ /* 0x000fc20008010814 */
[--C-:B------:R-:W-:Y:S01]  /*eca0*/  FFMA.FTZ R68, R68, UR40, -R20.reuse ;  /* 0x0000002844447c23 */ /* 0x100fe20008010814 */
[----:B0-----:R-:W-:Y:S01]  /*ecb0*/  FMNMX.FTZ R73, R79, R76, !PT ;  /* 0x0000004c4f497209 */ /* 0x001fe20007810000 */
        /* <DEDUP_REMOVED lines=16> */
[----:B------:R-:W-:-:S03]  /*edc0*/  FFMA.FTZ R80, R85, UR40, -R20 ;  /* 0x0000002855507c23 */ /* 0x000fc60008010814 */
[----:B------:R-:W-:Y:S02]  /*edd0*/  FMNMX.FTZ R84, R58, R77, !PT ;  /* 0x0000004d3a547209 */ /* 0x000fe40007810000 */
[----:B------:R-:W3:Y:S02]  /*ede0*/  MUFU.EX2 R9, R9 ;  /* 0x0000000900097308 */ /* 0x000ee40000000800 */
[----:B------:R-:W-:-:S04]  /*edf0*/  FMNMX.FTZ R77, R59, R84, !PT ;  /* 0x000000543b4d7209 */ /* 0x000fc80007810000 */
[----:B------:R-:W-:Y:S02]  /*ee00*/  FMNMX.FTZ R84, R62, R77, !PT ;  /* 0x0000004d3e547209 */ /* 0x000fe40007810000 */
[----:B------:R-:W4:Y:S02]  /*ee10*/  MUFU.EX2 R10, R10 ;  /* 0x0000000a000a7308 */ /* 0x000f240000000800 */
[----:B------:R-:W-:-:S04]  /*ee20*/  FMNMX.FTZ R77, R63, R84, !PT ;  /* 0x000000543f4d7209 */ /* 0x000fc80007810000 */
[----:B------:R-:W-:Y:S02]  /*ee30*/  FMNMX.FTZ R84, R66, R77, !PT ;  /* 0x0000004d42547209 */ /* 0x000fe40007810000 */
[----:B------:R-:W-:Y:S02]  /*ee40*/  MUFU.EX2 R19, R88 ;  /* 0x0000005800137308 */ /* 0x000fe40000000800 */
[----:B------:R-:W-:-:S04]  /*ee50*/  FMNMX.FTZ R77, R67, R84, !PT ;  /* 0x00000054434d7209 */ /* 0x000fc80007810000 */
[----:B------:R-:W-:Y:S02]  /*ee60*/  FMNMX.FTZ R84, R70, R77, !PT ;  /* 0x0000004d46547209 */ /* 0x000fe40007810000 */
[----:B------:R-:W5:Y:S02]  /*ee70*/  MUFU.EX2 R11, R11 ;  /* 0x0000000b000b7308 */ /* 0x000f640000000800 */
        /* <DEDUP_REMOVED lines=15> */
[----:B------:R-:W-:Y:S01]  /*ef70*/  FMNMX.FTZ R77, R27, R84, !PT ;  /* 0x000000541b4d7209 */ /* 0x000fe20007810000 */
[----:B------:R-:W-:-:S03]  /*ef80*/  FFMA.FTZ R84, R40, UR40, -R20 ;  /* 0x0000002828547c23 */ /* 0x000fc60008010814 */
[----:B------:R-:W-:Y:S02]  /*ef90*/  FMNMX.FTZ R4, R30, R77, !PT ;  /* 0x0000004d1e047209 */ /* 0x000fe40007810000 */
[----:B------:R1:W-:Y:S02]  /*efa0*/  MUFU.EX2 R77, R84 ;  /* 0x00000054004d7308 */ /* 0x0003e40000000800 */
[----:B0-----:R-:W-:Y:S01]  /*efb0*/  FMNMX.FTZ R81, R31, R4, !PT ;  /* 0x000000041f517209 */ /* 0x001fe20007810000 */
[----:B------:R-:W-:-:S03]  /*efc0*/  FFMA.FTZ R4, R41, UR40, -R20 ;  /* 0x0000002829047c23 */ /* 0x000fc60008010814 */
[----:B------:R-:W-:Y:S02]  /*efd0*/  FMNMX.FTZ R40, R34, R81, !PT ;  /* 0x0000005122287209 */ /* 0x000fe40007810000 */
[----:B------:R-:W-:Y:S02]  /*efe0*/  MUFU.EX2 R76, R76 ;  /* 0x0000004c004c7308 */ /* 0x000fe40000000800 */
[----:B------:R-:W-:Y:S01]  /*eff0*/  FMNMX.FTZ R41, R35, R40, !PT ;  /* 0x0000002823297209 */ /* 0x000fe20007810000 */
[--C-:B------:R-:W-:Y:S01]  /*f000*/  FFMA.FTZ R40, R44, UR40, -R20.reuse ;  /* 0x000000282c287c23 */ /* 0x100fe20008010814 */
[----:B------:R-:W-:-:S01]  /*f010*/  FFMA.FTZ R44, R48, UR40, -R20 ;  /* 0x00000028302c7c23 */ /* 0x000fc20008010814 */
[--C-:B------:R-:W-:Y:S01]  /*f020*/  FFMA.FTZ R48, R52, UR40, -R20.reuse ;  /* 0x0000002834307c23 */ /* 0x100fe20008010814 */
[----:B------:R-:W-:Y:S01]  /*f030*/  FMNMX.FTZ R0, R38, R41, !PT ;  /* 0x0000002926007209 */ /* 0x000fe20007810000 */
[--C-:B------:R-:W-:Y:S01]  /*f040*/  FFMA.FTZ R41, R45, UR40, -R20.reuse ;  /* 0x000000282d297c23 */ /* 0x100fe20008010814 */
[----:B------:R-:W-:-:S01]  /*f050*/  FFMA.FTZ R45, R49, UR40, -R20 ;  /* 0x00000028312d7c23 */ /* 0x000fc20008010814 */
[----:B------:R-:W-:Y:S01]  /*f060*/  FFMA.FTZ R49, R53, UR40, -R20 ;  /* 0x0000002835317c23 */ /* 0x000fe20008010814 */
        /* <DEDUP_REMOVED lines=15> */
[----:B-1----:R-:W-:-:S06]  /*f160*/  FFMA.FTZ R84, R0, R53, -8 ;  /* 0xc100000000547423 */ /* 0x002fcc0000010035 */
[----:B------:R-:W-:Y:S01]  /*f170*/  MUFU.EX2 R69, R69 ;  /* 0x0000004500457308 */ /* 0x000fe20000000800 */
[----:B------:R-:W-:Y:S02]  /*f180*/  FSEL R84, R84, RZ, P2 ;  /* 0x000000ff54547208 */ /* 0x000fe40001000000 */
[----:B------:R-:W-:-:S03]  /*f190*/  PLOP3.LUT P2, PT, PT, PT, UP0, 0x40, 0x0 ;  /* 0x000000000000781c */ /* 0x000fc60003f4e808 */
        /* <DEDUP_REMOVED lines=10> */
[----:B------:R-:W-:Y:S01]  /*f240*/  FADD.FTZ R67, R6, R7 ;  /* 0x0000000706437221 */ /* 0x000fe20000010000 */
[----:B------:R-:W-:-:S01]  /*f250*/  FFMA.FTZ R78, R82, UR40, -R84 ;  /* 0x00000028524e7c23 */ /* 0x000fc20008010854 */
[--C-:B------:R-:W-:Y:S01]  /*f260*/  FFMA.FTZ R52, R98, UR40, -R84.reuse ;  /* 0x0000002862347c23 */ /* 0x100fe20008010854 */
[----:B------:R-:W-:-:S01]  /*f270*/  FFMA.FTZ R82, R62, UR40, -R84 ;  /* 0x000000283e527c23 */ /* 0x000fc20008010854 */
[----:B------:R-:W0:Y:S01]  /*f280*/  MUFU.EX2 R53, R53 ;  /* 0x0000003500357308 */ /* 0x000e220000000800 */
[----:B------:R-:W-:-:S01]  /*f290*/  FFMA.FTZ R62, R66, UR40, -R84 ;  /* 0x00000028423e7c23 */ /* 0x000fc20008010854 */
[----:B--2---:R-:W-:Y:S01]  /*f2a0*/  FADD.FTZ R66, R8, R67 ;  /* 0x0000004308427221 */ /* 0x004fe20000010000 */
[----:B------:R-:W-:-:S01]  /*f2b0*/  FFMA.FTZ R81, R99, UR40, -R84 ;  /* 0x0000002863517c23 */ /* 0x000fc20008010854 */
[--C-:B------:R-:W-:Y:S01]  /*f2c0*/  FFMA.FTZ R89, R102, UR40, -R84.reuse ;  /* 0x0000002866597c23 */ /* 0x100fe20008010854 */
[----:B------:R-:W-:-:S01]  /*f2d0*/  FFMA.FTZ R90, R103, UR40, -R84 ;  /* 0x00000028675a7c23 */ /* 0x000fc20008010854 */
[----:B---3--:R-:W-:Y:S01]  /*f2e0*/  FADD.FTZ R67, R9, R66 ;  /* 0x0000004209437221 */ /* 0x008fe20000010000 */
[----:B------:R-:W-:-:S01]  /*f2f0*/  FFMA.FTZ R74, R74, UR40, -R84 ;  /* 0x000000284a4a7c23 */ /* 0x000fc20008010854 */
[----:B------:R-:W1:Y:S01]  /*f300*/  MUFU.EX2 R85, R85 ;  /* 0x0000005500557308 */ /* 0x000e620000000800 */
[----:B------:R-:W-:-:S01]  /*f310*/  FFMA.FTZ R75, R75, UR40, -R84 ;  /* 0x000000284b4b7c23 */ /* 0x000fc20008010854 */
[----:B----4-:R-:W-:Y:S01]  /*f320*/  FADD.FTZ R94, R10, R67 ;  /* 0x000000430a5e7221 */ /* 0x010fe20000010000 */
[----:B------:R-:W-:-:S01]  /*f330*/  FFMA.FTZ R86, R86, UR40, -R84 ;  /* 0x0000002856567c23 */ /* 0x000fc20008010854 */
[--C-:B------:R-:W-:Y:S01]  /*f340*/  FFMA.FTZ R87, R87, UR40, -R84.reuse ;  /* 0x0000002857577c23 */ /* 0x100fe20008010854 */
[----:B------:R-:W-:-:S01]  /*f350*/  FFMA.FTZ R58, R58, UR40, -R84 ;  /* 0x000000283a3a7c23 */ /* 0x000fc20008010854 */
[----:B-----5:R-:W-:Y:S01]  /*f360*/  FADD.FTZ R93, R11, R94 ;  /* 0x0000005e0b5d7221 */ /* 0x020fe20000010000 */
        /* <DEDUP_REMOVED lines=11> */
[----:B------:R-:W-:Y:S01]  /*f420*/  FADD.FTZ R66, R12, R93 ;  /* 0x0000005d0c427221 */ /* 0x000fe20000010000 */
[----:B------:R-:W-:-:S01]  /*f430*/  FFMA.FTZ R50, R50, UR40, -R84 ;  /* 0x0000002832327c23 */ /* 0x000fc20008010854 */
[--C-:B------:R-:W-:Y:S01]  /*f440*/  FFMA.FTZ R51, R51, UR40, -R84.reuse ;  /* 0x0000002833337c23 */ /* 0x100fe20008010854 */
[----:B------:R-:W-:-:S01]  /*f450*/  FFMA.FTZ R54, R54, UR40, -R84 ;  /* 0x0000002836367c23 */ /* 0x000fc20008010854 */
[C---:B------:R-:W-:Y:S01]  /*f460*/  FADD.FTZ R93, R13.reuse, R66 ;  /* 0x000000420d5d7221 */ /* 0x040fe20000010000 */
[----:B------:R-:W-:Y:S01]  /*f470*/  F2FP.SATFINITE.E4M3.F32.PACK_AB_MERGE_C R13, R13, R12, RZ ;  /* 0x0000000c0d0d723e */ /* 0x000fe200048070ff */
[----:B------:R-:W1:Y:S01]  /*f480*/  MUFU.EX2 R81, R81 ;  /* 0x0000005100517308 */ /* 0x000e620000000800 */
[----:B--2---:R-:W-:-:S01]  /*f490*/  FADD.FTZ R67, R88, R67 ;  /* 0x0000004358437221 */ /* 0x004fc20000010000 */
[----:B------:R-:W-:Y:S01]  /*f4a0*/  FADD.FTZ R94, R14, R93 ;  /* 0x0000005d0e5e7221 */ /* 0x000fe20000010000 */
[----:B------:R-:W-:Y:S01]  /*f4b0*/  F2FP.SATFINITE.E4M3.F32.PACK_AB_MERGE_C R218, R11, R10, R13 ;  /* 0x0000000a0bda723e */ /* 0x000fe2000480700d */
[----:B------:R-:W-:Y:S01]  /*f4c0*/  FFMA.FTZ R55, R55, UR40, -R84 ;  /* 0x0000002837377c23 */ /* 0x000fe20008010854 */
[----:B------:R-:W-:Y:S01]  /*f4d0*/  F2FP.SATFINITE.E4M3.F32.PACK_AB_MERGE_C R10, R69, R68, RZ ;  /* 0x00000044450a723e */ /* 0x000fe200048070ff */
[----:B------:R-:W-:Y:S01]  /*f4e0*/  FADD.FTZ R94, R15, R94 ;  /* 0x0000005e0f5e7221 */ /* 0x000fe20000010000 */
[----:B------:R-:W-:-:S01]  /*f4f0*/  FFMA.FTZ R26, R26, UR40, -R84 ;  /* 0x000000281a1a7c23 */ /* 0x000fc20008010854 */
[----:B------:R-:W2:Y:S01]  /*f500*/  MUFU.EX2 R89, R89 ;  /* 0x0000005900597308 */ /* 0x000ea20000000800 */
[----:B0-----:R-:W-:-:S01]  /*f510*/  FADD.FTZ R66, R52, R67 ;  /* 0x0000004334427221 */ /* 0x001fc20000010000 */
[----:B------:R-:W-:Y:S01]  /*f520*/  FADD.FTZ R93, R19, R94 ;  /* 0x0000005e135d7221 */ /* 0x000fe20000010000 */
[----:B------:R-:W-:Y:S01]  /*f530*/  F2FP.SATFINITE.E4M3.F32.PACK_AB_MERGE_C R94, R9, R8, RZ ;  /* 0x00000008095e723e */ /* 0x000fe200048070ff */
[--C-:B------:R-:W-:Y:S01]  /*f540*/  FFMA.FTZ R27, R27, UR40, -R84.reuse ;  /* 0x000000281b1b7c23 */ /* 0x100fe20008010854 */
[----:B------:R-:W-:-:S01]  /*f550*/  FFMA.FTZ R30, R30, UR40, -R84 ;  /* 0x000000281e1e7c23 */ /* 0x000fc20008010854 */
[----:B------:R-:W-:Y:S01]  /*f560*/  FFMA.FTZ R31, R31, UR40, -R84 ;  /* 0x000000281f1f7c23 */ /* 0x000fe20008010854 */
[----:B------:R-:W-:Y:S01]  /*f570*/  F2FP.SATFINITE.E4M3.F32.PACK_AB_MERGE_C R216, R7, R6, R94 ;  /* 0x0000000607d8723e */ /* 0x000fe2000480705e */
[----:B------:R-:W0:Y:S01]  /*f580*/  MUFU.EX2 R90, R90 ;  /* 0x0000005a005a7308 */ /* 0x000e220000000800 */
[----:B-1----:R-:W-:-:S01]  /*f590*/  FADD.FTZ R66, R81, R66 ;  /* 0x0000004251427221 */ /* 0x002fc20000010000 */
[--C-:B------:R-:W-:Y:S01]  /*f5a0*/  FFMA.FTZ R34, R34, UR40, -R84.reuse ;  /* 0x0000002822227c23 */ /* 0x100fe20008010854 */
[----:B------:R-:W-:-:S01]  /*f5b0*/  FFMA.FTZ R35, R35, UR40, -R84 ;  /* 0x0000002823237c23 */ /* 0x000fc20008010854 */
[--C-:B------:R-:W-:Y:S01]  /*f5c0*/  FFMA.FTZ R38, R38, UR40, -R84.reuse ;  /* 0x0000002826267c23 */ /* 0x100fe20008010854 */
[----:B------:R-:W-:-:S01]  /*f5d0*/  FFMA.FTZ R39, R39, UR40, -R84 ;  /* 0x0000002827277c23 */ /* 0x000fc20008010854 */
[----:B------:R-:W-:-:S02]  /*f5e0*/  F2FP.SATFINITE.E4M3.F32.PACK_AB_MERGE_C R19, R72, R19, RZ ;  /* 0x000000134813723e */ /* 0x000fc400048070ff */
[----:B------:R-:W1:Y:S01]  /*f5f0*/  MUFU.EX2 R74, R74 ;  /* 0x0000004a004a7308 */ /* 0x000e620000000800 */
[----:B--2---:R-:W-:-:S01]  /*f600*/  FADD.FTZ R67, R89, R66 ;  /* 0x0000004259437221 */ /* 0x004fc20000010000 */
[----:B------:R-:W-:Y:S01]  /*f610*/  FADD.FTZ R66, R72, R93 ;  /* 0x0000005d48427221 */ /* 0x000fe20000010000 */
[----:B------:R-:W-:Y:S02]  /*f620*/  F2FP.SATFINITE.E4M3.F32.PACK_AB_MERGE_C R85, R88, R85, RZ ;  /* 0x000000555855723e */ /* 0x000fe400048070ff */
[----:B------:R-:W-:Y:S01]  /*f630*/  F2FP.SATFINITE.E4M3.F32.PACK_AB_MERGE_C R212, R15, R14, R19 ;  /* 0x0000000e0fd4723e */ /* 0x000fe20004807013 */
[----:B------:R-:W-:-:S01]  /*f640*/  FADD.FTZ R9, R21, R66 ;  /* 0x0000004215097221 */ /* 0x000fc20000010000 */
[----:B------:R-:W-:Y:S01]  /*f650*/  F2FP.SATFINITE.E4M3.F32.PACK_AB_MERGE_C R210, R65, R64, R10 ;  /* 0x0000004041d2723e */ /* 0x000fe2000480700a */
[----:B------:R-:W2:Y:S01]  /*f660*/  MUFU.EX2 R75, R75 ;  /* 0x0000004b004b7308 */ /* 0x000ea20000000800 */
[----:B0-----:R-:W-:-:S01]  /*f670*/  FADD.FTZ R67, R90, R67 ;  /* 0x000000435a437221 */ /* 0x001fc20000010000 */
[----:B------:R-:W-:Y:S01]  /*f680*/  FADD.FTZ R12, R76, R9 ;  /* 0x000000094c0c7221 */ /* 0x000fe20000010000 */
[----:B------:R-:W-:-:S02]  /*f690*/  F2FP.SATFINITE.E4M3.F32.PACK_AB_MERGE_C R89, R90, R89, RZ ;  /* 0x000000595a59723e */ /* 0x000fc400048070ff */
[----:B------:R-:W-:Y:S01]  /*f6a0*/  F2FP.SATFINITE.E4M3.F32.PACK_AB_MERGE_C R217, R53, R20, R85 ;  /* 0x0000001435d9723e */ /* 0x000fe20004807055 */
[----:B------:R-:W-:-:S01]  /*f6b0*/  FADD.FTZ R9, R73, R12 ;  /* 0x0000000c49097221 */ /* 0x000fc20000010000 */
[----:B------:R-:W-:Y:S01]  /*f6c0*/  F2FP.SATFINITE.E4M3.F32.PACK_AB_MERGE_C R73, R80, R73, RZ ;  /* 0x000000495049723e */ /* 0x000fe200048070ff */
[----:B------:R-:W0:Y:S01]  /*f6d0*/  MUFU.EX2 R91, R91 ;  /* 0x0000005b005b7308 */ /* 0x000e220000000800 */
[----:B-1----:R-:W-:-:S01]  /*f6e0*/  FADD.FTZ R8, R74, R67 ;  /* 0x000000434a087221 */ /* 0x002fc20000010000 */
[----:B------:R-:W-:Y:S01]  /*f6f0*/  FADD.FTZ R9, R80, R9 ;  /* 0x0000000950097221 */ /* 0x000fe20000010000 */
[----:B------:R-:W-:Y:S02]  /*f700*/  F2FP.SATFINITE.E4M3.F32.PACK_AB_MERGE_C R214, R76, R21, R73 ;  /* 0x000000154cd6723e */ /* 0x000fe40004807049 */
[----:B------:R-:W-:-:S03]  /*f710*/  F2FP.SATFINITE.E4M3.F32.PACK_AB_MERGE_C R219, R81, R52, R89 ;  /* 0x0000003451db723e */ /* 0x000fc60004807059 */
[----:B------:R-:W1:Y:S01]  /*f720*/  MUFU.EX2 R92, R92 ;  /* 0x0000005c005c7308 */ /* 0x000e620000000800 */
[----:B--2---:R-:W-:-:S07]  /*f730*/  FADD.FTZ R8, R75, R8 ;  /* 0x000000084b087221 */ /* 0x004fce0000010000 */
[----:B------:R-:W2:Y:S01]  /*f740*/  MUFU.EX2 R78, R78 ;  /* 0x0000004e004e7308 */ /* 0x000ea20000000800 */
[----:B0-----:R-:W-:-:S01]  /*f750*/  FADD.FTZ R7, R91, R8 ;  /* 0x000000085b077221 */ /* 0x001fc20000010000 */
[----:B------:R-:W-:-:S04]  /*f760*/  FADD.FTZ R8, R56, R9 ;  /* 0x0000000938087221 */ /* 0x000fc80000010000 */
[----:B------:R-:W-:Y:S02]  /*f770*/  FADD.FTZ R9, R57, R8 ;  /* 0x0000000839097221 */ /* 0x000fe40000010000 */
[----:B------:R-:W0:Y:S01]  /*f780*/  MUFU.EX2 R79, R79 ;  /* 0x0000004f004f7308 */ /* 0x000e220000000800 */
[----:B-1----:R-:W-:-:S01]  /*f790*/  FADD.FTZ R7, R92, R7 ;  /* 0x000000075c077221 */ /* 0x002fc20000010000 */
[----:B------:R-:W-:Y:S01]  /*f7a0*/  FADD.FTZ R8, R60, R9 ;  /* 0x000000093c087221 */ /* 0x000fe20000010000 */
[C---:B------:R-:W-:Y:S02]  /*f7b0*/  F2FP.SATFINITE.E4M3.F32.PACK_AB_MERGE_C R60, R61.reuse, R60, RZ ;  /* 0x0000003c3d3c723e */ /* 0x040fe400048070ff */
        /* <DEDUP_REMOVED lines=28> */
[----:B------:R-:W-:Y:S01]  /*f980*/  MUFU.EX2 R40, R40 ;  /* 0x0000002800287308 */ /* 0x000fe20000000800 */
[----:B-1----:R-:W-:-:S07]  /*f990*/  FADD.FTZ R6, R62, R7 ;  /* 0x000000073e067221 */ /* 0x002fce0000010000 */
[----:B------:R-:W0:Y:S01]  /*f9a0*/  MUFU.EX2 R41, R41 ;  /* 0x0000002900297308 */ /* 0x000e220000000800 */
[----:B--2---:R-:W-:-:S07]  /*f9b0*/  FADD.FTZ R7, R63, R6 ;  /* 0x000000063f077221 */ /* 0x004fce0000010000 */
[----:B------:R-:W1:Y:S08]  /*f9c0*/  MUFU.EX2 R70, R70 ;  /* 0x0000004600467308 */ /* 0x000e700000000800 */
[----:B------:R-:W2:Y:S01]  /*f9d0*/  MUFU.EX2 R4, R4 ;  /* 0x0000000400047308 */ /* 0x000ea20000000800 */
[----:B0-----:R-:W-:-:S07]  /*f9e0*/  F2FP.SATFINITE.E4M3.F32.PACK_AB_MERGE_C R8, R41, R40, RZ ;  /* 0x000000282908723e */ /* 0x001fce00048070ff */
[----:B------:R-:W0:Y:S01]  /*f9f0*/  MUFU.EX2 R71, R71 ;  /* 0x0000004700477308 */ /* 0x000e220000000800 */
[----:B-1----:R-:W-:-:S07]  /*fa00*/  FADD.FTZ R6, R70, R7 ;  /* 0x0000000746067221 */ /* 0x002fce0000010000 */
[----:B------:R-:W1:Y:S01]  /*fa10*/  MUFU.EX2 R42, R42 ;  /* 0x0000002a002a7308 */ /* 0x000e620000000800 */
[----:B--2---:R-:W-:Y:S01]  /*fa20*/  F2FP.SATFINITE.E4M3.F32.PACK_AB_MERGE_C R204, R4, R77, R8 ;  /* 0x0000004d04cc723e */ /* 0x004fe20004807008 */
[----:B------:R-:W-:-:S04]  /*fa30*/  FADD.FTZ R77, R77, R68 ;  /* 0x000000444d4d7221 */ /* 0x000fc80000010000 */
[----:B------:R-:W-:Y:S02]  /*fa40*/  FADD.FTZ R77, R4, R77 ;  /* 0x0000004d044d7221 */ /* 0x000fe40000010000 */
[----:B------:R-:W2:Y:S01]  /*fa50*/  MUFU.EX2 R43, R43 ;  /* 0x0000002b002b7308 */ /* 0x000ea20000000800 */
[----:B0-----:R-:W-:-:S01]  /*fa60*/  FADD.FTZ R7, R71, R6 ;  /* 0x0000000647077221 */ /* 0x001fc20000010000 */
[----:B------:R-:W-:Y:S01]  /*fa70*/  FADD.FTZ R40, R40, R77 ;  /* 0x0000004d28287221 */ /* 0x000fe20000010000 */
[----:B------:R-:W-:-:S03]  /*fa80*/  F2FP.SATFINITE.E4M3.F32.PACK_AB_MERGE_C R70, R71, R70, RZ ;  /* 0x000000464746723e */ /* 0x000fc600048070ff */
[----:B------:R-:W-:Y:S01]  /*fa90*/  FADD.FTZ R41, R41, R40 ;  /* 0x0000002829297221 */ /* 0x000fe20000010000 */
[----:B------:R-:W-:Y:S01]  /*faa0*/  F2FP.SATFINITE.E4M3.F32.PACK_AB_MERGE_C R211, R63, R62, R70 ;  /* 0x0000003e3fd3723e */ /* 0x000fe20004807046 */
[----:B------:R-:W0:Y:S01]  /*fab0*/  MUFU.EX2 R46, R46 ;  /* 0x0000002e002e7308 */ /* 0x000e220000000800 */
[----:B-1----:R-:W-:-:S07]  /*fac0*/  FADD.FTZ R4, R42, R7 ;  /* 0x000000072a047221 */ /* 0x002fce0000010000 */
        /* <DEDUP_REMOVED lines=8> */
[----:B0-----:R-:W-:-:S01]  /*fb50*/  FADD.FTZ R7, R47, R4 ;  /* 0x000000042f077221 */ /* 0x001fc20000010000 */
[----:B------:R-:W-:-:S04]  /*fb60*/  F2FP.SATFINITE.E4M3.F32.PACK_AB_MERGE_C R46, R47, R46, RZ ;  /* 0x0000002e2f2e723e */ /* 0x000fc800048070ff */
[----:B------:R-:W-:Y:S02]  /*fb70*/  F2FP.SATFINITE.E4M3.F32.PACK_AB_MERGE_C R205, R43, R42, R46 ;  /* 0x0000002a2bcd723e */ /* 0x000fe4000480702e */
        /* <DEDUP_REMOVED lines=47> */
[----:B------:R-:W-:-:S06]  /*fe70*/  FADD.FTZ R36, R36, R33 ;  /* 0x0000002124247221 */ /* 0x000fcc0000010000 */
[----:B------:R-:W0:Y:S01]  /*fe80*/  MUFU.EX2 R39, R39 ;  /* 0x0000002700277308 */ /* 0x000e220000000800 */
[----:B--2---:R-:W-:-:S04]  /*fe90*/  FADD.FTZ R7, R35, R4 ;  /* 0x0000000423077221 */ /* 0x004fc80000010000 */
[----:B-1----:R-:W-:Y:S01]  /*fea0*/  FADD.FTZ R6, R38, R7 ;  /* 0x0000000726067221 */ /* 0x002fe20000010000 */
[----:B------:R-:W-:-:S01]  /*feb0*/  FADD.FTZ R7, R37, R36 ;  /* 0x0000002425077221 */ /* 0x000fc20000010000 */
[C---:B0-----:R-:W-:Y:S02]  /*fec0*/  F2FP.SATFINITE.E4M3.F32.PACK_AB_MERGE_C R4, R39.reuse, R38, RZ ;  /* 0x000000262704723e */ /* 0x041fe400048070ff */
        /* <DEDUP_REMOVED lines=15> */
.L_x_1425:
[----:B------:R-:W-:-:S11]  /*ffc0*/  UISETP.NE.AND UP1, UPT, UR7, 0x1, UPT ;  /* 0x000000010700788c */ /* 0x000fd6000bf25270 */
[----:B------:R-:W-:Y:S02]  /*ffd0*/  @UP1 ULDC.64 UR10, c[0x0][0x9e8] ;  /* 0x00027a00000a1ab9 */ /* 0x000fe40000000a00 */
[----:B------:R-:W-:-:S04]  /*ffe0*/  UIMAD.WIDE.U32 UR14, UR18, UR10, URZ ;  /* 0x0000000a120e72a5 */ /* 0x000fc8000f8e003f */
[----:B------:R-:W-:-:S12]  /*fff0*/  @UP1 USHF.R.U32.HI UR18, URZ, UR11, UR15 ;  /* 0x0000000b3f121299 */ /* 0x000fd8000801160f */
.L_x_1426:
[----:B------:R-:W-:-:S04]  /*10000*/  UIMAD UR7, UR18, UR7, UR7 ;  /* 0x00000007120772a4 */ /* 0x000fc8000f8e0207 */
[----:B------:R-:W-:-:S04]  /*10010*/  UISETP.LT.AND UP1, UPT, UR6, UR7, UPT ;  /* 0x000000070600728c */ /* 0x000fc8000bf21270 */
[----:B------:R-:W-:-:S12]  /*10020*/  USEL UR6, UR6, UR7, UP1 ;  /* 0x0000000706067287 */ /* 0x000fd80008800000 */
.L_x_1424:
        /* <DEDUP_REMOVED lines=61> */
[----:B------:R-:W-:-:S07]  /*10400*/  VIADD R12, R11, 0x8 ;  /* 0x000000080b0c7836 */ /* 0x000fce0000000000 */
.L_x_1445:
        /* <DEDUP_REMOVED lines=9> */
.L_x_1429:
[----:B------:R-:W-:Y:S01]  /*104a0*/  ULEA UR6, UR59, UR38, 0x3 ;  /* 0x000000263b067291 */ /* 0x000fe2000f8e183f */
[----:B------:R-:W-:-:S05]  /*104b0*/  IMAD.U32 R8, RZ, RZ, UR58 ;  /* 0x0000003aff087e24 */ /* 0x000fca000f8e00ff */
[----:B------:R-:W-:-:S04]  /*104c0*/  SHF.L.U32 R8, R8, 0x1f, RZ ;  /* 0x0000001f08087819 */ /* 0x000fc800000006ff */
[----:B------:R0:W1:Y:S01]  /*104d0*/  SYNCS.PHASECHK.TRANS64.TRYWAIT P2, [UR6+0x33430], R8 ;  /* 0x03343008ff0075a7 */ /* 0x0000620008040146 */
[----:B------:R-:W-:Y:S05]  /*104e0*/  @!P0 BRA `(.L_x_1430) ;  /* 0x0000000000048947 */ /* 0x000fea0003800000 */
[----:B------:R-:W-:Y:S01]  /*104f0*/  BPT.TRAP 0x1 ;  /* 0x000000040000795c */ /* 0x000fe20000300000 */
.L_x_1430:
[----:B-1----:R-:W-:Y:S05]  /*10500*/  @P2 BRA `(.L_x_1428) ;  /* 0x0000000000082947 */ /* 0x002fea0003800000 */
[----:B------:R-:W1:Y:S02]  /*10510*/  SYNCS.PHASECHK.TRANS64.TRYWAIT P2, [UR6+0x33430], R8 ;  /* 0x03343008ff0075a7 */ /* 0x000e640008040146 */
[----:B-1----:R-:W-:Y:S05]  /*10520*/  @!P2 BRA `(.L_x_1431) ;  /* 0x0000017c0084a947 */ /* 0x002fea0003800000 */
.L_x_1428:
[----:B-1----:R-:W1:Y:S01]  /*10530*/  S2R R9, SR_TID.X ;  /* 0x0000000000097919 */ /* 0x002e620000002100 */
        /* <DEDUP_REMOVED lines=21> */
[----:B-1----:R-:W-:-:S05]  /*10690*/  SHF.R.U32.HI R9, RZ, 0x7, R9 ;  /* 0x00000007ff097819 */ /* 0x002fca0000011609 */
        /* <DEDUP_REMOVED lines=165> */
.L_x_1433:
[----:B------:R-:W-:Y:S01]  /*110f0*/  ULEA UR6, UR54, UR38, 0x3 ;  /* 0x0000002636067291 */ /* 0x000fe2000f8e183f */
[----:B------:R-:W-:-:S05]  /*11100*/  IMAD.U32 R8, RZ, RZ, UR50 ;  /* 0x00000032ff087e24 */ /* 0x000fca000f8e00ff */
[----:B------:R-:W-:-:S04]  /*11110*/  SHF.L.U32 R8, R8, 0x1f, RZ ;  /* 0x0000001f08087819 */ /* 0x000fc800000006ff */
[----:B------:R0:W1:Y:S01]  /*11120*/  SYNCS.PHASECHK.TRANS64.TRYWAIT P2, [UR6+0x33450], R8 ;  /* 0x03345008ff0075a7 */ /* 0x0000620008040146 */
[----:B------:R-:W-:Y:S05]  /*11130*/  @!P0 BRA `(.L_x_1434) ;  /* 0x0000000000048947 */ /* 0x000fea0003800000 */
[----:B------:R-:W-:Y:S01]  /*11140*/  BPT.TRAP 0x1 ;  /* 0x000000040000795c */ /* 0x000fe20000300000 */
.L_x_1434:
[----:B-1----:R-:W-:Y:S05]  /*11150*/  @P2 BRA `(.L_x_1432) ;  /* 0x0000000000082947 */ /* 0x002fea0003800000 */
[----:B------:R-:W1:Y:S02]  /*11160*/  SYNCS.PHASECHK.TRANS64.TRYWAIT P2, [UR6+0x33450], R8 ;  /* 0x03345008ff0075a7 */ /* 0x000e640008040146 */
[----:B-1----:R-:W-:Y:S05]  /*11170*/  @!P2 BRA `(.L_x_1435) ;  /* 0x000001700088a947 */ /* 0x002fea0003800000 */
.L_x_1432:
[----:B------:R-:W-:Y:S01]  /*11180*/  UIADD3 UR6, UR38, 0x200, URZ ;  /* 0x0000020026067890 */ /* 0x000fe2000fffe03f */
[----:B------:R-:W-:Y:S01]  /*11190*/  WARPGROUP.ARRIVE ;  /* 0x00000000000079c5 */ /* 0x000fe20000000000 */
[----:B------:R-:W-:-:S05]  /*111a0*/  UMOV UR7, 0xc0000010 ;  /* 0xc000001000077882 */ /* 0x000fca0000000000 */
[----:B------:R-:W2:Y:S01]  /*111b0*/  S2R R13, SR_TID.X ;  /* 0x00000000000d7919 */ /* 0x000ea20000002100 */
[----:B------:R-:W-:Y:S01]  /*111c0*/  USHF.R.U32.HI UR6, URZ, 0x4, UR6 ;  /* 0x000000043f067899 */ /* 0x000fe20008011606 */
[----:B-1----:R-:W-:Y:S01]  /*111d0*/  IMAD.U32 R9, RZ, RZ, UR59 ;  /* 0x0000003bff097e24 */ /* 0x002fe2000f8e00ff */
[----:B------:R-:W-:Y:S01]  /*111e0*/  PLOP3.LUT P2, PT, PT, PT, UP0, 0x40, 0x0 ;  /* 0x000000000000781c */ /* 0x000fe20003f4e808 */
[----:B------:R-:W-:Y:S01]  /*111f0*/  IMAD R19, R4, -0xa0, RZ ;  /* 0xffffff6004137824 */ /* 0x000fe200078e02ff */
[----:B------:R-:W-:Y:S02]  /*11200*/  ULOP3.LUT UR6, UR6, 0x3fff, URZ, 0xc0, !UPT ;  /* 0x00003fff06067892 */ /* 0x000fe4000f8ec03f */
[----:B------:R-:W-:Y:S02]  /*11210*/  @!P1 LEA R9, R9, UR38, 0x3 ;  /* 0x0000002609099c11 */ /* 0x000fe4000f8e18ff */
[----:B------:R-:W-:Y:S01]  /*11220*/  ULOP3.LUT UR6, UR6, 0x10000, URZ, 0xfc, !UPT ;  /* 0x0001000006067892 */ /* 0x000fe2000f8efc3f */
[----:B------:R-:W-:-:S02]  /*11230*/  IADD3 R14, R19, 0x1, R22 ;  /* 0x00000001130e7810 */ /* 0x000fc40007ffe016 */
[----:B------:R-:W-:Y:S01]  /*11240*/  @!P1 VIADD R9, R9, 0x33440 ;  /* 0x0003344009099836 */ /* 0x000fe20000000000 */
[----:B------:R-:W-:-:S04]  /*11250*/  UIMAD UR10, UR54, 0x780, UR6 ;  /* 0x00000780360a78a4 */ /* 0x000fc8000f8e0206 */
[----:B------:R-:W-:-:S03]  /*11260*/  @!P1 PRMT R9, RZ, 0x654, R9 ;  /* 0x00000654ff099816 */ /* 0x000fc60000000009 */
[----:B------:R-:W-:Y:S02]  /*11270*/  UMOV UR6, UR10 ;  /* 0x0000000a00067c82 */ /* 0x000fe40008000000 */
[----:B------:R-:W-:Y:S01]  /*11280*/  QGMMA.64x192x32.F32.E4M3.E4M3 R24, R216, gdesc[UR4], R24, gsb0 ;  /* 0x02e00004d8187df3 */ /* 0x000fe20008000818 */
[----:B------:R-:W-:Y:S01]  /*11290*/  UIADD3 UR6, UR10, 0x180, URZ ;  /* 0x000001800a067890 */ /* 0x000fe2000fffe03f */
[----:B------:R-:W-:Y:S01]  /*112a0*/  UMOV UR7, 0xc0000010 ;  /* 0xc000001000077882 */ /* 0x000fe20000000000 */
[----:B--2---:R-:W-:-:S04]  /*112b0*/  SHF.R.U32.HI R13, RZ, 0x7, R13 ;  /* 0x00000007ff0d7819 */ /* 0x004fc8000001160d */
[----:B0-----:R-:W-:Y:S01]  /*112c0*/  IADD3 R8, -R13, 0xb, RZ ;  /* 0x0000000b0d087810 */ /* 0x001fe20007ffe1ff */
[----:B------:R-:W-:Y:S01]  /*112d0*/  IMAD R13, R222, -0x2, R19 ;  /* 0xfffffffede0d7824 */ /* 0x000fe200078e0213 */
[----:B------:R-:W-:Y:S02]  /*112e0*/  WARPGROUP.DEPBAR.LE gsb0, 0x0 ;  /* 0x00008000000079c5 */ /* 0x000fe40000010000 */
[----:B------:R-:W-:-:S09]  /*112f0*/  WARPGROUP.ARRIVE ;  /* 0x00000000000079c5 */ /* 0x000fd20000000000 */
        /* <DEDUP_REMOVED lines=19> */
[----:B------:R1:W-:Y:S02]  /*11430*/  @!P1 SYNCS.ARRIVE.TRANS64.RED.A1T0 RZ, [R9+URZ], RZ ;  /* 0x000000ff09ff99a7 */ /* 0x0003e4000810043f */
[----:B-1----:R-:W-:-:S04]  /*11440*/  IMAD.IADD R9, R14, 0x1, -R23 ;  /* 0x000000010e097824 */ /* 0x002fc800078e0a17 */
[----:B------:R-:W-:-:S04]  /*11450*/  IMAD R9, R222, -0x2, R9 ;  /* 0xfffffffede097824 */ /* 0x000fc800078e0209 */
[C---:B------:R-:W-:Y:S02]  /*11460*/  VIADD R200, R9.reuse, UR57 ;  /* 0x0000003909c87c36 */ /* 0x040fe40008000000 */
[----:B------:R-:W-:Y:S02]  /*11470*/  VIADD R20, R9, UR6 ;  /* 0x0000000609147c36 */ /* 0x000fe40008000000 */
[C---:B------:R-:W-:Y:S02]  /*11480*/  IMAD.IADD R15, R5.reuse, 0x1, R200 ;  /* 0x00000001050f7824 */ /* 0x040fe400078e02c8 */
[----:B------:R-:W-:Y:S01]  /*11490*/  IMAD.IADD R14, R5, 0x1, R20 ;  /* 0x00000001050e7824 */ /* 0x000fe200078e0214 */
[----:B0-----:R-:W-:Y:S06]  /*114a0*/  @P2 BRA `(.L_x_1436) ;  /* 0x0000000000582947 */ /* 0x001fec0003800000 */
[----:B------:R-:W-:Y:S01]  /*114b0*/  IMAD.IADD R21, R5, 0x1, R10 ;  /* 0x0000000105157824 */ /* 0x000fe200078e020a */
[----:B------:R-:W-:Y:S04]  /*114c0*/  BSSY B0, `(.L_x_1437) ;  /* 0x0000011000007945 */ /* 0x000fe80003800000 */
[----:B------:R-:W-:-:S13]  /*114d0*/  ISETP.GT.AND P2, PT, R21, -0x1, PT ;  /* 0xffffffff1500780c */ /* 0x000fda0003f44270 */
[----:B------:R-:W-:Y:S05]  /*114e0*/  @P2 BRA `(.L_x_1438) ;  /* 0x0000000000202947 */ /* 0x000fea0003800000 */
[----:B------:R-:W-:Y:S01]  /*114f0*/  IMAD.U32 R201, RZ, RZ, UR55 ;  /* 0x00000037ffc97e24 */ /* 0x000fe2000f8e00ff */
[----:B------:R-:W-:-:S04]  /*11500*/  LOP3.LUT R21, RZ, R21, RZ, 0x33, !PT ;  /* 0x00000015ff157212 */ /* 0x000fc800078e33ff */
[----:B------:R-:W-:-:S13]  /*11510*/  ISETP.NE.AND P2, PT, R201, 0x1, PT ;  /* 0x00000001c900780c */ /* 0x000fda0003f45270 */
[----:B------:R-:W0:Y:S02]  /*11520*/  @P2 LDC.64 R8, c[0x0][0x9e8] ;  /* 0x00027a00ff082b82 */ /* 0x000e240000000a00 */
[----:B0-----:R-:W-:-:S05]  /*11530*/  @P2 IMAD.HI.U32 R8, R21, R8, RZ ;  /* 0x0000000815082227 */ /* 0x001fca00078e00ff */
[----:B------:R-:W-:-:S04]  /*11540*/  @P2 SHF.R.U32.HI R21, RZ, R9, R8 ;  /* 0x00000009ff152219 */ /* 0x000fc80000011608 */
[----:B------:R-:W-:Y:S01]  /*11550*/  LOP3.LUT R8, RZ, R21, RZ, 0x33, !PT ;  /* 0x00000015ff087212 */ /* 0x000fe200078e33ff */
[----:B------:R-:W-:Y:S06]  /*11560*/  BRA `(.L_x_1439) ;  /* 0x0000000000187947 */ /* 0x000fec0003800000 */
.L_x_1438:
[----:B------:R-:W-:-:S05]  /*11570*/  IMAD.U32 R201, RZ, RZ, UR55 ;  /* 0x00000037ffc97e24 */ /* 0x000fca000f8e00ff */
[----:B------:R-:W-:-:S13]  /*11580*/  ISETP.NE.AND P2, PT, R201, 0x1, PT ;  /* 0x00000001c900780c */ /* 0x000fda0003f45270 */
[----:B------:R-:W0:Y:S02]  /*11590*/  @P2 LDC.64 R8, c[0x0][0x9e8] ;  /* 0x00027a00ff082b82 */ /* 0x000e240000000a00 */
[----:B0-----:R-:W-:-:S04]  /*115a0*/  @P2 IMAD.HI.U32 R202, R21, R8, RZ ;  /* 0x0000000815ca2227 */ /* 0x001fc800078e00ff */
[----:B------:R-:W-:Y:S01]  /*115b0*/  IMAD.MOV.U32 R8, RZ, RZ, R21 ;  /* 0x000000ffff087224 */ /* 0x000fe200078e0015 */
[----:B------:R-:W-:-:S07]  /*115c0*/  @P2 SHF.R.U32.HI R8, RZ, R9, R202 ;  /* 0x00000009ff082219 */ /* 0x000fce00000116ca */
.L_x_1439:
[----:B------:R-:W-:Y:S05]  /*115d0*/  BSYNC B0 ;  /* 0x0000000000007941 */ /* 0x000fea0003800000 */
.L_x_1437:
[----:B------:R-:W-:-:S05]  /*115e0*/  IMAD R8, R8, R201, R13 ;  /* 0x000000c908087224 */ /* 0x000fca00078e020d */
[----:B------:R-:W-:Y:S02]  /*115f0*/  VIADDMNMX R15, R8, R201, R15, PT ;  /* 0x000000c9080f7246 */ /* 0x000fe4000380010f */
[----:B------:R-:W-:-:S07]  /*11600*/  VIMNMX R14, R14, R8, !PT ;  /* 0x000000080e0e7248 */ /* 0x000fce0007fe0100 */
.L_x_1436:
        /* <DEDUP_REMOVED lines=16> */
[----:B------:R-:W-:Y:S02]  /*11710*/  FSEL R188, R188, -INF , !P2 ;  /* 0xff800000bcbc7808 */ /* 0x000fe40005000000 */
[----:B------:R-:W-:-:S02]  /*11720*/  ISETP.GT.AND P2, PT, R14, 0x9, !P4 ;  /* 0x000000090e00780c */ /* 0x000fc40006744270 */
[----:B------:R-:W-:Y:S02]  /*11730*/  LOP3.LUT R16, R16, 0x7fffffff, RZ, 0xc0, !PT ;  /* 0x7fffffff10107812 */ /* 0x000fe400078ec0ff */
[----:B------:R-:W-:Y:S02]  /*11740*/  ISETP.LT.OR P2, PT, R15, 0xa, P2 ;  /* 0x0000000a0f00780c */ /* 0x000fe40001741670 */
[----:B------:R-:W-:Y:S02]  /*11750*/  @P4 LOP3.LUT R16, R16, 0x80000000, RZ, 0xfc, !PT ;  /* 0x8000000010104812 */ /* 0x000fe400078efcff */
[----:B------:R-:W-:Y:S02]  /*11760*/  FSEL R189, R189, -INF , !P2 ;  /* 0xff800000bdbd7808 */ /* 0x000fe40005000000 */
[----:B------:R-:W-:Y:S02]  /*11770*/  @P3 LOP3.LUT R2, R2, 0x1, RZ, 0xfc, !PT ;  /* 0x0000000102023812 */ /* 0x000fe400078efcff */
[----:B------:R-:W-:-:S02]  /*11780*/  ISETP.GT.AND P2, PT, R14, 0x10, !P3 ;  /* 0x000000100e00780c */ /* 0x000fc40005f44270 */
[----:B------:R-:W-:Y:S02]  /*11790*/  ISETP.GE.AND P3, PT, R19, 0x12, PT ;  /* 0x000000121300780c */ /* 0x000fe40003f66270 */
[----:B------:R-:W-:Y:S02]  /*117a0*/  ISETP.LT.OR P2, PT, R15, 0x11, P2 ;  /* 0x000000110f00780c */ /* 0x000fe40001741670 */
[----:B------:R-:W-:Y:S02]  /*117b0*/  LOP3.LUT R2, R2, 0xfffffff7, RZ, 0xc0, !PT ;  /* 0xfffffff702027812 */ /* 0x000fe400078ec0ff */
[----:B------:R-:W-:Y:S02]  /*117c0*/  FSEL R192, R192, -INF , !P2 ;  /* 0xff800000c0c07808 */ /* 0x000fe40005000000 */
[----:B------:R-:W-:Y:S02]  /*117d0*/  ISETP.GT.AND P2, PT, R14, 0x11, !P3 ;  /* 0x000000110e00780c */ /* 0x000fe40005f44270 */
[----:B------:R-:W-:-:S02]  /*117e0*/  ISETP.GE.AND P4, PT, R19, 0x22, PT ;  /* 0x000000221300780c */ /* 0x000fc40003f86270 */
[----:B------:R-:W-:Y:S02]  /*117f0*/  ISETP.LT.OR P2, PT, R15, 0x12, P2 ;  /* 0x000000120f00780c */ /* 0x000fe40001741670 */
[----:B------:R-:W-:Y:S02]  /*11800*/  @P3 LOP3.LUT R2, R2, 0x8, RZ, 0xfc, !PT ;  /* 0x0000000802023812 */ /* 0x000fe400078efcff */
[----:B------:R-:W-:Y:S02]  /*11810*/  ISETP.GE.AND P3, PT, R19, 0x19, PT ;  /* 0x000000191300780c */ /* 0x000fe40003f66270 */
[----:B------:R-:W-:Y:S02]  /*11820*/  FSEL R193, R193, -INF , !P2 ;  /* 0xff800000c1c17808 */ /* 0x000fe40005000000 */
[----:B------:R-:W-:Y:S02]  /*11830*/  LOP3.LUT R2, R2, 0xfffffffb, RZ, 0xc0, !PT ;  /* 0xfffffffb02027812 */ /* 0x000fe400078ec0ff */
[----:B------:R-:W-:-:S02]  /*11840*/  ISETP.GT.AND P2, PT, R14, 0x18, !P3 ;  /* 0x000000180e00780c */ /* 0x000fc40005f44270 */
[----:B------:R-:W-:Y:S02]  /*11850*/  LOP3.LUT R16, R16, 0xfffffffd, RZ, 0xc0, !PT ;  /* 0xfffffffd10107812 */ /* 0x000fe400078ec0ff */
[----:B------:R-:W-:Y:S02]  /*11860*/  ISETP.LT.OR P2, PT, R15, 0x19, P2 ;  /* 0x000000190f00780c */ /* 0x000fe40001741670 */
[----:B------:R-:W-:Y:S02]  /*11870*/  @P4 LOP3.LUT R16, R16, 0x2, RZ, 0xfc, !PT ;  /* 0x0000000210104812 */ /* 0x000fe400078efcff */
[----:B------:R-:W-:Y:S02]  /*11880*/  @P3 LOP3.LUT R2, R2, 0x4, RZ, 0xfc, !PT ;  /* 0x0000000402023812 */ /* 0x000fe400078efcff */
[----:B------:R-:W-:Y:S02]  /*11890*/  ISETP.GE.AND P3, PT, R19, 0x1a, PT ;  /* 0x0000001a1300780c */ /* 0x000fe40003f66270 */
[----:B------:R-:W-:-:S02]  /*118a0*/  FSEL R196, R196, -INF , !P2 ;  /* 0xff800000c4c47808 */ /* 0x000fc40005000000 */
[----:B------:R-:W-:Y:S02]  /*118b0*/  ISETP.GT.AND P2, PT, R14, 0x19, !P3 ;  /* 0x000000190e00780c */ /* 0x000fe40005f44270 */
[----:B------:R-:W-:Y:S02]  /*118c0*/  LOP3.LUT R2, R2, 0xfffffffd, RZ, 0xc0, !PT ;  /* 0xfffffffd02027812 */ /* 0x000fe400078ec0ff */
[----:B------:R-:W-:Y:S02]  /*118d0*/  ISETP.LT.OR P2, PT, R15, 0x1a, P2 ;  /* 0x0000001a0f00780c */ /* 0x000fe40001741670 */
[----:B------:R-:W-:Y:S02]  /*118e0*/  LOP3.LUT R16, R16, 0xfffffffb, RZ, 0xc0, !PT ;  /* 0xfffffffb10107812 */ /* 0x000fe400078ec0ff */
[----:B------:R-:W-:Y:S02]  /*118f0*/  FSEL R197, R197, -INF , !P2 ;  /* 0xff800000c5c57808 */ /* 0x000fe40005000000 */
[----:B------:R-:W-:-:S02]  /*11900*/  ISETP.GE.AND P2, PT, R19, 0x21, PT ;  /* 0x000000211300780c */ /* 0x000fc40003f46270 */
        /* <DEDUP_REMOVED lines=192> */
[----:B------:R-:W-:-:S03]  /*12510*/  VIADD R15, R11, 0x8 ;  /* 0x000000080b0f7836 */ /* 0x000fc60000000000 */
[----:B------:R-:W-:Y:S02]  /*12520*/  ISETP.NE.AND P6, PT, R19, 0x1, PT ;  /* 0x000000011300780c */ /* 0x000fe40003fc5270 */
[----:B------:R-:W-:-:S11]  /*12530*/  LOP3.LUT R15, RZ, R15, RZ, 0x33, !PT ;  /* 0x0000000fff0f7212 */ /* 0x000fd600078e33ff */
[----:B------:R-:W0:Y:S02]  /*12540*/  @P6 LDC.64 R8, c[0x0][0x9e8] ;  /* 0x00027a00ff086b82 */ /* 0x000e240000000a00 */
[----:B0-----:R-:W-:-:S05]  /*12550*/  @P6 IMAD.HI.U32 R8, R15, R8, RZ ;  /* 0x000000080f086227 */ /* 0x001fca00078e00ff */
[----:B------:R-:W-:-:S04]  /*12560*/  @P6 SHF.R.U32.HI R15, RZ, R9, R8 ;  /* 0x00000009ff0f6219 */ /* 0x000fc80000011608 */
[----:B------:R-:W-:Y:S01]  /*12570*/  LOP3.LUT R8, RZ, R15, RZ, 0x33, !PT ;  /* 0x0000000fff087212 */ /* 0x000fe200078e33ff */
[----:B------:R-:W-:Y:S06]  /*12580*/  BRA `(.L_x_1443) ;  /* 0x0000000000187947 */ /* 0x000fec0003800000 */
.L_x_1442:
[----:B------:R-:W-:-:S05]  /*12590*/  IMAD.U32 R19, RZ, RZ, UR55 ;  /* 0x00000037ff137e24 */ /* 0x000fca000f8e00ff */
[----:B------:R-:W-:-:S13]  /*125a0*/  ISETP.NE.AND P6, PT, R19, 0x1, PT ;  /* 0x000000011300780c */ /* 0x000fda0003fc5270 */
[----:B------:R-:W0:Y:S02]  /*125b0*/  @P6 LDC.64 R8, c[0x0][0x9e8] ;  /* 0x00027a00ff086b82 */ /* 0x000e240000000a00 */
[----:B0-----:R-:W-:-:S04]  /*125c0*/  @P6 IMAD.HI.U32 R14, R12, R8, RZ ;  /* 0x000000080c0e6227 */ /* 0x001fc800078e00ff */
[----:B------:R-:W-:Y:S01]  /*125d0*/  IMAD.MOV.U32 R8, RZ, RZ, R12 ;  /* 0x000000ffff087224 */ /* 0x000fe200078e000c */
[----:B------:R-:W-:-:S07]  /*125e0*/  @P6 SHF.R.U32.HI R8, RZ, R9, R14 ;  /* 0x00000009ff086219 */ /* 0x000fce000001160e */
.L_x_1443:
[----:B------:R-:W-:Y:S05]  /*125f0*/  BSYNC B0 ;  /* 0x0000000000007941 */ /* 0x000fea0003800000 */
.L_x_1441:
[----:B------:R-:W-:-:S05]  /*12600*/  IMAD R13, R8, R19, R13 ;  /* 0x00000013080d7224 */ /* 0x000fca00078e020d */
[----:B------:R-:W-:Y:S02]  /*12610*/  VIADDMNMX R200, R13, R19, R200, PT ;  /* 0x000000130dc87246 */ /* 0x000fe400038001c8 */
[----:B------:R-:W-:-:S07]  /*12620*/  VIMNMX R20, R20, R13, !PT ;  /* 0x0000000d14147248 */ /* 0x000fce0007fe0100 */
.L_x_1440:
[----:B------:R-:W-:Y:S01]  /*12630*/  ISETP.GT.AND P2, PT, R20, 0x20, !P2 ;  /* 0x000000201400780c */ /* 0x000fe20005744270 */
[----:B------:R-:W-:Y:S01]  /*12640*/  IMAD.U32 R13, RZ, RZ, UR40 ;  /* 0x00000028ff0d7e24 */ /* 0x000fe2000f8e00ff */
[----:B------:R-:W-:Y:S02]  /*12650*/  LOP3.LUT P6, RZ, R16, 0x2, RZ, 0xc0, !PT ;  /* 0x0000000210ff7812 */ /* 0x000fe400078cc0ff */
[----:B------:R-:W-:Y:S02]  /*12660*/  ISETP.LT.OR P2, PT, R200, 0x21, P2 ;  /* 0x00000021c800780c */ /* 0x000fe40001741670 */
[----:B------:R-:W-:Y:S02]  /*12670*/  FMNMX.FTZ R8, R184, R3, !PT ;  /* 0x00000003b8087209 */ /* 0x000fe40007810000 */
[----:B------:R-:W-:Y:S02]  /*12680*/  FSEL R170, R170, -INF , !P2 ;  /* 0xff800000aaaa7808 */ /* 0x000fe40005000000 */
[----:B------:R-:W-:-:S02]  /*12690*/  ISETP.GT.AND P2, PT, R20, 0x21, !P6 ;  /* 0x000000211400780c */ /* 0x000fc40007744270 */
[----:B------:R-:W-:Y:S02]  /*126a0*/  LOP3.LUT P6, RZ, R16, 0x8000, RZ, 0xc0, !PT ;  /* 0x0000800010ff7812 */ /* 0x000fe400078cc0ff */
        /* <DEDUP_REMOVED lines=73> */
[----:B------:R-:W-:Y:S02]  /*12b40*/  ISETP.GT.AND P2, PT, R20, 0x50, !P6 ;  /* 0x000000501400780c */ /* 0x000fe40007744270 */
[----:B------:R-:W-:Y:S02]  /*12b50*/  LOP3.LUT P6, RZ, R16, 0x10, RZ, 0xc0, !PT ;  /* 0x0000001010ff7812 */ /* 0x000fe400078cc0ff */
        /* <DEDUP_REMOVED lines=20> */
[----:B------:R-:W-:Y:S01]  /*12ca0*/  ISETP.GT.AND P3, PT, R20, 0x90, !P3 ;  /* 0x000000901400780c */ /* 0x000fe20005f64270 */
[----:B------:R-:W0:Y:S01]  /*12cb0*/  SHFL.BFLY PT, R9, R14, 0x2, 0x1f ;  /* 0x0c401f000e097f89 */ /* 0x000e2200000e0000 */
[C---:B------:R-:W-:Y:S02]  /*12cc0*/  ISETP.LT.OR P2, PT, R200.reuse, 0x5a, P2 ;  /* 0x0000005ac800780c */ /* 0x040fe40001741670 */
[----:B------:R-:W-:Y:S02]  /*12cd0*/  ISETP.LT.OR P3, PT, R200, 0x91, P3 ;  /* 0x00000091c800780c */ /* 0x000fe40001f61670 */
[----:B------:R-:W-:Y:S02]  /*12ce0*/  FSEL R167, R167, -INF , !P2 ;  /* 0xff800000a7a77808 */ /* 0x000fe40005000000 */
[----:B------:R-:W-:Y:S02]  /*12cf0*/  LOP3.LUT P2, RZ, R16, 0x800, RZ, 0xc0, !PT ;  /* 0x0000080010ff7812 */ /* 0x000fe4000784c0ff */
[----:B------:R-:W-:-:S02]  /*12d00*/  ISETP.GT.AND P4, PT, R20, 0x91, !P4 ;  /* 0x000000911400780c */ /* 0x000fc40006784270 */
[----:B------:R-:W-:Y:S02]  /*12d10*/  ISETP.GT.AND P2, PT, R20, 0x60, !P2 ;  /* 0x000000601400780c */ /* 0x000fe40005744270 */
[----:B------:R-:W-:Y:S02]  /*12d20*/  FSEL R130, R130, -INF , !P3 ;  /* 0xff80000082827808 */ /* 0x000fe40005800000 */
[----:B------:R-:W-:Y:S02]  /*12d30*/  ISETP.LT.OR P2, PT, R200, 0x61, P2 ;  /* 0x00000061c800780c */ /* 0x000fe40001741670 */
[----:B------:R-:W-:Y:S02]  /*12d40*/  ISETP.GT.AND P5, PT, R20, 0x98, !P5 ;  /* 0x000000981400780c */ /* 0x000fe40006fa4270 */
[----:B------:R-:W-:Y:S02]  /*12d50*/  FSEL R138, R138, -INF , !P2 ;  /* 0xff8000008a8a7808 */ /* 0x000fe40005000000 */
[----:B------:R-:W-:-:S02]  /*12d60*/  LOP3.LUT P2, RZ, R16, 0x400, RZ, 0xc0, !PT ;  /* 0x0000040010ff7812 */ /* 0x000fc4000784c0ff */
[----:B------:R-:W-:Y:S02]  /*12d70*/  ISETP.LT.OR P4, PT, R200, 0x92, P4 ;  /* 0x00000092c800780c */ /* 0x000fe40002781670 */
[----:B------:R-:W-:Y:S02]  /*12d80*/  ISETP.GT.AND P2, PT, R20, 0x61, !P2 ;  /* 0x000000611400780c */ /* 0x000fe40005744270 */
[----:B0-----:R-:W-:Y:S02]  /*12d90*/  FMNMX.FTZ R15, R14, R9, !PT ;  /* 0x000000090e0f7209 */ /* 0x001fe40007810000 */
[C---:B------:R-:W-:Y:S02]  /*12da0*/  ISETP.LT.OR P2, PT, R200.reuse, 0x62, P2 ;  /* 0x00000062c800780c */ /* 0x040fe40001741670 */
[----:B------:R-:W-:Y:S01]  /*12db0*/  ISETP.LT.OR P5, PT, R200, 0x99, P5 ;  /* 0x00000099c800780c */ /* 0x000fe20002fa1670 */
[----:B------:R-:W0:Y:S01]  /*12dc0*/  SHFL.BFLY PT, R8, R15, 0x1, 0x1f ;  /* 0x0c201f000f087f89 */ /* 0x000e2200000e0000 */
[----:B------:R-:W-:-:S02]  /*12dd0*/  FSEL R139, R139, -INF , !P2 ;  /* 0xff8000008b8b7808 */ /* 0x000fc40005000000 */
[----:B------:R-:W-:Y:S02]  /*12de0*/  LOP3.LUT P2, RZ, R16, 0x200, RZ, 0xc0, !PT ;  /* 0x0000020010ff7812 */ /* 0x000fe4000784c0ff */
[----:B------:R-:W-:Y:S02]  /*12df0*/  FSEL R131, R131, -INF , !P4 ;  /* 0xff80000083837808 */ /* 0x000fe40006000000 */
[----:B------:R-:W-:Y:S02]  /*12e00*/  ISETP.GT.AND P2, PT, R20, 0x68, !P2 ;  /* 0x000000681400780c */ /* 0x000fe40005744270 */
[----:B------:R-:W-:Y:S02]  /*12e10*/  FSEL R134, R134, -INF , !P5 ;  /* 0xff80000086867808 */ /* 0x000fe40006800000 */
[----:B------:R-:W-:-:S04]  /*12e20*/  ISETP.LT.OR P2, PT, R200, 0x69, P2 ;  /* 0x00000069c800780c */ /* 0x000fc80001741670 */
[----:B------:R-:W-:Y:S02]  /*12e30*/  FSEL R142, R142, -INF , !P2 ;  /* 0xff8000008e8e7808 */ /* 0x000fe40005000000 */
[----:B------:R-:W-:-:S04]  /*12e40*/  LOP3.LUT P2, RZ, R16, 0x100, RZ, 0xc0, !PT ;  /* 0x0000010010ff7812 */ /* 0x000fc8000784c0ff */
[----:B------:R-:W-:Y:S02]  /*12e50*/  ISETP.GT.AND P2, PT, R20, 0x69, !P2 ;  /* 0x000000691400780c */ /* 0x000fe40005744270 */
[----:B0-----:R-:W-:Y:S02]  /*12e60*/  FMNMX.FTZ R8, R15, R8, !PT ;  /* 0x000000080f087209 */ /* 0x001fe40007810000 */
[----:B------:R-:W-:-:S03]  /*12e70*/  ISETP.LT.OR P2, PT, R200, 0x6a, P2 ;  /* 0x0000006ac800780c */ /* 0x000fc60001741670 */
[----:B------:R-:W-:Y:S01]  /*12e80*/  FFMA.FTZ R13, R8, R13, -8 ;  /* 0xc1000000080d7423 */ /* 0x000fe2000001000d */
        /* <DEDUP_REMOVED lines=159> */
[----:B------:R-:W-:Y:S01]  /*13880*/  MUFU.EX2 R176, R176 ;  /* 0x000000b000b07308 */ /* 0x000fe20000000800 */
[----:B------:R-:W-:Y:S02]  /*13890*/  FSEL R140, R135, -INF , !P3 ;  /* 0xff800000878c7808 */ /* 0x000fe40005800000 */
[----:B------:R-:W-:-:S04]  /*138a0*/  FMNMX.FTZ R141, R134, R141, !PT ;  /* 0x0000008d868d7209 */ /* 0x000fc80007810000 */
[----:B------:R-:W-:Y:S01]  /*138b0*/  FMNMX.FTZ R189, R140, R141, !PT ;  /* 0x0000008d8cbd7209 */ /* 0x000fe20007810000 */
[----:B------:R-:W-:Y:S04]  /*138c0*/  MUFU.EX2 R135, R193 ;  /* 0x000000c100877308 */ /* 0x000fe80000000800 */
[----:B------:R-:W0:Y:S04]  /*138d0*/  SHFL.BFLY PT, R192, R189, 0x2, 0x1f ;  /* 0x0c401f00bdc07f89 */ /* 0x000e2800000e0000 */
[----:B------:R1:W-:Y:S08]  /*138e0*/  MUFU.EX2 R141, R196 ;  /* 0x000000c4008d7308 */ /* 0x0003f00000000800 */
[----:B------:R-:W-:Y:S01]  /*138f0*/  MUFU.EX2 R177, R177 ;  /* 0x000000b100b17308 */ /* 0x000fe20000000800 */
[----:B-1----:R-:W-:-:S05]  /*13900*/  FSEL R196, R8, RZ, P2 ;  /* 0x000000ff08c47208 */ /* 0x002fca0001000000 */
[----:B------:R-:W-:Y:S02]  /*13910*/  FADD.FTZ R196, -R196, R3 ;  /* 0x00000003c4c47221 */ /* 0x000fe40000010100 */
[----:B------:R-:W-:Y:S02]  /*13920*/  MUFU.EX2 R180, R180 ;  /* 0x000000b400b47308 */ /* 0x000fe40000000800 */
[----:B------:R-:W-:Y:S01]  /*13930*/  FMUL.FTZ R3, R196, UR40 ;  /* 0x00000028c4037c20 */ /* 0x000fe20008410000 */
[----:B0-----:R-:W-:-:S05]  /*13940*/  FMNMX.FTZ R192, R189, R192, !PT ;  /* 0x000000c0bdc07209 */ /* 0x001fca0007810000 */
[----:B------:R-:W0:Y:S01]  /*13950*/  MUFU.EX2 R3, R3 ;  /* 0x0000000300037308 */ /* 0x000e220000000800 */
        /* <DEDUP_REMOVED lines=14> */
[----:B------:R-:W-:Y:S01]  /*13a40*/  FMUL.FTZ R0, R193, UR40 ;  /* 0x00000028c1007c20 */ /* 0x000fe20008410000 */
[--C-:B------:R-:W-:Y:S01]  /*13a50*/  FFMA.FTZ R187, R190, UR40, -R149.reuse ;  /* 0x00000028bebb7c23 */ /* 0x100fe20008010895 */
[----:B------:R-:W-:-:S01]  /*13a60*/  FFMA.FTZ R190, R191, UR40, -R149 ;  /* 0x00000028bfbe7c23 */ /* 0x000fc20008010895 */
[--C-:B------:R-:W-:Y:S01]  /*13a70*/  FFMA.FTZ R189, R194, UR40, -R149.reuse ;  /* 0x00000028c2bd7c23 */ /* 0x100fe20008010895 */
[----:B------:R-:W-:Y:S01]  /*13a80*/  MUFU.EX2 R9, R9 ;  /* 0x0000000900097308 */ /* 0x000fe20000000800 */
[----:B------:R-:W-:-:S01]  /*13a90*/  FFMA.FTZ R194, R195, UR40, -R149 ;  /* 0x00000028c3c27c23 */ /* 0x000fc20008010895 */
[----:B------:R-:W-:Y:S01]  /*13aa0*/  FFMA.FTZ R191, R198, UR40, -R149 ;  /* 0x00000028c6bf7c23 */ /* 0x000fe20008010895 */
[----:B0-----:R-:W-:-:S01]  /*13ab0*/  FFMA.FTZ R198, R3, R7, R14 ;  /* 0x0000000703c67223 */ /* 0x001fc2000001000e */
        /* <DEDUP_REMOVED lines=42> */
[----:B------:R-:W-:Y:S01]  /*13d60*/  FADD.FTZ R7, R21, R6 ;  /* 0x0000000615077221 */ /* 0x000fe20000010000 */
[----:B------:R-:W-:-:S01]  /*13d70*/  FFMA.FTZ R134, R134, UR40, -R149 ;  /* 0x0000002886867c23 */ /* 0x000fc20008010895 */
[----:B------:R-:W2:Y:S01]  /*13d80*/  MUFU.EX2 R194, R194 ;  /* 0x000000c200c27308 */ /* 0x000ea20000000800 */
[----:B0-----:R-:W-:-:S01]  /*13d90*/  FADD.FTZ R198, R190, R193 ;  /* 0x000000c1bec67221 */ /* 0x001fc20000010000 */
[----:B------:R-:W-:Y:S01]  /*13da0*/  FADD.FTZ R6, R186, R7 ;  /* 0x00000007ba067221 */ /* 0x000fe20000010000 */
[----:B------:R-:W-:-:S03]  /*13db0*/  FFMA.FTZ R149, R140, UR40, -R149 ;  /* 0x000000288c957c23 */ /* 0x000fc60008010895 */
        /* <DEDUP_REMOVED lines=125> */
.L_x_1444:
        /* <DEDUP_REMOVED lines=147> */
[----:B------:R-:W-:Y:S01]  /*14ec0*/  IMAD.MOV.U32 R0, RZ, RZ, R13 ;  /* 0x000000ffff007224 */ /* 0x000fe200078e000d */
[----:B------:R-:W-:Y:S01]  /*14ed0*/  UMOV UR54, UR59 ;  /* 0x0000003b00367c82 */ /* 0x000fe20008000000 */
[----:B------:R-:W-:Y:S01]  /*14ee0*/  IMAD.MOV.U32 R3, RZ, RZ, R8 ;  /* 0x000000ffff037224 */ /* 0x000fe200078e0008 */
[----:B------:R-:W-:-:S06]  /*14ef0*/  UMOV UR50, UR58 ;  /* 0x0000003a00327c82 */ /* 0x000fcc0008000000 */
.L_x_1427:
        /* <DEDUP_REMOVED lines=16> */
.L_x_1447:
[----:B------:R-:W-:-:S13]  /*15000*/  ISETP.NE.AND P2, PT, R5, 0x1, PT ;  /* 0x000000010500780c */ /* 0x000fda0003f45270 */
[----:B------:R-:W0:Y:S02]  /*15010*/  @P2 LDC.64 R8, c[0x0][0x9e8] ;  /* 0x00027a00ff082b82 */ /* 0x000e240000000a00 */
[----:B0-----:R-:W-:-:S05]  /*15020*/  @P2 IMAD.HI.U32 R8, R220, R8, RZ ;  /* 0x00000008dc082227 */ /* 0x001fca00078e00ff */
[----:B------:R-:W-:-:S07]  /*15030*/  @P2 SHF.R.U32.HI R220, RZ, R9, R8 ;  /* 0x00000009ffdc2219 */ /* 0x000fce0000011608 */
.L_x_1448:
[----:B------:R-:W-:-:S05]  /*15040*/  IMAD R220, R220, R5, RZ ;  /* 0x00000005dcdc7224 */ /* 0x000fca00078e02ff */
[----:B------:R-:W-:-:S13]  /*15050*/  R2UR UR7, R220 ;  /* 0x00000000dc0772ca */ /* 0x000fda00000e0000 */
[----:B------:R-:W-:-:S04]  /*15060*/  UISETP.LT.AND UP0, UPT, UR6, UR7, UPT ;  /* 0x000000070600728c */ /* 0x000fc8000bf01270 */
[----:B------:R-:W-:-:S12]  /*15070*/  USEL UR6, UR6, UR7, !UP0 ;  /* 0x0000000706067287 */ /* 0x000fd8000c000000 */
.L_x_1446:
        /* <DEDUP_REMOVED lines=12> */
.L_x_1459:
[----:B------:R-:W-:Y:S01]  /*15140*/  ISETP.NE.AND P2, PT, RZ, UR45, PT ;  /* 0x0000002dff007c0c */ /* 0x000fe2000bf45270 */
[----:B------:R-:W-:-:S04]  /*15150*/  UISETP.NE.AND UP0, UPT, UR56, 0x1, UPT ;  /* 0x000000013800788c */ /* 0x000fc8000bf05270 */
[----:B------:R-:W-:-:S04]  /*15160*/  USEL UR50, URZ, 0x1, UP0 ;  /* 0x000000013f327887 */ /* 0x000fc80008000000 */
[----:B------:R-:W-:-:S04]  /*15170*/  ULOP3.LUT UR50, UR57, UR50, URZ, 0x3c, !UPT ;  /* 0x0000003239327292 */ /* 0x000fc8000f8e3c3f */
[----:B------:R-:W-:Y:S08]  /*15180*/  @P2 BRA `(.L_x_1450) ;  /* 0x0000000000382947 */ /* 0x000ff00003800000 */
[----:B------:R-:W-:Y:S05]  /*15190*/  @!P0 BRA `(.L_x_1451) ;  /* 0x0000000000048947 */ /* 0x000fea0003800000 */
[----:B------:R-:W-:Y:S01]  /*151a0*/  BPT.TRAP 0x1 ;  /* 0x000000040000795c */ /* 0x000fe20000300000 */
.L_x_1451:
        /* <DEDUP_REMOVED lines=9> */
.L_x_1452:
[----:B-1----:R-:W-:Y:S05]  /*15240*/  @P3 BRA `(.L_x_1450) ;  /* 0x0000000000083947 */ /* 0x002fea0003800000 */
[----:B------:R-:W1:Y:S02]  /*15250*/  SYNCS.PHASECHK.TRANS64.TRYWAIT P3, [UR6+0x33430], R0 ;  /* 0x03343000ff0075a7 */ /* 0x000e640008060146 */
[----:B-1----:R-:W-:Y:S05]  /*15260*/  @!P3 BRA `(.L_x_1453) ;  /* 0x000001300064b947 */ /* 0x002fea0003800000 */
.L_x_1450:
        /* <DEDUP_REMOVED lines=191> */
.L_x_1455:
[----:B------:R-:W-:Y:S01]  /*15e60*/  ULEA UR6, UR56, UR38, 0x3 ;  /* 0x0000002638067291 */ /* 0x000fe2000f8e183f */
[----:B------:R-:W-:-:S05]  /*15e70*/  IMAD.U32 R0, RZ, RZ, UR57 ;  /* 0x00000039ff007e24 */ /* 0x000fca000f8e00ff */
[----:B------:R-:W-:-:S04]  /*15e80*/  SHF.L.U32 R0, R0, 0x1f, RZ ;  /* 0x0000001f00007819 */ /* 0x000fc800000006ff */
[----:B------:R0:W1:Y:S01]  /*15e90*/  SYNCS.PHASECHK.TRANS64.TRYWAIT P2, [UR6+0x33450], R0 ;  /* 0x03345000ff0075a7 */ /* 0x0000620008040146 */
[----:B------:R-:W-:Y:S05]  /*15ea0*/  @!P0 BRA `(.L_x_1456) ;  /* 0x0000000000048947 */ /* 0x000fea0003800000 */
[----:B------:R-:W-:Y:S01]  /*15eb0*/  BPT.TRAP 0x1 ;  /* 0x000000040000795c */ /* 0x000fe20000300000 */
.L_x_1456:
[----:B-1----:R-:W-:Y:S05]  /*15ec0*/  @P2 BRA `(.L_x_1454) ;  /* 0x0000000000082947 */ /* 0x002fea0003800000 */
[----:B------:R-:W1:Y:S02]  /*15ed0*/  SYNCS.PHASECHK.TRANS64.TRYWAIT P2, [UR6+0x33450], R0 ;  /* 0x03345000ff0075a7 */ /* 0x000e640008040146 */
[----:B-1----:R-:W-:Y:S05]  /*15ee0*/  @!P2 BRA `(.L_x_1457) ;  /* 0x00000124005ca947 */ /* 0x002fea0003800000 */
.L_x_1454:
        /* <DEDUP_REMOVED lines=95> */
[----:B0-----:R-:W-:-:S02]  /*164e0*/  FMNMX.FTZ R12, R11, R0, !PT ;  /* 0x000000000b0c7209 */ /* 0x001fc40007810000 */
[----:B-1----:R-:W-:Y:S01]  /*164f0*/  FMNMX.FTZ R13, R10, R3, !PT ;  /* 0x000000030a0d7209 */ /* 0x002fe20007810000 */
[----:B------:R-:W-:Y:S02]  /*16500*/  IMAD.U32 R10, RZ, RZ, UR40 ;  /* 0x00000028ff0a7e24 */ /* 0x000fe4000f8e00ff */
[----:B------:R-:W0:Y:S04]  /*16510*/  SHFL.BFLY PT, R3, R12, 0x1, 0x1f ;  /* 0x0c201f000c037f89 */ /* 0x000e2800000e0000 */
[----:B------:R-:W1:Y:S01]  /*16520*/  SHFL.BFLY PT, R0, R13, 0x1, 0x1f ;  /* 0x0c201f000d007f89 */ /* 0x000e6200000e0000 */
[----:B0-----:R-:W-:Y:S02]  /*16530*/  FMNMX.FTZ R3, R12, R3, !PT ;  /* 0x000000030c037209 */ /* 0x001fe40007810000 */
[----:B-1----:R-:W-:-:S03]  /*16540*/  FMNMX.FTZ R0, R13, R0, !PT ;  /* 0x000000000d007209 */ /* 0x002fc60007810000 */
        /* <DEDUP_REMOVED lines=10> */
[--C-:B------:R-:W-:Y:S01]  /*165f0*/  FFMA.FTZ R177, R180, UR40, -R10.reuse ;  /* 0x00000028b4b17c23 */ /* 0x100fe2000801080a */
[----:B------:R-:W-:Y:S01]  /*16600*/  QGMMA.64x192x32.F32.E4M3.E4M3 R24, R212, gdesc[UR4], R24, gsb0 ;  /* 0x02e00004d4187df3 */ /* 0x000fe20008000818 */
[----:B------:R-:W-:Y:S01]  /*16610*/  UIADD3 UR6, UR10, 0x300, URZ ;  /* 0x000003000a067890 */ /* 0x000fe2000fffe03f */
[----:B------:R-:W-:Y:S01]  /*16620*/  FFMA.FTZ R180, R181, UR40, -R10 ;  /* 0x00000028b5b47c23 */ /* 0x000fe2000801080a */
[----:B------:R-:W-:Y:S01]  /*16630*/  UMOV UR7, 0xc0000010 ;  /* 0xc000001000077882 */ /* 0x000fe20000000000 */
[----:B------:R-:W-:-:S02]  /*16640*/  IMAD.U32 R181, RZ, RZ, UR40 ;  /* 0x00000028ffb57e24 */ /* 0x000fc4000f8e00ff */
        /* <DEDUP_REMOVED lines=81> */
[----:B------:R-:W-:-:S02]  /*16b60*/  IMAD.U32 R195, RZ, RZ, UR54 ;  /* 0x00000036ffc37e24 */ /* 0x000fc4000f8e00ff */
[----:B------:R-:W-:-:S01]  /*16b70*/  FFMA.FTZ R131, R131, UR40, -R10 ;  /* 0x0000002883837c23 */ /* 0x000fc2000801080a */
[----:B------:R-:W1:Y:S01]  /*16b80*/  MUFU.EX2 R13, R13 ;  /* 0x0000000d000d7308 */ /* 0x000e620000000800 */
[----:B0-----:R-:W-:-:S01]  /*16b90*/  FADD.FTZ R194, R12, R7 ;  /* 0x000000070cc27221 */ /* 0x001fc20000010000 */
[--C-:B------:R-:W-:Y:S01]  /*16ba0*/  FFMA.FTZ R134, R134, UR40, -R10.reuse ;  /* 0x0000002886867c23 */ /* 0x100fe2000801080a */
[----:B------:R-:W-:-:S01]  /*16bb0*/  FFMA.FTZ R135, R135, UR40, -R10 ;  /* 0x0000002887877c23 */ /* 0x000fc2000801080a */
[----:B------:R-:W-:-:S04]  /*16bc0*/  IADD3 R193, -R220, 0xb, RZ ;  /* 0x0000000bdcc17810 */ /* 0x000fc80007ffe1ff */
        /* <DEDUP_REMOVED lines=132> */
[----:B------:R-:W0:Y:S01]  /*17410*/  MUFU.EX2 R122, R122 ;  /* 0x0000007a007a7308 */ /* 0x000e220000000800 */
[----:B--2---:R-:W-:-:S03]  /*17420*/  FADD.FTZ R191, R151, R194 ;  /* 0x000000c297bf7221 */ /* 0x004fc60000010000 */
[----:B------:R-:W-:-:S04]  /*17430*/  @!P1 PRMT R6, RZ, 0x654, R6 ;  /* 0x00000654ff069816 */ /* 0x000fc80000000006 */
        /* <DEDUP_REMOVED lines=14> */
[----:B------:R-:W-:Y:S01]  /*17520*/  MUFU.EX2 R128, R128 ;  /* 0x0000008000807308 */ /* 0x000fe20000000800 */
[----:B-1----:R-:W-:-:S01]  /*17530*/  FADD.FTZ R7, R125, R10 ;  /* 0x0000000a7d077221 */ /* 0x002fc20000010000 */
[----:B------:R-:W-:Y:S01]  /*17540*/  QGMMA.64x192x32.F32.E4M3.E4M3 R24, R200, gdesc[UR4], R24, gsb0 ;  /* 0x02e00004c8187df3 */ /* 0x000fe20008000818 */
[----:B0-----:R-:W-:-:S05]  /*17550*/  FADD.FTZ R191, R127, R194 ;  /* 0x000000c27fbf7221 */ /* 0x001fca0000010000 */
[----:B------:R-:W0:Y:S08]  /*17560*/  MUFU.EX2 R130, R130 ;  /* 0x0000008200827308 */ /* 0x000e300000000800 */
[----:B------:R-:W-:Y:S08]  /*17570*/  MUFU.EX2 R129, R129 ;  /* 0x0000008100817308 */ /* 0x000ff00000000800 */
[----:B------:R-:W1:Y:S01]  /*17580*/  MUFU.EX2 R131, R131 ;  /* 0x0000008300837308 */ /* 0x000e620000000800 */
[----:B0-----:R-:W-:-:S07]  /*17590*/  FADD.FTZ R10, R130, R191 ;  /* 0x000000bf820a7221 */ /* 0x001fce0000010000 */
[----:B------:R-:W-:Y:S08]  /*175a0*/  MUFU.EX2 R132, R132 ;  /* 0x0000008400847308 */ /* 0x000ff00000000800 */
[----:B------:R-:W0:Y:S01]  /*175b0*/  MUFU.EX2 R134, R134 ;  /* 0x0000008600867308 */ /* 0x000e220000000800 */
[----:B-1----:R-:W-:-:S07]  /*175c0*/  FADD.FTZ R191, R131, R10 ;  /* 0x0000000a83bf7221 */ /* 0x002fce0000010000 */
[----:B------:R-:W1:Y:S08]  /*175d0*/  MUFU.EX2 R133, R133 ;  /* 0x0000008500857308 */ /* 0x000e700000000800 */
[----:B------:R-:W2:Y:S01]  /*175e0*/  MUFU.EX2 R135, R135 ;  /* 0x0000008700877308 */ /* 0x000ea20000000800 */
[----:B0-----:R-:W-:-:S01]  /*175f0*/  FADD.FTZ R10, R134, R191 ;  /* 0x000000bf860a7221 */ /* 0x001fc20000010000 */
[----:B------:R-:W-:-:S02]  /*17600*/  WARPGROUP.DEPBAR.LE gsb0, 0x0 ;  /* 0x00008000000079c5 */ /* 0x000fc40000010000 */
[----:B------:R0:W-:Y:S06]  /*17610*/  BAR.ARV R193, 0x100 ;  /* 0x000400c10000751d */ /* 0x0001ec0000002000 */
[----:B------:R3:W-:Y:S02]  /*17620*/  @!P1 SYNCS.ARRIVE.TRANS64.RED.A1T0 RZ, [R6+URZ], RZ ;  /* 0x000000ff06ff99a7 */ /* 0x0007e4000810043f */
[----:B---3--:R-:W-:-:S04]  /*17630*/  FADD.FTZ R6, R128, R7 ;  /* 0x0000000780067221 */ /* 0x008fc80000010000 */
[----:B------:R-:W-:-:S04]  /*17640*/  FADD.FTZ R7, R129, R6 ;  /* 0x0000000681077221 */ /* 0x000fc80000010000 */
[----:B------:R-:W-:-:S04]  /*17650*/  FADD.FTZ R6, R132, R7 ;  /* 0x0000000784067221 */ /* 0x000fc80000010000 */
[----:B-1----:R-:W-:Y:S01]  /*17660*/  FADD.FTZ R7, R133, R6 ;  /* 0x0000000685077221 */ /* 0x002fe20000010000 */
[----:B--2---:R-:W-:-:S01]  /*17670*/  FADD.FTZ R6, R135, R10 ;  /* 0x0000000a87067221 */ /* 0x004fc20000010000 */
[----:B0-----:R-:W-:Y:S06]  /*17680*/  @!P0 BRA `(.L_x_1458) ;  /* 0x0000000000048947 */ /* 0x001fec0003800000 */
[----:B------:R-:W-:Y:S01]  /*17690*/  BPT.TRAP 0x1 ;  /* 0x000000040000795c */ /* 0x000fe20000300000 */
.L_x_1458:
        /* <DEDUP_REMOVED lines=147> */
.L_x_1449:
[----:B------:R-:W-:-:S13]  /*17fd0*/  ISETP.GE.AND P2, PT, R4, UR41, PT ;  /* 0x0000002904007c0c */ /* 0x000fda000bf46270 */
[----:B------:R-:W-:Y:S05]  /*17fe0*/  @!P2 BRA `(.L_x_1460) ;  /* 0x0000004800f0a947 */ /* 0x000fea0003800000 */
[----:B------:R-:W-:Y:S01]  /*17ff0*/  IMAD R11, R225, 0x80, R229 ;  /* 0x00000080e10b7824 */ /* 0x000fe200078e02e5 */
[----:B------:R-:W-:Y:S01]  /*18000*/  UMOV UR58, UR54 ;  /* 0x00000036003a7c82 */ /* 0x000fe20008000000 */
[----:B------:R-:W-:Y:S01]  /*18010*/  IMAD.MOV.U32 R12, RZ, RZ, R0 ;  /* 0x000000ffff0c7224 */ /* 0x000fe200078e0000 */
[----:B------:R-:W-:Y:S01]  /*18020*/  UMOV UR59, UR50 ;  /* 0x00000032003b7c82 */ /* 0x000fe20008000000 */
[----:B------:R-:W-:Y:S01]  /*18030*/  VIADD R11, R11, 0x8 ;  /* 0x000000080b0b7836 */ /* 0x000fe20000000000 */
[----:B------:R-:W-:Y:S01]  /*18040*/  ULDC UR54, c[0x0][0x9e4] ;  /* 0x0002790000367ab9 */ /* 0x000fe20000000800 */
[----:B------:R-:W-:Y:S01]  /*18050*/  IMAD.MOV.U32 R10, RZ, RZ, R3 ;  /* 0x000000ffff0a7224 */ /* 0x000fe200078e0003 */
[----:B------:R-:W-:Y:S01]  /*18060*/  ULDC UR56, c[0x0][0x9dc] ;  /* 0x0002770000387ab9 */ /* 0x000fe20000000800 */
[----:B------:R-:W-:Y:S01]  /*18070*/  ULDC UR55, c[0x0][0x9e0] ;  /* 0x0002780000377ab9 */ /* 0x000fe20000000800 */
[----:B------:R-:W-:-:S07]  /*18080*/  IADD3 R11, R11, R22, -R23 ;  /* 0x000000160b0b7210 */ /* 0x000fce0007ffe817 */
.L_x_1478:
[----:B------:R-:W-:Y:S01]  /*18090*/  ISETP.NE.AND P2, PT, RZ, UR45, PT ;  /* 0x0000002dff007c0c */ /* 0x000fe2000bf45270 */
[----:B------:R-:W-:-:S04]  /*180a0*/  UISETP.NE.AND UP0, UPT, UR58, 0x1, UPT ;  /* 0x000000013a00788c */ /* 0x000fc8000bf05270 */
[----:B------:R-:W-:-:S04]  /*180b0*/  USEL UR50, URZ, 0x1, UP0 ;  /* 0x000000013f327887 */ /* 0x000fc80008000000 */
[----:B------:R-:W-:-:S04]  /*180c0*/  ULOP3.LUT UR50, UR59, UR50, URZ, 0x3c, !UPT ;  /* 0x000000323b327292 */ /* 0x000fc8000f8e3c3f */
[----:B------:R-:W-:Y:S08]  /*180d0*/  @P2 BRA `(.L_x_1461) ;  /* 0x0000000000382947 */ /* 0x000ff00003800000 */
[----:B------:R-:W-:Y:S05]  /*180e0*/  @!P0 BRA `(.L_x_1462) ;  /* 0x0000000000048947 */ /* 0x000fea0003800000 */
[----:B------:R-:W-:Y:S01]  /*180f0*/  BPT.TRAP 0x1 ;  /* 0x000000040000795c */ /* 0x000fe20000300000 */
.L_x_1462:
        /* <DEDUP_REMOVED lines=9> */
.L_x_1463:
[----:B-1----:R-:W-:Y:S05]  /*18190*/  @P3 BRA `(.L_x_1461) ;  /* 0x0000000000083947 */ /* 0x002fea0003800000 */
[----:B------:R-:W1:Y:S02]  /*181a0*/  SYNCS.PHASECHK.TRANS64.TRYWAIT P3, [UR6+0x33430], R0 ;  /* 0x03343000ff0075a7 */ /* 0x000e640008060146 */
[----:B-1----:R-:W-:Y:S05]  /*181b0*/  @!P3 BRA `(.L_x_1464) ;  /* 0x0000010000c0b947 */ /* 0x002fea0003800000 */
.L_x_1461:
        /* <DEDUP_REMOVED lines=191> */
.L_x_1466:
[----:B------:R-:W-:Y:S01]  /*18db0*/  ULEA UR6, UR58, UR38, 0x3 ;  /* 0x000000263a067291 */ /* 0x000fe2000f8e183f */
[----:B------:R-:W-:-:S05]  /*18dc0*/  IMAD.U32 R0, RZ, RZ, UR59 ;  /* 0x0000003bff007e24 */ /* 0x000fca000f8e00ff */
[----:B------:R-:W-:-:S04]  /*18dd0*/  SHF.L.U32 R0, R0, 0x1f, RZ ;  /* 0x0000001f00007819 */ /* 0x000fc800000006ff */
[----:B------:R0:W1:Y:S01]  /*18de0*/  SYNCS.PHASECHK.TRANS64.TRYWAIT P2, [UR6+0x33450], R0 ;  /* 0x03345000ff0075a7 */ /* 0x0000620008040146 */
[----:B------:R-:W-:Y:S05]  /*18df0*/  @!P0 BRA `(.L_x_1467) ;  /* 0x0000000000048947 */ /* 0x000fea0003800000 */
[----:B------:R-:W-:Y:S01]  /*18e00*/  BPT.TRAP 0x1 ;  /* 0x000000040000795c */ /* 0x000fe20000300000 */
.L_x_1467:
[----:B-1----:R-:W-:Y:S05]  /*18e10*/  @P2 BRA `(.L_x_1465) ;  /* 0x0000000000082947 */ /* 0x002fea0003800000 */
[----:B------:R-:W1:Y:S02]  /*18e20*/  SYNCS.PHASECHK.TRANS64.TRYWAIT P2, [UR6+0x33450], R0 ;  /* 0x03345000ff0075a7 */ /* 0x000e640008040146 */
[----:B-1----:R-:W-:Y:S05]  /*18e30*/  @!P2 BRA `(.L_x_1468) ;  /* 0x000000f400b8a947 */ /* 0x002fea0003800000 */
.L_x_1465:
[----:B------:R-:W-:Y:S01]  /*18e40*/  UIADD3 UR6, UR38, 0x200, URZ ;  /* 0x0000020026067890 */ /* 0x000fe2000fffe03f */
[----:B------:R-:W-:Y:S01]  /*18e50*/  WARPGROUP.ARRIVE ;  /* 0x00000000000079c5 */ /* 0x000fe20000000000 */
[----:B------:R-:W-:-:S05]  /*18e60*/  UMOV UR7, 0xc0000010 ;  /* 0xc000001000077882 */ /* 0x000fca0000000000 */
[----:B-1----:R-:W1:Y:S01]  /*18e70*/  S2R R3, SR_TID.X ;  /* 0x0000000000037919 */ /* 0x002e620000002100 */
[----:B------:R-:W-:Y:S01]  /*18e80*/  USHF.R.U32.HI UR6, URZ, 0x4, UR6 ;  /* 0x000000043f067899 */ /* 0x000fe20008011606 */
[----:B------:R-:W-:Y:S01]  /*18e90*/  IMAD R15, R4, -0xa0, RZ ;  /* 0xffffff60040f7824 */ /* 0x000fe200078e02ff */
[----:B------:R-:W-:Y:S01]  /*18ea0*/  ISETP.GE.AND P2, PT, R5, 0x1, PT ;  /* 0x000000010500780c */ /* 0x000fe20003f46270 */
[----:B0-----:R-:W-:Y:S01]  /*18eb0*/  IMAD.U32 R0, RZ, RZ, UR57 ;  /* 0x00000039ff007e24 */ /* 0x001fe2000f8e00ff */
[----:B------:R-:W-:Y:S02]  /*18ec0*/  ULOP3.LUT UR6, UR6, 0x3fff, URZ, 0xc0, !UPT ;  /* 0x00003fff06067892 */ /* 0x000fe4000f8ec03f */
[----:B------:R-:W-:Y:S02]  /*18ed0*/  IADD3 R8, R15, 0x1, R22 ;  /* 0x000000010f087810 */ /* 0x000fe40007ffe016 */
[----:B------:R-:W-:Y:S01]  /*18ee0*/  ULOP3.LUT UR6, UR6, 0x10000, URZ, 0xfc, !UPT ;  /* 0x0001000006067892 */ /* 0x000fe2000f8efc3f */
[----:B------:R-:W-:-:S03]  /*18ef0*/  @!P1 LEA R0, R0, UR38, 0x3 ;  /* 0x0000002600009c11 */ /* 0x000fc6000f8e18ff */
[----:B------:R-:W-:Y:S02]  /*18f00*/  UIMAD UR10, UR58, 0x780, UR6 ;  /* 0x000007803a0a78a4 */ /* 0x000fe4000f8e0206 */
[----:B------:R-:W-:-:S05]  /*18f10*/  @!P1 VIADD R0, R0, 0x33440 ;  /* 0x0003344000009836 */ /* 0x000fca0000000000 */
[----:B------:R-:W-:Y:S01]  /*18f20*/  UMOV UR6, UR10 ;  /* 0x0000000a00067c82 */ /* 0x000fe20008000000 */
[----:B------:R-:W-:Y:S01]  /*18f30*/  @!P1 PRMT R0, RZ, 0x654, R0 ;  /* 0x00000654ff009816 */ /* 0x000fe20000000000 */
[----:B------:R-:W-:Y:S01]  /*18f40*/  QGMMA.64x192x32.F32.E4M3.E4M3 R24, R216, gdesc[UR4], R24, gsb0 ;  /* 0x02e00004d8187df3 */ /* 0x000fe20008000818 */
[----:B------:R-:W-:Y:S01]  /*18f50*/  UIADD3 UR6, UR10, 0x180, URZ ;  /* 0x000001800a067890 */ /* 0x000fe2000fffe03f */
[----:B------:R-:W-:Y:S01]  /*18f60*/  UMOV UR7, 0xc0000010 ;  /* 0xc000001000077882 */ /* 0x000fe20000000000 */
[----:B-1----:R-:W-:-:S04]  /*18f70*/  SHF.R.U32.HI R3, RZ, 0x7, R3 ;  /* 0x00000007ff037819 */ /* 0x002fc80000011603 */
[----:B------:R-:W-:Y:S01]  /*18f80*/  IADD3 R9, -R3, 0xb, RZ ;  /* 0x0000000b03097810 */ /* 0x000fe20007ffe1ff */
[----:B------:R-:W-:-:S04]  /*18f90*/  IMAD.IADD R3, R8, 0x1, -R23 ;  /* 0x0000000108037824 */ /* 0x000fc800078e0a17 */
[----:B------:R-:W-:Y:S02]  /*18fa0*/  IMAD R20, R222, -0x2, R3 ;  /* 0xfffffffede147824 */ /* 0x000fe400078e0203 */
[----:B------:R-:W-:Y:S01]  /*18fb0*/  IMAD R3, R225, 0x80, R229 ;  /* 0x00000080e1037824 */ /* 0x000fe200078e02e5 */
        /* <DEDUP_REMOVED lines=20> */
[C---:B------:R-:W-:Y:S01]  /*19100*/  VIADD R200, R20.reuse, UR55 ;  /* 0x0000003714c87c36 */ /* 0x040fe20008000000 */
[----:B------:R0:W-:Y:S06]  /*19110*/  BAR.ARV R9, 0x100 ;  /* 0x000400090000751d */ /* 0x0001ec0000002000 */
[----:B------:R-:W-:Y:S01]  /*19120*/  VIADD R20, R20, UR6 ;  /* 0x0000000614147c36 */ /* 0x000fe20008000000 */
[----:B------:R1:W-:Y:S01]  /*19130*/  @!P1 SYNCS.ARRIVE.TRANS64.RED.A1T0 RZ, [R0+URZ], RZ ;  /* 0x000000ff00ff99a7 */ /* 0x0003e2000810043f */
[----:B------:R-:W-:-:S02]  /*19140*/  IMAD.IADD R14, R3, 0x1, R200 ;  /* 0x00000001030e7824 */ /* 0x000fc400078e02c8 */
[----:B------:R-:W-:Y:S02]  /*19150*/  IMAD.IADD R13, R3, 0x1, R20 ;  /* 0x00000001030d7824 */ /* 0x000fe400078e0214 */
[----:B-1----:R-:W-:Y:S01]  /*19160*/  IMAD R0, R222, -0x2, R15 ;  /* 0xfffffffede007824 */ /* 0x002fe200078e020f */
[----:B0-----:R-:W-:Y:S06]  /*19170*/  @!P2 BRA `(.L_x_1469) ;  /* 0x000000000058a947 */ /* 0x001fec0003800000 */
[----:B------:R-:W-:Y:S01]  /*19180*/  IADD3 R19, R3, R22, -R23 ;  /* 0x0000001603137210 */ /* 0x000fe20007ffe817 */
[----:B------:R-:W-:Y:S03]  /*19190*/  BSSY B0, `(.L_x_1470) ;  /* 0x0000011000007945 */ /* 0x000fe60003800000 */
        /* <DEDUP_REMOVED lines=10> */
.L_x_1471:
[----:B------:R-:W-:Y:S01]  /*19240*/  IMAD.U32 R21, RZ, RZ, UR54 ;  /* 0x00000036ff157e24 */ /* 0x000fe2000f8e00ff */
[----:B------:R-:W-:-:S04]  /*19250*/  IADD3 R19, R3, R22, -R23 ;  /* 0x0000001603137210 */ /* 0x000fc80007ffe817 */
[----:B------:R-:W-:-:S13]  /*19260*/  ISETP.NE.AND P2, PT, R21, 0x1, PT ;  /* 0x000000011500780c */ /* 0x000fda0003f45270 */
[----:B------:R-:W0:Y:S02]  /*19270*/  @P2 LDC.64 R8, c[0x0][0x9e8] ;  /* 0x00027a00ff082b82 */ /* 0x000e240000000a00 */
[----:B0-----:R-:W-:-:S05]  /*19280*/  @P2 IMAD.HI.U32 R8, R19, R8, RZ ;  /* 0x0000000813082227 */ /* 0x001fca00078e00ff */
[----:B------:R-:W-:-:S07]  /*19290*/  @P2 SHF.R.U32.HI R19, RZ, R9, R8 ;  /* 0x00000009ff132219 */ /* 0x000fce0000011608 */
.L_x_1472:
[----:B------:R-:W-:Y:S05]  /*192a0*/  BSYNC B0 ;  /* 0x0000000000007941 */ /* 0x000fea0003800000 */
.L_x_1470:
[----:B------:R-:W-:-:S05]  /*192b0*/  IMAD R19, R19, R21, R0 ;  /* 0x0000001513137224 */ /* 0x000fca00078e0200 */
[----:B------:R-:W-:Y:S02]  /*192c0*/  VIADDMNMX R14, R19, R21, R14, PT ;  /* 0x00000015130e7246 */ /* 0x000fe4000380010e */
[----:B------:R-:W-:-:S07]  /*192d0*/  VIMNMX R13, R13, R19, !PT ;  /* 0x000000130d0d7248 */ /* 0x000fce0007fe0100 */
.L_x_1469:
[C---:B------:R-:W-:Y:S02]  /*192e0*/  ISETP.GE.AND P2, PT, R15.reuse, 0x2, PT ;  /* 0x000000020f00780c */ /* 0x040fe40003f46270 */
[----:B------:R-:W-:Y:S02]  /*192f0*/  LOP3.LUT R16, R16, 0xdfffffff, RZ, 0xc0, !PT ;  /* 0xdfffffff10107812 */ /* 0x000fe400078ec0ff */
[C---:B------:R-:W-:Y:S02]  /*19300*/  ISETP.GE.AND P3, PT, R15.reuse, 0x9, PT ;  /* 0x000000090f00780c */ /* 0x040fe40003f66270 */
[----:B------:R-:W-:Y:S02]  /*19310*/  LOP3.LUT R2, R2, 0xfffffffe, RZ, 0xc0, !PT ;  /* 0xfffffffe02027812 */ /* 0x000fe400078ec0ff */
[----:B------:R-:W-:Y:S02]  /*19320*/  ISETP.GE.AND P4, PT, R15, 0x22, PT ;  /* 0x000000220f00780c */ /* 0x000fe40003f86270 */
[----:B------:R-:W-:-:S02]  /*19330*/  IADD3 R200, R200, 0x8, R3 ;  /* 0x00000008c8c87810 */ /* 0x000fc40007ffe003 */
[----:B------:R-:W-:Y:S02]  /*19340*/  IADD3 R20, R20, 0x8, R3 ;  /* 0x0000000814147810 */ /* 0x000fe40007ffe003 */
[----:B------:R-:W-:Y:S02]  /*19350*/  @P2 LOP3.LUT R16, R16, 0x20000000, RZ, 0xfc, !PT ;  /* 0x2000000010102812 */ /* 0x000fe400078efcff */
[----:B------:R-:W-:Y:S02]  /*19360*/  ISETP.GT.AND P2, PT, R13, 0x1, !P2 ;  /* 0x000000010d00780c */ /* 0x000fe40005744270 */
[----:B------:R-:W-:Y:S02]  /*19370*/  LOP3.LUT R16, R16, 0xbfffffff, RZ, 0xc0, !PT ;  /* 0xbfffffff10107812 */ /* 0x000fe400078ec0ff */
[----:B------:R-:W-:Y:S02]  /*19380*/  ISETP.LT.OR P2, PT, R14, 0x2, P2 ;  /* 0x000000020e00780c */ /* 0x000fe40001741670 */
[----:B------:R-:W-:-:S02]  /*19390*/  @P3 LOP3.LUT R16, R16, 0x40000000, RZ, 0xfc, !PT ;  /* 0x4000000010103812 */ /* 0x000fc400078efcff */
[----:B------:R-:W-:Y:S02]  /*193a0*/  FSEL R185, R185, -INF , !P2 ;  /* 0xff800000b9b97808 */ /* 0x000fe40005000000 */
[----:B------:R-:W-:Y:S02]  /*193b0*/  ISETP.GT.AND P2, PT, R13, 0x8, !P3 ;  /* 0x000000080d00780c */ /* 0x000fe40005f44270 */
[----:B------:R-:W-:Y:S02]  /*193c0*/  ISETP.GE.AND P3, PT, R15, 0xa, PT ;  /* 0x0000000a0f00780c */ /* 0x000fe40003f66270 */
[----:B------:R-:W-:Y:S02]  /*193d0*/  ISETP.LT.OR P2, PT, R14, 0x9, P2 ;  /* 0x000000090e00780c */ /* 0x000fe40001741670 */
[----:B------:R-:W-:Y:S02]  /*193e0*/  LOP3.LUT R16, R16, 0x7fffffff, RZ, 0xc0, !PT ;  /* 0x7fffffff10107812 */ /* 0x000fe400078ec0ff */
[----:B------:R-:W-:-:S02]  /*193f0*/  FSEL R188, R188, -INF , !P2 ;  /* 0xff800000bcbc7808 */ /* 0x000fc40005000000 */
[----:B------:R-:W-:-:S04]  /*19400*/  ISETP.GT.AND P2, PT, R13, 0x9, !P3 ;  /* 0x000000090d00780c */ /* 0x000fc80005f44270 */
[----:B------:R-:W-:Y:S02]  /*19410*/  ISETP.LT.OR P2, PT, R14, 0xa, P2 ;  /* 0x0000000a0e00780c */ /* 0x000fe40001741670 */
[----:B------:R-:W-:Y:S02]  /*19420*/  @P3 LOP3.LUT R16, R16, 0x80000000, RZ, 0xfc, !PT ;  /* 0x8000000010103812 */ /* 0x000fe400078efcff */
[----:B------:R-:W-:Y:S02]  /*19430*/  ISETP.GE.AND P3, PT, R15, 0x11, PT ;  /* 0x000000110f00780c */ /* 0x000fe40003f66270 */
[----:B------:R-:W-:Y:S02]  /*19440*/  FSEL R189, R189, -INF , !P2 ;  /* 0xff800000bdbd7808 */ /* 0x000fe40005000000 */
[----:B------:R-:W-:Y:S02]  /*19450*/  ISETP.GT.AND P2, PT, R13, 0x10, !P3 ;  /* 0x000000100d00780c */ /* 0x000fe40005f44270 */
[----:B------:R-:W-:-:S02]  /*19460*/  LOP3.LUT R16, R16, 0xfffffffd, RZ, 0xc0, !PT ;  /* 0xfffffffd10107812 */ /* 0x000fc400078ec0ff */
[----:B------:R-:W-:Y:S02]  /*19470*/  ISETP.LT.OR P2, PT, R14, 0x11, P2 ;  /* 0x000000110e00780c */ /* 0x000fe40001741670 */
[----:B------:R-:W-:Y:S02]  /*19480*/  @P4 LOP3.LUT R16, R16, 0x2, RZ, 0xfc, !PT ;  /* 0x0000000210104812 */ /* 0x000fe400078efcff */
[----:B------:R-:W-:Y:S02]  /*19490*/  FSEL R192, R192, -INF , !P2 ;  /* 0xff800000c0c07808 */ /* 0x000fe40005000000 */
[----:B------:R-:W-:Y:S02]  /*194a0*/  @P3 LOP3.LUT R2, R2, 0x1, RZ, 0xfc, !PT ;  /* 0x0000000102023812 */ /* 0x000fe400078efcff */
[----:B------:R-:W-:Y:S02]  /*194b0*/  ISETP.GE.AND P3, PT, R15, 0x12, PT ;  /* 0x000000120f00780c */ /* 0x000fe40003f66270 */
[----:B------:R-:W-:-:S02]  /*194c0*/  LOP3.LUT R2, R2, 0xfffffff7, RZ, 0xc0, !PT ;  /* 0xfffffff702027812 */ /* 0x000fc400078ec0ff */
[----:B------:R-:W-:Y:S02]  /*194d0*/  ISETP.GT.AND P2, PT, R13, 0x11, !P3 ;  /* 0x000000110d00780c */ /* 0x000fe40005f44270 */
[----:B------:R-:W-:Y:S02]  /*194e0*/  LOP3.LUT R16, R16, 0xfffffffb, RZ, 0xc0, !PT ;  /* 0xfffffffb10107812 */ /* 0x000fe400078ec0ff */
[----:B------:R-:W-:-:S04]  /*194f0*/  ISETP.LT.OR P2, PT, R14, 0x12, P2 ;  /* 0x000000120e00780c */ /* 0x000fc80001741670 */
[----:B------:R-:W-:Y:S02]  /*19500*/  FSEL R193, R193, -INF , !P2 ;  /* 0xff800000c1c17808 */ /* 0x000fe40005000000 */
[----:B------:R-:W-:Y:S02]  /*19510*/  @P3 LOP3.LUT R2, R2, 0x8, RZ, 0xfc, !PT ;  /* 0x0000000802023812 */ /* 0x000fe400078efcff */
[----:B------:R-:W-:Y:S02]  /*19520*/  ISETP.GE.AND P3, PT, R15, 0x19, PT ;  /* 0x000000190f00780c */ /* 0x000fe40003f66270 */
[----:B------:R-:W-:Y:S02]  /*19530*/  LOP3.LUT R2, R2, 0xfffffffb, RZ, 0xc0, !PT ;  /* 0xfffffffb02027812 */ /* 0x000fe400078ec0ff */
[----:B------:R-:W-:-:S04]  /*19540*/  ISETP.GT.AND P2, PT, R13, 0x18, !P3 ;  /* 0x000000180d00780c */ /* 0x000fc80005f44270 */
        /* <DEDUP_REMOVED lines=201> */
[----:B------:R-:W-:-:S03]  /*1a1e0*/  VIADD R3, R3, 0x8 ;  /* 0x0000000803037836 */ /* 0x000fc60000000000 */
[----:B------:R-:W-:Y:S02]  /*1a1f0*/  ISETP.NE.AND P6, PT, R13, 0x1, PT ;  /* 0x000000010d00780c */ /* 0x000fe40003fc5270 */
[----:B------:R-:W-:-:S04]  /*1a200*/  IADD3 R3, R3, R22, -R23 ;  /* 0x0000001603037210 */ /* 0x000fc80007ffe817 */
[----:B------:R-:W-:-:S07]  /*1a210*/  LOP3.LUT R3, RZ, R3, RZ, 0x33, !PT ;  /* 0x00000003ff037212 */ /* 0x000fce00078e33ff */
[----:B------:R-:W0:Y:S02]  /*1a220*/  @P6 LDC.64 R8, c[0x0][0x9e8] ;  /* 0x00027a00ff086b82 */ /* 0x000e240000000a00 */
[----:B0-----:R-:W-:-:S05]  /*1a230*/  @P6 IMAD.HI.U32 R8, R3, R8, RZ ;  /* 0x0000000803086227 */ /* 0x001fca00078e00ff */
[----:B------:R-:W-:-:S04]  /*1a240*/  @P6 SHF.R.U32.HI R3, RZ, R9, R8 ;  /* 0x00000009ff036219 */ /* 0x000fc80000011608 */
[----:B------:R-:W-:Y:S01]  /*1a250*/  LOP3.LUT R3, RZ, R3, RZ, 0x33, !PT ;  /* 0x00000003ff037212 */ /* 0x000fe200078e33ff */
[----:B------:R-:W-:Y:S06]  /*1a260*/  BRA `(.L_x_1476) ;  /* 0x0000000000187947 */ /* 0x000fec0003800000 */
.L_x_1475:
[----:B------:R-:W-:Y:S02]  /*1a270*/  IMAD.U32 R13, RZ, RZ, UR54 ;  /* 0x00000036ff0d7e24 */ /* 0x000fe4000f8e00ff */
[----:B------:R-:W-:-:S03]  /*1a280*/  IMAD.MOV.U32 R3, RZ, RZ, R11 ;  /* 0x000000ffff037224 */ /* 0x000fc600078e000b */
[----:B------:R-:W-:-:S13]  /*1a290*/  ISETP.NE.AND P6, PT, R13, 0x1, PT ;  /* 0x000000010d00780c */ /* 0x000fda0003fc5270 */
[----:B------:R-:W0:Y:S02]  /*1a2a0*/  @P6 LDC.64 R8, c[0x0][0x9e8] ;  /* 0x00027a00ff086b82 */ /* 0x000e240000000a00 */
[----:B0-----:R-:W-:-:S05]  /*1a2b0*/  @P6 IMAD.HI.U32 R8, R11, R8, RZ ;  /* 0x000000080b086227 */ /* 0x001fca00078e00ff */
[----:B------:R-:W-:-:S07]  /*1a2c0*/  @P6 SHF.R.U32.HI R3, RZ, R9, R8 ;  /* 0x00000009ff036219 */ /* 0x000fce0000011608 */
.L_x_1476:
[----:B------:R-:W-:Y:S05]  /*1a2d0*/  BSYNC B0 ;  /* 0x0000000000007941 */ /* 0x000fea0003800000 */
.L_x_1474:
[----:B------:R-:W-:-:S05]  /*1a2e0*/  IMAD R3, R3, R13, R0 ;  /* 0x0000000d03037224 */ /* 0x000fca00078e0200 */
[----:B------:R-:W-:Y:S02]  /*1a2f0*/  VIADDMNMX R200, R3, R13, R200, PT ;  /* 0x0000000d03c87246 */ /* 0x000fe400038001c8 */
[----:B------:R-:W-:-:S07]  /*1a300*/  VIMNMX R20, R20, R3, !PT ;  /* 0x0000000314147248 */ /* 0x000fce0007fe0100 */
.L_x_1473:
[----:B------:R-:W-:Y:S02]  /*1a310*/  ISETP.GT.AND P2, PT, R20, 0x20, !P2 ;  /* 0x000000201400780c */ /* 0x000fe40005744270 */
        /* <DEDUP_REMOVED lines=110> */
[C---:B------:R-:W-:Y:S02]  /*1aa00*/  ISETP.LT.OR P2, PT, R200.reuse, 0x61, P2 ;  /* 0x00000061c800780c */ /* 0x040fe40001741670 */
[----:B------:R-:W-:Y:S02]  /*1aa10*/  ISETP.LT.OR P4, PT, R200, 0x92, P4 ;  /* 0x00000092c800780c */ /* 0x000fe40002781670 */
[----:B------:R-:W-:Y:S02]  /*1aa20*/  FSEL R138, R138, -INF , !P2 ;  /* 0xff8000008a8a7808 */ /* 0x000fe40005000000 */
[----:B------:R-:W-:-:S02]  /*1aa30*/  LOP3.LUT P2, RZ, R16, 0x400, RZ, 0xc0, !PT ;  /* 0x0000040010ff7812 */ /* 0x000fc4000784c0ff */
[C---:B------:R-:W-:Y:S02]  /*1aa40*/  ISETP.GT.AND P5, PT, R20.reuse, 0x98, !P5 ;  /* 0x000000981400780c */ /* 0x040fe40006fa4270 */
[----:B------:R-:W-:Y:S02]  /*1aa50*/  ISETP.GT.AND P2, PT, R20, 0x61, !P2 ;  /* 0x000000611400780c */ /* 0x000fe40005744270 */
[----:B0-----:R-:W-:Y:S02]  /*1aa60*/  FMNMX.FTZ R13, R8, R3, !PT ;  /* 0x00000003080d7209 */ /* 0x001fe40007810000 */
[----:B------:R-:W-:Y:S02]  /*1aa70*/  ISETP.LT.OR P2, PT, R200, 0x62, P2 ;  /* 0x00000062c800780c */ /* 0x000fe40001741670 */
[----:B------:R-:W-:Y:S01]  /*1aa80*/  FSEL R131, R131, -INF , !P4 ;  /* 0xff80000083837808 */ /* 0x000fe20006000000 */
[----:B------:R-:W0:Y:S01]  /*1aa90*/  SHFL.BFLY PT, R0, R13, 0x1, 0x1f ;  /* 0x0c201f000d007f89 */ /* 0x000e2200000e0000 */
[----:B------:R-:W-:-:S02]  /*1aaa0*/  FSEL R139, R139, -INF , !P2 ;  /* 0xff8000008b8b7808 */ /* 0x000fc40005000000 */
[----:B------:R-:W-:Y:S02]  /*1aab0*/  LOP3.LUT P2, RZ, R16, 0x200, RZ, 0xc0, !PT ;  /* 0x0000020010ff7812 */ /* 0x000fe4000784c0ff */
[----:B------:R-:W-:Y:S02]  /*1aac0*/  ISETP.LT.OR P5, PT, R200, 0x99, P5 ;  /* 0x00000099c800780c */ /* 0x000fe40002fa1670 */
[----:B------:R-:W-:Y:S02]  /*1aad0*/  ISETP.GT.AND P2, PT, R20, 0x68, !P2 ;  /* 0x000000681400780c */ /* 0x000fe40005744270 */
[----:B------:R-:W-:Y:S02]  /*1aae0*/  FSEL R134, R134, -INF , !P5 ;  /* 0xff80000086867808 */ /* 0x000fe40006800000 */
[----:B------:R-:W-:-:S04]  /*1aaf0*/  ISETP.LT.OR P2, PT, R200, 0x69, P2 ;  /* 0x00000069c800780c */ /* 0x000fc80001741670 */
[----:B------:R-:W-:Y:S02]  /*1ab00*/  FSEL R142, R142, -INF , !P2 ;  /* 0xff8000008e8e7808 */ /* 0x000fe40005000000 */
[----:B------:R-:W-:-:S04]  /*1ab10*/  LOP3.LUT P2, RZ, R16, 0x100, RZ, 0xc0, !PT ;  /* 0x0000010010ff7812 */ /* 0x000fc8000784c0ff */
[----:B------:R-:W-:Y:S02]  /*1ab20*/  ISETP.GT.AND P2, PT, R20, 0x69, !P2 ;  /* 0x000000691400780c */ /* 0x000fe40005744270 */
[----:B0-----:R-:W-:Y:S01]  /*1ab30*/  FMNMX.FTZ R3, R13, R0, !PT ;  /* 0x000000000d037209 */ /* 0x001fe20007810000 */
[----:B------:R-:W-:Y:S01]  /*1ab40*/  IMAD.U32 R0, RZ, RZ, UR40 ;  /* 0x00000028ff007e24 */ /* 0x000fe2000f8e00ff */
        /* <DEDUP_REMOVED lines=127> */
[----:B------:R-:W-:Y:S01]  /*1b340*/  FMNMX.FTZ R185, R183, R188, !PT ;  /* 0x000000bcb7b97209 */ /* 0x000fe20007810000 */
[----:B0-----:R-:W-:-:S03]  /*1b350*/  IMAD.U32 R189, RZ, RZ, UR40 ;  /* 0x00000028ffbd7e24 */ /* 0x001fc6000f8e00ff */
        /* <DEDUP_REMOVED lines=32> */
[----:B------:R-:W-:Y:S02]  /*1b560*/  FMNMX.FTZ R141, R131, R140, !PT ;  /* 0x0000008c838d7209 */ /* 0x000fe40007810000 */
[----:B------:R-:W-:Y:S02]  /*1b570*/  FSEL R140, R135, -INF , !P3 ;  /* 0xff800000878c7808 */ /* 0x000fe40005800000 */
[----:B------:R-:W-:-:S03]  /*1b580*/  FMNMX.FTZ R141, R134, R141, !PT ;  /* 0x0000008d868d7209 */ /* 0x000fc60007810000 */
[----:B------:R-:W-:Y:S01]  /*1b590*/  MUFU.EX2 R135, R192 ;  /* 0x000000c000877308 */ /* 0x000fe20000000800 */
[----:B------:R-:W-:-:S05]  /*1b5a0*/  FMNMX.FTZ R185, R140, R141, !PT ;  /* 0x0000008d8cb97209 */ /* 0x000fca0007810000 */
[----:B------:R-:W0:Y:S02]  /*1b5b0*/  SHFL.BFLY PT, R188, R185, 0x2, 0x1f ;  /* 0x0c401f00b9bc7f89 */ /* 0x000e2400000e0000 */
[----:B------:R-:W-:Y:S08]  /*1b5c0*/  MUFU.EX2 R141, R193 ;  /* 0x000000c1008d7308 */ /* 0x000ff00000000800 */
[----:B------:R-:W-:Y:S08]  /*1b5d0*/  MUFU.EX2 R176, R176 ;  /* 0x000000b000b07308 */ /* 0x000ff00000000800 */
[----:B------:R-:W-:Y:S01]  /*1b5e0*/  MUFU.EX2 R177, R177 ;  /* 0x000000b100b17308 */ /* 0x000fe20000000800 */
[----:B0-----:R-:W-:Y:S01]  /*1b5f0*/  FMNMX.FTZ R188, R185, R188, !PT ;  /* 0x000000bcb9bc7209 */ /* 0x001fe20007810000 */
[----:B------:R-:W-:Y:S01]  /*1b600*/  FFMA.FTZ R185, R133, UR40, -R0 ;  /* 0x0000002885b97c23 */ /* 0x000fe20008010800 */
[----:B------:R-:W-:-:S05]  /*1b610*/  FSEL R133, R3, RZ, P2 ;  /* 0x000000ff03857208 */ /* 0x000fca0001000000 */
[----:B------:R-:W-:Y:S01]  /*1b620*/  MUFU.EX2 R180, R180 ;  /* 0x000000b400b47308 */ /* 0x000fe20000000800 */
[----:B------:R-:W0:Y:S01]  /*1b630*/  SHFL.BFLY PT, R149, R188, 0x1, 0x1f ;  /* 0x0c201f00bc957f89 */ /* 0x000e2200000e0000 */
[----:B------:R-:W-:-:S04]  /*1b640*/  FADD.FTZ R133, -R133, R10 ;  /* 0x0000000a85857221 */ /* 0x000fc80000010100 */
[----:B------:R-:W-:Y:S02]  /*1b650*/  FMUL.FTZ R133, R133, UR40 ;  /* 0x0000002885857c20 */ /* 0x000fe40008410000 */
[----:B------:R-:W-:Y:S08]  /*1b660*/  MUFU.EX2 R181, R181 ;  /* 0x000000b500b57308 */ /* 0x000ff00000000800 */
[----:B------:R-:W1:Y:S08]  /*1b670*/  MUFU.EX2 R133, R133 ;  /* 0x0000008500857308 */ /* 0x000e700000000800 */
[----:B------:R-:W-:Y:S01]  /*1b680*/  MUFU.EX2 R152, R152 ;  /* 0x0000009800987308 */ /* 0x000fe20000000800 */
[----:B0-----:R-:W-:-:S04]  /*1b690*/  FMNMX.FTZ R0, R188, R149, !PT ;  /* 0x00000095bc007209 */ /* 0x001fc80007810000 */
[C---:B------:R-:W-:Y:S01]  /*1b6a0*/  FSETP.NEU.FTZ.AND P2, PT, R0.reuse, -INF , PT ;  /* 0xff8000000000780b */ /* 0x040fe20003f5d000 */
[----:B------:R-:W-:-:S02]  /*1b6b0*/  FFMA.FTZ R10, R0, R189, -8 ;  /* 0xc1000000000a7423 */ /* 0x000fc400000100bd */
[----:B------:R-:W-:Y:S01]  /*1b6c0*/  MUFU.EX2 R149, R185 ;  /* 0x000000b900957308 */ /* 0x000fe20000000800 */
[----:B-1----:R-:W-:-:S02]  /*1b6d0*/  FFMA.FTZ R196, R133, R7, R8 ;  /* 0x0000000785c47223 */ /* 0x002fc40000010008 */
[----:B------:R-:W-:-:S05]  /*1b6e0*/  FSEL R10, R10, RZ, P2 ;  /* 0x000000ff0a0a7208 */ /* 0x000fca0001000000 */
[--C-:B------:R-:W-:Y:S01]  /*1b6f0*/  FFMA.FTZ R193, R190, UR40, -R10.reuse ;  /* 0x00000028bec17c23 */ /* 0x100fe2000801080a */
[----:B------:R-:W-:-:S01]  /*1b700*/  FFMA.FTZ R190, R191, UR40, -R10 ;  /* 0x00000028bfbe7c23 */ /* 0x000fc2000801080a */
[----:B------:R-:W-:Y:S01]  /*1b710*/  FSEL R191, R0, RZ, P2 ;  /* 0x000000ff00bf7208 */ /* 0x000fe20001000000 */
[----:B------:R-:W-:-:S01]  /*1b720*/  FFMA.FTZ R9, R9, UR40, -R10 ;  /* 0x0000002809097c23 */ /* 0x000fc2000801080a */
[----:B------:R0:W-:Y:S01]  /*1b730*/  MUFU.EX2 R185, R193 ;  /* 0x000000c100b97308 */ /* 0x0001e20000000800 */
[----:B------:R-:W-:-:S01]  /*1b740*/  FFMA.FTZ R188, R187, UR40, -R10 ;  /* 0x00000028bbbc7c23 */ /* 0x000fc2000801080a */
[----:B------:R-:W-:Y:S01]  /*1b750*/  FFMA.FTZ R187, R194, UR40, -R10 ;  /* 0x00000028c2bb7c23 */ /* 0x000fe2000801080a */
[----:B------:R-:W-:-:S01]  /*1b760*/  FADD.FTZ R191, -R191, R12 ;  /* 0x0000000cbfbf7221 */ /* 0x000fc20000010100 */
[--C-:B------:R-:W-:Y:S01]  /*1b770*/  FFMA.FTZ R192, R195, UR40, -R10.reuse ;  /* 0x00000028c3c07c23 */ /* 0x100fe2000801080a */
[----:B------:R-:W-:-:S01]  /*1b780*/  FFMA.FTZ R189, R198, UR40, -R10 ;  /* 0x00000028c6bd7c23 */ /* 0x000fc2000801080a */
[--C-:B------:R-:W-:Y:S01]  /*1b790*/  FFMA.FTZ R194, R199, UR40, -R10.reuse ;  /* 0x00000028c7c27c23 */ /* 0x100fe2000801080a */
[----:B------:R-:W-:-:S01]  /*1b7a0*/  FFMA.FTZ R170, R170, UR40, -R10 ;  /* 0x00000028aaaa7c23 */ /* 0x000fc2000801080a */
[----:B------:R-:W-:Y:S01]  /*1b7b0*/  MUFU.EX2 R9, R9 ;  /* 0x0000000900097308 */ /* 0x000fe20000000800 */
[----:B0-----:R-:W-:-:S01]  /*1b7c0*/  FFMA.FTZ R193, R158, UR40, -R10 ;  /* 0x000000289ec17c23 */ /* 0x001fc2000801080a */
[----:B------:R-:W-:Y:S01]  /*1b7d0*/  FMUL.FTZ R158, R191, UR40 ;  /* 0x00000028bf9e7c20 */ /* 0x000fe20008410000 */
[----:B------:R-:W-:-:S01]  /*1b7e0*/  FADD.FTZ R191, R13, R196 ;  /* 0x000000c40dbf7221 */ /* 0x000fc20000010000 */
[--C-:B------:R-:W-:Y:S01]  /*1b7f0*/  FFMA.FTZ R171, R171, UR40, -R10.reuse ;  /* 0x00000028abab7c23 */ /* 0x100fe2000801080a */
[----:B------:R-:W-:-:S01]  /*1b800*/  FFMA.FTZ R174, R174, UR40, -R10 ;  /* 0x00000028aeae7c23 */ /* 0x000fc2000801080a */
[----:B------:R-:W-:Y:S01]  /*1b810*/  FFMA.FTZ R175, R175, UR40, -R10 ;  /* 0x00000028afaf7c23 */ /* 0x000fe2000801080a */
[----:B------:R-:W-:-:S01]  /*1b820*/  FADD.FTZ R196, R14, R191 ;  /* 0x000000bf0ec47221 */ /* 0x000fc20000010000 */
[----:B------:R-:W0:Y:S01]  /*1b830*/  MUFU.EX2 R158, R158 ;  /* 0x0000009e009e7308 */ /* 0x000e220000000800 */
[----:B------:R-:W-:-:S01]  /*1b840*/  FFMA.FTZ R178, R178, UR40, -R10 ;  /* 0x00000028b2b27c23 */ /* 0x000fc2000801080a */
[----:B------:R-:W-:Y:S01]  /*1b850*/  FFMA.FTZ R179, R179, UR40, -R10 ;  /* 0x00000028b3b37c23 */ /* 0x000fe2000801080a */
[----:B------:R-:W-:-:S01]  /*1b860*/  FADD.FTZ R196, R15, R196 ;  /* 0x000000c40fc47221 */ /* 0x000fc20000010000 */
        /* <DEDUP_REMOVED lines=24> */
[----:B------:R-:W-:Y:S01]  /*1b9f0*/  FFMA.FTZ R126, R126, UR40, -R10 ;  /* 0x000000287e7e7c23 */ /* 0x000fe2000801080a */
[----:B------:R-:W-:-:S01]  /*1ba00*/  FADD.FTZ R7, R185, R6 ;  /* 0x00000006b9077221 */ /* 0x000fc20000010000 */
[--C-:B------:R-:W-:Y:S01]  /*1ba10*/  FFMA.FTZ R127, R127, UR40, -R10.reuse ;  /* 0x000000287f7f7c23 */ /* 0x100fe2000801080a */
[----:B------:R-:W-:-:S01]  /*1ba20*/  FFMA.FTZ R130, R130, UR40, -R10 ;  /* 0x0000002882827c23 */ /* 0x000fc2000801080a */
[----:B------:R-:W1:Y:S01]  /*1ba30*/  MUFU.EX2 R192, R192 ;  /* 0x000000c000c07308 */ /* 0x000e620000000800 */
[----:B--2---:R-:W-:-:S01]  /*1ba40*/  FADD.FTZ R6, R190, R7 ;  /* 0x00000007be067221 */ /* 0x004fc20000010000 */
[----:B------:R-:W-:Y:S01]  /*1ba50*/  FADD.FTZ R7, R19, R196 ;  /* 0x000000c413077221 */ /* 0x000fe20000010000 */
[----:B------:R-:W-:-:S01]  /*1ba60*/  FFMA.FTZ R131, R131, UR40, -R10 ;  /* 0x0000002883837c23 */ /* 0x000fc2000801080a */
[----:B------:R-:W-:-:S04]  /*1ba70*/  FFMA.FTZ R134, R134, UR40, -R10 ;  /* 0x0000002886867c23 */ /* 0x000fc8000801080a */
        /* <DEDUP_REMOVED lines=74> */
[----:B0-----:R-:W-:-:S01]  /*1bf20*/  FADD.FTZ R191, R139, R196 ;  /* 0x000000c48bbf7221 */ /* 0x001fc20000010000 */
[----:B------:R-:W-:-:S06]  /*1bf30*/  FADD.FTZ R6, R135, R6 ;  /* 0x0000000687067221 */ /* 0x000fcc0000010000 */
        /* <DEDUP_REMOVED lines=21> */
[----:B------:R-:W-:-:S06]  /*1c090*/  FFMA.FTZ R191, R140, UR40, -R10 ;  /* 0x000000288cbf7c23 */ /* 0x000fcc000801080a */
        /* <DEDUP_REMOVED lines=23> */
[----:B-1----:R-:W-:-:S04]  /*1c210*/  FADD.FTZ R6, R132, R7 ;  /* 0x0000000784067221 */ /* 0x002fc80000010000 */
[----:B------:R-:W-:Y:S01]  /*1c220*/  FADD.FTZ R7, R149, R6 ;  /* 0x0000000695077221 */ /* 0x000fe20000010000 */
[----:B--2---:R-:W-:-:S04]  /*1c230*/  FADD.FTZ R10, R134, R193 ;  /* 0x000000c1860a7221 */ /* 0x004fc80000010000 */
[----:B0-----:R-:W-:Y:S01]  /*1c240*/  FADD.FTZ R6, R191, R10 ;  /* 0x0000000abf067221 */ /* 0x001fe20000010000 */
[----:B------:R-:W-:Y:S06]  /*1c250*/  @!P0 BRA `(.L_x_1477) ;  /* 0x0000000000048947 */ /* 0x000fec0003800000 */
[----:B------:R-:W-:Y:S01]  /*1c260*/  BPT.TRAP 0x1 ;  /* 0x000000040000795c */ /* 0x000fe20000300000 */
.L_x_1477:
        /* <DEDUP_REMOVED lines=148> */
.L_x_1460:
[----:B------:R-:W-:Y:S06]  /*1cbb0*/  BAR.ARV 0x8, 0x120 ;  /* 0x0204800000007b1d */ /* 0x000fec0000002000 */
[----:B------:R-:W-:Y:S05]  /*1cbc0*/  @!P0 BRA `(.L_x_1479) ;  /* 0x0000000000048947 */ /* 0x000fea0003800000 */
[----:B------:R-:W-:Y:S01]  /*1cbd0*/  BPT.TRAP 0x1 ;  /* 0x000000040000795c */ /* 0x000fe20000300000 */
.L_x_1479:
[----:B------:R-:W-:Y:S01]  /*1cbe0*/  ULEA UR14, UR54, UR38, 0x3 ;  /* 0x00000026360e7291 */ /* 0x000fe2000f8e183f */
[----:B------:R-:W-:-:S05]  /*1cbf0*/  IMAD.U32 R4, RZ, RZ, UR50 ;  /* 0x00000032ff047e24 */ /* 0x000fca000f8e00ff */
[----:B------:R-:W-:-:S04]  /*1cc00*/  SHF.L.U32 R4, R4, 0x1f, RZ ;  /* 0x0000001f04047819 */ /* 0x000fc800000006ff */
[----:B------:R0:W1:Y:S01]  /*1cc10*/  SYNCS.PHASECHK.TRANS64.TRYWAIT P1, [UR14+0x33450], R4 ;  /* 0x03345004ff0075a7 */ /* 0x000062000802014e */
[----:B------:R-:W-:Y:S05]  /*1cc20*/  @!P0 BRA `(.L_x_1480) ;  /* 0x0000000000048947 */ /* 0x000fea0003800000 */
[----:B------:R-:W-:Y:S01]  /*1cc30*/  BPT.TRAP 0x1 ;  /* 0x000000040000795c */ /* 0x000fe20000300000 */
.L_x_1480:
[----:B-1----:R-:W-:Y:S05]  /*1cc40*/  @P1 BRA `(.L_x_1481) ;  /* 0x0000000000081947 */ /* 0x002fea0003800000 */
[----:B------:R-:W1:Y:S02]  /*1cc50*/  SYNCS.PHASECHK.TRANS64.TRYWAIT P1, [UR14+0x33450], R4 ;  /* 0x03345004ff0075a7 */ /* 0x000e64000802014e */
[----:B-1----:R-:W-:Y:S05]  /*1cc60*/  @!P1 BRA `(.L_x_1482) ;  /* 0x000000b800449947 */ /* 0x002fea0003800000 */
.L_x_1481:
        /* <DEDUP_REMOVED lines=11> */
[----:B------:R-:W-:-:S04]  /*1cd20*/  PLOP3.LUT P1, PT, PT, PT, UP0, 0x80, 0x0 ;  /* 0x000000000000781c */ /* 0x000fc80003f2f008 */
[----:B------:R-:W-:Y:S02]  /*1cd30*/  @UP0 USHF.R.S32.HI UR9, URZ, 0x1f, UR49 ;  /* 0x0000001f3f090899 */ /* 0x000fe40008011431 */
[----:B------:R-:W-:Y:S01]  /*1cd40*/  UMOV UR6, UR8 ;  /* 0x0000000800067c82 */ /* 0x000fe20008000000 */
[----:B------:R-:W-:Y:S01]  /*1cd50*/  @UP0 ULDC.64 UR10, c[0x0][0x9c8] ;  /* 0x00027200000a0ab9 */ /* 0x000fe20000000a00 */
[----:B------:R-:W-:Y:S01]  /*1cd60*/  QGMMA.64x192x32.F32.E4M3.E4M3 R24, R216, gdesc[UR4], R24, gsb0 ;  /* 0x02e00004d8187df3 */ /* 0x000fe20008000818 */
[----:B------:R-:W-:Y:S01]  /*1cd70*/  UIADD3 UR6, UR8, 0x180, URZ ;  /* 0x0000018008067890 */ /* 0x000fe2000fffe03f */
[----:B------:R-:W-:Y:S01]  /*1cd80*/  UMOV UR7, 0xc0000010 ;  /* 0xc000001000077882 */ /* 0x000fe20000000000 */
[----:B------:R-:W-:Y:S01]  /*1cd90*/  @UP0 UIMAD UR9, UR9, UR10, URZ ;  /* 0x0000000a090902a4 */ /* 0x000fe2000f8e023f */
[----:B------:R-:W-:Y:S01]  /*1cda0*/  @UP0 ULDC.64 UR12, c[0x0][0x9d0] ;  /* 0x00027400000c0ab9 */ /* 0x000fe20000000a00 */
[----:B------:R-:W-:Y:S02]  /*1cdb0*/  WARPGROUP.DEPBAR.LE gsb0, 0x0 ;  /* 0x00008000000079c5 */ /* 0x000fe40000010000 */
[----:B------:R-:W-:-:S13]  /*1cdc0*/  WARPGROUP.ARRIVE ;  /* 0x00000000000079c5 */ /* 0x000fda0000000000 */
[----:B------:R-:W-:Y:S01]  /*1cdd0*/  QGMMA.64x192x32.F32.E4M3.E4M3 R24, R212, gdesc[UR4], R24, gsb0 ;  /* 0x02e00004d4187df3 */ /* 0x000fe20008000818 */
[----:B------:R-:W-:Y:S01]  /*1cde0*/  UIADD3 UR6, UR8, 0x300, URZ ;  /* 0x0000030008067890 */ /* 0x000fe2000fffe03f */
[----:B------:R-:W-:Y:S01]  /*1cdf0*/  UMOV UR7, 0xc0000010 ;  /* 0xc000001000077882 */ /* 0x000fe20000000000 */
[----:B------:R-:W-:Y:S02]  /*1ce00*/  WARPGROUP.DEPBAR.LE gsb0, 0x0 ;  /* 0x00008000000079c5 */ /* 0x000fe40000010000 */
[----:B------:R-:W-:-:S15]  /*1ce10*/  WARPGROUP.ARRIVE ;  /* 0x00000000000079c5 */ /* 0x000fde0000000000 */
[----:B------:R-:W-:Y:S01]  /*1ce20*/  QGMMA.64x192x32.F32.E4M3.E4M3 R24, R208, gdesc[UR4], R24, gsb0 ;  /* 0x02e00004d0187df3 */ /* 0x000fe20008000818 */
[----:B------:R-:W-:Y:S02]  /*1ce30*/  @UP0 UIMAD.WIDE.U32 UR6, UR49, UR10, URZ ;  /* 0x0000000a310602a5 */ /* 0x000fe4000f8e003f */
[----:B------:R-:W-:Y:S02]  /*1ce40*/  @UP0 UIMAD UR10, UR49, UR11, UR9 ;  /* 0x0000000b310a02a4 */ /* 0x000fe4000f8e0209 */
[----:B------:R-:W-:Y:S02]  /*1ce50*/  @UP0 USHF.R.S32.HI UR9, URZ, 0x1f, UR46 ;  /* 0x0000001f3f090899 */ /* 0x000fe4000801142e */
[----:B------:R-:W-:Y:S02]  /*1ce60*/  @UP0 UIADD3 UR7, UR7, UR10, URZ ;  /* 0x0000000a07070290 */ /* 0x000fe4000fffe03f */
[----:B------:R-:W-:Y:S02]  /*1ce70*/  @UP0 UIMAD UR9, UR9, UR12, URZ ;  /* 0x0000000c090902a4 */ /* 0x000fe4000f8e023f */
[----:B------:R-:W-:-:S02]  /*1ce80*/  @UP0 UIMAD.WIDE.U32 UR6, UR46, UR12, UR6 ;  /* 0x0000000c2e0602a5 */ /* 0x000fc4000f8e0006 */
[----:B------:R-:W-:Y:S02]  /*1ce90*/  @UP0 UIMAD UR9, UR46, UR13, UR9 ;  /* 0x0000000d2e0902a4 */ /* 0x000fe4000f8e0209 */
[----:B------:R-:W-:Y:S02]  /*1cea0*/  @UP0 ULEA UR4, UP1, UR6, UR4, 0x2 ;  /* 0x0000000406040291 */ /* 0x000fe4000f82103f */
[----:B------:R-:W-:-:S04]  /*1ceb0*/  @UP0 UIADD3 UR7, UR7, UR9, URZ ;  /* 0x0000000907070290 */ /* 0x000fc8000fffe03f */
[----:B------:R-:W-:Y:S01]  /*1cec0*/  @UP0 ULEA.HI.X UR5, UR6, UR5, UR7, 0x2, UP1 ;  /* 0x0000000506050291 */ /* 0x000fe200088f1407 */
[----:B01----:R-:W-:-:S05]  /*1ced0*/  IMAD.U32 R4, RZ, RZ, UR4 ;  /* 0x00000004ff047e24 */ /* 0x003fca000f8e00ff */
        /* <DEDUP_REMOVED lines=49> */
.L_x_1483:
        /* <DEDUP_REMOVED lines=106> */
.L_x_1375:
[----:B------:R-:W0:Y:S08]  /*1d890*/  S2UR UR37, SR_CgaCtaId ;  /* 0x00000000002579c3 */ /* 0x000e300000008800 */
[----:B------:R-:W-:Y:S06]  /*1d8a0*/  BAR.SYNC.DEFER_BLOCKING 0x5, 0x180 ;  /* 0x0146000000007b1d */ /* 0x000fec0000010000 */
[----:B------:R-:W-:Y:S01]  /*1d8b0*/  UMOV UR38, 0x400 ;  /* 0x0000040000267882 */ /* 0x000fe20000000000 */
[----:B------:R-:W-:Y:S01]  /*1d8c0*/  BSSY B0, `(.L_x_1484) ;  /* 0x00002e5000007945 */ /* 0x000fe20003800000 */
[----:B0-----:R-:W-:-:S09]  /*1d8d0*/  ULEA UR38, UR37, UR38, 0x18 ;  /* 0x0000002625267291 */ /* 0x001fd2000f8ec03f */
[----:B------:R-:W0:Y:S02]  /*1d8e0*/  LDS.128 R224, [UR38+0x334d0] ;  /* 0x0334d026ffe07984 */ /* 0x000e240008000c00 */
[----:B0-----:R-:W-:Y:S02]  /*1d8f0*/  R2UR UR46, R226 ;  /* 0x00000000e22e72ca */ /* 0x001fe400000e0000 */
[----:B------:R-:W-:Y:S01]  /*1d900*/  R2UR UR49, R227 ;  /* 0x00000000e33172ca */ /* 0x000fe200000e0000 */
[----:B------:R-:W-:Y:S06]  /*1d910*/  BAR.ARV 0x4, 0x180 ;  /* 0x0106000000007b1d */ /* 0x000fec0000002000 */
[----:B------:R-:W-:Y:S08]  /*1d920*/  @P0 BRA `(.L_x_1485) ;  /* 0x0000002000a40947 */ /* 0x000ff00003800000 */
[----:B------:R-:W0:Y:S01]  /*1d930*/  S2R R19, SR_TID.X ;  /* 0x0000000000137919 */ /* 0x000e220000002100 */
[----:B------:R-:W-:Y:S01]  /*1d940*/  ULDC.64 UR4, c[0x4][0x38] ;  /* 0x01000e0000047ab9 */ /* 0x000fe20000000a00 */
[----:B------:R-:W2:Y:S01]  /*1d950*/  LDL R22, [R1+0x2f0] ;  /* 0x0002f00001167983 */ /* 0x000ea20000100800 */
[----:B0-----:R-:W-:-:S05]  /*1d960*/  IMAD.SHL.U32 R6, R19, 0x4, RZ ;  /* 0x0000000413067824 */ /* 0x001fca00078e00ff */
[----:B------:R-:W-:-:S04]  /*1d970*/  LOP3.LUT R6, R6, 0xc, RZ, 0xc0, !PT ;  /* 0x0000000c06067812 */ /* 0x000fc800078ec0ff */
[----:B------:R-:W-:-:S05]  /*1d980*/  IADD3 R6, P0, R6, UR4, RZ ;  /* 0x0000000406067c10 */ /* 0x000fca000ff1e0ff */
[----:B------:R-:W-:-:S05]  /*1d990*/  IMAD.X R7, RZ, RZ, UR5, P0 ;  /* 0x00000005ff077e24 */ /* 0x000fca00080e06ff */
[----:B------:R0:W3:Y:S01]  /*1d9a0*/  LDG.E.CONSTANT R10, desc[UR52][R6.64] ;  /* 0x00000034060a7981 */ /* 0x0000e2000c1e9900 */
[----:B------:R-:W1:Y:S01]  /*1d9b0*/  S2UR UR6, SR_SWINHI ;  /* 0x00000000000679c3 */ /* 0x000e620000002f00 */
[----:B------:R-:W-:Y:S02]  /*1d9c0*/  F2FP.BF16.F32.PACK_AB R85, R85, R112 ;  /* 0x000000705555723e */ /* 0x000fe400000010ff */
[----:B------:R-:W-:Y:S02]  /*1d9d0*/  F2FP.BF16.F32.PACK_AB R36, R36, R113 ;  /* 0x000000712424723e */ /* 0x000fe400000010ff */
[----:B------:R-:W-:Y:S02]  /*1d9e0*/  F2FP.BF16.F32.PACK_AB R37, R37, R72 ;  /* 0x000000482525723e */ /* 0x000fe400000010ff */
[----:B------:R-:W-:Y:S02]  /*1d9f0*/  F2FP.BF16.F32.PACK_AB R60, R60, R73 ;  /* 0x000000493c3c723e */ /* 0x000fe400000010ff */
[----:B0-----:R-:W-:-:S02]  /*1da00*/  LOP3.LUT P0, R6, R19, 0x3, RZ, 0xc0, !PT ;  /* 0x0000000313067812 */ /* 0x001fc4000780c0ff */
[----:B------:R-:W-:Y:S02]  /*1da10*/  F2FP.BF16.F32.PACK_AB R20, R20, R89 ;  /* 0x000000591414723e */ /* 0x000fe400000010ff */
[----:B------:R-:W-:Y:S02]  /*1da20*/  ISETP.EQ.OR P0, PT, R6, 0x3, !P0 ;  /* 0x000000030600780c */ /* 0x000fe40004702670 */
[----:B------:R-:W-:Y:S02]  /*1da30*/  F2FP.BF16.F32.PACK_AB R8, R77, R8 ;  /* 0x000000084d08723e */ /* 0x000fe400000010ff */
[----:B------:R-:W-:Y:S02]  /*1da40*/  SEL R89, R85, R36, P0 ;  /* 0x0000002455597207 */ /* 0x000fe40000000000 */
[----:B------:R-:W-:Y:S02]  /*1da50*/  SEL R75, R37, R60, P0 ;  /* 0x0000003c254b7207 */ /* 0x000fe40000000000 */
[----:B------:R-:W-:-:S02]  /*1da60*/  F2FP.BF16.F32.PACK_AB R11, R11, R24 ;  /* 0x000000180b0b723e */ /* 0x000fc400000010ff */
[----:B------:R-:W-:Y:S01]  /*1da70*/  F2FP.BF16.F32.PACK_AB R12, R12, R25 ;  /* 0x000000190c0c723e */ /* 0x000fe200000010ff */
[----:B------:R-:W-:Y:S01]  /*1da80*/  UMOV UR4, UR38 ;  /* 0x0000002600047c82 */ /* 0x000fe20008000000 */
[----:B-1----:R-:W-:Y:S01]  /*1da90*/  UMOV UR5, UR6 ;  /* 0x0000000600057c82 */ /* 0x002fe20008000000 */
[----:B------:R-:W-:Y:S01]  /*1daa0*/  F2FP.BF16.F32.PACK_AB R130, R127, R130 ;  /* 0x000000827f82723e */ /* 0x000fe200000010ff */
[----:B------:R-:W-:Y:S01]  /*1dab0*/  IMAD.U32 R6, RZ, RZ, UR4 ;  /* 0x00000004ff067e24 */ /* 0x000fe2000f8e00ff */
[----:B------:R-:W-:Y:S01]  /*1dac0*/  F2FP.BF16.F32.PACK_AB R9, R126, R9 ;  /* 0x000000097e09723e */ /* 0x000fe200000010ff */
[----:B------:R-:W-:Y:S01]  /*1dad0*/  IMAD.U32 R7, RZ, RZ, UR5 ;  /* 0x00000005ff077e24 */ /* 0x000fe2000f8e00ff */
[----:B------:R-:W-:Y:S01]  /*1dae0*/  SEL R77, R60, R37, P0 ;  /* 0x000000253c4d7207 */ /* 0x000fe20000000000 */
[----:B------:R-:W-:Y:S01]  /*1daf0*/  ULDC.64 UR4, c[0x0][0xbd8] ;  /* 0x0002f60000047ab9 */ /* 0x000fe20000000a00 */
[----:B------:R-:W-:Y:S02]  /*1db00*/  SEL R85, R36, R85, P0 ;  /* 0x0000005524557207 */ /* 0x000fe40000000000 */
[----:B------:R-:W-:-:S02]  /*1db10*/  F2FP.BF16.F32.PACK_AB R3, R14, R3 ;  /* 0x000000030e03723e */ /* 0x000fc400000010ff */
[----:B------:R-:W-:Y:S02]  /*1db20*/  F2FP.BF16.F32.PACK_AB R0, R53, R0 ;  /* 0x000000003500723e */ /* 0x000fe400000010ff */
[----:B------:R-:W-:Y:S02]  /*1db30*/  F2FP.BF16.F32.PACK_AB R42, R87, R42 ;  /* 0x0000002a572a723e */ /* 0x000fe400000010ff */
[----:B------:R-:W-:Y:S02]  /*1db40*/  SEL R87, R8, R3, P0 ;  /* 0x0000000308577207 */ /* 0x000fe40000000000 */
[----:B------:R-:W-:Y:S02]  /*1db50*/  SEL R19, R11, R12, P0 ;  /* 0x0000000c0b137207 */ /* 0x000fe40000000000 */
        /* <DEDUP_REMOVED lines=21> */
[----:B------:R-:W-:Y:S02]  /*1dcb0*/  F2FP.BF16.F32.PACK_AB R108, R108, R121 ;  /* 0x000000796c6c723e */ /* 0x000fe400000010ff */
[----:B------:R-:W-:Y:S02]  /*1dcc0*/  SEL R71, R29, R68, P0 ;  /* 0x000000441d477207 */ /* 0x000fe40000000000 */
[----:B------:R-:W-:Y:S02]  /*1dcd0*/  SEL R73, R68, R29, P0 ;  /* 0x0000001d44497207 */ /* 0x000fe40000000000 */
[----:B------:R-:W-:Y:S02]  /*1dce0*/  F2FP.BF16.F32.PACK_AB R69, R69, R96 ;  /* 0x000000604545723e */ /* 0x000fe400000010ff */
[----:B------:R-:W-:-:S02]  /*1dcf0*/  F2FP.BF16.F32.PACK_AB R28, R28, R97 ;  /* 0x000000611c1c723e */ /* 0x000fc400000010ff */
[----:B------:R-:W-:Y:S02]  /*1dd00*/  SEL R121, R27, R26, P0 ;  /* 0x0000001a1b797207 */ /* 0x000fe40000000000 */
[----:B------:R-:W-:Y:S02]  /*1dd10*/  SEL R123, R26, R27, P0 ;  /* 0x0000001b1a7b7207 */ /* 0x000fe40000000000 */
[----:B------:R-:W-:Y:S02]  /*1dd20*/  F2FP.BF16.F32.PACK_AB R39, R94, R39 ;  /* 0x000000275e27723e */ /* 0x000fe400000010ff */
[----:B------:R-:W-:Y:S02]  /*1dd30*/  F2FP.BF16.F32.PACK_AB R38, R95, R38 ;  /* 0x000000265f26723e */ /* 0x000fe400000010ff */
[----:B------:R-:W-:Y:S02]  /*1dd40*/  F2FP.BF16.F32.PACK_AB R120, R120, R41 ;  /* 0x000000297878723e */ /* 0x000fe400000010ff */
[----:B------:R-:W-:-:S02]  /*1dd50*/  F2FP.BF16.F32.PACK_AB R92, R92, R109 ;  /* 0x0000006d5c5c723e */ /* 0x000fc400000010ff */
[----:B------:R-:W-:Y:S02]  /*1dd60*/  SEL R83, R69, R28, P0 ;  /* 0x0000001c45537207 */ /* 0x000fe40000000000 */
[----:B------:R-:W-:Y:S02]  /*1dd70*/  SEL R41, R13, R124, P0 ;  /* 0x0000007c0d297207 */ /* 0x000fe40000000000 */
[----:B------:R-:W-:Y:S02]  /*1dd80*/  SEL R47, R124, R13, P0 ;  /* 0x0000000d7c2f7207 */ /* 0x000fe40000000000 */
[----:B------:R-:W-:Y:S02]  /*1dd90*/  SEL R69, R28, R69, P0 ;  /* 0x000000451c457207 */ /* 0x000fe40000000000 */
[----:B------:R-:W-:Y:S02]  /*1dda0*/  SEL R109, R39, R38, P0 ;  /* 0x00000026276d7207 */ /* 0x000fe40000000000 */
[----:B------:R-:W-:-:S02]  /*1ddb0*/  SEL R39, R38, R39, P0 ;  /* 0x0000002726277207 */ /* 0x000fc40000000000 */
[----:B------:R-:W-:Y:S02]  /*1ddc0*/  F2FP.BF16.F32.PACK_AB R61, R61, R88 ;  /* 0x000000583d3d723e */ /* 0x000fe400000010ff */
[----:B------:R-:W-:Y:S02]  /*1ddd0*/  F2FP.BF16.F32.PACK_AB R15, R15, R40 ;  /* 0x000000280f0f723e */ /* 0x000fe400000010ff */
[----:B------:R-:W-:Y:S02]  /*1dde0*/  F2FP.BF16.F32.PACK_AB R21, R21, R56 ;  /* 0x000000381515723e */ /* 0x000fe400000010ff */
[----:B------:R-:W-:Y:S02]  /*1ddf0*/  F2FP.BF16.F32.PACK_AB R129, R129, R132 ;  /* 0x000000848181723e */ /* 0x000fe400000010ff */
[----:B------:R-:W-:Y:S02]  /*1de00*/  F2FP.BF16.F32.PACK_AB R44, R44, R81 ;  /* 0x000000512c2c723e */ /* 0x000fe400000010ff */
[----:B------:R-:W-:-:S02]  /*1de10*/  F2FP.BF16.F32.PACK_AB R125, R125, R128 ;  /* 0x000000807d7d723e */ /* 0x000fc400000010ff */
[----:B------:R-:W-:Y:S02]  /*1de20*/  SEL R81, R61, R20, P0 ;  /* 0x000000143d517207 */ /* 0x000fe40000000000 */
[----:B------:R-:W-:Y:S02]  /*1de30*/  F2FP.BF16.F32.PACK_AB R117, R100, R117 ;  /* 0x000000756475723e */ /* 0x000fe400000010ff */
[----:B------:R-:W-:Y:S02]  /*1de40*/  SEL R61, R20, R61, P0 ;  /* 0x0000003d143d7207 */ /* 0x000fe40000000000 */
[----:B------:R-:W-:Y:S02]  /*1de50*/  F2FP.BF16.F32.PACK_AB R101, R84, R101 ;  /* 0x000000655465723e */ /* 0x000fe400000010ff */
[----:B------:R-:W-:Y:S02]  /*1de60*/  SEL R49, R15, R120, P0 ;  /* 0x000000780f317207 */ /* 0x000fe40000000000 */
[----:B------:R-:W-:-:S02]  /*1de70*/  SEL R53, R120, R15, P0 ;  /* 0x0000000f78357207 */ /* 0x000fc40000000000 */
[----:B------:R-:W-:Y:S02]  /*1de80*/  SEL R65, R21, R122, P0 ;  /* 0x0000007a15417207 */ /* 0x000fe40000000000 */
[----:B------:R-:W-:Y:S02]  /*1de90*/  SEL R67, R122, R21, P0 ;  /* 0x000000157a437207 */ /* 0x000fe40000000000 */
[----:B------:R-:W-:Y:S02]  /*1dea0*/  F2FP.BF16.F32.PACK_AB R62, R62, R93 ;  /* 0x0000005d3e3e723e */ /* 0x000fe400000010ff */
[----:B------:R-:W-:Y:S02]  /*1deb0*/  F2FP.BF16.F32.PACK_AB R63, R63, R76 ;  /* 0x0000004c3f3f723e */ /* 0x000fe400000010ff */
[----:B------:R-:W-:Y:S02]  /*1dec0*/  SEL R91, R129, R130, P0 ;  /* 0x00000082815b7207 */ /* 0x000fe40000000000 */
[----:B------:R-:W-:-:S02]  /*1ded0*/  F2FP.BF16.F32.PACK_AB R55, R70, R55 ;  /* 0x000000374637723e */ /* 0x000fc400000010ff */
[----:B------:R-:W-:Y:S02]  /*1dee0*/  SEL R129, R130, R129, P0 ;  /* 0x0000008182817207 */ /* 0x000fe40000000000 */
[----:B------:R-:W-:Y:S02]  /*1def0*/  SEL R93, R125, R116, P0 ;  /* 0x000000747d5d7207 */ /* 0x000fe40000000000 */
[----:B------:R-:W-:Y:S02]  /*1df00*/  F2FP.BF16.F32.PACK_AB R51, R78, R51 ;  /* 0x000000334e33723e */ /* 0x000fe400000010ff */
[----:B------:R-:W-:Y:S02]  /*1df10*/  F2FP.BF16.F32.PACK_AB R54, R79, R54 ;  /* 0x000000364f36723e */ /* 0x000fe400000010ff */
[----:B------:R-:W-:Y:S02]  /*1df20*/  SEL R125, R116, R125, P0 ;  /* 0x0000007d747d7207 */ /* 0x000fe40000000000 */
[----:B------:R-:W-:-:S02]  /*1df30*/  SEL R95, R108, R117, P0 ;  /* 0x000000756c5f7207 */ /* 0x000fc40000000000 */
[----:B------:R-:W-:Y:S02]  /*1df40*/  F2FP.BF16.F32.PACK_AB R45, R45, R80 ;  /* 0x000000502d2d723e */ /* 0x000fe400000010ff */
        /* <DEDUP_REMOVED lines=10> */
[----:B------:R-:W-:-:S02]  /*1dff0*/  SEL R51, R54, R51, P0 ;  /* 0x0000003336337207 */ /* 0x000fc40000000000 */
[----:B------:R-:W-:Y:S02]  /*1e000*/  SEL R107, R43, R42, P0 ;  /* 0x0000002a2b6b7207 */ /* 0x000fe40000000000 */
[----:B------:R-:W-:Y:S02]  /*1e010*/  SEL R45, R44, R45, P0 ;  /* 0x0000002d2c2d7207 */ /* 0x000fe40000000000 */
[----:B------:R-:W-:Y:S01]  /*1e020*/  SEL R43, R42, R43, P0 ;  /* 0x0000002b2a2b7207 */ /* 0x000fe20000000000 */
[----:B--2---:R-:W-:-:S03]  /*1e030*/  IMAD.WIDE R36, R22, 0x2, R6 ;  /* 0x0000000216247825 */ /* 0x004fc600078e0206 */
[C---:B------:R-:W-:Y:S02]  /*1e040*/  IADD3 R131, P1, R36.reuse, 0x40, RZ ;  /* 0x0000004024837810 */ /* 0x040fe40007f3e0ff */
[C---:B------:R-:W-:Y:S02]  /*1e050*/  IADD3 R133, P3, R36.reuse, 0x60, RZ ;  /* 0x0000006024857810 */ /* 0x040fe40007f7e0ff */
[----:B------:R-:W-:Y:S02]  /*1e060*/  IADD3 R127, P2, R36, 0x20, RZ ;  /* 0x00000020247f7810 */ /* 0x000fe40007f5e0ff */
[----:B------:R-:W-:Y:S02]  /*1e070*/  LOP3.LUT R8, R131, 0x380, RZ, 0xc0, !PT ;  /* 0x0000038083087812 */ /* 0x000fe400078ec0ff */
[----:B------:R-:W-:Y:S02]  /*1e080*/  LOP3.LUT R12, R133, 0x380, RZ, 0xc0, !PT ;  /* 0x00000380850c7812 */ /* 0x000fe400078ec0ff */
[----:B------:R-:W-:Y:S01]  /*1e090*/  LOP3.LUT R0, R127, 0x380, RZ, 0xc0, !PT ;  /* 0x000003807f007812 */ /* 0x000fe200078ec0ff */
[----:B------:R-:W-:Y:S01]  /*1e0a0*/  IMAD.X R35, RZ, RZ, R37, P2 ;  /* 0x000000ffff237224 */ /* 0x000fe200010e0625 */
[----:B------:R-:W-:-:S02]  /*1e0b0*/  SHF.R.U64 R8, R8, 0x3, RZ ;  /* 0x0000000308087819 */ /* 0x000fc400000012ff */
[----:B------:R-:W-:Y:S02]  /*1e0c0*/  IADD3 R137, P4, R36, 0x4020, RZ ;  /* 0x0000402024897810 */ /* 0x000fe40007f9e0ff */
[----:B------:R-:W-:Y:S02]  /*1e0d0*/  SHF.R.U64 R12, R12, 0x3, RZ ;  /* 0x000000030c0c7819 */ /* 0x000fe400000012ff */
[----:B------:R-:W-:Y:S02]  /*1e0e0*/  IADD3 R139, P2, R36, 0x4040, RZ ;  /* 0x00004040248b7810 */ /* 0x000fe40007f5e0ff */
[----:B------:R-:W-:Y:S02]  /*1e0f0*/  SHF.R.U64 R0, R0, 0x3, RZ ;  /* 0x0000000300007819 */ /* 0x000fe400000012ff */
[----:B------:R-:W-:Y:S02]  /*1e100*/  IADD3 R135, P5, R36, 0x4000, RZ ;  /* 0x0000400024877810 */ /* 0x000fe40007fbe0ff */
[----:B------:R-:W-:-:S02]  /*1e110*/  LOP3.LUT R32, R8, R131, RZ, 0x3c, !PT ;  /* 0x0000008308207212 */ /* 0x000fc400078e3cff */
[----:B------:R-:W-:Y:S02]  /*1e120*/  LOP3.LUT R30, R12, R133, RZ, 0x3c, !PT ;  /* 0x000000850c1e7212 */ /* 0x000fe400078e3cff */
[----:B------:R-:W-:Y:S02]  /*1e130*/  LOP3.LUT R8, R137, 0x380, RZ, 0xc0, !PT ;  /* 0x0000038089087812 */ /* 0x000fe400078ec0ff */
[----:B------:R-:W-:Y:S02]  /*1e140*/  LOP3.LUT R34, R0, R127, RZ, 0x3c, !PT ;  /* 0x0000007f00227212 */ /* 0x000fe400078e3cff */
[----:B------:R-:W-:Y:S01]  /*1e150*/  LOP3.LUT R12, R139, 0x380, RZ, 0xc0, !PT ;  /* 0x000003808b0c7812 */ /* 0x000fe200078ec0ff */
[--C-:B------:R-:W-:Y:S01]  /*1e160*/  IMAD.X R33, RZ, RZ, R37.reuse, P1 ;  /* 0x000000ffff217224 */ /* 0x100fe200008e0625 */
[----:B------:R-:W-:Y:S01]  /*1e170*/  LOP3.LUT R0, R135, 0x380, RZ, 0xc0, !PT ;  /* 0x0000038087007812 */ /* 0x000fe200078ec0ff */
[--C-:B------:R-:W-:Y:S01]  /*1e180*/  IMAD.X R29, RZ, RZ, R37.reuse, P5 ;  /* 0x000000ffff1d7224 */ /* 0x100fe200028e0625 */
[----:B------:R-:W-:Y:S01]  /*1e190*/  IADD3 R141, P1, R36, 0x4060, RZ ;  /* 0x00004060248d7810 */ /* 0x000fe20007f3e0ff */
[--C-:B------:R-:W-:Y:S01]  /*1e1a0*/  IMAD.X R27, RZ, RZ, R37.reuse, P4 ;  /* 0x000000ffff1b7224 */ /* 0x100fe200020e0625 */
[----:B------:R-:W-:Y:S01]  /*1e1b0*/  SHF.R.U64 R8, R8, 0x3, RZ ;  /* 0x0000000308087819 */ /* 0x000fe200000012ff */
[--C-:B------:R-:W-:Y:S01]  /*1e1c0*/  IMAD.X R31, RZ, RZ, R37.reuse, P3 ;  /* 0x000000ffff1f7224 */ /* 0x100fe200018e0625 */
[----:B------:R-:W-:Y:S01]  /*1e1d0*/  IADD3 R145, P5, R36, 0x8020, RZ ;  /* 0x0000802024917810 */ /* 0x000fe20007fbe0ff */
[----:B------:R-:W-:Y:S01]  /*1e1e0*/  IMAD.X R23, RZ, RZ, R37, P2 ;  /* 0x000000ffff177224 */ /* 0x000fe200010e0625 */
[----:B------:R-:W-:-:S02]  /*1e1f0*/  SHF.R.U64 R12, R12, 0x3, RZ ;  /* 0x000000030c0c7819 */ /* 0x000fc400000012ff */
[----:B------:R-:W-:Y:S02]  /*1e200*/  IADD3 R147, P4, R36, 0x8040, RZ ;  /* 0x0000804024937810 */ /* 0x000fe40007f9e0ff */
[----:B------:R-:W-:Y:S02]  /*1e210*/  SHF.R.U64 R0, R0, 0x3, RZ ;  /* 0x0000000300007819 */ /* 0x000fe400000012ff */
[C---:B------:R-:W-:Y:S02]  /*1e220*/  IADD3 R143, P3, R36.reuse, 0x8000, RZ ;  /* 0x00008000248f7810 */ /* 0x040fe40007f7e0ff */
[----:B------:R-:W-:Y:S02]  /*1e230*/  IADD3 R149, P2, R36, 0x8060, RZ ;  /* 0x0000806024957810 */ /* 0x000fe40007f5e0ff */
[----:B------:R-:W-:Y:S02]  /*1e240*/  LOP3.LUT R14, R141, 0x380, RZ, 0xc0, !PT ;  /* 0x000003808d0e7812 */ /* 0x000fe400078ec0ff */
[----:B------:R-:W-:-:S02]  /*1e250*/  LOP3.LUT R26, R8, R137, RZ, 0x3c, !PT ;  /* 0x00000089081a7212 */ /* 0x000fc400078e3cff */
[----:B------:R-:W-:Y:S02]  /*1e260*/  LOP3.LUT R22, R12, R139, RZ, 0x3c, !PT ;  /* 0x0000008b0c167212 */ /* 0x000fe400078e3cff */
[----:B------:R-:W-:Y:S02]  /*1e270*/  LOP3.LUT R8, R145, 0x380, RZ, 0xc0, !PT ;  /* 0x0000038091087812 */ /* 0x000fe400078ec0ff */
[----:B------:R-:W-:Y:S02]  /*1e280*/  LOP3.LUT R13, R36, 0x380, RZ, 0xc0, !PT ;  /* 0x00000380240d7812 */ /* 0x000fe400078ec0ff */
[----:B------:R-:W-:Y:S02]  /*1e290*/  LOP3.LUT R28, R0, R135, RZ, 0x3c, !PT ;  /* 0x00000087001c7212 */ /* 0x000fe400078e3cff */
[----:B------:R-:W-:Y:S02]  /*1e2a0*/  LOP3.LUT R12, R147, 0x380, RZ, 0xc0, !PT ;  /* 0x00000380930c7812 */ /* 0x000fe400078ec0ff */
[----:B------:R-:W-:-:S02]  /*1e2b0*/  LOP3.LUT R0, R143, 0x380, RZ, 0xc0, !PT ;  /* 0x000003808f007812 */ /* 0x000fc400078ec0ff */
[----:B------:R-:W-:Y:S02]  /*1e2c0*/  LOP3.LUT R38, R149, 0x380, RZ, 0xc0, !PT ;  /* 0x0000038095267812 */ /* 0x000fe400078ec0ff */
[----:B------:R-:W-:Y:S02]  /*1e2d0*/  SHF.R.U64 R14, R14, 0x3, RZ ;  /* 0x000000030e0e7819 */ /* 0x000fe400000012ff */
[----:B------:R-:W-:Y:S02]  /*1e2e0*/  SHF.R.U64 R8, R8, 0x3, RZ ;  /* 0x0000000308087819 */ /* 0x000fe400000012ff */
[----:B------:R-:W-:Y:S02]  /*1e2f0*/  SHF.R.U64 R13, R13, 0x3, RZ ;  /* 0x000000030d0d7819 */ /* 0x000fe400000012ff */
[----:B------:R-:W-:Y:S02]  /*1e300*/  SHF.R.U64 R12, R12, 0x3, RZ ;  /* 0x000000030c0c7819 */ /* 0x000fe400000012ff */
[----:B------:R-:W-:-:S02]  /*1e310*/  SHF.R.U64 R0, R0, 0x3, RZ ;  /* 0x0000000300007819 */ /* 0x000fc400000012ff */
[----:B------:R-:W-:Y:S02]  /*1e320*/  SHF.R.U64 R38, R38, 0x3, RZ ;  /* 0x0000000326267819 */ /* 0x000fe400000012ff */
[----:B------:R-:W-:Y:S02]  /*1e330*/  LOP3.LUT R24, R14, R141, RZ, 0x3c, !PT ;  /* 0x0000008d0e187212 */ /* 0x000fe400078e3cff */
[----:B------:R-:W-:Y:S02]  /*1e340*/  LOP3.LUT R14, R8, R145, RZ, 0x3c, !PT ;  /* 0x00000091080e7212 */ /* 0x000fe400078e3cff */
        /* <DEDUP_REMOVED lines=8> */
[----:B---3--:R-:W-:Y:S01]  /*1e3d0*/  LOP3.LUT R0, R10, 0x2, RZ, 0x3c, !PT ;  /* 0x000000020a007812 */ /* 0x008fe200078e3cff */
[----:B------:R-:W-:Y:S01]  /*1e3e0*/  IMAD.X R9, RZ, RZ, R37, P4 ;  /* 0x000000ffff097224 */ /* 0x000fe200020e0625 */
[----:B------:R-:W-:Y:S01]  /*1e3f0*/  MOV R84, R36 ;  /* 0x0000002400547202 */ /* 0x000fe20000000f00 */
[----:B------:R-:W-:Y:S01]  /*1e400*/  SHFL.IDX PT, R19, R19, R10, 0x1c1f ;  /* 0x001c1f0a13137589 */ /* 0x000fe200000e0000 */
[----:B------:R-:W-:-:S02]  /*1e410*/  MOV R37, R12 ;  /* 0x0000000c00257202 */ /* 0x000fc40000000f00 */
[----:B------:R-:W-:Y:S01]  /*1e420*/  MOV R68, R20 ;  /* 0x0000001400447202 */ /* 0x000fe20000000f00 */
[----:B------:R-:W0:Y:S01]  /*1e430*/  SHFL.IDX PT, R12, R11, R0, 0x1c1f ;  /* 0x001c1f000b0c7589 */ /* 0x000e2200000e0000 */
[----:B------:R-:W-:Y:S02]  /*1e440*/  MOV R66, R14 ;  /* 0x0000000e00427202 */ /* 0x000fe40000000f00 */
[----:B------:R-:W-:Y:S01]  /*1e450*/  MOV R72, R22 ;  /* 0x0000001600487202 */ /* 0x000fe20000000f00 */
[----:B------:R-:W-:Y:S01]  /*1e460*/  SHFL.IDX PT, R41, R41, R10, 0x1c1f ;  /* 0x001c1f0a29297589 */ /* 0x000fe200000e0000 */
[----:B------:R-:W-:Y:S02]  /*1e470*/  MOV R70, R24 ;  /* 0x0000001800467202 */ /* 0x000fe40000000f00 */
[----:B------:R-:W-:Y:S01]  /*1e480*/  MOV R76, R28 ;  /* 0x0000001c004c7202 */ /* 0x000fe20000000f00 */
[----:B------:R-:W-:Y:S01]  /*1e490*/  SHFL.IDX PT, R91, R91, R10, 0x1c1f ;  /* 0x001c1f0a5b5b7589 */ /* 0x000fe200000e0000 */
[----:B------:R-:W-:-:S03]  /*1e4a0*/  MOV R74, R26 ;  /* 0x0000001a004a7202 */ /* 0x000fc60000000f00 */
[----:B------:R-:W-:Y:S01]  /*1e4b0*/  SHFL.IDX PT, R14, R47, R0, 0x1c1f ;  /* 0x001c1f002f0e7589 */ /* 0x000fe200000e0000 */
[----:B------:R-:W-:-:S03]  /*1e4c0*/  MOV R80, R32 ;  /* 0x0000002000507202 */ /* 0x000fc60000000f00 */
[----:B------:R-:W1:Y:S01]  /*1e4d0*/  SHFL.IDX PT, R20, R129, R0, 0x1c1f ;  /* 0x001c1f0081147589 */ /* 0x000e6200000e0000 */
[----:B------:R-:W-:-:S03]  /*1e4e0*/  MOV R78, R30 ;  /* 0x0000001e004e7202 */ /* 0x000fc60000000f00 */
[----:B------:R-:W-:Y:S01]  /*1e4f0*/  SHFL.IDX PT, R49, R49, R10, 0x1c1f ;  /* 0x001c1f0a31317589 */ /* 0x000fe200000e0000 */
[----:B------:R-:W-:-:S03]  /*1e500*/  MOV R82, R34 ;  /* 0x0000002200527202 */ /* 0x000fc60000000f00 */
[----:B------:R-:W-:Y:S04]  /*1e510*/  SHFL.IDX PT, R93, R93, R10, 0x1c1f ;  /* 0x001c1f0a5d5d7589 */ /* 0x000fe800000e0000 */
[----:B------:R-:W-:Y:S04]  /*1e520*/  SHFL.IDX PT, R22, R53, R0, 0x1c1f ;  /* 0x001c1f0035167589 */ /* 0x000fe800000e0000 */
[----:B------:R-:W2:Y:S04]  /*1e530*/  SHFL.IDX PT, R24, R125, R0, 0x1c1f ;  /* 0x001c1f007d187589 */ /* 0x000ea800000e0000 */
[----:B------:R-:W-:Y:S04]  /*1e540*/  SHFL.IDX PT, R57, R57, R10, 0x1c1f ;  /* 0x001c1f0a39397589 */ /* 0x000fe800000e0000 */
[----:B------:R-:W-:Y:S04]  /*1e550*/  SHFL.IDX PT, R95, R95, R10, 0x1c1f ;  /* 0x001c1f0a5f5f7589 */ /* 0x000fe800000e0000 */
[----:B------:R-:W-:Y:S04]  /*1e560*/  SHFL.IDX PT, R26, R59, R0, 0x1c1f ;  /* 0x001c1f003b1a7589 */ /* 0x000fe800000e0000 */
[----:B------:R-:W3:Y:S04]  /*1e570*/  SHFL.IDX PT, R28, R117, R0, 0x1c1f ;  /* 0x001c1f00751c7589 */ /* 0x000ee800000e0000 */
[----:B------:R-:W-:Y:S04]  /*1e580*/  SHFL.IDX PT, R65, R65, R10, 0x1c1f ;  /* 0x001c1f0a41417589 */ /* 0x000fe800000e0000 */
[----:B------:R-:W-:Y:S04]  /*1e590*/  SHFL.IDX PT, R97, R97, R10, 0x1c1f ;  /* 0x001c1f0a61617589 */ /* 0x000fe800000e0000 */
[----:B------:R-:W-:Y:S04]  /*1e5a0*/  SHFL.IDX PT, R30, R67, R0, 0x1c1f ;  /* 0x001c1f00431e7589 */ /* 0x000fe800000e0000 */
[----:B------:R-:W4:Y:S04]  /*1e5b0*/  SHFL.IDX PT, R32, R101, R0, 0x1c1f ;  /* 0x001c1f0065207589 */ /* 0x000f2800000e0000 */
[----:B------:R-:W-:Y:S04]  /*1e5c0*/  SHFL.IDX PT, R71, R71, R10, 0x1c1f ;  /* 0x001c1f0a47477589 */ /* 0x000fe800000e0000 */
[----:B------:R-:W-:Y:S04]  /*1e5d0*/  SHFL.IDX PT, R99, R99, R10, 0x1c1f ;  /* 0x001c1f0a63637589 */ /* 0x000fe800000e0000 */
[----:B------:R-:W-:Y:S04]  /*1e5e0*/  SHFL.IDX PT, R34, R73, R0, 0x1c1f ;  /* 0x001c1f0049227589 */ /* 0x000fe800000e0000 */
[----:B------:R-:W4:Y:S04]  /*1e5f0*/  SHFL.IDX PT, R48, R63, R0, 0x1c1f ;  /* 0x001c1f003f307589 */ /* 0x000f2800000e0000 */
[----:B------:R-:W-:Y:S04]  /*1e600*/  SHFL.IDX PT, R103, R103, R10, 0x1c1f ;  /* 0x001c1f0a67677589 */ /* 0x000fe800000e0000 */
[----:B------:R-:W4:Y:S04]  /*1e610*/  SHFL.IDX PT, R50, R55, R0, 0x1c1f ;  /* 0x001c1f0037327589 */ /* 0x000f2800000e0000 */
        /* <DEDUP_REMOVED lines=9> */
[----:B------:R-:W4:Y:S04]  /*1e6b0*/  SHFL.IDX PT, R40, R61, R0, 0x1c1f ;  /* 0x001c1f003d287589 */ /* 0x000f2800000e0000 */
        /* <DEDUP_REMOVED lines=11> */
[----:B------:R-:W-:Y:S04]  /*1e770*/  SHFL.IDX PT, R60, R119, R0, 0x1c1f ;  /* 0x001c1f00773c7589 */ /* 0x000fe800000e0000 */
[----:B------:R2:W-:Y:S04]  /*1e780*/  SHFL.IDX PT, R121, R121, R10, 0x1c1f ;  /* 0x001c1f0a79797589 */ /* 0x0005e800000e0000 */
[----:B------:R-:W4:Y:S01]  /*1e790*/  SHFL.IDX PT, R62, R123, R0, 0x1c1f ;  /* 0x001c1f007b3e7589 */ /* 0x000f2200000e0000 */
[----:B------:R-:W-:-:S02]  /*1e7a0*/  MOV R64, R8 ;  /* 0x0000000800407202 */ /* 0x000fc40000000f00 */
[----:B0-----:R-:W-:Y:S02]  /*1e7b0*/  SEL R8, R19, R12, P0 ;  /* 0x0000000c13087207 */ /* 0x001fe40000000000 */
[----:B-1----:R-:W-:Y:S02]  /*1e7c0*/  SEL R9, R91, R20, P0 ;  /* 0x000000145b097207 */ /* 0x002fe40000000000 */
[----:B--2---:R-:W-:Y:S02]  /*1e7d0*/  SEL R10, R12, R19, P0 ;  /* 0x000000130c0a7207 */ /* 0x004fe40000000000 */
[----:B------:R-:W-:Y:S01]  /*1e7e0*/  SEL R11, R20, R91, P0 ;  /* 0x0000005b140b7207 */ /* 0x000fe20000000000 */
[----:B------:R-:W-:Y:S01]  /*1e7f0*/  BAR.SYNC.DEFER_BLOCKING 0x1, 0x100 ;  /* 0x0044000000007b1d */ /* 0x000fe20000010000 */
[----:B------:R-:W-:Y:S02]  /*1e800*/  SEL R12, R41, R14, P0 ;  /* 0x0000000e290c7207 */ /* 0x000fe40000000000 */
[----:B------:R-:W-:-:S02]  /*1e810*/  SEL R14, R14, R41, P0 ;  /* 0x000000290e0e7207 */ /* 0x000fc40000000000 */
[----:B------:R-:W-:Y:S02]  /*1e820*/  SEL R13, R93, R24, P0 ;  /* 0x000000185d0d7207 */ /* 0x000fe40000000000 */
[----:B------:R-:W-:Y:S02]  /*1e830*/  SEL R15, R24, R93, P0 ;  /* 0x0000005d180f7207 */ /* 0x000fe40000000000 */
[----:B------:R-:W-:Y:S02]  /*1e840*/  SEL R20, R49, R22, P0 ;  /* 0x0000001631147207 */ /* 0x000fe40000000000 */
[----:B------:R-:W-:Y:S02]  /*1e850*/  SEL R22, R22, R49, P0 ;  /* 0x0000003116167207 */ /* 0x000fe40000000000 */
[----:B---3--:R-:W-:Y:S02]  /*1e860*/  SEL R21, R95, R28, P0 ;  /* 0x0000001c5f157207 */ /* 0x008fe40000000000 */
[----:B------:R-:W-:-:S02]  /*1e870*/  SEL R23, R28, R95, P0 ;  /* 0x0000005f1c177207 */ /* 0x000fc40000000000 */
[----:B------:R-:W-:Y:S02]  /*1e880*/  SEL R24, R57, R26, P0 ;  /* 0x0000001a39187207 */ /* 0x000fe40000000000 */
[----:B------:R-:W-:Y:S02]  /*1e890*/  SEL R26, R26, R57, P0 ;  /* 0x000000391a1a7207 */ /* 0x000fe40000000000 */
[----:B----4-:R-:W-:Y:S02]  /*1e8a0*/  SEL R25, R97, R32, P0 ;  /* 0x0000002061197207 */ /* 0x010fe40000000000 */
[----:B------:R-:W-:Y:S02]  /*1e8b0*/  SEL R27, R32, R97, P0 ;  /* 0x00000061201b7207 */ /* 0x000fe40000000000 */
[----:B------:R-:W-:Y:S01]  /*1e8c0*/  SEL R28, R65, R30, P0 ;  /* 0x0000001e411c7207 */ /* 0x000fe20000000000 */
[----:B------:R0:W-:Y:S01]  /*1e8d0*/  STSM.16.M88.4 [R84], R8 ;  /* 0x0000000854007844 */ /* 0x0001e20000000200 */
[----:B------:R-:W-:-:S02]  /*1e8e0*/  SEL R30, R30, R65, P0 ;  /* 0x000000411e1e7207 */ /* 0x000fc40000000000 */
[----:B------:R-:W-:Y:S02]  /*1e8f0*/  SEL R29, R99, R48, P0 ;  /* 0x00000030631d7207 */ /* 0x000fe40000000000 */
[----:B------:R-:W-:Y:S02]  /*1e900*/  SEL R31, R48, R99, P0 ;  /* 0x00000063301f7207 */ /* 0x000fe40000000000 */
[----:B------:R-:W-:Y:S01]  /*1e910*/  SEL R32, R71, R34, P0 ;  /* 0x0000002247207207 */ /* 0x000fe20000000000 */
[----:B------:R1:W-:Y:S01]  /*1e920*/  STSM.16.M88.4 [R82], R12 ;  /* 0x0000000c52007844 */ /* 0x0003e20000000200 */
[----:B------:R-:W-:Y:S02]  /*1e930*/  SEL R34, R34, R71, P0 ;  /* 0x0000004722227207 */ /* 0x000fe40000000000 */
[----:B------:R-:W-:Y:S02]  /*1e940*/  SEL R33, R103, R50, P0 ;  /* 0x0000003267217207 */ /* 0x000fe40000000000 */
[----:B------:R-:W-:Y:S01]  /*1e950*/  SEL R35, R50, R103, P0 ;  /* 0x0000006732237207 */ /* 0x000fe20000000000 */
[----:B------:R2:W-:Y:S01]  /*1e960*/  STSM.16.M88.4 [R80], R20 ;  /* 0x0000001450007844 */ /* 0x0005e20000000200 */
[----:B0-----:R-:W-:-:S02]  /*1e970*/  SEL R8, R75, R36, P0 ;  /* 0x000000244b087207 */ /* 0x001fc40000000000 */
[----:B------:R-:W-:Y:S02]  /*1e980*/  SEL R10, R36, R75, P0 ;  /* 0x0000004b240a7207 */ /* 0x000fe40000000000 */
[----:B------:R-:W-:Y:S02]  /*1e990*/  SEL R9, R105, R52, P0 ;  /* 0x0000003469097207 */ /* 0x000fe40000000000 */
[----:B------:R-:W-:Y:S01]  /*1e9a0*/  SEL R11, R52, R105, P0 ;  /* 0x00000069340b7207 */ /* 0x000fe20000000000 */
[----:B------:R-:W-:Y:S01]  /*1e9b0*/  STSM.16.M88.4 [R78], R24 ;  /* 0x000000184e007844 */ /* 0x000fe20000000200 */
[----:B-1----:R-:W-:Y:S01]  /*1e9c0*/  SEL R12, R79, R38, P0 ;  /* 0x000000264f0c7207 */ /* 0x002fe20000000000 */
[----:B------:R-:W-:Y:S01]  /*1e9d0*/  UISETP.NE.U32.AND UP0, UPT, UR4, URZ, UPT ;  /* 0x0000003f0400728c */ /* 0x000fe2000bf05070 */
[----:B------:R-:W-:Y:S02]  /*1e9e0*/  SEL R14, R38, R79, P0 ;  /* 0x0000004f260e7207 */ /* 0x000fe40000000000 */
[----:B------:R-:W-:-:S02]  /*1e9f0*/  SEL R13, R107, R54, P0 ;  /* 0x000000366b0d7207 */ /* 0x000fc40000000000 */
[----:B------:R-:W-:Y:S01]  /*1ea00*/  SEL R15, R54, R107, P0 ;  /* 0x0000006b360f7207 */ /* 0x000fe20000000000 */
[----:B------:R-:W-:Y:S01]  /*1ea10*/  STSM.16.M88.4 [R76], R28 ;  /* 0x0000001c4c007844 */ /* 0x000fe20000000200 */
[----:B--2---:R-:W-:Y:S01]  /*1ea20*/  SEL R20, R81, R40, P0 ;  /* 0x0000002851147207 */ /* 0x004fe20000000000 */
[----:B------:R-:W-:Y:S01]  /*1ea30*/  UISETP.NE.AND.EX UP0, UPT, UR5, URZ, UPT, UP0 ;  /* 0x0000003f0500728c */ /* 0x000fe2000bf05300 */
[----:B------:R-:W-:Y:S01]  /*1ea40*/  SEL R22, R40, R81, P0 ;  /* 0x0000005128167207 */ /* 0x000fe20000000000 */
[----:B------:R-:W-:Y:S01]  /*1ea50*/  STSM.16.M88.4 [R74], R32 ;  /* 0x000000204a007844 */ /* 0x000fe20000000200 */
[----:B------:R-:W-:Y:S01]  /*1ea60*/  SEL R21, R109, R56, P0 ;  /* 0x000000386d157207 */ /* 0x000fe20000000000 */
[----:B------:R-:W-:Y:S01]  /*1ea70*/  ULDC.64 UR4, c[0x0][0xbd8] ;  /* 0x0002f60000047ab9 */ /* 0x000fe20000000a00 */
[----:B------:R-:W-:Y:S01]  /*1ea80*/  SEL R23, R56, R109, P0 ;  /* 0x0000006d38177207 */ /* 0x000fe20000000000 */
[----:B------:R-:W-:Y:S01]  /*1ea90*/  STSM.16.M88.4 [R72], R8 ;  /* 0x0000000848007844 */ /* 0x000fe20000000200 */
[----:B------:R-:W-:-:S02]  /*1eaa0*/  SEL R40, R83, R42, P0 ;  /* 0x0000002a53287207 */ /* 0x000fc40000000000 */
[----:B------:R-:W-:Y:S01]  /*1eab0*/  SEL R42, R42, R83, P0 ;  /* 0x000000532a2a7207 */ /* 0x000fe20000000000 */
[----:B------:R0:W-:Y:S01]  /*1eac0*/  STSM.16.M88.4 [R70], R12 ;  /* 0x0000000c46007844 */ /* 0x0001e20000000200 */
[----:B------:R-:W-:Y:S02]  /*1ead0*/  SEL R41, R111, R58, P0 ;  /* 0x0000003a6f297207 */ /* 0x000fe40000000000 */
[----:B------:R-:W-:Y:S01]  /*1eae0*/  SEL R43, R58, R111, P0 ;  /* 0x0000006f3a2b7207 */ /* 0x000fe20000000000 */
[----:B------:R-:W-:Y:S01]  /*1eaf0*/  UIMAD.WIDE UR4, UR39, 0x4, UR4 ;  /* 0x00000004270478a5 */ /* 0x000fe2000f8e0204 */
[----:B------:R-:W-:Y:S02]  /*1eb00*/  SEL R45, R121, R62, P0 ;  /* 0x0000003e792d7207 */ /* 0x000fe40000000000 */
[----:B------:R-:W-:Y:S01]  /*1eb10*/  SEL R47, R62, R121, P0 ;  /* 0x000000793e2f7207 */ /* 0x000fe20000000000 */
[----:B------:R-:W-:Y:S01]  /*1eb20*/  STSM.16.M88.4 [R68], R20 ;  /* 0x0000001444007844 */ /* 0x000fe20000000200 */
[----:B0-----:R-:W-:-:S02]  /*1eb30*/  SEL R12, R87, R44, P0 ;  /* 0x0000002c570c7207 */ /* 0x001fc40000000000 */
[----:B------:R-:W-:Y:S02]  /*1eb40*/  SEL R14, R44, R87, P0 ;  /* 0x000000572c0e7207 */ /* 0x000fe40000000000 */
[----:B------:R-:W-:Y:S02]  /*1eb50*/  SEL R13, R115, R60, P0 ;  /* 0x0000003c730d7207 */ /* 0x000fe40000000000 */
[----:B------:R-:W-:Y:S02]  /*1eb60*/  SEL R15, R60, R115, P0 ;  /* 0x000000733c0f7207 */ /* 0x000fe40000000000 */
[----:B------:R-:W-:Y:S02]  /*1eb70*/  SEL R44, R89, R46, P0 ;  /* 0x0000002e592c7207 */ /* 0x000fe40000000000 */
[----:B------:R-:W-:Y:S01]  /*1eb80*/  SEL R46, R46, R89, P0 ;  /* 0x000000592e2e7207 */ /* 0x000fe20000000000 */
[----:B------:R-:W-:Y:S01]  /*1eb90*/  STSM.16.M88.4 [R66], R40 ;  /* 0x0000002842007844 */ /* 0x000fe20000000200 */
[----:B------:R-:W-:-:S03]  /*1eba0*/  IMAD.U32 R8, RZ, RZ, UR4 ;  /* 0x00000004ff087e24 */ /* 0x000fc6000f8e00ff */
[----:B------:R0:W-:Y:S01]  /*1ebb0*/  STSM.16.M88.4 [R64], R12 ;  /* 0x0000000c40007844 */ /* 0x0001e20000000200 */
[----:B------:R-:W-:Y:S01]  /*1ebc0*/  IMAD.U32 R9, RZ, RZ, UR5 ;  /* 0x00000005ff097e24 */ /* 0x000fe2000f8e00ff */
[----:B------:R-:W-:Y:S02]  /*1ebd0*/  ULDC.64 UR4, c[0x0][0xbe0] ;  /* 0x0002f80000047ab9 */ /* 0x000fe40000000a00 */
[----:B------:R1:W-:Y:S01]  /*1ebe0*/  STSM.16.M88.4 [R37], R44 ;  /* 0x0000002c25007844 */ /* 0x0003e20000000200 */
[----:B------:R-:W-:Y:S01]  /*1ebf0*/  UISETP.NE.U32.AND UP1, UPT, UR4, URZ, UPT ;  /* 0x0000003f0400728c */ /* 0x000fe2000bf25070 */
[----:B------:R-:W2:Y:S03]  /*1ec00*/  LDC R3, c[0x0][0xa88] ;  /* 0x0002a200ff037b82 */ /* 0x000ea60000000800 */
[----:B------:R-:W-:-:S05]  /*1ec10*/  UISETP.NE.AND.EX UP1, UPT, UR5, URZ, UPT, UP1 ;  /* 0x0000003f0500728c */ /* 0x000fca000bf25310 */
[----:B------:R-:W-:Y:S01]  /*1ec20*/  BAR.SYNC.DEFER_BLOCKING 0x1, 0x100 ;  /* 0x0044000000007b1d */ /* 0x000fe20000010000 */
[----:B------:R-:W-:Y:S02]  /*1ec30*/  PLOP3.LUT P1, PT, PT, PT, UP0, 0x80, 0x0 ;  /* 0x000000000000781c */ /* 0x000fe40003f2f008 */
[----:B------:R-:W-:-:S03]  /*1ec40*/  PLOP3.LUT P0, PT, PT, PT, UP1, 0x80, 0x0 ;  /* 0x000000000000781c */ /* 0x000fc60003f0f018 */
[----:B------:R-:W-:Y:S02]  /*1ec50*/  @UP1 ULDC.64 UR6, c[0x0][0xbe0] ;  /* 0x0002f80000061ab9 */ /* 0x000fe40000000a00 */
[----:B------:R-:W-:-:S06]  /*1ec60*/  @UP1 UIMAD.WIDE UR6, UR39, 0x4, UR6 ;  /* 0x00000004270618a5 */ /* 0x000fcc000f8e0206 */
[----:B------:R-:W-:Y:S02]  /*1ec70*/  IMAD.U32 R10, RZ, RZ, UR6 ;  /* 0x00000006ff0a7e24 */ /* 0x000fe4000f8e00ff */
[----:B------:R-:W-:Y:S01]  /*1ec80*/  IMAD.U32 R11, RZ, RZ, UR7 ;  /* 0x00000007ff0b7e24 */ /* 0x000fe2000f8e00ff */
[----:B------:R-:W3:Y:S04]  /*1ec90*/  @P1 LDG.E R0, desc[UR52][R8.64] ;  /* 0x0000003408001981 */ /* 0x000ee8000c1e1900 */
[----:B--2---:R1:W5:Y:S01]  /*1eca0*/  @P0 LDG.E R3, desc[UR52][R10.64] ;  /* 0x000000340a030981 */ /* 0x004362000c1e1900 */
[----:B------:R-:W-:Y:S01]  /*1ecb0*/  UMOV UR4, URZ ;  /* 0x0000003f00047c82 */ /* 0x000fe20008000000 */
[----:B0-----:R-:W-:Y:S01]  /*1ecc0*/  IMAD R13, R230, 0x40, R228 ;  /* 0x00000040e60d7824 */ /* 0x001fe200078e02e4 */
[----:B---3--:R-:W-:Y:S01]  /*1ecd0*/  @P1 R2UR UR4, R0 ;  /* 0x00000000000412ca */ /* 0x008fe200000e0000 */
[----:B-1----:R-:W-:-:S14]  /*1ece0*/  @P0 BRA `(.L_x_1486) ;  /* 0x0000000000100947 */ /* 0x002fdc0003800000 */
[----:B------:R-:W-:Y:S05]  /*1ecf0*/  @!P1 BRA `(.L_x_1486) ;  /* 0x00000000000c9947 */ /* 0x000fea0003800000 */
[----:B------:R-:W2:Y:S04]  /*1ed00*/  LDG.E R0, desc[UR52][R8.64] ;  /* 0x0000003408007981 */ /* 0x000ea8000c1e1900 */
[----:B-----5:R-:W2:Y:S02]  /*1ed10*/  LDG.E R3, desc[UR52][R8.64+0x4] ;  /* 0x0000043408037981 */ /* 0x020ea4000c1e1900 */
[----:B--2---:R-:W-:-:S07]  /*1ed20*/  IMAD.IADD R3, R3, 0x1, -R0 ;  /* 0x0000000103037824 */ /* 0x004fce00078e0a00 */
.L_x_1486:
[----:B------:R-:W2:Y:S01]  /*1ed30*/  LDL R14, [R1+0x2e8] ;  /* 0x0002e800010e7983 */ /* 0x000ea20000100800 */
[----:B------:R-:W-:Y:S01]  /*1ed40*/  USHF.R.S32.HI UR9, URZ, 0x1f, UR42 ;  /* 0x0000001f3f097899 */ /* 0x000fe2000801142a */
[----:B------:R-:W-:Y:S01]  /*1ed50*/  IMAD.WIDE R6, R13, 0x2, R6 ;  /* 0x000000020d067825 */ /* 0x000fe200078e0206 */
[----:B------:R-:W-:Y:S01]  /*1ed60*/  ULDC.64 UR10, c[0x0][0xb70] ;  /* 0x0002dc00000a7ab9 */ /* 0x000fe20000000a00 */
[----:B------:R-:W-:Y:S02]  /*1ed70*/  USHF.R.S32.HI UR5, URZ, 0x1f, UR4 ;  /* 0x0000001f3f057899 */ /* 0x000fe40008011404 */
[----:B------:R-:W-:Y:S01]  /*1ed80*/  UIMAD UR8, UR9, UR10, URZ ;  /* 0x0000000a090872a4 */ /* 0x000fe2000f8e023f */
[----:B------:R-:W-:Y:S01]  /*1ed90*/  IADD3 R9, P5, R6, 0x2000, RZ ;  /* 0x0000200006097810 */ /* 0x000fe20007fbe0ff */
[----:B------:R-:W-:Y:S01]  /*1eda0*/  USHF.R.S32.HI UR12, URZ, 0x1f, UR39 ;  /* 0x0000001f3f0c7899 */ /* 0x000fe20008011427 */
[----:B------:R-:W-:Y:S01]  /*1edb0*/  IMAD R10, R236, 0x80, R229 ;  /* 0x00000080ec0a7824 */ /* 0x000fe200078e02e5 */
[----:B------:R-:W-:Y:S01]  /*1edc0*/  UIMAD.WIDE.U32 UR6, UR42, UR10, UR4 ;  /* 0x0000000a2a0672a5 */ /* 0x000fe2000f8e0004 */
[----:B------:R-:W-:Y:S01]  /*1edd0*/  LOP3.LUT R8, R9, 0x380, RZ, 0xc0, !PT ;  /* 0x0000038009087812 */ /* 0x000fe200078ec0ff */
[----:B------:R-:W-:Y:S01]  /*1ede0*/  UIMAD UR8, UR42, UR11, UR8 ;  /* 0x0000000b2a0872a4 */ /* 0x000fe2000f8e0208 */
[----:B------:R-:W-:Y:S01]  /*1edf0*/  IADD3 R21, P2, R6, 0x1000, RZ ;  /* 0x0000100006157810 */ /* 0x000fe20007f5e0ff */
[----:B------:R-:W-:Y:S01]  /*1ee00*/  USEL UR12, UR12, URZ, !UP0 ;  /* 0x0000003f0c0c7287 */ /* 0x000fe2000c000000 */
[----:B------:R-:W-:Y:S01]  /*1ee10*/  SHF.R.U64 R8, R8, 0x3, RZ ;  /* 0x0000000308087819 */ /* 0x000fe200000012ff */
[----:B------:R-:W-:Y:S01]  /*1ee20*/  ULDC.64 UR10, c[0x0][0xb78] ;  /* 0x0002de00000a7ab9 */ /* 0x000fe20000000a00 */
[----:B------:R-:W-:Y:S01]  /*1ee30*/  UIADD3 UR7, UR7, UR8, URZ ;  /* 0x0000000807077290 */ /* 0x000fe2000fffe03f */
[----:B------:R-:W-:Y:S01]  /*1ee40*/  SHF.R.S32.HI R0, RZ, 0x1f, R10 ;  /* 0x0000001fff007819 */ /* 0x000fe2000001140a */
[----:B------:R-:W-:Y:S01]  /*1ee50*/  USEL UR13, UR39, URZ, !UP0 ;  /* 0x0000003f270d7287 */ /* 0x000fe2000c000000 */
[----:B------:R-:W-:Y:S01]  /*1ee60*/  LOP3.LUT R8, R8, R9, RZ, 0x3c, !PT ;  /* 0x0000000908087212 */ /* 0x000fe200078e3cff */
[----:B------:R-:W-:Y:S01]  /*1ee70*/  UIMAD UR8, UR12, UR10, URZ ;  /* 0x0000000a0c0872a4 */ /* 0x000fe2000f8e023f */
[----:B------:R-:W-:Y:S01]  /*1ee80*/  LOP3.LUT R20, R21, 0x380, RZ, 0xc0, !PT ;  /* 0x0000038015147812 */ /* 0x000fe200078ec0ff */
[----:B------:R-:W-:Y:S01]  /*1ee90*/  UIMAD.WIDE.U32 UR6, UR13, UR10, UR6 ;  /* 0x0000000a0d0672a5 */ /* 0x000fe2000f8e0006 */
[----:B------:R-:W-:Y:S01]  /*1eea0*/  IADD3 R37, P0, R6, 0x5000, RZ ;  /* 0x0000500006257810 */ /* 0x000fe20007f1e0ff */
[----:B------:R-:W-:Y:S01]  /*1eeb0*/  UIMAD UR8, UR13, UR11, UR8 ;  /* 0x0000000b0d0872a4 */ /* 0x000fe2000f8e0208 */
[----:B------:R-:W-:-:S02]  /*1eec0*/  SHF.R.U64 R20, R20, 0x3, RZ ;  /* 0x0000000314147819 */ /* 0x000fc400000012ff */
[----:B------:R-:W-:Y:S02]  /*1eed0*/  IADD3 R13, P4, R6, 0x3000, RZ ;  /* 0x00003000060d7810 */ /* 0x000fe40007f9e0ff */
[----:B------:R-:W-:Y:S01]  /*1eee0*/  IADD3 R9, P1, R10, UR6, RZ ;  /* 0x000000060a097c10 */ /* 0x000fe2000ff3e0ff */
[----:B------:R-:W-:Y:S01]  /*1eef0*/  IMAD.U32 R11, RZ, RZ, UR8 ;  /* 0x00000008ff0b7e24 */ /* 0x000fe2000f8e00ff */
[----:B------:R-:W-:Y:S01]  /*1ef00*/  LOP3.LUT R20, R20, R21, RZ, 0x3c, !PT ;  /* 0x0000001514147212 */ /* 0x000fe200078e3cff */
[----:B------:R-:W-:Y:S01]  /*1ef10*/  IMAD.X R21, RZ, RZ, R7, P2 ;  /* 0x000000ffff157224 */ /* 0x000fe200010e0607 */
[----:B------:R-:W-:Y:S02]  /*1ef20*/  IADD3 R49, P3, R6, 0x4000, RZ ;  /* 0x0000400006317810 */ /* 0x000fe40007f7e0ff */
[----:B------:R-:W-:Y:S01]  /*1ef30*/  IADD3.X R0, R0, UR7, R11, P1, !PT ;  /* 0x0000000700007c10 */ /* 0x000fe20008ffe40b */
[----:B------:R-:W-:Y:S01]  /*1ef40*/  ULDC.64 UR6, c[0x0][0xb40] ;  /* 0x0002d00000067ab9 */ /* 0x000fe20000000a00 */
[----:B------:R-:W-:-:S02]  /*1ef50*/  IADD3 R25, P2, R6, 0x7000, RZ ;  /* 0x0000700006197810 */ /* 0x000fc40007f5e0ff */
[----:B------:R-:W-:Y:S02]  /*1ef60*/  LEA R42, P1, R9, UR6, 0x2 ;  /* 0x00000006092a7c11 */ /* 0x000fe4000f8210ff */
[----:B------:R-:W-:Y:S02]  /*1ef70*/  LOP3.LUT R36, R37, 0x380, RZ, 0xc0, !PT ;  /* 0x0000038025247812 */ /* 0x000fe400078ec0ff */
[----:B------:R-:W-:Y:S01]  /*1ef80*/  LEA.HI.X R43, R9, UR7, R0, 0x2, P1 ;  /* 0x00000007092b7c11 */ /* 0x000fe200088f1400 */
[----:B------:R-:W-:Y:S01]  /*1ef90*/  IMAD.X R9, RZ, RZ, R7, P5 ;  /* 0x000000ffff097224 */ /* 0x000fe200028e0607 */
[----:B------:R-:W-:Y:S01]  /*1efa0*/  IADD3 R33, P1, R6, 0x6000, RZ ;  /* 0x0000600006217810 */ /* 0x000fe20007f3e0ff */
[----:B------:R-:W-:Y:S01]  /*1efb0*/  VIADD R0, R10, 0x8 ;  /* 0x000000080a007836 */ /* 0x000fe20000000000 */
[----:B------:R-:W-:Y:S01]  /*1efc0*/  LOP3.LUT R12, R13, 0x380, RZ, 0xc0, !PT ;  /* 0x000003800d0c7812 */ /* 0x000fe200078ec0ff */
[----:B------:R-:W-:Y:S01]  /*1efd0*/  ULDC.64 UR6, c[0x0][0xaa0] ;  /* 0x0002a80000067ab9 */ /* 0x000fe20000000a00 */
[----:B------:R-:W-:-:S02]  /*1efe0*/  LOP3.LUT R48, R49, 0x380, RZ, 0xc0, !PT ;  /* 0x0000038031307812 */ /* 0x000fc400078ec0ff */
[----:B------:R-:W-:Y:S02]  /*1eff0*/  LOP3.LUT R24, R25, 0x380, RZ, 0xc0, !PT ;  /* 0x0000038019187812 */ /* 0x000fe400078ec0ff */
[----:B------:R-:W-:Y:S02]  /*1f000*/  SHF.R.U64 R36, R36, 0x3, RZ ;  /* 0x0000000324247819 */ /* 0x000fe400000012ff */
[----:B------:R-:W-:Y:S02]  /*1f010*/  LOP3.LUT R32, R33, 0x380, RZ, 0xc0, !PT ;  /* 0x0000038021207812 */ /* 0x000fe400078ec0ff */
[----:B------:R-:W-:Y:S02]  /*1f020*/  SHF.R.U64 R12, R12, 0x3, RZ ;  /* 0x000000030c0c7819 */ /* 0x000fe400000012ff */
[----:B------:R-:W-:Y:S02]  /*1f030*/  SHF.R.U64 R48, R48, 0x3, RZ ;  /* 0x0000000330307819 */ /* 0x000fe400000012ff */
[----:B------:R-:W-:-:S02]  /*1f040*/  SHF.R.U64 R24, R24, 0x3, RZ ;  /* 0x0000000318187819 */ /* 0x000fc400000012ff */
[----:B------:R-:W-:Y:S01]  /*1f050*/  LOP3.LUT R36, R36, R37, RZ, 0x3c, !PT ;  /* 0x0000002524247212 */ /* 0x000fe200078e3cff */
[--C-:B------:R-:W-:Y:S01]  /*1f060*/  IMAD.X R37, RZ, RZ, R7.reuse, P0 ;  /* 0x000000ffff257224 */ /* 0x100fe200000e0607 */
[----:B------:R-:W-:Y:S02]  /*1f070*/  SHF.R.U64 R32, R32, 0x3, RZ ;  /* 0x0000000320207819 */ /* 0x000fe400000012ff */
[----:B------:R-:W-:Y:S01]  /*1f080*/  LOP3.LUT R12, R12, R13, RZ, 0x3c, !PT ;  /* 0x0000000d0c0c7212 */ /* 0x000fe200078e3cff */
[--C-:B------:R-:W-:Y:S01]  /*1f090*/  IMAD.X R13, RZ, RZ, R7.reuse, P4 ;  /* 0x000000ffff0d7224 */ /* 0x100fe200020e0607 */
[----:B------:R-:W-:Y:S01]  /*1f0a0*/  LOP3.LUT R48, R48, R49, RZ, 0x3c, !PT ;  /* 0x0000003130307212 */ /* 0x000fe200078e3cff */
[----:B------:R-:W-:Y:S01]  /*1f0b0*/  IMAD.X R49, RZ, RZ, R7, P3 ;  /* 0x000000ffff317224 */ /* 0x000fe200018e0607 */
[C---:B------:R-:W-:Y:S02]  /*1f0c0*/  IADD3 R53, P5, R6.reuse, 0x8000, RZ ;  /* 0x0000800006357810 */ /* 0x040fe40007fbe0ff */
[----:B------:R-:W-:-:S02]  /*1f0d0*/  IADD3 R45, P4, R6, 0x9000, RZ ;  /* 0x00009000062d7810 */ /* 0x000fc40007f9e0ff */
[----:B------:R-:W-:Y:S01]  /*1f0e0*/  LOP3.LUT R24, R24, R25, RZ, 0x3c, !PT ;  /* 0x0000001918187212 */ /* 0x000fe200078e3cff */
[--C-:B------:R-:W-:Y:S01]  /*1f0f0*/  IMAD.X R25, RZ, RZ, R7.reuse, P2 ;  /* 0x000000ffff197224 */ /* 0x100fe200010e0607 */
[----:B------:R-:W-:Y:S02]  /*1f100*/  IADD3 R41, P3, R6, 0xa000, RZ ;  /* 0x0000a00006297810 */ /* 0x000fe40007f7e0ff */
[----:B------:R-:W-:Y:S01]  /*1f110*/  LOP3.LUT R32, R32, R33, RZ, 0x3c, !PT ;  /* 0x0000002120207212 */ /* 0x000fe200078e3cff */
[----:B------:R-:W-:Y:S01]  /*1f120*/  IMAD.X R33, RZ, RZ, R7, P1 ;  /* 0x000000ffff217224 */ /* 0x000fe200008e0607 */
[----:B------:R-:W-:Y:S02]  /*1f130*/  IADD3 R11, P2, R6, 0xb000, RZ ;  /* 0x0000b000060b7810 */ /* 0x000fe40007f5e0ff */
[----:B------:R-:W-:Y:S02]  /*1f140*/  LOP3.LUT R52, R53, 0x380, RZ, 0xc0, !PT ;  /* 0x0000038035347812 */ /* 0x000fe400078ec0ff */
[----:B------:R-:W-:-:S02]  /*1f150*/  LOP3.LUT R44, R45, 0x380, RZ, 0xc0, !PT ;  /* 0x000003802d2c7812 */ /* 0x000fc400078ec0ff */
[----:B------:R-:W-:Y:S01]  /*1f160*/  LOP3.LUT R15, R6, 0x380, RZ, 0xc0, !PT ;  /* 0x00000380060f7812 */ /* 0x000fe200078ec0ff */
[----:B------:R-:W-:Y:S01]  /*1f170*/  UIMAD UR5, UR5, UR6, URZ ;  /* 0x00000006050572a4 */ /* 0x000fe2000f8e023f */
[----:B------:R-:W-:Y:S01]  /*1f180*/  LOP3.LUT R40, R41, 0x380, RZ, 0xc0, !PT ;  /* 0x0000038029287812 */ /* 0x000fe200078ec0ff */
[----:B------:R-:W-:Y:S01]  /*1f190*/  IMAD.X R57, RZ, RZ, R7, P2 ;  /* 0x000000ffff397224 */ /* 0x000fe200010e0607 */
        /* <DEDUP_REMOVED lines=9> */
[----:B------:R-:W-:Y:S01]  /*1f230*/  IMAD.X R41, RZ, RZ, R7, P3 ;  /* 0x000000ffff297224 */ /* 0x000fe200018e0607 */
[----:B------:R-:W-:Y:S01]  /*1f240*/  LOP3.LUT R6, R15, R6, RZ, 0x3c, !PT ;  /* 0x000000060f067212 */ /* 0x000fe200078e3cff */
[----:B------:R-:W-:Y:S01]  /*1f250*/  IMAD.U32 R19, RZ, RZ, UR6 ;  /* 0x00000006ff137e24 */ /* 0x000fe2000f8e00ff */
[--C-:B------:R-:W-:Y:S01]  /*1f260*/  SHF.R.S32.HI R59, RZ, 0x1f, R228.reuse ;  /* 0x0000001fff3b7819 */ /* 0x100fe200000114e4 */
[----:B------:R-:W-:Y:S01]  /*1f270*/  IMAD.MOV.U32 R58, RZ, RZ, R228 ;  /* 0x000000ffff3a7224 */ /* 0x000fe200078e00e4 */
[----:B------:R-:W-:-:S03]  /*1f280*/  UIMAD UR5, UR4, UR7, UR5 ;  /* 0x00000007040572a4 */ /* 0x000fc6000f8e0205 */
[----:B------:R-:W-:Y:S01]  /*1f290*/  IMAD.WIDE.U32 R58, R19, UR4, R58 ;  /* 0x00000004133a7c25 */ /* 0x000fe2000f8e003a */
[----:B------:R-:W-:Y:S02]  /*1f2a0*/  ULDC.64 UR6, c[0x0][0xae0] ;  /* 0x0002b80000067ab9 */ /* 0x000fe40000000a00 */
[----:B------:R-:W-:Y:S01]  /*1f2b0*/  UIMAD UR4, UR9, UR6, URZ ;  /* 0x00000006090472a4 */ /* 0x000fe2000f8e023f */
[----:B------:R-:W-:-:S03]  /*1f2c0*/  VIADD R59, R59, UR5 ;  /* 0x000000053b3b7c36 */ /* 0x000fc60008000000 */
[----:B------:R-:W-:Y:S01]  /*1f2d0*/  UIMAD UR4, UR42, UR7, UR4 ;  /* 0x000000072a0472a4 */ /* 0x000fe2000f8e0204 */
[----:B-----5:R-:W-:Y:S02]  /*1f2e0*/  IMAD R60, R236, -0x80, R3 ;  /* 0xffffff80ec3c7824 */ /* 0x020fe400078e0203 */
[----:B------:R-:W-:-:S03]  /*1f2f0*/  VIADD R19, R230, 0x60 ;  /* 0x00000060e6137836 */ /* 0x000fc60000000000 */
[-C--:B------:R-:W-:Y:S02]  /*1f300*/  ISETP.GE.AND P3, PT, R230, R60.reuse, PT ;  /* 0x0000003ce600720c */ /* 0x080fe40003f66270 */
[----:B------:R-:W-:Y:S02]  /*1f310*/  ISETP.GE.AND P2, PT, R19, R60, PT ;  /* 0x0000003c1300720c */ /* 0x000fe40003f46270 */
[----:B------:R-:W-:Y:S01]  /*1f320*/  SHF.R.S32.HI R231, RZ, 0x1f, R230 ;  /* 0x0000001fffe77819 */ /* 0x000fe200000114e6 */
[----:B------:R-:W-:Y:S01]  /*1f330*/  BSSY B1, `(.L_x_1487) ;  /* 0x0000040000017945 */ /* 0x000fe20003800000 */
[----:B--2---:R-:W-:-:S04]  /*1f340*/  LOP3.LUT P0, RZ, R14, 0x3, RZ, 0xc0, !PT ;  /* 0x000000030eff7812 */ /* 0x004fc8000780c0ff */
[-C--:B------:R-:W-:Y:S02]  /*1f350*/  ISETP.GE.OR P1, PT, R10, R3.reuse, P0 ;  /* 0x000000030a00720c */ /* 0x080fe40000726670 */
[----:B------:R-:W-:Y:S02]  /*1f360*/  ISETP.GE.OR P0, PT, R0, R3, P0 ;  /* 0x000000030000720c */ /* 0x000fe40000706670 */
[----:B------:R-:W-:-:S04]  /*1f370*/  LOP3.LUT R0, R11, 0x380, RZ, 0xc0, !PT ;  /* 0x000003800b007812 */ /* 0x000fc800078ec0ff */
[----:B------:R-:W-:-:S04]  /*1f380*/  SHF.R.U64 R0, R0, 0x3, RZ ;  /* 0x0000000300007819 */ /* 0x000fc800000012ff */
[----:B------:R-:W-:Y:S01]  /*1f390*/  LOP3.LUT R56, R0, R11, RZ, 0x3c, !PT ;  /* 0x0000000b00387212 */ /* 0x000fe200078e3cff */
[----:B------:R-:W-:Y:S04]  /*1f3a0*/  @!P1 STG.E desc[UR52][R42.64], R5 ;  /* 0x000000052a009986 */ /* 0x000fe8000c101934 */
        /* <DEDUP_REMOVED lines=13> */
[----:B------:R-:W-:-:S02]  /*1f480*/  VIADD R0, R230, 0x20 ;  /* 0x00000020e6007836 */ /* 0x000fc40000000000 */
[----:B------:R-:W-:Y:S01]  /*1f490*/  VIADD R3, R230, 0x40 ;  /* 0x00000040e6037836 */ /* 0x000fe20000000000 */
[----:B------:R-:W-:Y:S01]  /*1f4a0*/  @!PT LDS RZ, [RZ] ;  /* 0x00000000fffff984 */ /* 0x000fe20000000800 */
[----:B------:R-:W-:Y:S01]  /*1f4b0*/  @!PT LDS RZ, [RZ] ;  /* 0x00000000fffff984 */ /* 0x000fe20000000800 */
[----:B------:R-:W-:Y:S01]  /*1f4c0*/  @!PT LDS RZ, [RZ] ;  /* 0x00000000fffff984 */ /* 0x000fe20000000800 */
[----:B------:R-:W-:Y:S01]  /*1f4d0*/  @!PT LDS RZ, [RZ] ;  /* 0x00000000fffff984 */ /* 0x000fe20000000800 */
[----:B------:R1:W-:Y:S06]  /*1f4e0*/  MEMBAR.ALL.CTA ;  /* 0x0000000000007992 */ /* 0x0003ec0000008000 */
[----:B-1----:R-:W1:Y:S01]  /*1f4f0*/  FENCE.VIEW.ASYNC.S ;  /* 0x00000000000073c6 */ /* 0x002e620000000000 */
[-C--:B------:R-:W-:Y:S02]  /*1f500*/  ISETP.GE.AND P0, PT, R0, R60.reuse, PT ;  /* 0x0000003c0000720c */ /* 0x080fe40003f06270 */
[----:B------:R-:W-:Y:S01]  /*1f510*/  ISETP.GE.AND P1, PT, R3, R60, PT ;  /* 0x0000003c0300720c */ /* 0x000fe20003f26270 */
[----:B0-----:R-:W-:Y:S01]  /*1f520*/  IMAD.U32 R57, RZ, RZ, UR6 ;  /* 0x00000006ff397e24 */ /* 0x001fe2000f8e00ff */
[----:B------:R-:W-:-:S02]  /*1f530*/  ULDC.64 UR6, c[0x0][0xae8] ;  /* 0x0002ba0000067ab9 */ /* 0x000fc40000000a00 */
[----:B------:R-:W-:Y:S01]  /*1f540*/  UIMAD UR5, UR12, UR6, URZ ;  /* 0x000000060c0572a4 */ /* 0x000fe2000f8e023f */
[----:B------:R-:W-:-:S03]  /*1f550*/  IMAD.WIDE.U32 R56, R57, UR42, R58 ;  /* 0x0000002a39387c25 */ /* 0x000fc6000f8e003a */
[----:B------:R-:W-:Y:S01]  /*1f560*/  UIMAD UR5, UR13, UR7, UR5 ;  /* 0x000000070d0572a4 */ /* 0x000fe2000f8e0205 */
[----:B------:R-:W-:Y:S01]  /*1f570*/  VIADD R57, R57, UR4 ;  /* 0x0000000439397c36 */ /* 0x000fe20008000000 */
[----:B------:R-:W-:Y:S01]  /*1f580*/  UIADD3 UR4, UR38, 0x33420, URZ ;  /* 0x0003342026047890 */ /* 0x000fe2000fffe03f */
[----:B------:R-:W-:Y:S02]  /*1f590*/  IMAD.U32 R61, RZ, RZ, UR6 ;  /* 0x00000006ff3d7e24 */ /* 0x000fe4000f8e00ff */
[----:B------:R-:W-:Y:S01]  /*1f5a0*/  IMAD.WIDE R58, R236, 0x80, R230 ;  /* 0x00000080ec3a7825 */ /* 0x000fe200078e02e6 */
[----:B------:R-:W-:-:S03]  /*1f5b0*/  UPRMT UR4, URZ, 0x654, UR4 ;  /* 0x000006543f047896 */ /* 0x000fc60008000004 */
[----:B------:R-:W-:-:S04]  /*1f5c0*/  IMAD.WIDE.U32 R60, R61, UR13, R56 ;  /* 0x0000000d3d3c7c25 */ /* 0x000fc8000f8e0038 */
[----:B------:R-:W-:Y:S02]  /*1f5d0*/  VIADD R19, R61, UR5 ;  /* 0x000000053d137c36 */ /* 0x000fe40008000000 */
[----:B-1----:R-:W-:Y:S01]  /*1f5e0*/  SYNCS.ARRIVE.TRANS64.RED.A1T0 RZ, [UR4], RZ ;  /* 0x000000ffffff79a7 */ /* 0x002fe20008100404 */
[----:B------:R-:W-:Y:S05]  /*1f5f0*/  @P3 BRA `(.L_x_1488) ;  /* 0x00000000004c3947 */ /* 0x000fea0003800000 */
[----:B------:R-:W-:Y:S01]  /*1f600*/  ULDC.64 UR4, c[0x0][0xad8] ;  /* 0x0002b60000047ab9 */ /* 0x000fe20000000a00 */
[----:B------:R-:W-:Y:S01]  /*1f610*/  IMAD.MOV.U32 R56, RZ, RZ, R60 ;  /* 0x000000ffff387224 */ /* 0x000fe200078e003c */
[----:B------:R-:W-:Y:S01]  /*1f620*/  ULDC.64 UR6, c[0x0][0xa80] ;  /* 0x0002a00000067ab9 */ /* 0x000fe20000000a00 */
[----:B------:R-:W-:Y:S02]  /*1f630*/  IMAD R3, R59, UR4, RZ ;  /* 0x000000043b037c24 */ /* 0x000fe4000f8e02ff */
[----:B------:R-:W-:Y:S02]  /*1f640*/  IMAD.MOV.U32 R57, RZ, RZ, R19 ;  /* 0x000000ffff397224 */ /* 0x000fe400078e0013 */
[C---:B------:R-:W-:Y:S02]  /*1f650*/  IMAD R3, R58.reuse, UR5, R3 ;  /* 0x000000053a037c24 */ /* 0x040fe4000f8e0203 */
[----:B------:R-:W-:Y:S01]  /*1f660*/  IMAD.WIDE.U32 R56, R58, UR4, R56 ;  /* 0x000000043a387c25 */ /* 0x000fe2000f8e0038 */
[----:B------:R-:W-:-:S02]  /*1f670*/  ULDC UR4, c[0x0][0xa8c] ;  /* 0x0002a30000047ab9 */ /* 0x000fc40000000800 */
[----:B------:R-:W-:Y:S01]  /*1f680*/  ISETP.GE.AND P4, PT, R228, UR4, PT ;  /* 0x00000004e4007c0c */ /* 0x000fe2000bf86270 */
[----:B------:R-:W-:Y:S01]  /*1f690*/  IMAD.IADD R3, R57, 0x1, R3 ;  /* 0x0000000139037824 */ /* 0x000fe200078e0203 */
[----:B------:R-:W-:Y:S01]  /*1f6a0*/  LEA R62, P5, R56, UR6, 0x1 ;  /* 0x00000006383e7c11 */ /* 0x000fe2000f8a08ff */
[C---:B------:R-:W-:Y:S02]  /*1f6b0*/  VIADD R0, R228.reuse, 0x40 ;  /* 0x00000040e4007836 */ /* 0x040fe40000000000 */
[----:B------:R-:W-:Y:S01]  /*1f6c0*/  VIADD R57, R228, 0x80 ;  /* 0x00000080e4397836 */ /* 0x000fe20000000000 */
[----:B------:R-:W-:Y:S02]  /*1f6d0*/  LEA.HI.X R63, R56, UR7, R3, 0x1, P5 ;  /* 0x00000007383f7c11 */ /* 0x000fe4000a8f0c03 */
[----:B------:R-:W-:Y:S02]  /*1f6e0*/  ISETP.GE.AND P3, PT, R0, UR4, PT ;  /* 0x0000000400007c0c */ /* 0x000fe4000bf66270 */
[----:B------:R-:W-:-:S03]  /*1f6f0*/  ISETP.GE.AND P5, PT, R57, UR4, PT ;  /* 0x0000000439007c0c */ /* 0x000fc6000bfa6270 */
[----:B-----5:R0:W-:Y:S08]  /*1f700*/  @!P4 STG.E.128 desc[UR52][R62.64], R28 ;  /* 0x0000001c3e00c986 */ /* 0x0201f0000c101d34 */
[----:B------:R0:W-:Y:S04]  /*1f710*/  @!P3 STG.E.128 desc[UR52][R62.64+0x80], R48 ;  /* 0x000080303e00b986 */ /* 0x0001e8000c101d34 */
[----:B------:R0:W-:Y:S02]  /*1f720*/  @!P5 STG.E.128 desc[UR52][R62.64+0x100], R52 ;  /* 0x000100343e00d986 */ /* 0x0001e4000c101d34 */
.L_x_1488:
[----:B------:R-:W-:Y:S05]  /*1f730*/  BSYNC B1 ;  /* 0x0000000000017941 */ /* 0x000fea0003800000 */
.L_x_1487:
[----:B------:R-:W-:Y:S04]  /*1f740*/  BSSY B1, `(.L_x_1489) ;  /* 0x0000017000017945 */ /* 0x000fe80003800000 */
[----:B------:R-:W-:Y:S05]  /*1f750*/  @P0 BRA `(.L_x_1490) ;  /* 0x0000000000540947 */ /* 0x000fea0003800000 */
[----:B------:R-:W-:Y:S01]  /*1f760*/  IADD3 R3, P0, R58, 0x20, RZ ;  /* 0x000000203a037810 */ /* 0x000fe20007f1e0ff */
[C---:B0----5:R-:W-:Y:S01]  /*1f770*/  VIADD R28, R228.reuse, 0x40 ;  /* 0x00000040e41c7836 */ /* 0x061fe20000000000 */
        /* <DEDUP_REMOVED lines=19> */
.L_x_1490:
[----:B------:R-:W-:Y:S05]  /*1f8b0*/  BSYNC B1 ;  /* 0x0000000000017941 */ /* 0x000fea0003800000 */
.L_x_1489:
[----:B------:R-:W-:Y:S04]  /*1f8c0*/  BSSY B1, `(.L_x_1491) ;  /* 0x0000017000017945 */ /* 0x000fe80003800000 */
[----:B------:R-:W-:Y:S05]  /*1f8d0*/  @P1 BRA `(.L_x_1492) ;  /* 0x0000000000541947 */ /* 0x000fea0003800000 */
[----:B------:R-:W-:Y:S01]  /*1f8e0*/  IADD3 R3, P0, R58, 0x40, RZ ;  /* 0x000000403a037810 */ /* 0x000fe20007f1e0ff */
[C---:B-1---5:R-:W-:Y:S01]  /*1f8f0*/  VIADD R20, R228.reuse, 0x40 ;  /* 0x00000040e4147836 */ /* 0x062fe20000000000 */
        /* <DEDUP_REMOVED lines=19> */
.L_x_1492:
[----:B------:R-:W-:Y:S05]  /*1fa30*/  BSYNC B1 ;  /* 0x0000000000017941 */ /* 0x000fea0003800000 */
.L_x_1491:
[----:B------:R-:W-:Y:S05]  /*1fa40*/  @P2 BRA `(.L_x_1493) ;  /* 0x0000000c00302947 */ /* 0x000fea0003800000 */
[----:B------:R-:W-:Y:S01]  /*1fa50*/  IADD3 R3, P0, R58, 0x60, RZ ;  /* 0x000000603a037810 */ /* 0x000fe20007f1e0ff */
[----:B------:R-:W-:Y:S01]  /*1fa60*/  ULDC.64 UR4, c[0x0][0xad8] ;  /* 0x0002b60000047ab9 */ /* 0x000fe20000000a00 */
[----:B--2--5:R-:W-:Y:S01]  /*1fa70*/  IMAD.MOV.U32 R8, RZ, RZ, R60 ;  /* 0x000000ffff087224 */ /* 0x024fe200078e003c */
[----:B------:R-:W-:Y:S01]  /*1fa80*/  ULDC.64 UR6, c[0x0][0xa80] ;  /* 0x0002a00000067ab9 */ /* 0x000fe20000000a00 */
[----:B------:R-:W-:Y:S02]  /*1fa90*/  IMAD.MOV.U32 R9, RZ, RZ, R19 ;  /* 0x000000ffff097224 */ /* 0x000fe400078e0013 */
[----:B------:R-:W-:Y:S02]  /*1faa0*/  IMAD.X R58, RZ, RZ, R59, P0 ;  /* 0x000000ffff3a7224 */ /* 0x000fe400000e063b */
[----:B------:R-:W-:Y:S02]  /*1fab0*/  VIADD R0, R228, 0x40 ;  /* 0x00000040e4007836 */ /* 0x000fe40000000000 */
[----:B------:R-:W-:-:S02]  /*1fac0*/  IMAD R58, R58, UR4, RZ ;  /* 0x000000043a3a7c24 */ /* 0x000fc4000f8e02ff */
[C---:B------:R-:W-:Y:S01]  /*1fad0*/  IMAD.WIDE.U32 R8, R3.reuse, UR4, R8 ;  /* 0x0000000403087c25 */ /* 0x040fe2000f8e0008 */
[----:B------:R-:W-:Y:S02]  /*1fae0*/  ULDC UR4, c[0x0][0xa8c] ;  /* 0x0002a30000047ab9 */ /* 0x000fe40000000800 */
        /* <DEDUP_REMOVED lines=13> */
.L_x_1485:
        /* <DEDUP_REMOVED lines=27> */
.L_x_1494:
[----:B------:R-:W-:Y:S01]  /*1fd70*/  USHF.R.S32.HI UR4, URZ, 0x1f, UR39 ;  /* 0x0000001f3f047899 */ /* 0x000fe20008011427 */
[----:B------:R-:W-:Y:S01]  /*1fd80*/  BSSY B1, `(.L_x_1495) ;  /* 0x000001e000017945 */ /* 0x000fe20003800000 */
[----:B------:R-:W-:Y:S01]  /*1fd90*/  USEL UR8, UR39, URZ, !UP0 ;  /* 0x0000003f27087287 */ /* 0x000fe2000c000000 */
[----:B------:R-:W-:Y:S01]  /*1fda0*/  SHF.R.S32.HI R11, RZ, 0x1f, R228 ;  /* 0x0000001fff0b7819 */ /* 0x000fe200000114e4 */
[----:B------:R-:W-:Y:S01]  /*1fdb0*/  USEL UR7, UR4, URZ, !UP0 ;  /* 0x0000003f04077287 */ /* 0x000fe2000c000000 */
[----:B-----5:R-:W-:Y:S01]  /*1fdc0*/  SHF.R.S32.HI R8, RZ, 0x1f, R9 ;  /* 0x0000001fff087819 */ /* 0x020fe20000011409 */
[----:B------:R-:W-:Y:S10]  /*1fdd0*/  @P0 BRA `(.L_x_1496) ;  /* 0x0000000000600947 */ /* 0x000ff40003800000 */
[----:B------:R-:W0:Y:S02]  /*1fde0*/  S2R R0, SR_TID.X ;  /* 0x0000000000007919 */ /* 0x000e240000002100 */
[----:B0-----:R-:W-:-:S04]  /*1fdf0*/  IMAD R0, R236, 0x80, R0 ;  /* 0x00000080ec007824 */ /* 0x001fc800078e0200 */
[----:B------:R-:W-:-:S05]  /*1fe00*/  VIADD R0, R0, 0xffffff80 ;  /* 0xffffff8000007836 */ /* 0x000fca0000000000 */
[----:B------:R-:W-:-:S13]  /*1fe10*/  ISETP.GE.AND P0, PT, R0, R3, PT ;  /* 0x000000030000720c */ /* 0x000fda0003f06270 */
[----:B------:R-:W-:Y:S05]  /*1fe20*/  @P0 BRA `(.L_x_1496) ;  /* 0x00000000004c0947 */ /* 0x000fea0003800000 */
[C---:B-1----:R-:W-:Y:S01]  /*1fe30*/  IADD3 R4, P0, R0.reuse, R9, RZ ;  /* 0x0000000900047210 */ /* 0x042fe20007f1e0ff */
        /* <DEDUP_REMOVED lines=18> */
.L_x_1496:
[----:B------:R-:W-:Y:S05]  /*1ff60*/  BSYNC B1 ;  /* 0x0000000000017941 */ /* 0x000fea0003800000 */
.L_x_1495:
[----:B------:R-:W-:Y:S01]  /*1ff70*/  ULDC.64 UR4, c[0x0][0xaa0] ;  /* 0x0002a80000047ab9 */ /* 0x000fe20000000a00 */
[----:B-1----:R-:W-:Y:S01]  /*1ff80*/  IMAD.MOV.U32 R4, RZ, RZ, R228 ;  /* 0x000000ffff047224 */ /* 0x002fe200078e00e4 */
        /* <DEDUP_REMOVED lines=11> */
[----:B------:R-:W-:Y:S01]  /*20040*/  IMAD R13, R236, -0x80, R3 ;  /* 0xffffff80ec0d7824 */ /* 0x000fe200078e0203 */
[----:B------:R-:W-:Y:S01]  /*20050*/  SHF.R.S32.HI R9, RZ, 0x1f, R230 ;  /* 0x0000001fff097819 */ /* 0x000fe200000114e6 */
[----:B------:R-:W-:-:S03]  /*20060*/  IMAD.WIDE.U32 R4, R7, UR42, R4 ;  /* 0x0000002a07047c25 */ /* 0x000fc6000f8e0004 */
[CC--:B------:R-:W-:Y:S01]  /*20070*/  ISETP.GE.AND P1, PT, R230.reuse, R13.reuse, PT ;  /* 0x0000000de600720c */ /* 0x0c0fe20003f26270 */
[----:B------:R-:W-:Y:S01]  /*20080*/  VIADD R5, R5, UR4 ;  /* 0x0000000405057c36 */ /* 0x000fe20008000000 */
[----:B------:R-:W-:Y:S01]  /*20090*/  UIMAD UR4, UR7, UR10, URZ ;  /* 0x0000000a070472a4 */ /* 0x000fe2000f8e023f */
[C---:B------:R-:W-:Y:S02]  /*200a0*/  VIADD R6, R230.reuse, 0x40 ;  /* 0x00000040e6067836 */ /* 0x040fe40000000000 */
[----:B------:R-:W-:Y:S01]  /*200b0*/  IMAD.U32 R7, RZ, RZ, UR10 ;  /* 0x0000000aff077e24 */ /* 0x000fe2000f8e00ff */
[----:B------:R-:W-:Y:S01]  /*200c0*/  UIMAD UR4, UR8, UR11, UR4 ;  /* 0x0000000b080472a4 */ /* 0x000fe2000f8e0204 */
[----:B------:R-:W-:Y:S01]  /*200d0*/  VIADD R0, R230, 0x20 ;  /* 0x00000020e6007836 */ /* 0x000fe20000000000 */
[----:B------:R-:W-:Y:S01]  /*200e0*/  ISETP.GE.AND P0, PT, R6, R13, PT ;  /* 0x0000000d0600720c */ /* 0x000fe20003f06270 */
[----:B------:R-:W-:-:S03]  /*200f0*/  IMAD.WIDE.U32 R6, R7, UR8, R4 ;  /* 0x0000000807067c25 */ /* 0x000fc6000f8e0004 */
[----:B------:R-:W-:Y:S01]  /*20100*/  ISETP.GE.AND P2, PT, R0, R13, PT ;  /* 0x0000000d0000720c */ /* 0x000fe20003f46270 */
[----:B------:R-:W-:Y:S02]  /*20110*/  IMAD.MOV.U32 R8, RZ, RZ, R230 ;  /* 0x000000ffff087224 */ /* 0x000fe400078e00e6 */
[----:B------:R-:W-:Y:S02]  /*20120*/  VIADD R11, R7, UR4 ;  /* 0x00000004070b7c36 */ /* 0x000fe40008000000 */
[----:B------:R-:W-:-:S04]  /*20130*/  IMAD.WIDE R8, R236, 0x80, R8 ;  /* 0x00000080ec087825 */ /* 0x000fc800078e0208 */
[----:B------:R-:W-:Y:S01]  /*20140*/  VIADD R0, R230, 0x60 ;  /* 0x00000060e6007836 */ /* 0x000fe20000000000 */
[----:B------:R-:W-:Y:S06]  /*20150*/  @P1 BRA `(.L_x_1498) ;  /* 0x00000000004c1947 */ /* 0x000fec0003800000 */
        /* <DEDUP_REMOVED lines=19> */
.L_x_1498:
[----:B------:R-:W-:Y:S05]  /*20290*/  BSYNC B1 ;  /* 0x0000000000017941 */ /* 0x000fea0003800000 */
.L_x_1497:
[----:B------:R-:W-:Y:S01]  /*202a0*/  BSSY B1, `(.L_x_1499) ;  /* 0x0000018000017945 */ /* 0x000fe20003800000 */
[----:B------:R-:W-:-:S03]  /*202b0*/  ISETP.GE.AND P1, PT, R0, R13, PT ;  /* 0x0000000d0000720c */ /* 0x000fc60003f26270 */
[----:B------:R-:W-:Y:S10]  /*202c0*/  @P2 BRA `(.L_x_1500) ;  /* 0x0000000000542947 */ /* 0x000ff40003800000 */
        /* <DEDUP_REMOVED lines=21> */
.L_x_1500:
[----:B------:R-:W-:Y:S05]  /*20420*/  BSYNC B1 ;  /* 0x0000000000017941 */ /* 0x000fea0003800000 */
.L_x_1499:
        /* <DEDUP_REMOVED lines=23> */
.L_x_1502:
[----:B------:R-:W-:Y:S05]  /*205a0*/  BSYNC B1 ;  /* 0x0000000000017941 */ /* 0x000fea0003800000 */
.L_x_1501:
        /* <DEDUP_REMOVED lines=22> */
.L_x_1493:
[----:B------:R-:W-:Y:S05]  /*20710*/  BSYNC B0 ;  /* 0x0000000000007941 */ /* 0x000fea0003800000 */
.L_x_1484:
[----:B------:R-:W-:Y:S02]  /*20720*/  ULDC UR4, c[0x0][0xc14] ;  /* 0x0003050000047ab9 */ /* 0x000fe40000000800 */
[----:B------:R-:W-:-:S06]  /*20730*/  UISETP.GE.AND UP0, UPT, UR49, UR4, UPT ;  /* 0x000000043100728c */ /* 0x000fcc000bf06270 */
[----:B------:R-:W-:-:S13]  /*20740*/  PLOP3.LUT P0, PT, PT, PT, UP0, 0x80, 0x0 ;  /* 0x000000000000781c */ /* 0x000fda0003f0f008 */
[----:B------:R-:W-:Y:S05]  /*20750*/  @!P0 BRA `(.L_x_1503) ;  /* 0xfffffe0800a08947 */ /* 0x000fea000383ffff */
[----:B------:R-:W-:Y:S05]  /*20760*/  EXIT ;  /* 0x000000000000794d */ /* 0x000fea0003800000 */
.L_x_1345:
        /* <DEDUP_REMOVED lines=14> */
[----:B0-----:R0:W-:Y:S01]  /*20850*/  STL.128 [R1+0x2d0], R4 ;  /* 0x0002d00401007387 */ /* 0x0011e20000100c00 */
[----:B------:R-:W-:Y:S06]  /*20860*/  BAR.ARV 0x4, 0x180 ;  /* 0x0106000000007b1d */ /* 0x000fec0000002000 */
[----:B------:R-:W-:Y:S05]  /*20870*/  BRA `(.L_x_1505) ;  /* 0x0000000800ac7947 */ /* 0x000fea0003800000 */
.L_x_1504:
[----:B------:R-:W0:Y:S01]  /*20880*/  S2R R0, SR_TID.X ;  /* 0x0000000000007919 */ /* 0x000e220000002100 */
        /* <DEDUP_REMOVED lines=30> */
[----:B------:R-:W-:-:S03]  /*20a70*/  IMAD.MOV.U32 R4, RZ, RZ, RZ ;  /* 0x000000ffff047224 */ /* 0x000fc600078e00ff */
        /* <DEDUP_REMOVED lines=10> */
.L_x_1510:
[----:B------:R-:W-:Y:S01]  /*20b20*/  IMAD.U32 R2, RZ, RZ, UR7 ;  /* 0x00000007ff027e24 */ /* 0x000fe2000f8e00ff */
[----:B------:R-:W-:-:S04]  /*20b30*/  UIADD3 UR4, UR4, 0x1f, URZ ;  /* 0x0000001f04047890 */ /* 0x000fc8000fffe03f */
[----:B------:R1:W-:Y:S02]  /*20b40*/  STL [R1+0x2dc], R2 ;  /* 0x0002dc0201007387 */ /* 0x0003e40000100800 */
[----:B0-----:R-:W-:-:S13]  /*20b50*/  ISETP.LE.AND P6, PT, R6, UR4, PT ;  /* 0x0000000406007c0c */ /* 0x001fda000bfc3270 */
[----:B-1----:R-:W-:Y:S05]  /*20b60*/  @P6 BRA `(.L_x_1507) ;  /* 0x0000000400b86947 */ /* 0x002fea0003800000 */
[----:B------:R-:W-:Y:S01]  /*20b70*/  VIADD R9, R0, UR4 ;  /* 0x0000000400097c36 */ /* 0x000fe20008000000 */
[----:B------:R-:W-:Y:S01]  /*20b80*/  BSSY B0, `(.L_x_1508) ;  /* 0x0000007000007945 */ /* 0x000fe20003800000 */
[----:B------:R-:W-:-:S03]  /*20b90*/  IMAD.MOV.U32 R5, RZ, RZ, RZ ;  /* 0x000000ffff057224 */ /* 0x000fc600078e00ff */
[----:B------:R-:W-:-:S13]  /*20ba0*/  ISETP.GE.OR P6, PT, R9, R6, !P0 ;  /* 0x000000060900720c */ /* 0x000fda00047c6670 */
[----:B------:R-:W-:Y:S05]  /*20bb0*/  @P6 BRA `(.L_x_1509) ;  /* 0x00000000000c6947 */ /* 0x000fea0003800000 */
[----:B------:R-:W0:Y:S02]  /*20bc0*/  LDC.64 R2, c[0x0][0xc58] ;  /* 0x00031600ff027b82 */ /* 0x000e240000000a00 */
[----:B0-----:R-:W-:-:S05]  /*20bd0*/  IMAD.WIDE R2, R9, 0x4, R2 ;  /* 0x0000000409027825 */ /* 0x001fca00078e0202 */
[----:B------:R0:W5:Y:S02]  /*20be0*/  LDG.E R5, desc[UR52][R2.64] ;  /* 0x0000003402057981 */ /* 0x000164000c1e1900 */
.L_x_1509:
[----:B------:R-:W-:Y:S05]  /*20bf0*/  BSYNC B0 ;  /* 0x0000000000007941 */ /* 0x000fea0003800000 */
.L_x_1508:
        /* <DEDUP_REMOVED lines=15> */
[----:B------:R-:W0:Y:S02]  /*20cf0*/  SHFL.IDX PT, R2, R10, 0x1f, 0x1f ;  /* 0x03e01f000a027f89 */ /* 0x000e2400000e0000 */
[----:B0-----:R-:W-:-:S04]  /*20d00*/  IMAD R2, R2, UR5, RZ ;  /* 0x0000000502027c24 */ /* 0x001fc8000f8e02ff */
[----:B------:R-:W-:-:S05]  /*20d10*/  IMAD.IADD R7, R2, 0x1, R7 ;  /* 0x0000000102077824 */ /* 0x000fca00078e0207 */
[----:B------:R-:W-:-:S13]  /*20d20*/  ISETP.GT.AND P6, PT, R7, UR6, PT ;  /* 0x0000000607007c0c */ /* 0x000fda000bfc4270 */
[----:B------:R-:W-:Y:S05]  /*20d30*/  @!P6 BRA `(.L_x_1510) ;  /* 0xfffffffc0078e947 */ /* 0x000fea000383ffff */
[----:B------:R-:W-:-:S07]  /*20d40*/  IMAD.MOV.U32 R6, RZ, RZ, R10 ;  /* 0x000000ffff067224 */ /* 0x000fce00078e000a */
.L_x_1506:
[----:B------:R-:W-:-:S04]  /*20d50*/  IMAD.IADD R7, R7, 0x1, -R2 ;  /* 0x0000000107077824 */ /* 0x000fc800078e0a02 */
[----:B------:R-:W-:-:S05]  /*20d60*/  IMAD R2, R6, UR5, R7 ;  /* 0x0000000506027c24 */ /* 0x000fca000f8e0207 */
[----:B------:R-:W-:Y:S02]  /*20d70*/  ISETP.GT.AND P0, PT, R2, UR6, PT ;  /* 0x0000000602007c0c */ /* 0x000fe4000bf04270 */
[----:B------:R-:W0:Y:S11]  /*20d80*/  LDC.64 R2, c[0x0][0xc68] ;  /* 0x00031a00ff027b82 */ /* 0x000e360000000a00 */
[----:B------:R-:W-:-:S04]  /*20d90*/  VOTE.ANY R12, PT, !P0 ;  /* 0x00000000000c7806 */ /* 0x000fc800040e0100 */
[----:B------:R-:W1:Y:S02]  /*20da0*/  POPC R8, R12 ;  /* 0x0000000c00087309 */ /* 0x000e640000000000 */
[----:B-1----:R-:W-:-:S04]  /*20db0*/  VIADD R9, R8, UR4 ;  /* 0x0000000408097c36 */ /* 0x002fc80008000000 */
[----:B0-----:R-:W-:Y:S01]  /*20dc0*/  IMAD.WIDE R2, R9, 0x4, R2 ;  /* 0x0000000409027825 */ /* 0x001fe200078e0202 */
[----:B------:R-:W0:Y:S04]  /*20dd0*/  SHFL.IDX PT, R5, R5, R8, 0x1f ;  /* 0x00001f0805057589 */ /* 0x000e2800000e0000 */
[----:B------:R-:W0:Y:S04]  /*20de0*/  LDG.E R10, desc[UR52][R2.64] ;  /* 0x00000034020a7981 */ /* 0x000e28000c1e1900 */
[----:B------:R0:W-:Y:S01]  /*20df0*/  STL [R1+0x2dc], R9 ;  /* 0x0002dc0901007387 */ /* 0x0001e20000100800 */
[----:B------:R-:W-:Y:S01]  /*20e00*/  ISETP.NE.AND P0, PT, R12, RZ, PT ;  /* 0x000000ff0c00720c */ /* 0x000fe20003f05270 */
[----:B0-----:R-:W-:-:S05]  /*20e10*/  IMAD R9, R5, R10, RZ ;  /* 0x0000000a05097224 */ /* 0x001fca00078e02ff */
[----:B------:R-:W-:-:S04]  /*20e20*/  IABS R11, R9 ;  /* 0x00000009000b7213 */ /* 0x000fc80000000000 */
[----:B------:R-:W0:Y:S08]  /*20e30*/  I2F.RP R13, R11 ;  /* 0x0000000b000d7306 */ /* 0x000e300000209400 */
[----:B0-----:R-:W0:Y:S02]  /*20e40*/  MUFU.RCP R13, R13 ;  /* 0x0000000d000d7308 */ /* 0x001e240000001000 */
[----:B0-----:R-:W-:-:S06]  /*20e50*/  VIADD R14, R13, 0xffffffe ;  /* 0x0ffffffe0d0e7836 */ /* 0x001fcc0000000000 */
[----:B------:R0:W1:Y:S01]  /*20e60*/  F2I.FTZ.U32.TRUNC.NTZ R3, R14 ;  /* 0x0000000e00037305 */ /* 0x000062000021f000 */
[----:B------:R-:W-:Y:S05]  /*20e70*/  @!P0 BRA `(.L_x_1511) ;  /* 0x0000000000088947 */ /* 0x000fea0003800000 */
[----:B------:R-:W-:-:S05]  /*20e80*/  VIADD R13, R8, 0xffffffff ;  /* 0xffffffff080d7836 */ /* 0x000fca0000000000 */
[----:B------:R2:W3:Y:S02]  /*20e90*/  SHFL.IDX PT, R4, R6, R13, 0x1f ;  /* 0x00001f0d06047589 */ /* 0x0004e400000e0000 */
.L_x_1511:
[----:B-1----:R-:W-:Y:S01]  /*20ea0*/  IMAD.MOV R2, RZ, RZ, -R3 ;  /* 0x000000ffff027224 */ /* 0x002fe200078e0a03 */
[----:B--2---:R-:W-:Y:S01]  /*20eb0*/  IABS R6, R9 ;  /* 0x0000000900067213 */ /* 0x004fe20000000000 */
[----:B---3--:R-:W-:Y:S02]  /*20ec0*/  IMAD R4, R4, UR5, R7 ;  /* 0x0000000504047c24 */ /* 0x008fe4000f8e0207 */
[----:B------:R-:W-:Y:S02]  /*20ed0*/  IMAD R7, R2, R11, RZ ;  /* 0x0000000b02077224 */ /* 0x000fe400078e02ff */
[----:B------:R-:W-:Y:S01]  /*20ee0*/  IMAD.MOV.U32 R2, RZ, RZ, RZ ;  /* 0x000000ffff027224 */ /* 0x000fe200078e00ff */
[----:B------:R1:W-:Y:S01]  /*20ef0*/  STL [R1+0x2d0], R4 ;  /* 0x0002d00401007387 */ /* 0x0003e20000100800 */
[----:B------:R-:W-:Y:S02]  /*20f00*/  IMAD.MOV R6, RZ, RZ, -R6 ;  /* 0x000000ffff067224 */ /* 0x000fe400078e0a06 */
[----:B------:R-:W-:Y:S01]  /*20f10*/  IMAD.HI.U32 R3, R3, R7, R2 ;  /* 0x0000000703037227 */ /* 0x000fe200078e0002 */
[----:B------:R-:W-:-:S04]  /*20f20*/  IADD3 R2, -R4, UR6, RZ ;  /* 0x0000000604027c10 */ /* 0x000fc8000fffe1ff */
[----:B-1----:R-:W-:-:S05]  /*20f30*/  IABS R4, R2 ;  /* 0x0000000200047213 */ /* 0x002fca0000000000 */
[----:B------:R-:W-:Y:S01]  /*20f40*/  IMAD.HI.U32 R7, R3, R4, RZ ;  /* 0x0000000403077227 */ /* 0x000fe200078e00ff */
[----:B------:R-:W-:-:S03]  /*20f50*/  LOP3.LUT R3, R2, R9, RZ, 0x3c, !PT ;  /* 0x0000000902037212 */ /* 0x000fc600078e3cff */
[----:B------:R-:W-:Y:S01]  /*20f60*/  IMAD R4, R7, R6, R4 ;  /* 0x0000000607047224 */ /* 0x000fe200078e0204 */
[----:B------:R-:W-:-:S04]  /*20f70*/  ISETP.GE.AND P2, PT, R3, RZ, PT ;  /* 0x000000ff0300720c */ /* 0x000fc80003f46270 */
[----:B------:R-:W-:-:S13]  /*20f80*/  ISETP.GT.U32.AND P1, PT, R11, R4, PT ;  /* 0x000000040b00720c */ /* 0x000fda0003f24070 */
        /* <DEDUP_REMOVED lines=9> */
[----:B------:R-:W-:Y:S02]  /*21020*/  IMAD.MOV R3, RZ, RZ, -R4 ;  /* 0x000000ffff037224 */ /* 0x000fe400078e0a04 */
[----:B------:R-:W-:Y:S02]  /*21030*/  IMAD R9, R9, R7, R2 ;  /* 0x0000000709097224 */ /* 0x000fe400078e0202 */
[----:B------:R-:W-:Y:S01]  /*21040*/  IMAD.MOV.U32 R2, RZ, RZ, RZ ;  /* 0x000000ffff027224 */ /* 0x000fe200078e00ff */
[----:B------:R-:W-:-:S04]  /*21050*/  VIADDMNMX R10, R3, UR5, R10, PT ;  /* 0x00000005030a7c46 */ /* 0x000fc8000b80010a */
[----:B------:R-:W-:-:S04]  /*21060*/  IABS R6, R10 ;  /* 0x0000000a00067213 */ /* 0x000fc80000000000 */
[----:B------:R-:W1:Y:S08]  /*21070*/  I2F.RP R8, R6 ;  /* 0x0000000600087306 */ /* 0x000e700000209400 */
[----:B-1----:R-:W1:Y:S02]  /*21080*/  MUFU.RCP R8, R8 ;  /* 0x0000000800087308 */ /* 0x002e640000001000 */
[----:B-1----:R-:W-:Y:S01]  /*21090*/  VIADD R3, R8, 0xffffffe ;  /* 0x0ffffffe08037836 */ /* 0x002fe20000000000 */
[----:B------:R-:W-:-:S05]  /*210a0*/  IABS R8, R10 ;  /* 0x0000000a00087213 */ /* 0x000fca0000000000 */
[----:B------:R-:W1:Y:S02]  /*210b0*/  F2I.FTZ.U32.TRUNC.NTZ R3, R3 ;  /* 0x0000000300037305 */ /* 0x000e64000021f000 */
[----:B-1----:R-:W-:-:S04]  /*210c0*/  IMAD.MOV R7, RZ, RZ, -R3 ;  /* 0x000000ffff077224 */ /* 0x002fc800078e0a03 */
[----:B------:R-:W-:-:S04]  /*210d0*/  IMAD R7, R7, R6, RZ ;  /* 0x0000000607077224 */ /* 0x000fc800078e02ff */
[----:B------:R-:W-:Y:S01]  /*210e0*/  IMAD.HI.U32 R2, R3, R7, R2 ;  /* 0x0000000703027227 */ /* 0x000fe200078e0002 */
        /* <DEDUP_REMOVED lines=9> */
[C---:B------:R-:W-:Y:S01]  /*21180*/  LOP3.LUT R3, R9.reuse, R10, RZ, 0x3c, !PT ;  /* 0x0000000a09037212 */ /* 0x040fe200078e3cff */
[----:B------:R-:W-:-:S03]  /*21190*/  IMAD.IADD R9, R9, 0x1, R4 ;  /* 0x0000000109097824 */ /* 0x000fc600078e0204 */
[----:B------:R-:W-:-:S07]  /*211a0*/  ISETP.GE.AND P2, PT, R3, RZ, PT ;  /* 0x000000ff0300720c */ /* 0x000fce0003f46270 */
[----:B------:R-:W-:-:S06]  /*211b0*/  @P0 VIADD R2, R2, 0x1 ;  /* 0x0000000102020836 */ /* 0x000fcc0000000000 */
[----:B------:R-:W-:Y:S01]  /*211c0*/  @!P2 IMAD.MOV R2, RZ, RZ, -R2 ;  /* 0x000000ffff02a224 */ /* 0x000fe200078e0a02 */
[----:B------:R-:W-:Y:S01]  /*211d0*/  @!P1 LOP3.LUT R2, RZ, R10, RZ, 0x33, !PT ;  /* 0x0000000aff029212 */ /* 0x000fe200078e33ff */
[----:B------:R-:W-:-:S04]  /*211e0*/  IMAD.MOV R10, RZ, RZ, -R10 ;  /* 0x000000ffff0a7224 */ /* 0x000fc800078e0a0a */
[----:B------:R-:W-:Y:S01]  /*211f0*/  IMAD R3, R2, R10, R9 ;  /* 0x0000000a02037224 */ /* 0x000fe200078e0209 */
[----:B------:R-:W-:-:S04]  /*21200*/  LOP3.LUT R2, RZ, R2, RZ, 0x33, !PT ;  /* 0x00000002ff027212 */ /* 0x000fc800078e33ff */
[----:B------:R1:W-:Y:S01]  /*21210*/  STL [R1+0x2d8], R3 ;  /* 0x0002d80301007387 */ /* 0x0003e20000100800 */
[----:B------:R-:W-:-:S05]  /*21220*/  IMAD.IADD R2, R5, 0x1, R2 ;  /* 0x0000000105027824 */ /* 0x000fca00078e0202 */
[----:B------:R1:W-:Y:S01]  /*21230*/  STL [R1+0x2d4], R2 ;  /* 0x0002d40201007387 */ /* 0x0003e20000100800 */
[----:B------:R-:W-:Y:S05]  /*21240*/  BRA `(.L_x_1512) ;  /* 0x0000000000107947 */ /* 0x000fea0003800000 */
.L_x_1507:
[----:B------:R-:W-:Y:S01]  /*21250*/  IMAD.U32 R2, RZ, RZ, UR6 ;  /* 0x00000006ff027e24 */ /* 0x000fe2000f8e00ff */
[----:B------:R0:W-:Y:S04]  /*21260*/  STL [R1+0x2d4], RZ ;  /* 0x0002d4ff01007387 */ /* 0x0001e80000100800 */
[----:B------:R0:W-:Y:S04]  /*21270*/  STL [R1+0x2d8], RZ ;  /* 0x0002d8ff01007387 */ /* 0x0001e80000100800 */
[----:B------:R0:W-:Y:S02]  /*21280*/  STL [R1+0x2d0], R2 ;  /* 0x0002d00201007387 */ /* 0x0001e40000100800 */
.L_x_1512:
[----:B------:R-:W2:Y:S04]  /*21290*/  LDL R4, [R1+0x2d0] ;  /* 0x0002d00001047983 */ /* 0x000ea80000100800 */
[----:B------:R-:W2:Y:S04]  /*212a0*/  LDL R5, [R1+0x2d4] ;  /* 0x0002d40001057983 */ /* 0x000ea80000100800 */
[----:B------:R-:W2:Y:S04]  /*212b0*/  LDL R6, [R1+0x2d8] ;  /* 0x0002d80001067983 */ /* 0x000ea80000100800 */
[----:B------:R-:W2:Y:S01]  /*212c0*/  LDL R7, [R1+0x2dc] ;  /* 0x0002dc0001077983 */ /* 0x000ea20000100800 */
[----:B------:R-:W-:-:S13]  /*212d0*/  ISETP.NE.AND P0, PT, R0, RZ, PT ;  /* 0x000000ff0000720c */ /* 0x000fda0003f05270 */
[----:B-1----:R-:W1:Y:S01]  /*212e0*/  @!P0 S2R R3, SR_CgaCtaId ;  /* 0x0000000000038919 */ /* 0x002e620000008800 */
[----:B------:R-:W-:-:S04]  /*212f0*/  @!P0 MOV R0, 0x400 ;  /* 0x0000040000008802 */ /* 0x000fc80000000f00 */
[----:B-1----:R-:W-:-:S05]  /*21300*/  @!P0 LEA R0, R3, R0, 0x18 ;  /* 0x0000000003008211 */ /* 0x002fca00078ec0ff */
[----:B--2---:R1:W-:Y:S01]  /*21310*/  @!P0 STS.128 [R0+0x334d0], R4 ;  /* 0x0334d00400008388 */ /* 0x0043e20000000c00 */
[----:B------:R-:W-:Y:S06]  /*21320*/  BAR.ARV 0x5, 0x180 ;  /* 0x0146000000007b1d */ /* 0x000fec0000002000 */
.L_x_1505:
[----:B-1----:R-:W2:Y:S01]  /*21330*/  LDL R0, [R1+0x2dc] ;  /* 0x0002dc0001007983 */ /* 0x002ea20000100800 */
[----:B------:R-:W-:Y:S01]  /*21340*/  ULDC UR4, c[0x0][0xc14] ;  /* 0x0003050000047ab9 */ /* 0x000fe20000000800 */
[----:B------:R-:W-:Y:S02]  /*21350*/  IMAD.MOV.U32 R19, RZ, RZ, 0x1 ;  /* 0x00000001ff137424 */ /* 0x000fe400078e00ff */
[----:B------:R1:W-:Y:S01]  /*21360*/  STL [R1+0x300], RZ ;  /* 0x000300ff01007387 */ /* 0x0003e20000100800 */
[----:B------:R-:W-:Y:S01]  /*21370*/  IMAD.MOV.U32 R17, RZ, RZ, RZ ;  /* 0x000000ffff117224 */ /* 0x000fe200078e00ff */
[----:B--2---:R-:W-:-:S13]  /*21380*/  ISETP.GE.AND P0, PT, R0, UR4, PT ;  /* 0x0000000400007c0c */ /* 0x004fda000bf06270 */
[----:B-1----:R-:W-:Y:S05]  /*21390*/  @P0 BRA `(.L_x_1513) ;  /* 0x0000006400640947 */ /* 0x002fea0003800000 */
[----:B------:R-:W1:Y:S01]  /*213a0*/  S2R R0, SR_TID.X ;  /* 0x0000000000007919 */ /* 0x000e620000002100 */
[----:B------:R-:W-:Y:S01]  /*213b0*/  BSSY B7, `(.L_x_1513) ;  /* 0x0000657000077945 */ /* 0x000fe20003800000 */
[----:B------:R-:W-:Y:S01]  /*213c0*/  IMAD.MOV.U32 R18, RZ, RZ, RZ ;  /* 0x000000ffff127224 */ /* 0x000fe200078e00ff */
[----:B------:R-:W-:Y:S01]  /*213d0*/  ULDC.64 UR40, c[0x0][0x198] ;  /* 0x0000660000287ab9 */ /* 0x000fe20000000a00 */
[----:B0-----:R-:W0:Y:S01]  /*213e0*/  S2R R6, SR_TID.X ;  /* 0x0000000000067919 */ /* 0x001e220000002100 */
[----:B------:R-:W-:Y:S01]  /*213f0*/  IMAD.MOV.U32 R17, RZ, RZ, RZ ;  /* 0x000000ffff117224 */ /* 0x000fe200078e00ff */
[----:B------:R-:W-:Y:S01]  /*21400*/  ULOP3.LUT UR37, UR36, 0x1, URZ, 0xfc, !UPT ;  /* 0x0000000124257892 */ /* 0x000fe2000f8efc3f */
[----:B------:R-:W-:Y:S01]  /*21410*/  IMAD.MOV.U32 R19, RZ, RZ, 0x1 ;  /* 0x00000001ff137424 */ /* 0x000fe200078e00ff */
[----:B------:R-:W-:Y:S01]  /*21420*/  STL [R1+0x300], RZ ;  /* 0x000300ff01007387 */ /* 0x000fe20000100800 */
[----:B------:R-:W-:Y:S01]  /*21430*/  ULOP3.LUT UR39, UR36, 0x2, URZ, 0xfc, !UPT ;  /* 0x0000000224277892 */ /* 0x000fe2000f8efc3f */
[----:B------:R-:W-:Y:S01]  /*21440*/  ULDC UR38, c[0x0][0xc] ;  /* 0x0000030000267ab9 */ /* 0x000fe20000000800 */
        /* <DEDUP_REMOVED lines=19> */
[----:B------:R0:W-:Y:S02]  /*21580*/  STL [R1+0x2ec], R0 ;  /* 0x0002ec0001007387 */ /* 0x0001e40000100800 */
[----:B0-----:R-:W-:-:S05]  /*21590*/  IMAD.MOV.U32 R0, RZ, RZ, 0x1 ;  /* 0x00000001ff007424 */ /* 0x001fca00078e00ff */
[----:B------:R0:W-:Y:S02]  /*215a0*/  STL [R1+0x2e0], R0 ;  /* 0x0002e00001007387 */ /* 0x0001e40000100800 */
.L_x_1640:
[----:B------:R-:W2:Y:S01]  /*215b0*/  LDL R14, [R1+0x2dc] ;  /* 0x0002dc00010e7983 */ /* 0x000ea20000100800 */
[----:B------:R-:W-:Y:S05]  /*215c0*/  YIELD ;  /* 0x0000000000007946 */ /* 0x000fea0003800000 */
[----:B------:R-:W-:Y:S01]  /*215d0*/  ULDC.64 UR4, c[0x0][0xa28] ;  /* 0x00028a0000047ab9 */ /* 0x000fe20000000a00 */
[----:B------:R-:W-:Y:S01]  /*215e0*/  IMAD.MOV.U32 R8, RZ, RZ, RZ ;  /* 0x000000ffff087224 */ /* 0x000fe200078e00ff */
[----:B------:R-:W-:Y:S01]  /*215f0*/  ISETP.NE.U32.AND P0, PT, RZ, UR4, PT ;  /* 0x00000004ff007c0c */ /* 0x000fe2000bf05070 */
[----:B------:R-:W1:Y:S01]  /*21600*/  LDC.64 R10, c[0x0][0xa00] ;  /* 0x00028000ff0a7b82 */ /* 0x000e620000000a00 */
[----:B0-----:R-:W-:Y:S01]  /*21610*/  IMAD.MOV.U32 R0, RZ, RZ, RZ ;  /* 0x000000ffff007224 */ /* 0x001fe200078e00ff */
[----:B------:R-:W-:Y:S01]  /*21620*/  ULDC.64 UR6, c[0x0][0xa08] ;  /* 0x0002820000067ab9 */ /* 0x000fe20000000a00 */
[----:B------:R-:W-:Y:S01]  /*21630*/  ISETP.NE.AND.EX P0, PT, RZ, UR5, PT, P0 ;  /* 0x00000005ff007c0c */ /* 0x000fe2000bf05300 */
[----:B------:R-:W-:Y:S01]  /*21640*/  ULDC.64 UR4, c[0x0][0xa18] ;  /* 0x0002860000047ab9 */ /* 0x000fe20000000a00 */
[----:B------:R-:W-:-:S03]  /*21650*/  ULDC.64 UR8, c[0x0][0xa10] ;  /* 0x0002840000087ab9 */ /* 0x000fc60000000a00 */
[----:B------:R-:W0:Y:S08]  /*21660*/  LDC.64 R4, c[0x0][0xa08] ;  /* 0x00028200ff047b82 */ /* 0x000e300000000a00 */
[----:B------:R-:W2:Y:S02]  /*21670*/  @P0 LDC.64 R2, c[0x0][0xa28] ;  /* 0x00028a00ff020b82 */ /* 0x000ea40000000a00 */
[----:B--2---:R-:W-:-:S05]  /*21680*/  @P0 IMAD.WIDE R2, R14, 0x4, R2 ;  /* 0x000000040e020825 */ /* 0x004fca00078e0202 */
[----:B------:R2:W5:Y:S01]  /*21690*/  @P0 LDG.E R8, desc[UR52][R2.64] ;  /* 0x0000003402080981 */ /* 0x000562000c1e1900 */
[----:B------:R-:W-:Y:S01]  /*216a0*/  ISETP.NE.U32.AND P0, PT, RZ, UR4, PT ;  /* 0x00000004ff007c0c */ /* 0x000fe2000bf05070 */
[----:B-1----:R-:W-:Y:S01]  /*216b0*/  IMAD.WIDE R10, R14, 0x4, R10 ;  /* 0x000000040e0a7825 */ /* 0x002fe200078e020a */
[----:B------:R-:W-:Y:S02]  /*216c0*/  ISETP.NE.U32.AND P2, PT, RZ, UR6, PT ;  /* 0x00000006ff007c0c */ /* 0x000fe4000bf45070 */
[----:B------:R-:W-:Y:S01]  /*216d0*/  ISETP.NE.AND.EX P0, PT, RZ, UR5, PT, P0 ;  /* 0x00000005ff007c0c */ /* 0x000fe2000bf05300 */
[----:B------:R-:W-:Y:S01]  /*216e0*/  ULDC.64 UR4, c[0x0][0xa00] ;  /* 0x0002800000047ab9 */ /* 0x000fe20000000a00 */
[----:B------:R-:W-:Y:S01]  /*216f0*/  ISETP.NE.U32.AND P4, PT, RZ, UR8, PT ;  /* 0x00000008ff007c0c */ /* 0x000fe2000bf85070 */
[----:B------:R-:W-:Y:S01]  /*21700*/  IMAD.MOV.U32 R7, RZ, RZ, RZ ;  /* 0x000000ffff077224 */ /* 0x000fe200078e00ff */
[----:B------:R-:W-:Y:S01]  /*21710*/  ISETP.NE.U32.AND P1, PT, RZ, UR4, PT ;  /* 0x00000004ff007c0c */ /* 0x000fe2000bf25070 */
[----:B--2---:R-:W1:Y:S01]  /*21720*/  LDC.64 R2, c[0x0][0xa10] ;  /* 0x00028400ff027b82 */ /* 0x004e620000000a00 */
[----:B------:R-:W-:-:S02]  /*21730*/  IMAD.MOV.U32 R21, RZ, RZ, RZ ;  /* 0x000000ffff157224 */ /* 0x000fc400078e00ff */
[----:B------:R-:W-:Y:S01]  /*21740*/  ISETP.NE.AND.EX P3, PT, RZ, UR5, PT, P1 ;  /* 0x00000005ff007c0c */ /* 0x000fe2000bf65310 */
[----:B0-----:R-:W-:Y:S01]  /*21750*/  IMAD.WIDE R4, R14, 0x4, R4 ;  /* 0x000000040e047825 */ /* 0x001fe200078e0204 */
[----:B------:R-:W-:Y:S02]  /*21760*/  ISETP.NE.AND.EX P1, PT, RZ, UR7, PT, P2 ;  /* 0x00000007ff007c0c */ /* 0x000fe4000bf25320 */
[----:B------:R-:W-:Y:S01]  /*21770*/  ISETP.NE.AND.EX P2, PT, RZ, UR9, PT, P4 ;  /* 0x00000009ff007c0c */ /* 0x000fe2000bf45340 */
[----:B------:R-:W0:Y:S08]  /*21780*/  @P0 LDC.64 R12, c[0x0][0xa18] ;  /* 0x00028600ff0c0b82 */ /* 0x000e300000000a00 */
[----:B------:R-:W2:Y:S01]  /*21790*/  @P3 LDG.E R0, desc[UR52][R10.64] ;  /* 0x000000340a003981 */ /* 0x000ea2000c1e1900 */
[----:B------:R-:W-:-:S03]  /*217a0*/  ULDC UR4, c[0x0][0x288] ;  /* 0x0000a20000047ab9 */ /* 0x000fc60000000800 */
[----:B------:R3:W5:Y:S01]  /*217b0*/  @P1 LDG.E R7, desc[UR52][R4.64] ;  /* 0x0000003404071981 */ /* 0x000762000c1e1900 */
[----:B-1----:R-:W-:-:S05]  /*217c0*/  IMAD.WIDE R2, R14, 0x4, R2 ;  /* 0x000000040e027825 */ /* 0x002fca00078e0202 */
[----:B------:R3:W5:Y:S01]  /*217d0*/  @P2 LDG.E R21, desc[UR52][R2.64] ;  /* 0x0000003402152981 */ /* 0x000762000c1e1900 */
[----:B0-----:R-:W-:-:S03]  /*217e0*/  @P0 IMAD.WIDE R12, R14, 0x4, R12 ;  /* 0x000000040e0c0825 */ /* 0x001fc600078e020c */
[----:B--2---:R0:W-:Y:S02]  /*217f0*/  STL [R1+0x2fc], R0 ;  /* 0x0002fc0001007387 */ /* 0x0041e40000100800 */
[----:B0-----:R-:W-:Y:S01]  /*21800*/  IMAD.U32 R0, RZ, RZ, UR4 ;  /* 0x00000004ff007e24 */ /* 0x001fe2000f8e00ff */
[----:B------:R-:W-:-:S05]  /*21810*/  ULDC.64 UR4, c[0x0][0x3f8] ;  /* 0x0000fe0000047ab9 */ /* 0x000fca0000000a00 */
[----:B------:R3:W5:Y:S01]  /*21820*/  @P0 LDG.E R0, desc[UR52][R12.64] ;  /* 0x000000340c000981 */ /* 0x000762000c1e1900 */
[----:B------:R-:W-:-:S03]  /*21830*/  UISETP.NE.U32.AND UP0, UPT, UR4, URZ, UPT ;  /* 0x0000003f0400728c */ /* 0x000fc6000bf05070 */
[----:B------:R-:W-:Y:S01]  /*21840*/  ULDC UR4, c[0x0][0x404] ;  /* 0x0001010000047ab9 */ /* 0x000fe20000000800 */
[----:B------:R-:W-:-:S03]  /*21850*/  UISETP.NE.AND.EX UP0, UPT, UR5, URZ, UPT, UP0 ;  /* 0x0000003f0500728c */ /* 0x000fc6000bf05300 */
[----:B------:R-:W-:Y:S01]  /*21860*/  ULDC UR5, c[0x0][0x2e0] ;  /* 0x0000b80000057ab9 */ /* 0x000fe20000000800 */
[----:B------:R-:W-:-:S04]  /*21870*/  USEL UR4, UR4, 0x1, UP0 ;  /* 0x0000000104047887 */ /* 0x000fc80008000000 */
[----:B------:R-:W-:-:S03]  /*21880*/  UIMAD UR4, UR4, UR5, URZ ;  /* 0x00000005040472a4 */ /* 0x000fc6000f8e023f */
[----:B------:R-:W-:Y:S02]  /*21890*/  ULDC UR5, c[0x0][0x338] ;  /* 0x0000ce0000057ab9 */ /* 0x000fe40000000800 */
[----:B------:R-:W-:Y:S02]  /*218a0*/  IMAD.U32 R9, RZ, RZ, UR5 ;  /* 0x00000005ff097e24 */ /* 0x000fe4000f8e00ff */
[----:B------:R-:W-:Y:S01]  /*218b0*/  IMAD.U32 R6, RZ, RZ, UR4 ;  /* 0x00000004ff067e24 */ /* 0x000fe2000f8e00ff */
[----:B---3--:R-:W-:Y:S06]  /*218c0*/  @P0 BRA `(.L_x_1514) ;  /* 0x0000000000100947 */ /* 0x008fec0003800000 */
[----:B------:R-:W-:Y:S05]  /*218d0*/  @!P3 BRA `(.L_x_1514) ;  /* 0x00000000000cb947 */ /* 0x000fea0003800000 */
[----:B------:R-:W2:Y:S04]  /*218e0*/  LDG.E R12, desc[UR52][R10.64] ;  /* 0x000000340a0c7981 */ /* 0x000ea8000c1e1900 */
[----:B-----5:R-:W2:Y:S02]  /*218f0*/  LDG.E R0, desc[UR52][R10.64+0x4] ;  /* 0x000004340a007981 */ /* 0x020ea4000c1e1900 */
[----:B--2---:R-:W-:-:S07]  /*21900*/  IMAD.IADD R0, R0, 0x1, -R12 ;  /* 0x0000000100007824 */ /* 0x004fce00078e0a0c */
.L_x_1514:
[----:B-----5:R-:W-:Y:S01]  /*21910*/  IMAD.IADD R7, R7, 0x1, R8 ;  /* 0x0000000107077824 */ /* 0x020fe200078e0208 */
[----:B------:R-:W-:Y:S02]  /*21920*/  ULDC.64 UR4, c[0x0][0xa20] ;  /* 0x0002880000047ab9 */ /* 0x000fe40000000a00 */
[----:B------:R-:W-:Y:S02]  /*21930*/  ISETP.NE.U32.AND P0, PT, RZ, UR4, PT ;  /* 0x00000004ff007c0c */ /* 0x000fe4000bf05070 */
[----:B------:R0:W-:Y:S02]  /*21940*/  STL [R1+0x2e8], R7 ;  /* 0x0002e80701007387 */ /* 0x0001e40000100800 */
[----:B------:R-:W-:-:S13]  /*21950*/  ISETP.NE.AND.EX P0, PT, RZ, UR5, PT, P0 ;  /* 0x00000005ff007c0c */ /* 0x000fda000bf05300 */
[----:B0-----:R-:W-:Y:S05]  /*21960*/  @!P0 BRA `(.L_x_1515) ;  /* 0x0000000000108947 */ /* 0x001fea0003800000 */
[----:B------:R-:W0:Y:S02]  /*21970*/  LDC.64 R6, c[0x0][0xa20] ;  /* 0x00028800ff067b82 */ /* 0x000e240000000a00 */
[----:B0-----:R-:W-:-:S06]  /*21980*/  IMAD.WIDE R6, R14, 0x4, R6 ;  /* 0x000000040e067825 */ /* 0x001fcc00078e0206 */
[----:B------:R0:W5:Y:S01]  /*21990*/  LDG.E R6, desc[UR52][R6.64] ;  /* 0x0000003406067981 */ /* 0x000162000c1e1900 */
[----:B------:R-:W-:Y:S05]  /*219a0*/  BRA `(.L_x_1516) ;  /* 0x0000000000107947 */ /* 0x000fea0003800000 */
.L_x_1515:
[----:B------:R-:W-:Y:S05]  /*219b0*/  @!P1 BRA `(.L_x_1516) ;  /* 0x00000000000c9947 */ /* 0x000fea0003800000 */
[----:B------:R-:W2:Y:S04]  /*219c0*/  LDG.E R6, desc[UR52][R4.64] ;  /* 0x0000003404067981 */ /* 0x000ea8000c1e1900 */
[----:B------:R-:W2:Y:S02]  /*219d0*/  LDG.E R4, desc[UR52][R4.64+0x4] ;  /* 0x0000043404047981 */ /* 0x000ea4000c1e1900 */
[----:B--2---:R-:W-:-:S07]  /*219e0*/  IMAD.IADD R6, R4, 0x1, -R6 ;  /* 0x0000000104067824 */ /* 0x004fce00078e0a06 */
.L_x_1516:
[----:B------:R-:W2:Y:S04]  /*219f0*/  @P2 LDG.E R4, desc[UR52][R2.64] ;  /* 0x0000003402042981 */ /* 0x000ea8000c1e1900 */
[----:B------:R-:W3:Y:S04]  /*21a00*/  LDL R11, [R1+0x2d4] ;  /* 0x0002d400010b7983 */ /* 0x000ee80000100800 */
[----:B------:R-:W2:Y:S01]  /*21a10*/  @P2 LDG.E R2, desc[UR52][R2.64+0x4] ;  /* 0x0000043402022981 */ /* 0x000ea2000c1e1900 */
[----:B-----5:R-:W-:Y:S02]  /*21a20*/  IMAD.IADD R8, R6, 0x1, -R8 ;  /* 0x0000000106087824 */ /* 0x020fe400078e0a08 */
[----:B--2---:R-:W-:-:S04]  /*21a30*/  @P2 IMAD.IADD R9, R2, 0x1, -R4 ;  /* 0x0000000102092824 */ /* 0x004fc800078e0a04 */
[----:B------:R-:W-:-:S04]  /*21a40*/  IMAD.IADD R6, R8, 0x1, R9 ;  /* 0x0000000108067824 */ /* 0x000fc800078e0209 */
[----:B------:R-:W-:-:S04]  /*21a50*/  VIADD R2, R6, 0x9f ;  /* 0x0000009f06027836 */ /* 0x000fc80000000000 */
[----:B------:R-:W-:-:S05]  /*21a60*/  IMAD.HI R2, R2, 0x66666667, RZ ;  /* 0x6666666702027827 */ /* 0x000fca00078e02ff */
[----:B------:R-:W-:-:S04]  /*21a70*/  SHF.R.U32.HI R3, RZ, 0x1f, R2 ;  /* 0x0000001fff037819 */ /* 0x000fc80000011602 */
[----:B------:R-:W-:Y:S02]  /*21a80*/  LEA.HI.SX32 R10, R2, R3, 0x1a ;  /* 0x00000003020a7211 */ /* 0x000fe400078fd2ff */
[----:B------:R-:W1:Y:S03]  /*21a90*/  LDC.64 R2, c[0x0][0x9e0] ;  /* 0x00027800ff027b82 */ /* 0x000e660000000a00 */
[----:B------:R2:W-:Y:S01]  /*21aa0*/  STL [R1+0x2e4], R10 ;  /* 0x0002e40a01007387 */ /* 0x0005e20000100800 */
[----:B---3--:R-:W-:-:S04]  /*21ab0*/  LEA R20, R11, 0x80, 0x7 ;  /* 0x000000800b147811 */ /* 0x008fc800078e38ff */
[----:B------:R-:W-:Y:S02]  /*21ac0*/  IADD3 R20, R6, R20, -R0 ;  /* 0x0000001406147210 */ /* 0x000fe40007ffe800 */
[----:B-1----:R-:W-:-:S03]  /*21ad0*/  ISETP.GE.AND P1, PT, R3, 0x1, PT ;  /* 0x000000010300780c */ /* 0x002fc60003f26270 */
[----:B------:R-:W-:-:S10]  /*21ae0*/  IMAD.IADD R2, R20, 0x1, R2 ;  /* 0x0000000114027824 */ /* 0x000fd400078e0202 */
[----:B--2---:R-:W-:Y:S05]  /*21af0*/  @!P1 BRA `(.L_x_1517) ;  /* 0x0000000000489947 */ /* 0x004fea0003800000 */
[C---:B------:R-:W-:Y:S01]  /*21b00*/  ISETP.GT.AND P0, PT, R20.reuse, RZ, PT ;  /* 0x000000ff1400720c */ /* 0x040fe20003f04270 */
[----:B------:R-:W-:Y:S01]  /*21b10*/  BSSY B0, `(.L_x_1518) ;  /* 0x000000e000007945 */ /* 0x000fe20003800000 */
[----:B0-----:R-:W-:-:S11]  /*21b20*/  VIADD R7, R20, 0xffffffff ;  /* 0xffffffff14077836 */ /* 0x001fd60000000000 */
        /* <DEDUP_REMOVED lines=8> */
.L_x_1519:
[----:B------:R-:W-:-:S13]  /*21bb0*/  ISETP.NE.AND P0, PT, R3, 0x1, PT ;  /* 0x000000010300780c */ /* 0x000fda0003f05270 */
[----:B------:R-:W0:Y:S02]  /*21bc0*/  @P0 LDC.64 R4, c[0x0][0x9e8] ;  /* 0x00027a00ff040b82 */ /* 0x000e240000000a00 */
[----:B0-----:R-:W-:-:S05]  /*21bd0*/  @P0 IMAD.HI.U32 R4, R7, R4, RZ ;  /* 0x0000000407040227 */ /* 0x001fca00078e00ff */
[----:B------:R-:W-:-:S07]  /*21be0*/  @P0 SHF.R.U32.HI R7, RZ, R5, R4 ;  /* 0x00000005ff070219 */ /* 0x000fce0000011604 */
.L_x_1520:
[----:B------:R-:W-:Y:S05]  /*21bf0*/  BSYNC B0 ;  /* 0x0000000000007941 */ /* 0x000fea0003800000 */
.L_x_1518:
[----:B------:R-:W-:-:S05]  /*21c00*/  IMAD R7, R7, R3, R3 ;  /* 0x0000000307077224 */ /* 0x000fca00078e0203 */
[----:B------:R-:W-:-:S07]  /*21c10*/  VIMNMX R2, R2, R7, PT ;  /* 0x0000000702027248 */ /* 0x000fce0003fe0100 */
.L_x_1517:
[----:B------:R-:W-:Y:S01]  /*21c20*/  IMAD R0, R11, 0x80, -R0 ;  /* 0x000000800b007824 */ /* 0x000fe200078e0a00 */
[----:B------:R-:W-:-:S03]  /*21c30*/  ULDC UR4, c[0x0][0x9dc] ;  /* 0x0002770000047ab9 */ /* 0x000fc60000000800 */
[----:B------:R-:W-:-:S04]  /*21c40*/  IMAD.IADD R4, R6, 0x1, R0 ;  /* 0x0000000106047824 */ /* 0x000fc800078e0200 */
[----:B------:R-:W-:Y:S01]  /*21c50*/  VIADD R0, R4, -UR4 ;  /* 0x8000000404007c36 */ /* 0x000fe20008000000 */
[----:B------:R-:W-:Y:S06]  /*21c60*/  @!P1 BRA `(.L_x_1521) ;  /* 0x0000000000489947 */ /* 0x000fec0003800000 */
[----:B------:R-:W-:Y:S01]  /*21c70*/  ISETP.GT.AND P0, PT, R4, -0x1, PT ;  /* 0xffffffff0400780c */ /* 0x000fe20003f04270 */
[----:B------:R-:W-:-:S12]  /*21c80*/  BSSY B0, `(.L_x_1522) ;  /* 0x000000e000007945 */ /* 0x000fd80003800000 */
[----:B------:R-:W-:Y:S05]  /*21c90*/  @P0 BRA `(.L_x_1523) ;  /* 0x00000000001c0947 */ /* 0x000fea0003800000 */
[----:B------:R-:W-:Y:S02]  /*21ca0*/  ISETP.NE.AND P0, PT, R3, 0x1, PT ;  /* 0x000000010300780c */ /* 0x000fe40003f05270 */
[----:B------:R-:W-:-:S11]  /*21cb0*/  LOP3.LUT R5, RZ, R4, RZ, 0x33, !PT ;  /* 0x00000004ff057212 */ /* 0x000fd600078e33ff */
[----:B0-----:R-:W0:Y:S02]  /*21cc0*/  @P0 LDC.64 R6, c[0x0][0x9e8] ;  /* 0x00027a00ff060b82 */ /* 0x001e240000000a00 */
[----:B0-----:R-:W-:-:S05]  /*21cd0*/  @P0 IMAD.HI.U32 R6, R5, R6, RZ ;  /* 0x0000000605060227 */ /* 0x001fca00078e00ff */
[----:B------:R-:W-:-:S04]  /*21ce0*/  @P0 SHF.R.U32.HI R5, RZ, R7, R6 ;  /* 0x00000007ff050219 */ /* 0x000fc80000011606 */
[----:B------:R-:W-:Y:S01]  /*21cf0*/  LOP3.LUT R5, RZ, R5, RZ, 0x33, !PT ;  /* 0x00000005ff057212 */ /* 0x000fe200078e33ff */
[----:B------:R-:W-:Y:S06]  /*21d00*/  BRA `(.L_x_1524) ;  /* 0x0000000000147947 */ /* 0x000fec0003800000 */
.L_x_1523:
[----:B------:R-:W-:Y:S01]  /*21d10*/  ISETP.NE.AND P0, PT, R3, 0x1, PT ;  /* 0x000000010300780c */ /* 0x000fe20003f05270 */
[----:B------:R-:W-:-:S12]  /*21d20*/  IMAD.MOV.U32 R5, RZ, RZ, R4 ;  /* 0x000000ffff057224 */ /* 0x000fd800078e0004 */
[----:B0-----:R-:W0:Y:S02]  /*21d30*/  @P0 LDC.64 R6, c[0x0][0x9e8] ;  /* 0x00027a00ff060b82 */ /* 0x001e240000000a00 */
[----:B0-----:R-:W-:-:S05]  /*21d40*/  @P0 IMAD.HI.U32 R6, R4, R6, RZ ;  /* 0x0000000604060227 */ /* 0x001fca00078e00ff */
[----:B------:R-:W-:-:S07]  /*21d50*/  @P0 SHF.R.U32.HI R5, RZ, R7, R6 ;  /* 0x00000007ff050219 */ /* 0x000fce0000011606 */
.L_x_1524:
[----:B------:R-:W-:Y:S05]  /*21d60*/  BSYNC B0 ;  /* 0x0000000000007941 */ /* 0x000fea0003800000 */
.L_x_1522:
[----:B------:R-:W-:-:S05]  /*21d70*/  IMAD R3, R5, R3, RZ ;  /* 0x0000000305037224 */ /* 0x000fca00078e02ff */
[----:B------:R-:W-:-:S07]  /*21d80*/  VIMNMX R0, R0, R3, !PT ;  /* 0x0000000300007248 */ /* 0x000fce0007fe0100 */
.L_x_1521:
[----:B------:R-:W-:Y:S01]  /*21d90*/  VIADD R2, R2, 0x9f ;  /* 0x0000009f02027836 */ /* 0x000fe20000000000 */
[----:B------:R-:W-:Y:S01]  /*21da0*/  BSSY B0, `(.L_x_1525) ;  /* 0x000016f000007945 */ /* 0x000fe20003800000 */
[----:B------:R-:W-:-:S04]  /*21db0*/  IMAD.HI R0, R0, 0x66666667, RZ ;  /* 0x6666666700007827 */ /* 0x000fc800078e02ff */
[----:B------:R-:W-:-:S05]  /*21dc0*/  IMAD.HI R2, R2, 0x66666667, RZ ;  /* 0x6666666702027827 */ /* 0x000fca00078e02ff */
[----:B------:R-:W-:-:S04]  /*21dd0*/  SHF.R.U32.HI R3, RZ, 0x1f, R2 ;  /* 0x0000001fff037819 */ /* 0x000fc80000011602 */
[----:B------:R-:W-:Y:S02]  /*21de0*/  LEA.HI.SX32 R3, R2, R3, 0x1a ;  /* 0x0000000302037211 */ /* 0x000fe400078fd2ff */
[----:B------:R-:W-:-:S04]  /*21df0*/  SHF.R.U32.HI R2, RZ, 0x1f, R0 ;  /* 0x0000001fff027819 */ /* 0x000fc80000011600 */
[----:B------:R-:W-:Y:S02]  /*21e00*/  LEA.HI.SX32 R2, R0, R2, 0x1a ;  /* 0x0000000200027211 */ /* 0x000fe400078fd2ff */
[----:B------:R-:W-:Y:S02]  /*21e10*/  VIMNMX R0, R10, R3, PT ;  /* 0x000000030a007248 */ /* 0x000fe40003fe0100 */
[----:B------:R-:W-:-:S05]  /*21e20*/  VIMNMX R2, RZ, R2, !PT ;  /* 0x00000002ff027248 */ /* 0x000fca0007fe0100 */
[--C-:B------:R-:W-:Y:S02]  /*21e30*/  IMAD R2, R2, 0xa0, -R8.reuse ;  /* 0x000000a002027824 */ /* 0x100fe400078e0a08 */
[----:B------:R-:W-:-:S03]  /*21e40*/  IMAD R8, R0, 0xa0, -R8 ;  /* 0x000000a000087824 */ /* 0x000fc600078e0a08 */
[----:B------:R-:W-:Y:S02]  /*21e50*/  VIMNMX R0, RZ, R2, !PT ;  /* 0x00000002ff007248 */ /* 0x000fe40007fe0100 */
[----:B------:R-:W-:-:S03]  /*21e60*/  VIMNMX R9, R8, R9, PT ;  /* 0x0000000908097248 */ /* 0x000fc60003fe0100 */
[----:B------:R-:W-:Y:S01]  /*21e70*/  IMAD.WIDE.U32 R2, R0, -0x33333333, RZ ;  /* 0xcccccccd00027825 */ /* 0x000fe200078e00ff */
[----:B------:R-:W-:-:S04]  /*21e80*/  ISETP.GT.AND P0, PT, R9, R0, PT ;  /* 0x000000000900720c */ /* 0x000fc80003f04270 */
[----:B------:R-:W-:-:S05]  /*21e90*/  SHF.R.U32.HI R3, RZ, 0x7, R3 ;  /* 0x00000007ff037819 */ /* 0x000fca0000011603 */
[----:B------:R-:W-:-:S04]  /*21ea0*/  IMAD.MOV.U32 R5, RZ, RZ, R3 ;  /* 0x000000ffff057224 */ /* 0x000fc800078e0003 */
[----:B------:R-:W-:-:S04]  /*21eb0*/  @P0 VIADD R0, R9, 0x9f ;  /* 0x0000009f09000836 */ /* 0x000fc80000000000 */
[----:B------:R-:W-:-:S05]  /*21ec0*/  @P0 IMAD.HI R0, R0, 0x66666667, RZ ;  /* 0x6666666700000827 */ /* 0x000fca00078e02ff */
[----:B------:R-:W-:-:S04]  /*21ed0*/  @P0 SHF.R.U32.HI R2, RZ, 0x1f, R0 ;  /* 0x0000001fff020819 */ /* 0x000fc80000011600 */
[----:B------:R-:W-:Y:S02]  /*21ee0*/  @P0 LEA.HI.SX32 R5, R0, R2, 0x1a ;  /* 0x0000000200050211 */ /* 0x000fe400078fd2ff */
[----:B------:R-:W-:Y:S02]  /*21ef0*/  PLOP3.LUT P0, PT, PT, PT, PT, 0x80, 0x0 ;  /* 0x000000000000781c */ /* 0x000fe40003f0f070 */
[----:B------:R-:W-:-:S13]  /*21f00*/  ISETP.GT.AND P1, PT, R5, R3, PT ;  /* 0x000000030500720c */ /* 0x000fda0003f24270 */
[----:B------:R-:W-:Y:S05]  /*21f10*/  @!P1 BRA `(.L_x_1526) ;  /* 0x00000014005c9947 */ /* 0x000fea0003800000 */
[----:B0-----:R-:W2:Y:S01]  /*21f20*/  LDL R7, [R1+0x2d8] ;  /* 0x0002d80001077983 */ /* 0x001ea20000100800 */
[----:B------:R-:W0:Y:S01]  /*21f30*/  LDC R0, c[0x0][0x428] ;  /* 0x00010a00ff007b82 */ /* 0x000e220000000800 */
[----:B------:R-:W-:Y:S01]  /*21f40*/  UMOV UR4, 0xffffffff ;  /* 0xffffffff00047882 */ /* 0x000fe20000000000 */
[----:B0-----:R-:W-:-:S13]  /*21f50*/  ISETP.NE.AND P0, PT, R0, 0x1, PT ;  /* 0x000000010000780c */ /* 0x001fda0003f05270 */
[----:B------:R-:W2:Y:S08]  /*21f60*/  @P0 LDC R0, c[0x0][0x42c] ;  /* 0x00010b00ff000b82 */ /* 0x000eb00000000800 */
[----:B------:R-:W0:Y:S01]  /*21f70*/  @P0 LDC R6, c[0x0][0x430] ;  /* 0x00010c00ff060b82 */ /* 0x000e220000000800 */
[----:B--2---:R-:W-:-:S04]  /*21f80*/  @P0 IMAD.HI.U32 R0, R7, R0, RZ ;  /* 0x0000000007000227 */ /* 0x004fc800078e00ff */
[----:B------:R-:W-:Y:S01]  /*21f90*/  IMAD.MOV.U32 R2, RZ, RZ, R7 ;  /* 0x000000ffff027224 */ /* 0x000fe200078e0007 */
[----:B0-----:R-:W-:Y:S02]  /*21fa0*/  @P0 SHF.R.U32.HI R2, RZ, R6, R0 ;  /* 0x00000006ff020219 */ /* 0x001fe40000011600 */
[----:B------:R-:W-:Y:S01]  /*21fb0*/  SEL R0, R14, RZ, !P2 ;  /* 0x000000ff0e007207 */ /* 0x000fe20005000000 */
[----:B------:R-:W-:Y:S06]  /*21fc0*/  BRA.DIV UR4, `(.L_x_1527) ;  /* 0x0000006604847947 */ /* 0x000fec000b800000 */
[----:B------:R-:W0:Y:S02]  /*21fd0*/  S2R R6, SR_TID.X ;  /* 0x0000000000067919 */ /* 0x000e240000002100 */
[----:B0-----:R-:W-:-:S04]  /*21fe0*/  SHF.R.U32.HI R6, RZ, 0x5, R6 ;  /* 0x00000005ff067819 */ /* 0x001fc80000011606 */
[----:B------:R-:W-:-:S05]  /*21ff0*/  LOP3.LUT R6, R6, 0x3, RZ, 0xc0, !PT ;  /* 0x0000000306067812 */ /* 0x000fca00078ec0ff */
[----:B------:R0:W1:Y:S02]  /*22000*/  SHFL.IDX PT, R14, R6, RZ, 0x1f ;  /* 0x00001fff060e7589 */ /* 0x00006400000e0000 */
.L_x_1684:
[----:B-1----:R-:W-:Y:S02]  /*22010*/  ISETP.NE.AND P0, PT, R14, RZ, PT ;  /* 0x000000ff0e00720c */ /* 0x002fe40003f05270 */
[----:B------:R-:W-:-:S11]  /*22020*/  PLOP3.LUT P6, PT, PT, PT, PT, 0x8, 0x0 ;  /* 0x000000000000781c */ /* 0x000fd60003fce170 */
[----:B------:R-:W-:Y:S05]  /*22030*/  @P0 BRA `(.L_x_1528) ;  /* 0x00000000000c0947 */ /* 0x000fea0003800000 */
[----:B------:R-:W-:-:S03]  /*22040*/  UMOV UR4, 0xffffffff ;  /* 0xffffffff00047882 */ /* 0x000fc60000000000 */
[----:B------:R-:W-:Y:S05]  /*22050*/  BRA.DIV UR4, `(.L_x_1529) ;  /* 0x0000006604947947 */ /* 0x000fea000b800000 */
[----:B------:R-:W-:-:S13]  /*22060*/  ELECT P6, URZ, PT ;  /* 0x00000000003f782f */ /* 0x000fda00038c0000 */
.L_x_1528:
        /* <DEDUP_REMOVED lines=12> */
.L_x_1687:
[----:B------:R-:W-:Y:S05]  /*22130*/  BSYNC B1 ;  /* 0x0000000000017941 */ /* 0x000fea0003800000 */
.L_x_1530:
[----:B------:R-:W-:Y:S04]  /*22140*/  BSSY B1, `(.L_x_1532) ;  /* 0x000008e000017945 */ /* 0x000fe80003800000 */
[----:B------:R-:W-:Y:S05]  /*22150*/  @!P6 BRA `(.L_x_1533) ;  /* 0x000000080030e947 */ /* 0x000fea0003800000 */
[----:B------:R-:W2:Y:S01]  /*22160*/  LDL R8, [R1+0x2e0] ;  /* 0x0002e00001087983 */ /* 0x000ea20000100800 */
[----:B------:R-:W-:Y:S01]  /*22170*/  IMAD R9, R18, 0x8, R12 ;  /* 0x0000000812097824 */ /* 0x000fe200078e020c */
[----:B------:R-:W1:Y:S01]  /*22180*/  S2R R7, SR_TID.X ;  /* 0x0000000000077919 */ /* 0x000e620000002100 */
[----:B------:R-:W-:Y:S01]  /*22190*/  BSSY B2, `(.L_x_1534) ;  /* 0x0000006000027945 */ /* 0x000fe20003800000 */
[----:B-1----:R-:W-:-:S04]  /*221a0*/  LOP3.LUT R7, R7, 0x7f, RZ, 0xc0, !PT ;  /* 0x0000007f07077812 */ /* 0x002fc800078ec0ff */
[----:B------:R-:W-:Y:S02]  /*221b0*/  ISETP.NE.AND P1, PT, R7, RZ, PT ;  /* 0x000000ff0700720c */ /* 0x000fe40003f25270 */
[----:B--2---:R-:W-:-:S04]  /*221c0*/  SHF.L.U32 R11, R8, 0x1f, RZ ;  /* 0x0000001f080b7819 */ /* 0x004fc800000006ff */
[----:B------:R-:W1:Y:S02]  /*221d0*/  SYNCS.PHASECHK.TRANS64.TRYWAIT P0, [R9+URZ+0x334a0], R11 ;  /* 0x0334a00b090075a7 */ /* 0x000e64000800017f */
[----:B-1----:R-:W-:Y:S05]  /*221e0*/  @!P0 BRA `(.L_x_1535) ;  /* 0x0000006400648947 */ /* 0x002fea0003800000 */
.L_x_1688:
[----:B------:R-:W-:Y:S05]  /*221f0*/  BSYNC B2 ;  /* 0x0000000000027941 */ /* 0x000fea0003800000 */
.L_x_1534:
        /* <DEDUP_REMOVED lines=9> */
.L_x_1537:
[----:B------:R-:W-:Y:S05]  /*22290*/  BSYNC B2 ;  /* 0x0000000000027941 */ /* 0x000fea0003800000 */
.L_x_1536:
[----:B0-----:R-:W-:Y:S01]  /*222a0*/  IMAD.MOV.U32 R6, RZ, RZ, RZ ;  /* 0x000000ffff067224 */ /* 0x001fe200078e00ff */
[----:B------:R-:W-:Y:S01]  /*222b0*/  UIADD3 UR4, UP0, UR40, 0x570, URZ ;  /* 0x0000057028047890 */ /* 0x000fe2000ff1e03f */
[----:B------:R-:W-:Y:S01]  /*222c0*/  IMAD R7, R5, 0xa0, R21 ;  /* 0x000000a005077824 */ /* 0x000fe200078e0215 */
[----:B------:R-:W-:Y:S01]  /*222d0*/  PLOP3.LUT P0, PT, PT, PT, PT, 0x80, 0x0 ;  /* 0x000000000000781c */ /* 0x000fe20003f0f070 */
[----:B------:R-:W-:Y:S01]  /*222e0*/  IMAD R10, R18, 0x7800, R12 ;  /* 0x00007800120a7824 */ /* 0x000fe200078e020c */
[----:B------:R-:W-:Y:S01]  /*222f0*/  R2UR UR10, R6 ;  /* 0x00000000060a72ca */ /* 0x000fe200000e0000 */
[----:B------:R-:W-:Y:S01]  /*22300*/  VIADD R7, R7, 0xffffff60 ;  /* 0xffffff6007077836 */ /* 0x000fe20000000000 */
[----:B------:R-:W-:Y:S01]  /*22310*/  UIADD3.X UR5, URZ, UR41, URZ, UP0, !UPT ;  /* 0x000000293f057290 */ /* 0x000fe200087fe43f */
[----:B------:R-:W-:Y:S01]  /*22320*/  VIADD R6, R9, 0x33490 ;  /* 0x0003349009067836 */ /* 0x000fe20000000000 */
[----:B------:R-:W-:Y:S01]  /*22330*/  UMOV UR6, 0x0 ;  /* 0x0000000000067882 */ /* 0x000fe20000000000 */
[----:B------:R-:W-:Y:S01]  /*22340*/  VIADD R8, R10, 0x24200 ;  /* 0x000242000a087836 */ /* 0x000fe20000000000 */
[----:B------:R-:W-:-:S09]  /*22350*/  UMOV UR7, 0x12f00000 ;  /* 0x12f0000000077882 */ /* 0x000fd20000000000 */
.L_x_1538:
        /* <DEDUP_REMOVED lines=13> */
[----:B------:R-:W-:Y:S02]  /*22430*/  UMOV UR7, 0x12f00000 ;  /* 0x12f0000000077882 */ /* 0x000fe40000000000 */
[----:B------:R-:W-:Y:S01]  /*22440*/  R2UR UR10, R8 ;  /* 0x00000000080a72ca */ /* 0x000fe200000e0000 */
[----:B------:R-:W-:-:S14]  /*22450*/  VIADD R8, R10, 0x26a00 ;  /* 0x00026a000a087836 */ /* 0x000fdc0000000000 */
.L_x_1539:
        /* <DEDUP_REMOVED lines=16> */
.L_x_1540:
        /* <DEDUP_REMOVED lines=13> */
.L_x_1689:
[----:B------:R-:W-:Y:S05]  /*22630*/  BSYNC B2 ;  /* 0x0000000000027941 */ /* 0x000fea0003800000 */
.L_x_1541:
[----:B------:R-:W-:Y:S01]  /*22640*/  BSSY B2, `(.L_x_1543) ;  /* 0x000000b000027945 */ /* 0x000fe20003800000 */
[----:B------:R-:W-:Y:S02]  /*22650*/  IMAD.MOV.U32 R14, RZ, RZ, 0x0 ;  /* 0x00000000ff0e7424 */ /* 0x000fe400078e00ff */
[----:B------:R-:W-:Y:S01]  /*22660*/  IMAD.MOV.U32 R15, RZ, RZ, 0x12f00000 ;  /* 0x12f00000ff0f7424 */ /* 0x000fe200078e00ff */
[----:B------:R-:W-:Y:S06]  /*22670*/  @P1 BRA `(.L_x_1544) ;  /* 0x00000000001c1947 */ /* 0x000fec0003800000 */
[----:B------:R-:W2:Y:S02]  /*22680*/  S2R R6, SR_TID.X ;  /* 0x0000000000067919 */ /* 0x000ea40000002100 */
[----:B--2---:R-:W-:Y:S01]  /*22690*/  LOP3.LUT R8, R6, 0x1f, RZ, 0xc0, !PT ;  /* 0x0000001f06087812 */ /* 0x004fe200078ec0ff */
[----:B------:R-:W-:-:S03]  /*226a0*/  IMAD.MOV.U32 R6, RZ, RZ, 0x7800 ;  /* 0x00007800ff067424 */ /* 0x000fc600078e00ff */
[----:B------:R-:W-:Y:S01]  /*226b0*/  ISETP.NE.AND P0, PT, R8, RZ, PT ;  /* 0x000000ff0800720c */ /* 0x000fe20003f05270 */
[----:B------:R2:W-:-:S12]  /*226c0*/  SYNCS.ARRIVE.TRANS64 RZ, [R9+URZ+0x334b0], R6 ;  /* 0x0334b00609ff79a7 */ /* 0x0005d8000800003f */
[----:B--2---:R-:W-:Y:S05]  /*226d0*/  @!P0 BRA `(.L_x_1544) ;  /* 0x0000000000048947 */ /* 0x004fea0003800000 */
[----:B------:R-:W-:Y:S01]  /*226e0*/  BPT.TRAP 0x1 ;  /* 0x000000040000795c */ /* 0x000fe20000300000 */
.L_x_1544:
[----:B------:R-:W-:Y:S05]  /*226f0*/  BSYNC B2 ;  /* 0x0000000000027941 */ /* 0x000fea0003800000 */
.L_x_1543:
[----:B------:R-:W-:Y:S01]  /*22700*/  R2UR UR6, R14 ;  /* 0x000000000e0672ca */ /* 0x000fe200000e0000 */
[----:B------:R-:W-:Y:S01]  /*22710*/  IMAD.MOV.U32 R6, RZ, RZ, RZ ;  /* 0x000000ffff067224 */ /* 0x000fe200078e00ff */
[----:B------:R-:W-:Y:S01]  /*22720*/  R2UR UR7, R15 ;  /* 0x000000000f0772ca */ /* 0x000fe200000e0000 */
[----:B------:R-:W-:Y:S01]  /*22730*/  UIADD3 UR4, UP0, UR40, 0x670, URZ ;  /* 0x0000067028047890 */ /* 0x000fe2000ff1e03f */
[----:B------:R-:W-:Y:S01]  /*22740*/  PLOP3.LUT P0, PT, PT, PT, PT, 0x80, 0x0 ;  /* 0x000000000000781c */ /* 0x000fe20003f0f070 */
[----:B01----:R-:W-:Y:S01]  /*22750*/  VIADD R9, R9, 0x334b0 ;  /* 0x000334b009097836 */ /* 0x003fe20000000000 */
[----:B------:R-:W-:Y:S01]  /*22760*/  R2UR UR10, R6 ;  /* 0x00000000060a72ca */ /* 0x000fe200000e0000 */
[----:B------:R-:W-:Y:S01]  /*22770*/  VIADD R6, R10, 0xf200 ;  /* 0x0000f2000a067836 */ /* 0x000fe20000000000 */
[----:B------:R-:W-:-:S13]  /*22780*/  UIADD3.X UR5, URZ, UR41, URZ, UP0, !UPT ;  /* 0x000000293f057290 */ /* 0x000fda00087fe43f */
.L_x_1545:
        /* <DEDUP_REMOVED lines=11> */
[----:B------:R-:W-:Y:S01]  /*22840*/  R2UR UR6, R14 ;  /* 0x000000000e0672ca */ /* 0x000fe200000e0000 */
[----:B------:R-:W-:Y:S01]  /*22850*/  VIADD R6, R10, 0x11a00 ;  /* 0x00011a000a067836 */ /* 0x000fe20000000000 */
[----:B------:R-:W-:Y:S02]  /*22860*/  R2UR UR7, R15 ;  /* 0x000000000f0772ca */ /* 0x000fe400000e0000 */
[----:B------:R-:W-:Y:S02]  /*22870*/  R2UR UR10, R8 ;  /* 0x00000000080a72ca */ /* 0x000fe400000e0000 */
[----:B------:R-:W-:-:S13]  /*22880*/  PLOP3.LUT P0, PT, PT, PT, PT, 0x80, 0x0 ;  /* 0x000000000000781c */ /* 0x000fda0003f0f070 */
.L_x_1546:
        /* <DEDUP_REMOVED lines=15> */
.L_x_1547:
        /* <DEDUP_REMOVED lines=10> */
.L_x_1533:
[----:B------:R-:W-:Y:S05]  /*22a20*/  BSYNC B1 ;  /* 0x0000000000017941 */ /* 0x000fea0003800000 */
.L_x_1532:
[----:B------:R-:W2:Y:S01]  /*22a30*/  LDL.LU R8, [R1+0x2e0] ;  /* 0x0002e00001087983 */ /* 0x000ea20000300800 */
[----:B------:R-:W-:Y:S01]  /*22a40*/  VIADD R18, R18, 0x1 ;  /* 0x0000000112127836 */ /* 0x000fe20000000000 */
[----:B------:R-:W-:-:S04]  /*22a50*/  PLOP3.LUT P0, PT, PT, PT, PT, 0x8, 0x0 ;  /* 0x000000000000781c */ /* 0x000fc80003f0e170 */
[----:B------:R-:W-:-:S04]  /*22a60*/  ISETP.NE.AND P1, PT, R18, 0x2, PT ;  /* 0x000000021200780c */ /* 0x000fc80003f25270 */
[----:B0-----:R-:W-:Y:S02]  /*22a70*/  SEL R6, RZ, 0x1, P1 ;  /* 0x00000001ff067807 */ /* 0x001fe40000800000 */
[----:B------:R-:W-:Y:S02]  /*22a80*/  SEL R18, R18, RZ, P1 ;  /* 0x000000ff12127207 */ /* 0x000fe40000800000 */
[----:B--2---:R-:W-:Y:S01]  /*22a90*/  LOP3.LUT R8, R8, R6, RZ, 0x3c, !PT ;  /* 0x0000000608087212 */ /* 0x004fe200078e3cff */
[----:B------:R-:W-:-:S04]  /*22aa0*/  VIADD R6, R5, 0xfffffffe ;  /* 0xfffffffe05067836 */ /* 0x000fc80000000000 */
[----:B------:R1:W-:Y:S01]  /*22ab0*/  STL [R1+0x2e0], R8 ;  /* 0x0002e00801007387 */ /* 0x0003e20000100800 */
[----:B------:R-:W-:-:S13]  /*22ac0*/  ISETP.GE.AND P2, PT, R6, R3, PT ;  /* 0x000000030600720c */ /* 0x000fda0003f46270 */
[----:B-1----:R-:W-:Y:S05]  /*22ad0*/  @!P2 BRA `(.L_x_1526) ;  /* 0x00000008006ca947 */ /* 0x002fea0003800000 */
[C---:B------:R-:W-:Y:S02]  /*22ae0*/  IMAD R9, R5.reuse, 0xa0, R21 ;  /* 0x000000a005097824 */ /* 0x040fe400078e0215 */
[----:B------:R-:W-:Y:S02]  /*22af0*/  VIADD R10, R5, 0xffffffff ;  /* 0xffffffff050a7836 */ /* 0x000fe40000000000 */
[----:B------:R-:W-:-:S07]  /*22b00*/  VIADD R9, R9, 0xfffffec0 ;  /* 0xfffffec009097836 */ /* 0x000fce0000000000 */
.L_x_1564:
[----:B------:R-:W-:Y:S05]  /*22b10*/  YIELD ;  /* 0x0000000000007946 */ /* 0x000fea0003800000 */
[----:B------:R-:W-:Y:S04]  /*22b20*/  BSSY B1, `(.L_x_1548) ;  /* 0x000008b000017945 */ /* 0x000fe80003800000 */
[----:B-1----:R-:W-:Y:S05]  /*22b30*/  @!P6 BRA `(.L_x_1549) ;  /* 0x000000080024e947 */ /* 0x002fea0003800000 */
[----:B------:R-:W2:Y:S01]  /*22b40*/  LDL R6, [R1+0x2e0] ;  /* 0x0002e00001067983 */ /* 0x000ea20000100800 */
[----:B------:R-:W-:Y:S01]  /*22b50*/  IMAD R8, R18, 0x8, R12 ;  /* 0x0000000812087824 */ /* 0x000fe200078e020c */
[----:B------:R-:W0:Y:S01]  /*22b60*/  S2R R5, SR_TID.X ;  /* 0x0000000000057919 */ /* 0x000e220000002100 */
[----:B------:R-:W-:Y:S01]  /*22b70*/  BSSY B2, `(.L_x_1550) ;  /* 0x0000006000027945 */ /* 0x000fe20003800000 */
[----:B0-----:R-:W-:-:S04]  /*22b80*/  LOP3.LUT R5, R5, 0x7f, RZ, 0xc0, !PT ;  /* 0x0000007f05057812 */ /* 0x001fc800078ec0ff */
[----:B------:R-:W-:Y:S02]  /*22b90*/  ISETP.NE.AND P2, PT, R5, RZ, PT ;  /* 0x000000ff0500720c */ /* 0x000fe40003f45270 */
[----:B--2---:R-:W-:-:S04]  /*22ba0*/  SHF.L.U32 R7, R6, 0x1f, RZ ;  /* 0x0000001f06077819 */ /* 0x004fc800000006ff */
[----:B------:R-:W0:Y:S02]  /*22bb0*/  SYNCS.PHASECHK.TRANS64.TRYWAIT P1, [R8+URZ+0x334a0], R7 ;  /* 0x0334a007080075a7 */ /* 0x000e24000802017f */
[----:B0-----:R-:W-:Y:S05]  /*22bc0*/  @!P1 BRA `(.L_x_1551) ;  /* 0x0000005c00149947 */ /* 0x001fea0003800000 */
.L_x_1690:
[----:B------:R-:W-:Y:S05]  /*22bd0*/  BSYNC B2 ;  /* 0x0000000000027941 */ /* 0x000fea0003800000 */
.L_x_1550:
        /* <DEDUP_REMOVED lines=9> */
.L_x_1553:
[----:B------:R-:W-:Y:S05]  /*22c70*/  BSYNC B2 ;  /* 0x0000000000027941 */ /* 0x000fea0003800000 */
.L_x_1552:
[----:B------:R-:W-:Y:S01]  /*22c80*/  IMAD.MOV.U32 R13, RZ, RZ, RZ ;  /* 0x000000ffff0d7224 */ /* 0x000fe200078e00ff */
[----:B------:R-:W-:Y:S01]  /*22c90*/  UIADD3 UR4, UP0, UR40, 0x570, URZ ;  /* 0x0000057028047890 */ /* 0x000fe2000ff1e03f */
[----:B------:R-:W-:Y:S01]  /*22ca0*/  IMAD R6, R18, 0x7800, R12 ;  /* 0x0000780012067824 */ /* 0x000fe200078e020c */
[----:B------:R-:W-:Y:S01]  /*22cb0*/  PLOP3.LUT P1, PT, PT, PT, PT, 0x80, 0x0 ;  /* 0x000000000000781c */ /* 0x000fe20003f2f070 */
[----:B------:R-:W-:Y:S01]  /*22cc0*/  VIADD R5, R8, 0x33490 ;  /* 0x0003349008057836 */ /* 0x000fe20000000000 */
[----:B------:R-:W-:Y:S01]  /*22cd0*/  R2UR UR10, R13 ;  /* 0x000000000d0a72ca */ /* 0x000fe200000e0000 */
[----:B------:R-:W-:Y:S01]  /*22ce0*/  VIADD R11, R6, 0x24200 ;  /* 0x00024200060b7836 */ /* 0x000fe20000000000 */
[----:B------:R-:W-:Y:S01]  /*22cf0*/  UIADD3.X UR5, URZ, UR41, URZ, UP0, !UPT ;  /* 0x000000293f057290 */ /* 0x000fe200087fe43f */
[----:B------:R-:W-:Y:S01]  /*22d00*/  UMOV UR6, 0x0 ;  /* 0x0000000000067882 */ /* 0x000fe20000000000 */
[----:B------:R-:W-:-:S11]  /*22d10*/  UMOV UR7, 0x12f00000 ;  /* 0x12f0000000077882 */ /* 0x000fd60000000000 */
.L_x_1554:
        /* <DEDUP_REMOVED lines=13> */
[----:B------:R-:W-:Y:S02]  /*22df0*/  UMOV UR7, 0x12f00000 ;  /* 0x12f0000000077882 */ /* 0x000fe40000000000 */
[----:B------:R-:W-:Y:S01]  /*22e00*/  R2UR UR10, R11 ;  /* 0x000000000b0a72ca */ /* 0x000fe200000e0000 */
[----:B------:R-:W-:-:S14]  /*22e10*/  VIADD R11, R6, 0x26a00 ;  /* 0x00026a00060b7836 */ /* 0x000fdc0000000000 */
.L_x_1555:
        /* <DEDUP_REMOVED lines=16> */
.L_x_1556:
        /* <DEDUP_REMOVED lines=13> */
.L_x_1691:
[----:B------:R-:W-:Y:S05]  /*22ff0*/  BSYNC B2 ;  /* 0x0000000000027941 */ /* 0x000fea0003800000 */
.L_x_1557:
        /* <DEDUP_REMOVED lines=11> */
.L_x_1560:
[----:B------:R-:W-:Y:S05]  /*230b0*/  BSYNC B2 ;  /* 0x0000000000027941 */ /* 0x000fea0003800000 */
.L_x_1559:
        /* <DEDUP_REMOVED lines=8> */
.L_x_1561:
        /* <DEDUP_REMOVED lines=16> */
.L_x_1562:
        /* <DEDUP_REMOVED lines=15> */
.L_x_1563:
        /* <DEDUP_REMOVED lines=10> */
.L_x_1549:
[----:B------:R-:W-:Y:S05]  /*233d0*/  BSYNC B1 ;  /* 0x0000000000017941 */ /* 0x000fea0003800000 */
.L_x_1548:
[----:B------:R-:W2:Y:S01]  /*233e0*/  LDL.LU R7, [R1+0x2e0] ;  /* 0x0002e00001077983 */ /* 0x000ea20000300800 */
[----:B------:R-:W-:Y:S02]  /*233f0*/  VIADD R18, R18, 0x1 ;  /* 0x0000000112127836 */ /* 0x000fe40000000000 */
[----:B------:R-:W-:Y:S02]  /*23400*/  VIADD R10, R10, 0xffffffff ;  /* 0xffffffff0a0a7836 */ /* 0x000fe40000000000 */
[----:B------:R-:W-:Y:S01]  /*23410*/  VIADD R9, R9, 0xffffff60 ;  /* 0xffffff6009097836 */ /* 0x000fe20000000000 */
[----:B------:R-:W-:Y:S02]  /*23420*/  ISETP.NE.AND P1, PT, R18, 0x2, PT ;  /* 0x000000021200780c */ /* 0x000fe40003f25270 */
[----:B------:R-:W-:Y:S02]  /*23430*/  ISETP.GT.AND P2, PT, R10, R3, PT ;  /* 0x000000030a00720c */ /* 0x000fe40003f44270 */
[----:B------:R-:W-:-:S02]  /*23440*/  SEL R5, RZ, 0x1, P1 ;  /* 0x00000001ff057807 */ /* 0x000fc40000800000 */
[----:B------:R-:W-:Y:S02]  /*23450*/  SEL R18, R18, RZ, P1 ;  /* 0x000000ff12127207 */ /* 0x000fe40000800000 */
[----:B--2---:R-:W-:-:S05]  /*23460*/  LOP3.LUT R7, R7, R5, RZ, 0x3c, !PT ;  /* 0x0000000507077212 */ /* 0x004fca00078e3cff */
[----:B------:R1:W-:Y:S02]  /*23470*/  STL [R1+0x2e0], R7 ;  /* 0x0002e00701007387 */ /* 0x0003e40000100800 */
[----:B------:R-:W-:Y:S05]  /*23480*/  @P2 BRA `(.L_x_1564) ;  /* 0xfffffff400a02947 */ /* 0x000fea000383ffff */
.L_x_1526:
[----:B------:R-:W-:Y:S05]  /*23490*/  BSYNC B0 ;  /* 0x0000000000007941 */ /* 0x000fea0003800000 */
.L_x_1525:
[----:B------:R-:W2:Y:S01]  /*234a0*/  LDC.64 R2, c[0x0][0x9e0] ;  /* 0x00027800ff027b82 */ /* 0x000ea20000000a00 */
[----:B------:R-:W-:Y:S07]  /*234b0*/  @!P0 WARPSYNC.ALL ;  /* 0x0000000000008948 */ /* 0x000fee0003800000 */
[----:B------:R-:W-:Y:S01]  /*234c0*/  @!P0 BAR.SYNC.DEFER_BLOCKING 0xc, 0x180 ;  /* 0x0306000000008b1d */ /* 0x000fe20000010000 */
[----:B--2---:R-:W-:Y:S01]  /*234d0*/  ISETP.GE.AND P0, PT, R3, 0x1, PT ;  /* 0x000000010300780c */ /* 0x004fe20003f06270 */
[----:B------:R-:W-:-:S12]  /*234e0*/  IMAD.IADD R2, R20, 0x1, R2 ;  /* 0x0000000114027824 */ /* 0x000fd800078e0202 */
[----:B------:R-:W-:Y:S05]  /*234f0*/  @!P0 BRA `(.L_x_1565) ;  /* 0x0000000000488947 */ /* 0x000fea0003800000 */
[C---:B------:R-:W-:Y:S01]  /*23500*/  ISETP.GT.AND P1, PT, R20.reuse, RZ, PT ;  /* 0x000000ff1400720c */ /* 0x040fe20003f24270 */
[----:B------:R-:W-:Y:S01]  /*23510*/  BSSY B0, `(.L_x_1566) ;  /* 0x000000e000007945 */ /* 0x000fe20003800000 */
[----:B------:R-:W-:-:S11]  /*23520*/  VIADD R0, R20, 0xffffffff ;  /* 0xffffffff14007836 */ /* 0x000fd60000000000 */
[----:B------:R-:W-:Y:S05]  /*23530*/  @P1 BRA `(.L_x_1567) ;  /* 0x00000000001c1947 */ /* 0x000fea0003800000 */
[----:B------:R-:W-:Y:S01]  /*23540*/  ISETP.NE.AND P1, PT, R3, 0x1, PT ;  /* 0x000000010300780c */ /* 0x000fe20003f25270 */
[----:B------:R-:W-:-:S12]  /*23550*/  IMAD.MOV R0, RZ, RZ, -R20 ;  /* 0x000000ffff007224 */ /* 0x000fd800078e0a14 */
[----:B01----:R-:W0:Y:S02]  /*23560*/  @P1 LDC.64 R6, c[0x0][0x9e8] ;  /* 0x00027a00ff061b82 */ /* 0x003e240000000a00 */
[----:B0-----:R-:W-:-:S05]  /*23570*/  @P1 IMAD.HI.U32 R6, R0, R6, RZ ;  /* 0x0000000600061227 */ /* 0x001fca00078e00ff */
[----:B------:R-:W-:-:S04]  /*23580*/  @P1 SHF.R.U32.HI R0, RZ, R7, R6 ;  /* 0x00000007ff001219 */ /* 0x000fc80000011606 */
[----:B------:R-:W-:Y:S01]  /*23590*/  LOP3.LUT R0, RZ, R0, RZ, 0x33, !PT ;  /* 0x00000000ff007212 */ /* 0x000fe200078e33ff */
[----:B------:R-:W-:Y:S06]  /*235a0*/  BRA `(.L_x_1568) ;  /* 0x0000000000107947 */ /* 0x000fec0003800000 */
.L_x_1567:
[----:B------:R-:W-:-:S13]  /*235b0*/  ISETP.NE.AND P1, PT, R3, 0x1, PT ;  /* 0x000000010300780c */ /* 0x000fda0003f25270 */
[----:B01----:R-:W0:Y:S02]  /*235c0*/  @P1 LDC.64 R6, c[0x0][0x9e8] ;  /* 0x00027a00ff061b82 */ /* 0x003e240000000a00 */
[----:B0-----:R-:W-:-:S05]  /*235d0*/  @P1 IMAD.HI.U32 R6, R0, R6, RZ ;  /* 0x0000000600061227 */ /* 0x001fca00078e00ff */
[----:B------:R-:W-:-:S07]  /*235e0*/  @P1 SHF.R.U32.HI R0, RZ, R7, R6 ;  /* 0x00000007ff001219 */ /* 0x000fce0000011606 */
.L_x_1568:
[----:B------:R-:W-:Y:S05]  /*235f0*/  BSYNC B0 ;  /* 0x0000000000007941 */ /* 0x000fea0003800000 */
.L_x_1566:
[----:B------:R-:W-:-:S05]  /*23600*/  IMAD R0, R0, R3, R3 ;  /* 0x0000000300007224 */ /* 0x000fca00078e0203 */
[----:B------:R-:W-:-:S07]  /*23610*/  VIMNMX R2, R2, R0, PT ;  /* 0x0000000002027248 */ /* 0x000fce0003fe0100 */
.L_x_1565:
[----:B------:R-:W2:Y:S01]  /*23620*/  LDL.LU R5, [R1+0x2e4] ;  /* 0x0002e40001057983 */ /* 0x000ea20000300800 */
[----:B------:R-:W-:Y:S01]  /*23630*/  VIADD R0, R2, 0x9f ;  /* 0x0000009f02007836 */ /* 0x000fe20000000000 */
[----:B------:R-:W-:-:S03]  /*23640*/  ULDC UR4, c[0x0][0x9dc] ;  /* 0x0002770000047ab9 */ /* 0x000fc60000000800 */
[----:B------:R-:W-:-:S05]  /*23650*/  IMAD.HI R0, R0, 0x66666667, RZ ;  /* 0x6666666700007827 */ /* 0x000fca00078e02ff */
[----:B------:R-:W-:-:S04]  /*23660*/  SHF.R.U32.HI R2, RZ, 0x1f, R0 ;  /* 0x0000001fff027819 */ /* 0x000fc80000011600 */
[----:B------:R-:W-:Y:S01]  /*23670*/  LEA.HI.SX32 R2, R0, R2, 0x1a ;  /* 0x0000000200027211 */ /* 0x000fe200078fd2ff */
[----:B------:R-:W-:-:S03]  /*23680*/  VIADD R0, R4, -UR4 ;  /* 0x8000000404007c36 */ /* 0x000fc60008000000 */
[----:B--2---:R-:W-:-:S05]  /*23690*/  VIMNMX R5, R5, R2, PT ;  /* 0x0000000205057248 */ /* 0x004fca0003fe0100 */
[----:B------:R2:W-:Y:S01]  /*236a0*/  STL [R1+0x2f8], R5 ;  /* 0x0002f80501007387 */ /* 0x0005e20000100800 */
[----:B------:R-:W-:Y:S05]  /*236b0*/  @!P0 BRA `(.L_x_1569) ;  /* 0x0000000000448947 */ /* 0x000fea0003800000 */
[----:B------:R-:W-:Y:S01]  /*236c0*/  ISETP.GT.AND P0, PT, R4, -0x1, PT ;  /* 0xffffffff0400780c */ /* 0x000fe20003f04270 */
[----:B------:R-:W-:-:S12]  /*236d0*/  BSSY B0, `(.L_x_1570) ;  /* 0x000000d000007945 */ /* 0x000fd80003800000 */
[----:B------:R-:W-:Y:S05]  /*236e0*/  @P0 BRA `(.L_x_1571) ;  /* 0x00000000001c0947 */ /* 0x000fea0003800000 */
[----:B------:R-:W-:Y:S02]  /*236f0*/  ISETP.NE.AND P0, PT, R3, 0x1, PT ;  /* 0x000000010300780c */ /* 0x000fe40003f05270 */
[----:B------:R-:W-:-:S11]  /*23700*/  LOP3.LUT R4, RZ, R4, RZ, 0x33, !PT ;  /* 0x00000004ff047212 */ /* 0x000fd600078e33ff */
[----:B01----:R-:W0:Y:S02]  /*23710*/  @P0 LDC.64 R6, c[0x0][0x9e8] ;  /* 0x00027a00ff060b82 */ /* 0x003e240000000a00 */
[----:B0-----:R-:W-:-:S05]  /*23720*/  @P0 IMAD.HI.U32 R6, R4, R6, RZ ;  /* 0x0000000604060227 */ /* 0x001fca00078e00ff */
[----:B------:R-:W-:-:S04]  /*23730*/  @P0 SHF.R.U32.HI R4, RZ, R7, R6 ;  /* 0x00000007ff040219 */ /* 0x000fc80000011606 */
[----:B------:R-:W-:Y:S01]  /*23740*/  LOP3.LUT R4, RZ, R4, RZ, 0x33, !PT ;  /* 0x00000004ff047212 */ /* 0x000fe200078e33ff */
[----:B------:R-:W-:Y:S06]  /*23750*/  BRA `(.L_x_1572) ;  /* 0x0000000000107947 */ /* 0x000fec0003800000 */
.L_x_1571:
[----:B------:R-:W-:-:S13]  /*23760*/  ISETP.NE.AND P0, PT, R3, 0x1, PT ;  /* 0x000000010300780c */ /* 0x000fda0003f05270 */
[----:B01----:R-:W0:Y:S02]  /*23770*/  @P0 LDC.64 R6, c[0x0][0x9e8] ;  /* 0x00027a00ff060b82 */ /* 0x003e240000000a00 */
[----:B0-----:R-:W-:-:S05]  /*23780*/  @P0 IMAD.HI.U32 R6, R4, R6, RZ ;  /* 0x0000000604060227 */ /* 0x001fca00078e00ff */
[----:B------:R-:W-:-:S07]  /*23790*/  @P0 SHF.R.U32.HI R4, RZ, R7, R6 ;  /* 0x00000007ff040219 */ /* 0x000fce0000011606 */
.L_x_1572:
[----:B------:R-:W-:Y:S05]  /*237a0*/  BSYNC B0 ;  /* 0x0000000000007941 */ /* 0x000fea0003800000 */
.L_x_1570:
[----:B------:R-:W-:-:S05]  /*237b0*/  IMAD R3, R4, R3, RZ ;  /* 0x0000000304037224 */ /* 0x000fca00078e02ff */
[----:B------:R-:W-:-:S07]  /*237c0*/  VIMNMX R0, R0, R3, !PT ;  /* 0x0000000300007248 */ /* 0x000fce0007fe0100 */
.L_x_1569:
[----:B------:R-:W-:Y:S01]  /*237d0*/  IMAD.HI R0, R0, 0x66666667, RZ ;  /* 0x6666666700007827 */ /* 0x000fe200078e02ff */
[----:B------:R-:W-:Y:S04]  /*237e0*/  BSSY B6, `(.L_x_1573) ;  /* 0x000033e000067945 */ /* 0x000fe80003800000 */
[----:B------:R-:W-:-:S04]  /*237f0*/  SHF.R.U32.HI R3, RZ, 0x1f, R0 ;  /* 0x0000001fff037819 */ /* 0x000fc80000011600 */
[----:B------:R-:W-:-:S04]  /*23800*/  LEA.HI.SX32 R3, R0, R3, 0x1a ;  /* 0x0000000300037211 */ /* 0x000fc800078fd2ff */
[----:B------:R-:W-:-:S04]  /*23810*/  VIMNMX R2, RZ, R3, !PT ;  /* 0x00000003ff027248 */ /* 0x000fc80007fe0100 */
[----:B------:R-:W-:Y:S01]  /*23820*/  ISETP.GT.AND P0, PT, R5, R2, PT ;  /* 0x000000020500720c */ /* 0x000fe20003f04270 */
[----:B------:R3:W-:-:S12]  /*23830*/  STL [R1+0x2e4], R2 ;  /* 0x0002e40201007387 */ /* 0x0007d80000100800 */
[----:B---3--:R-:W-:Y:S05]  /*23840*/  @P0 BRA `(.L_x_1574) ;  /* 0x0000000000480947 */ /* 0x008fea0003800000 */
[----:B------:R-:W3:Y:S02]  /*23850*/  S2R R2, SR_TID.X ;  /* 0x0000000000027919 */ /* 0x000ee40000002100 */
[----:B---3--:R-:W-:-:S04]  /*23860*/  LOP3.LUT R2, R2, 0x7f, RZ, 0xc0, !PT ;  /* 0x0000007f02027812 */ /* 0x008fc800078ec0ff */
[----:B------:R-:W-:-:S13]  /*23870*/  ISETP.NE.AND P0, PT, R2, RZ, PT ;  /* 0x000000ff0200720c */ /* 0x000fda0003f05270 */
[----:B------:R-:W-:Y:S05]  /*23880*/  @P0 BRA `(.L_x_1575) ;  /* 0x0000003000cc0947 */ /* 0x000fea0003800000 */
[----:B--2---:R-:W2:Y:S01]  /*23890*/  S2R R5, SR_LANEID ;  /* 0x0000000000057919 */ /* 0x004ea20000000000 */
[----:B------:R-:W-:Y:S01]  /*238a0*/  VOTEU.ANY UR4, UPT, PT ;  /* 0x0000000000047886 */ /* 0x000fe200038e0100 */
[----:B------:R-:W3:Y:S01]  /*238b0*/  LDC.64 R2, c[0x0][0xc38] ;  /* 0x00030e00ff027b82 */ /* 0x000ee20000000a00 */
[----:B------:R-:W2:Y:S02]  /*238c0*/  FLO.U32 R0, UR4 ;  /* 0x0000000400007d00 */ /* 0x000ea400080e0000 */
[----:B--2---:R-:W-:-:S06]  /*238d0*/  ISETP.EQ.U32.AND P0, PT, R0, R5, PT ;  /* 0x000000050000720c */ /* 0x004fcc0003f02070 */
[----:B------:R-:W3:Y:S07]  /*238e0*/  POPC R5, UR4 ;  /* 0x0000000400057d09 */ /* 0x000eee0008000000 */
[----:B---3--:R-:W2:Y:S01]  /*238f0*/  @P0 ATOMG.E.ADD.STRONG.GPU PT, R3, desc[UR52][R2.64], R5 ;  /* 0x00000005020309a8 */ /* 0x008ea200081ee1f4 */
[----:B------:R-:W3:Y:S02]  /*23900*/  S2R R4, SR_LTMASK ;  /* 0x0000000000047919 */ /* 0x000ee40000003900 */
[----:B---3--:R-:W-:-:S04]  /*23910*/  LOP3.LUT R4, R4, UR4, RZ, 0xc0, !PT ;  /* 0x0000000404047c12 */ /* 0x008fc8000f8ec0ff */
[----:B01----:R-:W0:Y:S01]  /*23920*/  POPC R7, R4 ;  /* 0x0000000400077309 */ /* 0x003e220000000000 */
[----:B--2---:R-:W0:Y:S02]  /*23930*/  SHFL.IDX PT, R0, R3, R0, 0x1f ;  /* 0x00001f0003007589 */ /* 0x004e2400000e0000 */
[----:B0-----:R-:W-:-:S05]  /*23940*/  IADD3 R0, R0, UR38, R7 ;  /* 0x0000002600007c10 */ /* 0x001fca000fffe007 */
[----:B------:R3:W-:Y:S01]  /*23950*/  STL [R1+0x2d0], R0 ;  /* 0x0002d00001007387 */ /* 0x0007e20000100800 */
[----:B------:R-:W-:Y:S05]  /*23960*/  BRA `(.L_x_1575) ;  /* 0x0000003000947947 */ /* 0x000fea0003800000 */
.L_x_1574:
[----:B------:R-:W3:Y:S01]  /*23970*/  S2R R3, SR_CgaCtaId ;  /* 0x0000000000037919 */ /* 0x000ee20000008800 */
[----:B------:R-:W-:-:S04]  /*23980*/  MOV R0, 0x400 ;  /* 0x0000040000007802 */ /* 0x000fc80000000f00 */
[----:B---3--:R-:W-:-:S05]  /*23990*/  LEA R2, R3, R0, 0x18 ;  /* 0x0000000003027211 */ /* 0x008fca00078ec0ff */
[----:B------:R3:W-:Y:S01]  /*239a0*/  STL [R1+0x2f4], R2 ;  /* 0x0002f40201007387 */ /* 0x0007e20000100800 */
[----:B------:R-:W-:-:S05]  /*239b0*/  VIADD R0, R2, 0x24200 ;  /* 0x0002420002007836 */ /* 0x000fca0000000000 */
[----:B------:R-:W-:-:S13]  /*239c0*/  LOP3.LUT P0, RZ, R0, 0x1bf, RZ, 0xc0, !PT ;  /* 0x000001bf00ff7812 */ /* 0x000fda000780c0ff */
[----:B---3--:R-:W-:Y:S05]  /*239d0*/  @!P0 BRA `(.L_x_1576) ;  /* 0x0000000000408947 */ /* 0x008fea0003800000 */
[----:B------:R-:W-:Y:S01]  /*239e0*/  MOV R2, 0x0 ;  /* 0x0000000000027802 */ /* 0x000fe20000000f00 */
[----:B------:R-:W-:Y:S01]  /*239f0*/  ULDC.64 UR6, c[0x4][0x98] ;  /* 0x0100260000067ab9 */ /* 0x000fe20000000a00 */
[----:B------:R-:W-:Y:S01]  /*23a00*/  ULDC.64 UR8, c[0x4][0xa0] ;  /* 0x0100280000087ab9 */ /* 0x000fe20000000a00 */
[----:B------:R-:W-:Y:S01]  /*23a10*/  ULDC.64 UR4, c[0x4][0x8] ;  /* 0x0100020000047ab9 */ /* 0x000fe20000000a00 */
[----:B------:R-:W-:Y:S02]  /*23a20*/  IMAD.U32 R4, RZ, RZ, UR6 ;  /* 0x00000006ff047e24 */ /* 0x000fe4000f8e00ff */
[----:B------:R-:W3:Y:S01]  /*23a30*/  LDC.64 R2, c[0x4][R2] ;  /* 0x0100000002027b82 */ /* 0x000ee20000000a00 */
[----:B--2---:R-:W-:Y:S02]  /*23a40*/  IMAD.U32 R5, RZ, RZ, UR7 ;  /* 0x00000007ff057e24 */ /* 0x004fe4000f8e00ff */
[----:B------:R-:W-:Y:S02]  /*23a50*/  IMAD.U32 R6, RZ, RZ, UR8 ;  /* 0x00000008ff067e24 */ /* 0x000fe4000f8e00ff */
[----:B01----:R-:W-:-:S02]  /*23a60*/  IMAD.U32 R7, RZ, RZ, UR9 ;  /* 0x00000009ff077e24 */ /* 0x003fc4000f8e00ff */
[----:B------:R-:W-:Y:S02]  /*23a70*/  IMAD.U32 R10, RZ, RZ, UR4 ;  /* 0x00000004ff0a7e24 */ /* 0x000fe4000f8e00ff */
[----:B------:R-:W-:Y:S02]  /*23a80*/  IMAD.U32 R11, RZ, RZ, UR5 ;  /* 0x00000005ff0b7e24 */ /* 0x000fe4000f8e00ff */
[----:B------:R-:W-:Y:S02]  /*23a90*/  IMAD.MOV.U32 R8, RZ, RZ, 0x70 ;  /* 0x00000070ff087424 */ /* 0x000fe400078e00ff */
[----:B------:R-:W-:Y:S02]  /*23aa0*/  IMAD.MOV.U32 R12, RZ, RZ, 0x1 ;  /* 0x00000001ff0c7424 */ /* 0x000fe400078e00ff */
[----:B------:R-:W-:-:S07]  /*23ab0*/  IMAD.MOV.U32 R13, RZ, RZ, RZ ;  /* 0x000000ffff0d7224 */ /* 0x000fce00078e00ff */
[----:B------:R-:W-:-:S07]  /*23ac0*/  LEPC R20, `(.L_x_1576) ;  /* 0x000000001014794e */ /* 0x000fce0000000000 */
[----:B---3--:R-:W-:Y:S05]  /*23ad0*/  CALL.ABS.NOINC R2 ;  /* 0x0000000002007343 */ /* 0x008fea0003c00000 */
.L_x_1576:
[----:B------:R-:W3:Y:S01]  /*23ae0*/  LDL R2, [R1+0x2f4] ;  /* 0x0002f40001027983 */ /* 0x000ee20000100800 */
[----:B------:R-:W-:Y:S01]  /*23af0*/  LOP3.LUT R16, R16, 0xfffffffe, RZ, 0xc0, !PT ;  /* 0xfffffffe10107812 */ /* 0x000fe200078ec0ff */
[----:B---3--:R-:W-:-:S05]  /*23b00*/  VIADD R0, R2, 0xf200 ;  /* 0x0000f20002007836 */ /* 0x008fca0000000000 */
[----:B------:R3:W-:Y:S01]  /*23b10*/  STL [R1+0x304], R0 ;  /* 0x0003040001007387 */ /* 0x0007e20000100800 */
[----:B------:R-:W-:-:S13]  /*23b20*/  LOP3.LUT P0, RZ, R0, 0x1bf, RZ, 0xc0, !PT ;  /* 0x000001bf00ff7812 */ /* 0x000fda000780c0ff */
[----:B------:R-:W-:Y:S01]  /*23b30*/  @P0 LOP3.LUT R16, R16, 0x1, RZ, 0xfc, !PT ;  /* 0x0000000110100812 */ /* 0x000fe200078efcff */
[----:B---3--:R-:W-:Y:S06]  /*23b40*/  @!P0 BRA `(.L_x_1577) ;  /* 0x0000000000408947 */ /* 0x008fec0003800000 */
        /* <DEDUP_REMOVED lines=16> */
.L_x_1577:
[----:B------:R-:W3:Y:S02]  /*23c50*/  LDL R2, [R1+0x2f4] ;  /* 0x0002f40001027983 */ /* 0x000ee40000100800 */
[----:B---3--:R-:W-:-:S05]  /*23c60*/  VIADD R0, R2, 0x200 ;  /* 0x0000020002007836 */ /* 0x008fca0000000000 */
[----:B------:R-:W-:-:S13]  /*23c70*/  LOP3.LUT P0, RZ, R0, 0x9f, RZ, 0xc0, !PT ;  /* 0x0000009f00ff7812 */ /* 0x000fda000780c0ff */
[----:B------:R-:W-:Y:S05]  /*23c80*/  @!P0 BRA `(.L_x_1578) ;  /* 0x0000000000408947 */ /* 0x000fea0003800000 */
        /* <DEDUP_REMOVED lines=16> */
.L_x_1578:
[----:B------:R-:W3:Y:S02]  /*23d90*/  LDL.LU R2, [R1+0x304] ;  /* 0x0003040001027983 */ /* 0x000ee40000300800 */
[----:B---3--:R-:W-:-:S13]  /*23da0*/  LOP3.LUT P6, RZ, R2, 0x1bf, RZ, 0xc0, !PT ;  /* 0x000001bf02ff7812 */ /* 0x008fda00078cc0ff */
        /* <DEDUP_REMOVED lines=17> */
.L_x_1579:
[----:B------:R-:W3:Y:S01]  /*23ec0*/  LDL.LU R3, [R1+0x2fc] ;  /* 0x0002fc0001037983 */ /* 0x000ee20000300800 */
[----:B------:R-:W4:Y:S01]  /*23ed0*/  LDC R0, c[0x0][0x428] ;  /* 0x00010a00ff007b82 */ /* 0x000f220000000800 */
[----:B------:R-:W-:Y:S02]  /*23ee0*/  ULDC.64 UR4, c[0x0][0x9f8] ;  /* 0x00027e0000047ab9 */ /* 0x000fe40000000a00 */
[----:B------:R-:W3:Y:S04]  /*23ef0*/  LDL.LU R2, [R1+0x2d4] ;  /* 0x0002d40001027983 */ /* 0x000ee80000300800 */
[----:B------:R-:W3:Y:S04]  /*23f00*/  LDL R6, [R1+0x2d8] ;  /* 0x0002d80001067983 */ /* 0x000ee80000100800 */
[----:B--2---:R-:W2:Y:S01]  /*23f10*/  LDL R5, [R1+0x2dc] ;  /* 0x0002dc0001057983 */ /* 0x004ea20000100800 */
[----:B----4-:R-:W-:Y:S01]  /*23f20*/  ISETP.NE.AND P0, PT, R0, 0x1, PT ;  /* 0x000000010000780c */ /* 0x010fe20003f05270 */
[----:B---3--:R-:W-:-:S12]  /*23f30*/  IMAD R4, R2, 0x80, R3 ;  /* 0x0000008002047824 */ /* 0x008fd800078e0203 */
[----:B------:R-:W3:Y:S01]  /*23f40*/  @P0 LDC R3, c[0x0][0x42c] ;  /* 0x00010b00ff030b82 */ /* 0x000ee20000000800 */
[----:B------:R-:W-:Y:S02]  /*23f50*/  IMAD.MOV.U32 R0, RZ, RZ, R6 ;  /* 0x000000ffff007224 */ /* 0x000fe400078e0006 */
[----:B--2---:R-:W-:-:S05]  /*23f60*/  IMAD.MOV.U32 R20, RZ, RZ, R5 ;  /* 0x000000ffff147224 */ /* 0x004fca00078e0005 */
[----:B------:R-:W2:Y:S01]  /*23f70*/  @P0 LDC R2, c[0x0][0x430] ;  /* 0x00010c00ff020b82 */ /* 0x000ea20000000800 */
[----:B---3--:R-:W-:Y:S02]  /*23f80*/  @P0 IMAD.HI.U32 R3, R6, R3, RZ ;  /* 0x0000000306030227 */ /* 0x008fe400078e00ff */
[----:B------:R-:W3:Y:S03]  /*23f90*/  S2R R6, SR_TID.X ;  /* 0x0000000000067919 */ /* 0x000ee60000002100 */
[----:B--2---:R-:W-:Y:S02]  /*23fa0*/  @P0 SHF.R.U32.HI R0, RZ, R2, R3 ;  /* 0x00000002ff000219 */ /* 0x004fe40000011603 */
[----:B------:R-:W-:-:S04]  /*23fb0*/  ISETP.NE.U32.AND P0, PT, RZ, UR4, PT ;  /* 0x00000004ff007c0c */ /* 0x000fc8000bf05070 */
[----:B------:R-:W-:Y:S01]  /*23fc0*/  ISETP.NE.AND.EX P0, PT, RZ, UR5, PT, P0 ;  /* 0x00000005ff007c0c */ /* 0x000fe2000bf05300 */
[----:B------:R-:W-:-:S12]  /*23fd0*/  ULDC.64 UR4, c[0x0][0xa00] ;  /* 0x0002800000047ab9 */ /* 0x000fd80000000a00 */
[----:B------:R-:W2:Y:S01]  /*23fe0*/  @P0 LDC.64 R2, c[0x0][0x9f8] ;  /* 0x00027e00ff020b82 */ /* 0x000ea20000000a00 */
[----:B---3--:R-:W-:-:S04]  /*23ff0*/  LOP3.LUT R6, R6, 0x7f, RZ, 0xc0, !PT ;  /* 0x0000007f06067812 */ /* 0x008fc800078ec0ff */
[----:B------:R-:W-:Y:S01]  /*24000*/  ISETP.NE.AND P1, PT, R6, RZ, PT ;  /* 0x000000ff0600720c */ /* 0x000fe20003f25270 */
[----:B--2---:R-:W-:-:S12]  /*24010*/  @P0 IMAD.WIDE R2, R5, 0x4, R2 ;  /* 0x0000000405020825 */ /* 0x004fd800078e0202 */
[----:B------:R-:W-:Y:S01]  /*24020*/  VOTEU.ALL UP1, P1 ;  /* 0x00000000003f7886 */ /* 0x000fe20000820000 */
[----:B------:R2:W5:Y:S01]  /*24030*/  @P0 LDG.E R20, desc[UR52][R2.64] ;  /* 0x0000003402140981 */ /* 0x000562000c1e1900 */
[----:B------:R-:W-:-:S03]  /*24040*/  ISETP.NE.U32.AND P0, PT, RZ, UR4, PT ;  /* 0x00000004ff007c0c */ /* 0x000fc6000bf05070 */
[----:B------:R-:W-:Y:S01]  /*24050*/  @!UP1 UIADD3 UR8, UP0, UR40, 0x270, URZ ;  /* 0x0000027028089890 */ /* 0x000fe2000ff1e03f */
[----:B------:R-:W-:Y:S02]  /*24060*/  PLOP3.LUT P3, PT, P1, PT, PT, 0x8, 0x0 ;  /* 0x000000000000781c */ /* 0x000fe40000f6e170 */
[----:B------:R-:W-:Y:S01]  /*24070*/  ISETP.NE.AND.EX P2, PT, RZ, UR5, PT, P0 ;  /* 0x00000005ff007c0c */ /* 0x000fe2000bf45300 */
[----:B------:R-:W-:-:S03]  /*24080*/  @!UP1 UIADD3.X UR9, URZ, UR41, URZ, UP0, !UPT ;  /* 0x000000293f099290 */ /* 0x000fc600087fe43f */
[----:B------:R-:W-:Y:S01]  /*24090*/  VOTEU.ALL UP0, P1 ;  /* 0x00000000003f7886 */ /* 0x000fe20000800000 */
[----:B--2---:R-:W-:-:S08]  /*240a0*/  SEL R3, R5, RZ, !P2 ;  /* 0x000000ff05037207 */ /* 0x004fd00005000000 */
.L_x_1580:
[----:B------:R-:W2:Y:S01]  /*240b0*/  LDL R2, [R1+0x2d8] ;  /* 0x0002d80001027983 */ /* 0x000ea20000100800 */
[----:B------:R-:W-:Y:S02]  /*240c0*/  PLOP3.LUT P0, PT, P0, P3, PT, 0xa2, 0x0 ;  /* 0x000000000000781c */ /* 0x000fe40000707472 */
[----:B------:R-:W-:Y:S01]  /*240d0*/  @P3 R2UR P0, UR7, R3 ;  /* 0x00000000030732ca */ /* 0x000fe20000000000 */
[----:B------:R-:W-:-:S07]  /*240e0*/  UMOV UR4, URZ ;  /* 0x0000003f00047c82 */ /* 0x000fce0008000000 */
[----:B------:R-:W-:Y:S02]  /*240f0*/  PLOP3.LUT P0, PT, P0, P3, PT, 0xa2, 0x0 ;  /* 0x000000000000781c */ /* 0x000fe40000707472 */
[----:B--2---:R-:W-:-:S08]  /*24100*/  @P3 R2UR.OR P0, UR6, R2 ;  /* 0x00000000020632ca */ /* 0x004fd00000100000 */
[----:B------:R-:W-:Y:S02]  /*24110*/  PLOP3.LUT P0, PT, P0, P3, PT, 0xa2, 0x0 ;  /* 0x000000000000781c */ /* 0x000fe40000707472 */
[----:B------:R-:W-:-:S08]  /*24120*/  @P3 R2UR.OR P0, UR5, R4 ;  /* 0x00000000040532ca */ /* 0x000fd00000100000 */
[----:B------:R-:W-:-:S05]  /*24130*/  @P3 PLOP3.LUT P3, PT, P0, PT, PT, 0x80, 0x0 ;  /* 0x000000000000381c */ /* 0x000fca000076f070 */
[----:B------:R2:W-:Y:S08]  /*24140*/  @!UP0 UTMAPF.L2.4D [UR4], [UR8] ;  /* 0x00000004080085b8 */ /* 0x0005f00008018000 */
[----:B--2---:R-:W-:Y:S05]  /*24150*/  @P3 BRA.U.ANY `(.L_x_1580) ;  /* 0xfffffffd00d43947 */ /* 0x004fea000393ffff */
[----:B------:R-:W-:Y:S01]  /*24160*/  PLOP3.LUT P2, PT, P1, PT, PT, 0x8, 0x0 ;  /* 0x000000000000781c */ /* 0x000fe20000f4e170 */
[----:B------:R-:W-:Y:S01]  /*24170*/  VOTEU.ALL UP0, P1 ;  /* 0x00000000003f7886 */ /* 0x000fe20000800000 */
[----:B------:R-:W-:-:S11]  /*24180*/  UMOV UR4, 0x40 ;  /* 0x0000004000047882 */ /* 0x000fd60000000000 */
.L_x_1581:
[----:B------:R-:W2:Y:S01]  /*24190*/  LDL R2, [R1+0x2d8] ;  /* 0x0002d80001027983 */ /* 0x000ea20000100800 */
[----:B------:R-:W-:Y:S02]  /*241a0*/  PLOP3.LUT P0, PT, P0, P2, PT, 0xa2, 0x0 ;  /* 0x000000000000781c */ /* 0x000fe40000705472 */
[----:B------:R-:W-:-:S08]  /*241b0*/  @P2 R2UR P0, UR7, R3 ;  /* 0x00000000030722ca */ /* 0x000fd00000000000 */
        /* <DEDUP_REMOVED lines=10> */
.L_x_1582:
        /* <DEDUP_REMOVED lines=10> */
[----:B01----:R-:W0:Y:S01]  /*24300*/  LDC.64 R6, c[0x0][0x3f8] ;  /* 0x0000fe00ff067b82 */ /* 0x003e220000000a00 */
        /* <DEDUP_REMOVED lines=11> */
.L_x_1694:
[----:B-1----:R-:W-:Y:S02]  /*243c0*/  ISETP.NE.AND P0, PT, R14, RZ, PT ;  /* 0x000000ff0e00720c */ /* 0x002fe40003f05270 */
[----:B------:R-:W-:-:S11]  /*243d0*/  PLOP3.LUT P6, PT, PT, PT, PT, 0x8, 0x0 ;  /* 0x000000000000781c */ /* 0x000fd60003fce170 */
[----:B------:R-:W-:Y:S05]  /*243e0*/  @P0 BRA `(.L_x_1584) ;  /* 0x00000008004c0947 */ /* 0x000fea0003800000 */
[----:B------:R-:W-:-:S03]  /*243f0*/  UMOV UR4, 0xffffffff ;  /* 0xffffffff00047882 */ /* 0x000fc60000000000 */
[----:B------:R-:W-:Y:S05]  /*24400*/  BRA.DIV UR4, `(.L_x_1585) ;  /* 0x0000004604607947 */ /* 0x000fea000b800000 */
[----:B------:R-:W-:-:S13]  /*24410*/  ELECT P6, URZ, PT ;  /* 0x00000000003f782f */ /* 0x000fda00038c0000 */
.L_x_1697:
[----:B------:R-:W-:Y:S05]  /*24420*/  @!P6 BRA `(.L_x_1586) ;  /* 0x0000000400a0e947 */ /* 0x000fea0003800000 */
[----:B0-----:R-:W2:Y:S01]  /*24430*/  LDL R5, [R1+0x2f8] ;  /* 0x0002f80001057983 */ /* 0x001ea20000100800 */
[----:B------:R-:W-:-:S04]  /*24440*/  ISETP.NE.U32.AND P0, PT, R6, RZ, PT ;  /* 0x000000ff0600720c */ /* 0x000fc80003f05070 */
[----:B------:R-:W-:Y:S01]  /*24450*/  ISETP.NE.AND.EX P0, PT, R7, RZ, PT, P0 ;  /* 0x000000ff0700720c */ /* 0x000fe20003f05300 */
[----:B--2---:R-:W-:-:S12]  /*24460*/  VIADD R5, R5, 0xffffffff ;  /* 0xffffffff05057836 */ /* 0x004fd80000000000 */
        /* <DEDUP_REMOVED lines=19> */
.L_x_1587:
[----:B------:R-:W1:Y:S01]  /*245a0*/  S2R R8, SR_CgaCtaId ;  /* 0x0000000000087919 */ /* 0x000e620000008800 */
[----:B0-----:R-:W-:Y:S01]  /*245b0*/  MOV R6, 0x400 ;  /* 0x0000040000067802 */ /* 0x001fe20000000f00 */
[----:B------:R-:W0:Y:S03]  /*245c0*/  S2R R7, SR_TID.X ;  /* 0x0000000000077919 */ /* 0x000e260000002100 */
[----:B-1----:R-:W-:Y:S02]  /*245d0*/  LEA R6, R8, R6, 0x18 ;  /* 0x0000000608067211 */ /* 0x002fe400078ec0ff */
[----:B------:R-:W-:Y:S02]  /*245e0*/  SHF.L.U32 R8, R19, 0x1f, RZ ;  /* 0x0000001f13087819 */ /* 0x000fe400000006ff */
[----:B0-----:R-:W-:Y:S01]  /*245f0*/  LOP3.LUT R7, R7, 0x7f, RZ, 0xc0, !PT ;  /* 0x0000007f07077812 */ /* 0x001fe200078ec0ff */
[----:B------:R-:W-:-:S03]  /*24600*/  IMAD R6, R17, 0x8, R6 ;  /* 0x0000000811067824 */ /* 0x000fc600078e0206 */
[----:B------:R-:W-:Y:S01]  /*24610*/  ISETP.NE.AND P0, PT, R7, RZ, PT ;  /* 0x000000ff0700720c */ /* 0x000fe20003f05270 */
[----:B------:R-:W0:Y:S02]  /*24620*/  SYNCS.PHASECHK.TRANS64.TRYWAIT P2, [R6+URZ+0x33480], R8 ;  /* 0x03348008060075a7 */ /* 0x000e24000804017f */
[----:B0-----:R-:W-:Y:S10]  /*24630*/  @!P2 BRA `(.L_x_1588) ;  /* 0x0000004000f4a947 */ /* 0x001ff40003800000 */
.L_x_1698:
        /* <DEDUP_REMOVED lines=8> */
.L_x_1589:
[----:B------:R-:W2:Y:S01]  /*246c0*/  LDL R9, [R1+0x2e8] ;  /* 0x0002e80001097983 */ /* 0x000ea20000100800 */
[----:B------:R-:W-:Y:S01]  /*246d0*/  MOV R7, 0x400 ;  /* 0x0000040000077802 */ /* 0x000fe20000000f00 */
[----:B------:R-:W1:Y:S01]  /*246e0*/  S2R R10, SR_CgaCtaId ;  /* 0x00000000000a7919 */ /* 0x000e620000008800 */
[----:B------:R-:W-:Y:S01]  /*246f0*/  R2UR UR9, R6 ;  /* 0x00000000060972ca */ /* 0x000fe200000e0000 */
[----:B------:R-:W-:Y:S01]  /*24700*/  UIADD3 UR4, UP0, UR40, 0x470, URZ ;  /* 0x0000047028047890 */ /* 0x000fe2000ff1e03f */
[----:B------:R-:W-:Y:S02]  /*24710*/  R2UR UR12, R0 ;  /* 0x00000000000c72ca */ /* 0x000fe400000e0000 */
[----:B-----5:R-:W-:Y:S01]  /*24720*/  R2UR UR13, R2 ;  /* 0x00000000020d72ca */ /* 0x020fe200000e0000 */
[----:B------:R-:W-:Y:S01]  /*24730*/  UIADD3.X UR5, URZ, UR41, URZ, UP0, !UPT ;  /* 0x000000293f057290 */ /* 0x000fe200087fe43f */
[----:B-1----:R-:W-:-:S05]  /*24740*/  LEA R7, R10, R7, 0x18 ;  /* 0x000000070a077211 */ /* 0x002fca00078ec0ff */
[----:B------:R-:W-:-:S05]  /*24750*/  IMAD R7, R17, 0x7800, R7 ;  /* 0x0000780011077824 */ /* 0x000fca00078e0207 */
[----:B------:R-:W-:Y:S01]  /*24760*/  R2UR UR15, R7 ;  /* 0x00000000070f72ca */ /* 0x000fe200000e0000 */
[----:B------:R-:W-:Y:S01]  /*24770*/  UIADD3 UR9, UR9, 0x33470, URZ ;  /* 0x0003347009097890 */ /* 0x000fe2000fffe03f */
[----:B------:R-:W-:Y:S01]  /*24780*/  UMOV UR10, URZ ;  /* 0x0000003f000a7c82 */ /* 0x000fe20008000000 */
[----:B------:R-:W-:Y:S01]  /*24790*/  UMOV UR6, 0x0 ;  /* 0x0000000000067882 */ /* 0x000fe20000000000 */
[----:B------:R-:W-:-:S09]  /*247a0*/  UMOV UR7, 0x14f00000 ;  /* 0x14f0000000077882 */ /* 0x000fd20000000000 */
[----:B------:R-:W-:Y:S02]  /*247b0*/  UIADD3 UR8, UR15, 0xf200, URZ ;  /* 0x0000f2000f087890 */ /* 0x000fe4000fffe03f */
[----:B------:R-:W-:Y:S02]  /*247c0*/  UIADD3 UR14, UR15, 0x11a00, URZ ;  /* 0x00011a000f0e7890 */ /* 0x000fe4000fffe03f */
[----:B------:R-:W-:Y:S01]  /*247d0*/  UIADD3 UR15, UR15, 0x14200, URZ ;  /* 0x000142000f0f7890 */ /* 0x000fe2000fffe03f */
[----:B------:R-:W-:Y:S01]  /*247e0*/  UMOV UR16, 0x40 ;  /* 0x0000004000107882 */ /* 0x000fe20000000000 */
        /* <DEDUP_REMOVED lines=12> */
.L_x_1699:
        /* <DEDUP_REMOVED lines=8> */
.L_x_1591:
        /* <DEDUP_REMOVED lines=24> */
.L_x_1586:
[----:B01----:R-:W2:Y:S01]  /*24ab0*/  LDL.LU R6, [R1+0x2d8] ;  /* 0x0002d80001067983 */ /* 0x003ea20000300800 */
[----:B------:R-:W-:Y:S01]  /*24ac0*/  MOV R7, 0x400 ;  /* 0x0000040000077802 */ /* 0x000fe20000000f00 */
[----:B------:R-:W0:Y:S01]  /*24ad0*/  S2R R8, SR_CgaCtaId ;  /* 0x0000000000087919 */ /* 0x000e220000008800 */
[----:B------:R-:W-:Y:S05]  /*24ae0*/  WARPSYNC.ALL ;  /* 0x0000000000007948 */ /* 0x000fea0003800000 */
[----:B------:R-:W-:-:S13]  /*24af0*/  ELECT P0, URZ, PT ;  /* 0x00000000003f782f */ /* 0x000fda0003800000 */
[----:B------:R-:W-:Y:S01]  /*24b00*/  @P0 R2UR UR13, R3 ;  /* 0x00000000030d02ca */ /* 0x000fe200000e0000 */
[----:B------:R-:W-:Y:S01]  /*24b10*/  UIADD3 UR4, UP0, UR40, 0x270, URZ ;  /* 0x0000027028047890 */ /* 0x000fe2000ff1e03f */
[----:B------:R-:W-:-:S03]  /*24b20*/  @P0 R2UR UR11, R4 ;  /* 0x00000000040b02ca */ /* 0x000fc600000e0000 */
[----:B------:R-:W-:Y:S01]  /*24b30*/  UIADD3.X UR5, URZ, UR41, URZ, UP0, !UPT ;  /* 0x000000293f057290 */ /* 0x000fe200087fe43f */
[----:B0-----:R-:W-:-:S04]  /*24b40*/  LEA R7, R8, R7, 0x18 ;  /* 0x0000000708077211 */ /* 0x001fc800078ec0ff */
[----:B------:R-:W-:Y:S01]  /*24b50*/  R2UR UR24, R7 ;  /* 0x00000000071872ca */ /* 0x000fe200000e0000 */
[----:B------:R-:W-:Y:S01]  /*24b60*/  @P0 IMAD.MOV.U32 R5, RZ, RZ, 0x6000 ;  /* 0x00006000ff050424 */ /* 0x000fe200078e00ff */
[----:B------:R-:W-:Y:S01]  /*24b70*/  BAR.SYNC.DEFER_BLOCKING 0x8, 0x120 ;  /* 0x0204800000007b1d */ /* 0x000fe20000010000 */
[----:B------:R-:W-:-:S10]  /*24b80*/  @P0 R2UR UR21, R3 ;  /* 0x00000000031502ca */ /* 0x000fd400000e0000 */
[----:B------:R-:W-:Y:S02]  /*24b90*/  UIADD3 UR8, UR24, 0x1e200, URZ ;  /* 0x0001e20018087890 */ /* 0x000fe4000fffe03f */
[----:B------:R-:W-:Y:S01]  /*24ba0*/  UIADD3 UR9, UR24, 0x33400, URZ ;  /* 0x0003340018097890 */ /* 0x000fe2000fffe03f */
[----:B------:R-:W-:Y:S01]  /*24bb0*/  UMOV UR6, 0x0 ;  /* 0x0000000000067882 */ /* 0x000fe20000000000 */
[----:B------:R-:W-:Y:S01]  /*24bc0*/  UMOV UR7, 0x12f00000 ;  /* 0x12f0000000077882 */ /* 0x000fe20000000000 */
[----:B------:R-:W-:Y:S01]  /*24bd0*/  UMOV UR10, URZ ;  /* 0x0000003f000a7c82 */ /* 0x000fe20008000000 */
[----:B------:R-:W-:Y:S01]  /*24be0*/  @P0 R2UR UR19, R4 ;  /* 0x00000000041302ca */ /* 0x000fe200000e0000 */
[----:B------:R-:W-:Y:S01]  /*24bf0*/  UIADD3 UR16, UR24, 0x20200, URZ ;  /* 0x0002020018107890 */ /* 0x000fe2000fffe03f */
[----:B------:R1:W-:Y:S01]  /*24c00*/  @P0 SYNCS.ARRIVE.TRANS64 RZ, [R7+URZ+0x33400], R5 ;  /* 0x0334000507ff09a7 */ /* 0x0003e2000800003f */
[----:B------:R-:W-:Y:S01]  /*24c10*/  UMOV UR14, 0x0 ;  /* 0x00000000000e7882 */ /* 0x000fe20000000000 */
[----:B------:R-:W-:Y:S01]  /*24c20*/  UMOV UR15, 0x12f00000 ;  /* 0x12f00000000f7882 */ /* 0x000fe20000000000 */
[----:B------:R-:W-:Y:S01]  /*24c30*/  UMOV UR18, 0x40 ;  /* 0x0000004000127882 */ /* 0x000fe20000000000 */
[----:B------:R-:W-:Y:S01]  /*24c40*/  UMOV UR17, UR9 ;  /* 0x0000000900117c82 */ /* 0x000fe20008000000 */
[----:B------:R-:W-:Y:S01]  /*24c50*/  UMOV UR22, 0x0 ;  /* 0x0000000000167882 */ /* 0x000fe20000000000 */
[----:B------:R-:W-:Y:S01]  /*24c60*/  UMOV UR23, 0x12f00000 ;  /* 0x12f0000000177882 */ /* 0x000fe20000000000 */
[----:B--2---:R-:W-:-:S02]  /*24c70*/  @P0 R2UR UR12, R6 ;  /* 0x00000000060c02ca */ /* 0x004fc400000e0000 */
[----:B------:R-:W-:-:S11]  /*24c80*/  @P0 R2UR UR20, R6 ;  /* 0x00000000061402ca */ /* 0x000fd600000e0000 */
[----:B------:R0:W-:Y:S02]  /*24c90*/  UTMALDG.4D [UR8], [UR4], desc[UR6] ;  /* 0x00000608040075b4 */ /* 0x0001e40008019000 */
[----:B------:R1:W-:Y:S01]  /*24ca0*/  UTMALDG.4D [UR16], [UR4], desc[UR14] ;  /* 0x00000e10040075b4 */ /* 0x0003e20008019000 */
[----:B0-----:R-:W-:Y:S02]  /*24cb0*/  @P0 R2UR UR13, R3 ;  /* 0x00000000030d02ca */ /* 0x001fe400000e0000 */
[----:B------:R-:W-:Y:S02]  /*24cc0*/  @P0 R2UR UR12, R6 ;  /* 0x00000000060c02ca */ /* 0x000fe400000e0000 */
[----:B------:R-:W-:Y:S01]  /*24cd0*/  @P0 R2UR UR11, R4 ;  /* 0x00000000040b02ca */ /* 0x000fe200000e0000 */
[----:B------:R-:W-:Y:S01]  /*24ce0*/  UIADD3 UR8, UR24, 0x22200, URZ ;  /* 0x0002220018087890 */ /* 0x000fe2000fffe03f */
[----:B------:R-:W-:-:S11]  /*24cf0*/  UMOV UR10, 0x80 ;  /* 0x00000080000a7882 */ /* 0x000fd60000000000 */
[----:B------:R1:W-:Y:S02]  /*24d00*/  UTMALDG.4D [UR8], [UR4], desc[UR22] ;  /* 0x00001608040075b4 */ /* 0x0003e40008019000 */
[----:B-1----:R-:W-:Y:S01]  /*24d10*/  NOP ;  /* 0x0000000000007918 */ /* 0x002fe20000000000 */
.L_x_1584:
[----:B------:R-:W2:Y:S01]  /*24d20*/  LDL.LU R6, [R1+0x300] ;  /* 0x0003000001067983 */ /* 0x000ea20000300800 */
[----:B------:R-:W-:Y:S01]  /*24d30*/  MOV R4, 0x400 ;  /* 0x0000040000047802 */ /* 0x000fe20000000f00 */
[----:B------:R-:W-:Y:S01]  /*24d40*/  BSSY B0, `(.L_x_1592) ;  /* 0x000000b000007945 */ /* 0x000fe20003800000 */
[----:B0-----:R-:W0:Y:S02]  /*24d50*/  S2R R5, SR_CgaCtaId ;  /* 0x0000000000057919 */ /* 0x001e240000008800 */
[----:B0-----:R-:W-:Y:S01]  /*24d60*/  LEA R4, R5, R4, 0x18 ;  /* 0x0000000405047211 */ /* 0x001fe200078ec0ff */
[----:B--2---:R-:W-:-:S05]  /*24d70*/  VIADD R6, R6, 0x1 ;  /* 0x0000000106067836 */ /* 0x004fca0000000000 */
[----:B------:R-:W-:Y:S01]  /*24d80*/  LEA.HI R3, R6, R6, RZ, 0x1 ;  /* 0x0000000606037211 */ /* 0x000fe200078f08ff */
[----:B------:R0:W-:Y:S03]  /*24d90*/  STL [R1+0x300], R6 ;  /* 0x0003000601007387 */ /* 0x0001e60000100800 */
[----:B------:R-:W-:-:S05]  /*24da0*/  LOP3.LUT R3, R3, 0xfffffffe, RZ, 0xc0, !PT ;  /* 0xfffffffe03037812 */ /* 0x000fca00078ec0ff */
[----:B------:R-:W-:-:S05]  /*24db0*/  IMAD.IADD R3, R6, 0x1, -R3 ;  /* 0x0000000106037824 */ /* 0x000fca00078e0a03 */
[----:B------:R-:W-:-:S04]  /*24dc0*/  SHF.L.U32 R3, R3, 0x1f, RZ ;  /* 0x0000001f03037819 */ /* 0x000fc800000006ff */
[----:B------:R-:W1:Y:S02]  /*24dd0*/  SYNCS.PHASECHK.TRANS64.TRYWAIT P0, [R4+URZ+0x33420], R3 ;  /* 0x03342003040075a7 */ /* 0x000e64000800017f */
[----:B01----:R-:W-:Y:S05]  /*24de0*/  @!P0 BRA `(.L_x_1593) ;  /* 0x0000003c00308947 */ /* 0x003fea0003800000 */
.L_x_1700:
[----:B------:R-:W-:Y:S05]  /*24df0*/  BSYNC B0 ;  /* 0x0000000000007941 */ /* 0x000fea0003800000 */
.L_x_1592:
[----:B------:R-:W2:Y:S04]  /*24e00*/  LDL.LU R5, [R1+0x2f8] ;  /* 0x0002f80001057983 */ /* 0x000ea80000300800 */
[----:B0-----:R-:W3:Y:S01]  /*24e10*/  LDL R4, [R1+0x2e4] ;  /* 0x0002e40001047983 */ /* 0x001ee20000100800 */
[----:B--2---:R-:W-:-:S05]  /*24e20*/  VIADD R12, R5, 0xfffffffe ;  /* 0xfffffffe050c7836 */ /* 0x004fca0000000000 */
[----:B---3--:R-:W-:-:S13]  /*24e30*/  ISETP.GE.AND P0, PT, R12, R4, PT ;  /* 0x000000040c00720c */ /* 0x008fda0003f06270 */
[----:B------:R-:W-:Y:S05]  /*24e40*/  @!P0 BRA `(.L_x_1594) ;  /* 0x0000001000ec8947 */ /* 0x000fea0003800000 */
[----:B------:R-:W-:Y:S02]  /*24e50*/  IMAD.MOV.U32 R6, RZ, RZ, R17 ;  /* 0x000000ffff067224 */ /* 0x000fe400078e0011 */
[----:B------:R-:W-:-:S07]  /*24e60*/  IMAD.MOV.U32 R7, RZ, RZ, R19 ;  /* 0x000000ffff077224 */ /* 0x000fce00078e0013 */
.L_x_1618:
[----:B------:R-:W-:Y:S01]  /*24e70*/  VIADD R17, R6, 0x1 ;  /* 0x0000000106117836 */ /* 0x000fe20000000000 */
[----:B------:R-:W-:Y:S05]  /*24e80*/  YIELD ;  /* 0x0000000000007946 */ /* 0x000fea0003800000 */
[----:B------:R-:W-:Y:S01]  /*24e90*/  ISETP.NE.AND P0, PT, R17, 0x2, PT ;  /* 0x000000021100780c */ /* 0x000fe20003f05270 */
[----:B------:R-:W-:Y:S03]  /*24ea0*/  BSSY B0, `(.L_x_1595) ;  /* 0x00000aa000007945 */ /* 0x000fe60003800000 */
[----:B------:R-:W-:-:S02]  /*24eb0*/  SEL R19, RZ, 0x1, P0 ;  /* 0x00000001ff137807 */ /* 0x000fc40000000000 */
[----:B------:R-:W-:Y:S02]  /*24ec0*/  SEL R17, R17, RZ, P0 ;  /* 0x000000ff11117207 */ /* 0x000fe40000000000 */
[----:B------:R-:W-:Y:S01]  /*24ed0*/  LOP3.LUT R19, R7, R19, RZ, 0x3c, !PT ;  /* 0x0000001307137212 */ /* 0x000fe200078e3cff */
[----:B0-----:R-:W-:Y:S06]  /*24ee0*/  @!P6 BRA `(.L_x_1596) ;  /* 0x000000080094e947 */ /* 0x001fec0003800000 */
        /* <DEDUP_REMOVED lines=11> */
[----:B------:R-:W-:Y:S01]  /*24fa0*/  @P0 SHF.R.U32.HI R2, RZ, R3, R4 ;  /* 0x00000003ff020219 */ /* 0x000fe20000011604 */
[----:B------:R-:W-:-:S03]  /*24fb0*/  IMAD R4, R21, UR6, RZ ;  /* 0x0000000615047c24 */ /* 0x000fc6000f8e02ff */
[--C-:B------:R-:W-:Y:S01]  /*24fc0*/  SHF.R.S32.HI R3, RZ, 0x1f, R2.reuse ;  /* 0x0000001fff037819 */ /* 0x100fe20000011402 */
[----:B------:R-:W-:Y:S02]  /*24fd0*/  IMAD.MOV R8, RZ, RZ, -R2 ;  /* 0x000000ffff087224 */ /* 0x000fe400078e0a02 */
[C---:B------:R-:W-:Y:S02]  /*24fe0*/  IMAD R4, R20.reuse, UR7, R4 ;  /* 0x0000000714047c24 */ /* 0x040fe4000f8e0204 */
[----:B------:R-:W-:-:S04]  /*24ff0*/  IMAD.WIDE.U32 R2, R20, UR6, R2 ;  /* 0x0000000614027c25 */ /* 0x000fc8000f8e0002 */
[----:B------:R-:W-:Y:S01]  /*25000*/  IMAD.IADD R3, R4, 0x1, R3 ;  /* 0x0000000104037824 */ /* 0x000fe200078e0203 */
[----:B------:R-:W-:Y:S01]  /*25010*/  LEA R4, P0, R2, UR4, 0x2 ;  /* 0x0000000402047c11 */ /* 0x000fe2000f8010ff */
[----:B------:R-:W-:-:S03]  /*25020*/  IMAD R8, R5, R8, R12 ;  /* 0x0000000805087224 */ /* 0x000fc600078e020c */
[----:B------:R-:W-:-:S05]  /*25030*/  LEA.HI.X R5, R2, UR5, R3, 0x2, P0 ;  /* 0x0000000502057c11 */ /* 0x000fca00080f1403 */
[----:B------:R0:W5:Y:S04]  /*25040*/  LDG.E R2, desc[UR52][R4.64] ;  /* 0x0000003404027981 */ /* 0x000168000c1e1900 */
.L_x_1597:
[----:B0-----:R-:W0:Y:S01]  /*25050*/  S2R R5, SR_CgaCtaId ;  /* 0x0000000000057919 */ /* 0x001e220000008800 */
[----:B------:R-:W-:Y:S01]  /*25060*/  MOV R4, 0x400 ;  /* 0x0000040000047802 */ /* 0x000fe20000000f00 */
[----:B------:R-:W-:Y:S01]  /*25070*/  BSSY B1, `(.L_x_1598) ;  /* 0x0000009000017945 */ /* 0x000fe20003800000 */
[----:B------:R-:W1:Y:S02]  /*25080*/  S2R R3, SR_TID.X ;  /* 0x0000000000037919 */ /* 0x000e640000002100 */
[----:B0-----:R-:W-:Y:S02]  /*25090*/  LEA R4, R5, R4, 0x18 ;  /* 0x0000000405047211 */ /* 0x001fe400078ec0ff */
[----:B-1----:R-:W-:-:S03]  /*250a0*/  LOP3.LUT R3, R3, 0x7f, RZ, 0xc0, !PT ;  /* 0x0000007f03037812 */ /* 0x002fc600078ec0ff */
[----:B------:R-:W-:Y:S01]  /*250b0*/  IMAD R5, R17, 0x8, R4 ;  /* 0x0000000811057824 */ /* 0x000fe200078e0204 */
[----:B------:R-:W-:Y:S02]  /*250c0*/  SHF.L.U32 R4, R19, 0x1f, RZ ;  /* 0x0000001f13047819 */ /* 0x000fe400000006ff */
[----:B------:R-:W-:Y:S02]  /*250d0*/  ISETP.NE.AND P2, PT, R3, RZ, PT ;  /* 0x000000ff0300720c */ /* 0x000fe40003f45270 */
[----:B------:R-:W0:Y:S02]  /*250e0*/  SYNCS.PHASECHK.TRANS64.TRYWAIT P0, [R5+URZ+0x33480], R4 ;  /* 0x03348004050075a7 */ /* 0x000e24000800017f */
[----:B0-----:R-:W-:Y:S09]  /*250f0*/  @!P0 BRA `(.L_x_1599) ;  /* 0x00000038008c8947 */ /* 0x001ff20003800000 */
.L_x_1701:
[----:B------:R-:W-:Y:S05]  /*25100*/  BSYNC B1 ;  /* 0x0000000000017941 */ /* 0x000fea0003800000 */
.L_x_1598:
        /* <DEDUP_REMOVED lines=9> */
.L_x_1601:
[----:B------:R-:W-:Y:S05]  /*251a0*/  BSYNC B1 ;  /* 0x0000000000017941 */ /* 0x000fea0003800000 */
.L_x_1600:
[----:B------:R-:W2:Y:S01]  /*251b0*/  LDL R9, [R1+0x2e8] ;  /* 0x0002e80001097983 */ /* 0x000ea20000100800 */
[----:B------:R-:W-:Y:S01]  /*251c0*/  IMAD.MOV.U32 R15, RZ, RZ, RZ ;  /* 0x000000ffff0f7224 */ /* 0x000fe200078e00ff */
[----:B------:R-:W-:Y:S01]  /*251d0*/  MOV R3, 0x400 ;  /* 0x0000040000037802 */ /* 0x000fe20000000f00 */
[----:B------:R-:W-:Y:S01]  /*251e0*/  UIADD3 UR4, UP0, UR40, 0x470, URZ ;  /* 0x0000047028047890 */ /* 0x000fe2000ff1e03f */
[----:B------:R-:W1:Y:S01]  /*251f0*/  S2R R10, SR_CgaCtaId ;  /* 0x00000000000a7919 */ /* 0x000e620000008800 */
[----:B------:R-:W-:Y:S01]  /*25200*/  PLOP3.LUT P0, PT, PT, PT, PT, 0x80, 0x0 ;  /* 0x000000000000781c */ /* 0x000fe20003f0f070 */
[----:B------:R-:W-:Y:S01]  /*25210*/  UMOV UR6, 0x0 ;  /* 0x0000000000067882 */ /* 0x000fe20000000000 */
[----:B------:R-:W-:Y:S01]  /*25220*/  R2UR UR10, R15 ;  /* 0x000000000f0a72ca */ /* 0x000fe200000e0000 */
[----:B------:R-:W-:Y:S01]  /*25230*/  UIADD3.X UR5, URZ, UR41, URZ, UP0, !UPT ;  /* 0x000000293f057290 */ /* 0x000fe200087fe43f */
[----:B------:R-:W-:Y:S01]  /*25240*/  UMOV UR7, 0x14f00000 ;  /* 0x14f0000000077882 */ /* 0x000fe20000000000 */
[----:B-1----:R-:W-:-:S05]  /*25250*/  LEA R3, R10, R3, 0x18 ;  /* 0x000000030a037211 */ /* 0x002fca00078ec0ff */
[----:B------:R-:W-:-:S04]  /*25260*/  IMAD R3, R17, 0x7800, R3 ;  /* 0x0000780011037824 */ /* 0x000fc800078e0203 */
[----:B------:R-:W-:Y:S02]  /*25270*/  VIADD R10, R3, 0xf200 ;  /* 0x0000f200030a7836 */ /* 0x000fe40000000000 */
[----:B--2---:R-:W-:Y:S02]  /*25280*/  IMAD R9, R8, 0xa0, R9 ;  /* 0x000000a008097824 */ /* 0x004fe400078e0209 */
[----:B------:R-:W-:-:S07]  /*25290*/  VIADD R8, R5, 0x33470 ;  /* 0x0003347005087836 */ /* 0x000fce0000000000 */
.L_x_1602:
        /* <DEDUP_REMOVED lines=16> */
.L_x_1603:
        /* <DEDUP_REMOVED lines=16> */
.L_x_1604:
        /* <DEDUP_REMOVED lines=13> */
.L_x_1702:
[----:B------:R-:W-:Y:S05]  /*25570*/  BSYNC B1 ;  /* 0x0000000000017941 */ /* 0x000fea0003800000 */
.L_x_1605:
        /* <DEDUP_REMOVED lines=11> */
.L_x_1608:
[----:B------:R-:W-:Y:S05]  /*25630*/  BSYNC B1 ;  /* 0x0000000000017941 */ /* 0x000fea0003800000 */
.L_x_1607:
        /* <DEDUP_REMOVED lines=8> */
.L_x_1609:
        /* <DEDUP_REMOVED lines=15> */
.L_x_1610:
        /* <DEDUP_REMOVED lines=15> */
.L_x_1611:
        /* <DEDUP_REMOVED lines=10> */
.L_x_1596:
[----:B------:R-:W-:Y:S05]  /*25940*/  BSYNC B0 ;  /* 0x0000000000007941 */ /* 0x000fea0003800000 */
.L_x_1595:
[----:B------:R-:W-:-:S06]  /*25950*/  UISETP.NE.AND UP0, UPT, UR37, 0x3, UPT ;  /* 0x000000032500788c */ /* 0x000fcc000bf05270 */
[----:B------:R-:W-:-:S13]  /*25960*/  PLOP3.LUT P0, PT, PT, PT, UP0, 0x80, 0x0 ;  /* 0x000000000000781c */ /* 0x000fda0003f0f008 */
[----:B------:R-:W-:Y:S05]  /*25970*/  @!P0 BRA `(.L_x_1612) ;  /* 0x0000000000048947 */ /* 0x000fea0003800000 */
[----:B------:R-:W-:Y:S01]  /*25980*/  BPT.TRAP 0x1 ;  /* 0x000000040000795c */ /* 0x000fe20000300000 */
.L_x_1612:
[----:B------:R-:W0:Y:S01]  /*25990*/  S2R R5, SR_CgaCtaId ;  /* 0x0000000000057919 */ /* 0x000e220000008800 */
[----:B------:R-:W-:Y:S01]  /*259a0*/  IMAD.U32 R3, RZ, RZ, UR39 ;  /* 0x00000027ff037e24 */ /* 0x000fe2000f8e00ff */
[----:B------:R-:W-:Y:S01]  /*259b0*/  MOV R4, 0x400 ;  /* 0x0000040000047802 */ /* 0x000fe20000000f00 */
[----:B------:R-:W-:Y:S03]  /*259c0*/  BSSY B0, `(.L_x_1613) ;  /* 0x0000008000007945 */ /* 0x000fe60003800000 */
[----:B------:R-:W-:Y:S02]  /*259d0*/  ISETP.NE.AND P0, PT, R3, 0x3, PT ;  /* 0x000000030300780c */ /* 0x000fe40003f05270 */
[----:B------:R-:W-:-:S04]  /*259e0*/  LOP3.LUT R3, R7, 0x1, RZ, 0x3c, !PT ;  /* 0x0000000107037812 */ /* 0x000fc800078e3cff */
[----:B------:R-:W-:Y:S02]  /*259f0*/  SHF.L.U32 R3, R3, 0x1f, RZ ;  /* 0x0000001f03037819 */ /* 0x000fe400000006ff */
[----:B0-----:R-:W-:-:S05]  /*25a00*/  LEA R4, R5, R4, 0x18 ;  /* 0x0000000405047211 */ /* 0x001fca00078ec0ff */
[----:B------:R-:W-:-:S04]  /*25a10*/  IMAD R14, R6, 0x8, R4 ;  /* 0x00000008060e7824 */ /* 0x000fc800078e0204 */
[----:B------:R-:W0:Y:S02]  /*25a20*/  SYNCS.PHASECHK.TRANS64.TRYWAIT P2, [R14+URZ+0x33470], R3 ;  /* 0x033470030e0075a7 */ /* 0x000e24000804017f */
[----:B0-----:R-:W-:Y:S05]  /*25a30*/  @!P2 BRA `(.L_x_1614) ;  /* 0x000000300064a947 */ /* 0x001fea0003800000 */
.L_x_1703:
[----:B------:R-:W-:Y:S05]  /*25a40*/  BSYNC B0 ;  /* 0x0000000000007941 */ /* 0x000fea0003800000 */
.L_x_1613:
[----:B------:R-:W-:Y:S05]  /*25a50*/  @!P0 BRA `(.L_x_1615) ;  /* 0x0000000000048947 */ /* 0x000fea0003800000 */
[----:B------:R-:W-:Y:S01]  /*25a60*/  BPT.TRAP 0x1 ;  /* 0x000000040000795c */ /* 0x000fe20000300000 */
.L_x_1615:
[----:B0-----:R-:W-:Y:S01]  /*25a70*/  SHF.L.U32 R3, R7, 0x1f, RZ ;  /* 0x0000001f07037819 */ /* 0x001fe200000006ff */
[----:B------:R-:W-:-:S03]  /*25a80*/  IMAD R10, R6, 0x7800, RZ ;  /* 0x00007800060a7824 */ /* 0x000fc600078e02ff */
[----:B------:R-:W0:Y:S02]  /*25a90*/  SYNCS.PHASECHK.TRANS64.TRYWAIT P2, [R14+URZ+0x33460], R3 ;  /* 0x033460030e0075a7 */ /* 0x000e24000804017f */
[----:B0-----:R-:W-:Y:S05]  /*25aa0*/  @!P2 BRA `(.L_x_1616) ;  /* 0x00000030005ca947 */ /* 0x001fea0003800000 */
.L_x_1704:
[----:B------:R-:W0:Y:S04]  /*25ab0*/  LDL R4, [R1+0x2f0] ;  /* 0x0002f00001047983 */ /* 0x000e280000100800 */
[----:B------:R-:W2:Y:S04]  /*25ac0*/  LDL R15, [R1+0x2f4] ;  /* 0x0002f400010f7983 */ /* 0x000ea80000100800 */
[----:B------:R-:W3:Y:S01]  /*25ad0*/  LDL R11, [R1+0x2ec] ;  /* 0x0002ec00010b7983 */ /* 0x000ee20000100800 */
[----:B------:R-:W-:Y:S05]  /*25ae0*/  WARPSYNC.ALL ;  /* 0x0000000000007948 */ /* 0x000fea0003800000 */
[----:B0-----:R-:W-:-:S05]  /*25af0*/  LOP3.LUT R3, R10, R4, RZ, 0xfc, !PT ;  /* 0x000000040a037212 */ /* 0x001fca00078efcff */
[----:B--2---:R-:W-:-:S05]  /*25b00*/  IMAD.IADD R3, R15, 0x1, R3 ;  /* 0x000000010f037824 */ /* 0x004fca00078e0203 */
[----:B------:R-:W0:Y:S01]  /*25b10*/  LDSM.16.MT88.4 R4, [R3+0xf200] ;  /* 0x00f200000304783b */ /* 0x000e220000004200 */
[----:B---3--:R-:W-:-:S05]  /*25b20*/  LOP3.LUT R13, R10, R11, RZ, 0xfc, !PT ;  /* 0x0000000b0a0d7212 */ /* 0x008fca00078efcff */
        /* <DEDUP_REMOVED lines=98> */
.L_x_1617:
[----:B------:R-:W2:Y:S01]  /*26150*/  LDL R3, [R1+0x2e4] ;  /* 0x0002e40001037983 */ /* 0x000ea20000100800 */
[----:B-1----:R1:W-:Y:S01]  /*26160*/  SYNCS.ARRIVE.TRANS64.A1T0 RZ, [R14+URZ+0x33450], RZ ;  /* 0x033450ff0eff79a7 */ /* 0x0023e2000810003f */
[----:B------:R-:W-:Y:S02]  /*26170*/  IMAD.MOV.U32 R6, RZ, RZ, R17 ;  /* 0x000000ffff067224 */ /* 0x000fe400078e0011 */
[----:B------:R-:W-:Y:S02]  /*26180*/  IMAD.MOV.U32 R7, RZ, RZ, R19 ;  /* 0x000000ffff077224 */ /* 0x000fe400078e0013 */
[----:B-1----:R-:W-:-:S05]  /*26190*/  @!P1 VIADD R14, R14, 0x33480 ;  /* 0x000334800e0e9836 */ /* 0x002fca0000000000 */
[----:B------:R-:W-:Y:S01]  /*261a0*/  @!P1 PRMT R14, RZ, 0x654, R14 ;  /* 0x00000654ff0e9816 */ /* 0x000fe2000000000e */
[----:B------:R-:W-:Y:S06]  /*261b0*/  BAR.SYNC.DEFER_BLOCKING 0x2, 0x80 ;  /* 0x0082000000007b1d */ /* 0x000fec0000010000 */
[----:B------:R1:W-:Y:S01]  /*261c0*/  @!P1 SYNCS.ARRIVE.TRANS64.RED.A1T0 RZ, [R14+URZ], RZ ;  /* 0x000000ff0eff99a7 */ /* 0x0003e2000810043f */
[C---:B--2---:R-:W-:Y:S01]  /*261d0*/  ISETP.GT.AND P0, PT, R12.reuse, R3, PT ;  /* 0x000000030c00720c */ /* 0x044fe20003f04270 */
[----:B------:R-:W-:-:S12]  /*261e0*/  VIADD R12, R12, 0xffffffff ;  /* 0xffffffff0c0c7836 */ /* 0x000fd80000000000 */
[----:B-1----:R-:W-:Y:S05]  /*261f0*/  @P0 BRA `(.L_x_1618) ;  /* 0xffffffec001c0947 */ /* 0x002fea000383ffff */
.L_x_1594:
[----:B------:R-:W-:Y:S04]  /*26200*/  BSSY B0, `(.L_x_1619) ;  /* 0x000000f000007945 */ /* 0x000fe80003800000 */
        /* <DEDUP_REMOVED lines=14> */
.L_x_1620:
[----:B------:R-:W-:Y:S05]  /*262f0*/  BSYNC B0 ;  /* 0x0000000000007941 */ /* 0x000fea0003800000 */
.L_x_1619:
[----:B------:R-:W-:-:S06]  /*26300*/  UISETP.NE.AND UP0, UPT, UR37, 0x3, UPT ;  /* 0x000000032500788c */ /* 0x000fcc000bf05270 */
[----:B------:R-:W-:-:S13]  /*26310*/  PLOP3.LUT P0, PT, PT, PT, UP0, 0x80, 0x0 ;  /* 0x000000000000781c */ /* 0x000fda0003f0f008 */
[----:B------:R-:W-:Y:S05]  /*26320*/  @!P0 BRA `(.L_x_1621) ;  /* 0x0000000000048947 */ /* 0x000fea0003800000 */
[----:B------:R-:W-:Y:S01]  /*26330*/  BPT.TRAP 0x1 ;  /* 0x000000040000795c */ /* 0x000fe20000300000 */
.L_x_1621:
[----:B------:R-:W2:Y:S01]  /*26340*/  S2R R3, SR_CgaCtaId ;  /* 0x0000000000037919 */ /* 0x000ea20000008800 */
[----:B------:R-:W-:Y:S01]  /*26350*/  MOV R2, 0x400 ;  /* 0x0000040000027802 */ /* 0x000fe20000000f00 */
[----:B------:R-:W-:Y:S01]  /*26360*/  BSSY B0, `(.L_x_1622) ;  /* 0x0000009000007945 */ /* 0x000fe20003800000 */
[----:B-1----:R-:W-:-:S04]  /*26370*/  LOP3.LUT R0, R19, 0x1, RZ, 0x3c, !PT ;  /* 0x0000000113007812 */ /* 0x002fc800078e3cff */
[----:B------:R-:W-:Y:S02]  /*26380*/  SHF.L.U32 R0, R0, 0x1f, RZ ;  /* 0x0000001f00007819 */ /* 0x000fe400000006ff */
[----:B--2---:R-:W-:-:S05]  /*26390*/  LEA R2, R3, R2, 0x18 ;  /* 0x0000000203027211 */ /* 0x004fca00078ec0ff */
[----:B------:R-:W-:Y:S02]  /*263a0*/  IMAD R3, R17, 0x8, R2 ;  /* 0x0000000811037824 */ /* 0x000fe400078e0202 */
[----:B------:R-:W-:Y:S02]  /*263b0*/  IMAD.U32 R2, RZ, RZ, UR39 ;  /* 0x00000027ff027e24 */ /* 0x000fe4000f8e00ff */
[----:B------:R-:W1:Y:S03]  /*263c0*/  SYNCS.PHASECHK.TRANS64.TRYWAIT P0, [R3+URZ+0x33470], R0 ;  /* 0x03347000030075a7 */ /* 0x000e66000800017f */
[----:B------:R-:W-:Y:S01]  /*263d0*/  ISETP.NE.AND P2, PT, R2, 0x3, PT ;  /* 0x000000030200780c */ /* 0x000fe20003f45270 */
[----:B-1----:R-:W-:-:S12]  /*263e0*/  @!P0 BRA `(.L_x_1623) ;  /* 0x0000002800208947 */ /* 0x002fd80003800000 */
.L_x_1705:
[----:B------:R-:W-:Y:S05]  /*263f0*/  BSYNC B0 ;  /* 0x0000000000007941 */ /* 0x000fea0003800000 */
.L_x_1622:
[----:B------:R-:W-:Y:S05]  /*26400*/  @!P2 BRA `(.L_x_1624) ;  /* 0x000000000004a947 */ /* 0x000fea0003800000 */
[----:B------:R-:W-:Y:S01]  /*26410*/  BPT.TRAP 0x1 ;  /* 0x000000040000795c */ /* 0x000fe20000300000 */
.L_x_1624:
[----:B------:R-:W2:Y:S04]  /*26420*/  LDL R2, [R1+0x2f0] ;  /* 0x0002f00001027983 */ /* 0x000ea80000100800 */
[----:B------:R-:W3:Y:S01]  /*26430*/  LDL R4, [R1+0x2ec] ;  /* 0x0002ec0001047983 */ /* 0x000ee20000100800 */
[----:B------:R-:W-:Y:S01]  /*26440*/  SHF.L.U32 R6, R19, 0x1f, RZ ;  /* 0x0000001f13067819 */ /* 0x000fe200000006ff */
[----:B-1----:R-:W-:Y:S01]  /*26450*/  IMAD R0, R17, 0x7800, RZ ;  /* 0x0000780011007824 */ /* 0x002fe200078e02ff */
[----:B------:R-:W-:Y:S01]  /*26460*/  MOV R5, 0x400 ;  /* 0x0000040000057802 */ /* 0x000fe20000000f00 */
[----:B------:R-:W1:Y:S01]  /*26470*/  S2R R7, SR_CgaCtaId ;  /* 0x0000000000077919 */ /* 0x000e620000008800 */
[----:B------:R-:W4:Y:S02]  /*26480*/  SYNCS.PHASECHK.TRANS64.TRYWAIT P0, [R3+URZ+0x33460], R6 ;  /* 0x03346006030075a7 */ /* 0x000f24000800017f */
[----:B-1----:R-:W-:-:S02]  /*26490*/  LEA R5, R7, R5, 0x18 ;  /* 0x0000000507057211 */ /* 0x002fc400078ec0ff */
[C---:B--2---:R-:W-:Y:S02]  /*264a0*/  LOP3.LUT R2, R0.reuse, R2, RZ, 0xfc, !PT ;  /* 0x0000000200027212 */ /* 0x044fe400078efcff */
[----:B---3--:R-:W-:-:S03]  /*264b0*/  LOP3.LUT R4, R0, R4, RZ, 0xfc, !PT ;  /* 0x0000000400047212 */ /* 0x008fc600078efcff */
[C---:B------:R-:W-:Y:S02]  /*264c0*/  IMAD.IADD R0, R5.reuse, 0x1, R2 ;  /* 0x0000000105007824 */ /* 0x040fe400078e0202 */
[----:B------:R-:W-:Y:S01]  /*264d0*/  IMAD.IADD R2, R5, 0x1, R4 ;  /* 0x0000000105027824 */ /* 0x000fe200078e0204 */
[----:B----4-:R-:W-:Y:S06]  /*264e0*/  @!P0 BRA `(.L_x_1625) ;  /* 0x0000002400f48947 */ /* 0x010fec0003800000 */
.L_x_1706:
[----:B------:R-:W-:Y:S05]  /*264f0*/  WARPSYNC.ALL ;  /* 0x0000000000007948 */ /* 0x000fea0003800000 */
[----:B-1----:R-:W0:Y:S02]  /*26500*/  LDSM.16.MT88.4 R4, [R0+0xf200] ;  /* 0x00f200000004783b */ /* 0x002e240000004200 */
        /* <DEDUP_REMOVED lines=97> */
.L_x_1626:
        /* <DEDUP_REMOVED lines=10> */
.L_x_1575:
[----:B------:R-:W-:Y:S05]  /*26bc0*/  BSYNC B6 ;  /* 0x0000000000067941 */ /* 0x000fea0003800000 */
.L_x_1573:
[----:B------:R-:W-:-:S13]  /*26bd0*/  LOP3.LUT P0, RZ, R16, 0x2, RZ, 0xc0, !PT ;  /* 0x0000000210ff7812 */ /* 0x000fda000780c0ff */
[----:B------:R-:W-:Y:S05]  /*26be0*/  @!P0 BRA `(.L_x_1627) ;  /* 0x0000000000248947 */ /* 0x000fea0003800000 */
[----:B------:R-:W-:Y:S05]  /*26bf0*/  WARPSYNC.ALL ;  /* 0x0000000000007948 */ /* 0x000fea0003800000 */
[----:B------:R-:W4:Y:S08]  /*26c00*/  S2UR UR5, SR_CgaCtaId ;  /* 0x00000000000579c3 */ /* 0x000f300000008800 */
[----:B------:R-:W-:Y:S06]  /*26c10*/  BAR.SYNC.DEFER_BLOCKING 0x5, 0x180 ;  /* 0x0146000000007b1d */ /* 0x000fec0000010000 */
[----:B------:R-:W-:-:S02]  /*26c20*/  UMOV UR4, 0x400 ;  /* 0x0000040000047882 */ /* 0x000fc40000000000 */
[----:B----4-:R-:W-:-:S09]  /*26c30*/  ULEA UR4, UR5, UR4, 0x18 ;  /* 0x0000000405047291 */ /* 0x010fd2000f8ec03f */
[----:B012---:R-:W0:Y:S04]  /*26c40*/  LDS.128 R4, [UR4+0x334d0] ;  /* 0x0334d004ff047984 */ /* 0x007e280008000c00 */
[----:B0-----:R0:W-:Y:S01]  /*26c50*/  STL.128 [R1+0x2d0], R4 ;  /* 0x0002d00401007387 */ /* 0x0011e20000100c00 */
[----:B------:R-:W-:Y:S06]  /*26c60*/  BAR.ARV 0x4, 0x180 ;  /* 0x0106000000007b1d */ /* 0x000fec0000002000 */
[----:B------:R-:W-:Y:S05]  /*26c70*/  BRA `(.L_x_1628) ;  /* 0x0000000c00187947 */ /* 0x000fea0003800000 */
.L_x_1627:
[----:B---3--:R-:W0:Y:S01]  /*26c80*/  S2R R0, SR_TID.X ;  /* 0x0000000000007919 */ /* 0x008e220000002100 */
[----:B------:R-:W-:Y:S01]  /*26c90*/  UMOV UR4, 0xffffffff ;  /* 0xffffffff00047882 */ /* 0x000fe20000000000 */
[----:B0-----:R-:W-:-:S04]  /*26ca0*/  LOP3.LUT R9, R0, 0x1f, RZ, 0xc0, !PT ;  /* 0x0000001f00097812 */ /* 0x001fc800078ec0ff */
[----:B------:R-:W-:Y:S01]  /*26cb0*/  ISETP.NE.AND P0, PT, R9, 0x1f, PT ;  /* 0x0000001f0900780c */ /* 0x000fe20003f05270 */
[----:B------:R-:W-:-:S12]  /*26cc0*/  BRA.DIV UR4, `(.L_x_1629) ;  /* 0x0000002204107947 */ /* 0x000fd8000b800000 */
[----:B--2---:R-:W2:Y:S01]  /*26cd0*/  LDL R5, [R1+0x2dc] ;  /* 0x0002dc0001057983 */ /* 0x004ea20000100800 */
[----:B------:R-:W-:-:S03]  /*26ce0*/  ULDC UR4, c[0x0][0xc14] ;  /* 0x0003050000047ab9 */ /* 0x000fc60000000800 */
[----:B------:R-:W3:Y:S01]  /*26cf0*/  LDL.LU R6, [R1+0x2d0] ;  /* 0x0002d00001067983 */ /* 0x000ee20000300800 */
[----:B--2---:R-:W-:-:S05]  /*26d00*/  IMAD.IADD R5, R5, 0x1, R9 ;  /* 0x0000000105057824 */ /* 0x004fca00078e0209 */
[----:B------:R-:W-:-:S13]  /*26d10*/  ISETP.GE.OR P1, PT, R5, UR4, !P0 ;  /* 0x0000000405007c0c */ /* 0x000fda000c726670 */
[----:B------:R-:W0:Y:S02]  /*26d20*/  @!P1 LDC.64 R2, c[0x0][0xc58] ;  /* 0x00031600ff029b82 */ /* 0x000e240000000a00 */
[----:B0-----:R-:W-:-:S06]  /*26d30*/  @!P1 IMAD.WIDE R2, R5, 0x4, R2 ;  /* 0x0000000405029825 */ /* 0x001fcc00078e0202 */
[----:B------:R0:W2:Y:S02]  /*26d40*/  @!P1 LDG.E R3, desc[UR52][R2.64] ;  /* 0x0000003402039981 */ /* 0x0000a4000c1e1900 */
[----:B0-----:R-:W-:Y:S01]  /*26d50*/  IMAD.MOV.U32 R2, RZ, RZ, RZ ;  /* 0x000000ffff027224 */ /* 0x001fe200078e00ff */
[C---:B------:R-:W-:Y:S01]  /*26d60*/  ISETP.GE.U32.AND P2, PT, R9.reuse, 0x2, PT ;  /* 0x000000020900780c */ /* 0x040fe20003f46070 */
[----:B---3--:R-:W-:Y:S01]  /*26d70*/  IMAD.MOV.U32 R8, RZ, RZ, R6 ;  /* 0x000000ffff087224 */ /* 0x008fe200078e0006 */
[C---:B------:R-:W-:Y:S02]  /*26d80*/  ISETP.GE.U32.AND P3, PT, R9.reuse, 0x4, PT ;  /* 0x000000040900780c */ /* 0x040fe40003f66070 */
[C---:B------:R-:W-:Y:S02]  /*26d90*/  ISETP.GE.U32.AND P4, PT, R9.reuse, 0x8, PT ;  /* 0x000000080900780c */ /* 0x040fe40003f86070 */
[----:B------:R-:W-:Y:S01]  /*26da0*/  ISETP.GE.U32.AND P5, PT, R9, 0x10, PT ;  /* 0x000000100900780c */ /* 0x000fe20003fa6070 */
[----:B------:R-:W-:Y:S04]  /*26db0*/  SHFL.IDX PT, R0, R8, RZ, 0x1f ;  /* 0x00001fff08007589 */ /* 0x000fe800000e0000 */
[----:B------:R-:W-:Y:S01]  /*26dc0*/  SHFL.IDX PT, R4, R8, 0x1, 0x1f ;  /* 0x00201f0008047f89 */ /* 0x000fe200000e0000 */
[----:B--2---:R-:W-:-:S05]  /*26dd0*/  @!P1 IMAD.MOV.U32 R2, RZ, RZ, R3 ;  /* 0x000000ffff029224 */ /* 0x004fca00078e0003 */
[----:B------:R-:W0:Y:S01]  /*26de0*/  SHFL.UP PT, R14, R2, 0x1, RZ ;  /* 0x04200000020e7989 */ /* 0x000e2200000e00ff */
[----:B------:R-:W-:-:S04]  /*26df0*/  ISETP.NE.AND P1, PT, R9, RZ, PT ;  /* 0x000000ff0900720c */ /* 0x000fc80003f25270 */
[----:B0-----:R-:W-:-:S05]  /*26e00*/  SEL R5, R14, RZ, P1 ;  /* 0x000000ff0e057207 */ /* 0x001fca0000800000 */
[----:B------:R-:W-:-:S05]  /*26e10*/  IMAD.IADD R5, R2, 0x1, R5 ;  /* 0x0000000102057824 */ /* 0x000fca00078e0205 */
[----:B------:R-:W0:Y:S02]  /*26e20*/  SHFL.UP PT, R14, R5, 0x2, RZ ;  /* 0x04400000050e7989 */ /* 0x000e2400000e00ff */
[----:B0-----:R-:W-:-:S05]  /*26e30*/  SEL R6, R14, RZ, P2 ;  /* 0x000000ff0e067207 */ /* 0x001fca0001000000 */
[----:B------:R-:W-:-:S05]  /*26e40*/  IMAD.IADD R6, R5, 0x1, R6 ;  /* 0x0000000105067824 */ /* 0x000fca00078e0206 */
[----:B------:R-:W1:Y:S02]  /*26e50*/  SHFL.UP PT, R14, R6, 0x4, RZ ;  /* 0x04800000060e7989 */ /* 0x000e6400000e00ff */
[----:B-1----:R-:W-:-:S05]  /*26e60*/  SEL R7, R14, RZ, P3 ;  /* 0x000000ff0e077207 */ /* 0x002fca0001800000 */
[----:B------:R-:W-:-:S05]  /*26e70*/  IMAD.IADD R7, R6, 0x1, R7 ;  /* 0x0000000106077824 */ /* 0x000fca00078e0207 */
[----:B------:R-:W0:Y:S02]  /*26e80*/  SHFL.UP PT, R14, R7, 0x8, RZ ;  /* 0x05000000070e7989 */ /* 0x000e2400000e00ff */
[----:B0-----:R-:W-:-:S05]  /*26e90*/  SEL R14, R14, RZ, P4 ;  /* 0x000000ff0e0e7207 */ /* 0x001fca0002000000 */
[----:B------:R-:W-:-:S05]  /*26ea0*/  IMAD.IADD R5, R7, 0x1, R14 ;  /* 0x0000000107057824 */ /* 0x000fca00078e020e */
[----:B------:R-:W0:Y:S02]  /*26eb0*/  SHFL.UP PT, R14, R5, 0x10, RZ ;  /* 0x06000000050e7989 */ /* 0x000e2400000e00ff */
[----:B0-----:R-:W-:-:S05]  /*26ec0*/  SEL R14, R14, RZ, P5 ;  /* 0x000000ff0e0e7207 */ /* 0x001fca0002800000 */
[----:B------:R-:W-:-:S05]  /*26ed0*/  IMAD.IADD R3, R5, 0x1, R14 ;  /* 0x0000000105037824 */ /* 0x000fca00078e020e */
[----:B------:R0:W1:Y:S02]  /*26ee0*/  SHFL.IDX PT, R14, R3, 0x1f, 0x1f ;  /* 0x03e01f00030e7f89 */ /* 0x00006400000e0000 */
.L_x_1716:
[----:B------:R-:W-:Y:S02]  /*26ef0*/  ULDC UR4, c[0x0][0xc10] ;  /* 0x0003040000047ab9 */ /* 0x000fe40000000800 */
[----:B------:R-:W-:-:S04]  /*26f00*/  IMAD.U32 R5, RZ, RZ, UR4 ;  /* 0x00000004ff057e24 */ /* 0x000fc8000f8e00ff */
[----:B-1----:R-:W-:-:S04]  /*26f10*/  IMAD R7, R14, R5, RZ ;  /* 0x000000050e077224 */ /* 0x002fc800078e02ff */
[----:B------:R-:W-:-:S05]  /*26f20*/  IMAD.IADD R4, R4, 0x1, R7 ;  /* 0x0000000104047824 */ /* 0x000fca00078e0207 */
[----:B------:R-:W-:-:S13]  /*26f30*/  ISETP.GT.AND P6, PT, R4, R0, PT ;  /* 0x000000000400720c */ /* 0x000fda0003fc4270 */
[----:B------:R-:W-:Y:S05]  /*26f40*/  @P6 BRA `(.L_x_1630) ;  /* 0x0000000000a46947 */ /* 0x000fea0003800000 */
.L_x_1635:
[----:B------:R-:W2:Y:S01]  /*26f50*/  LDL.LU R2, [R1+0x2dc] ;  /* 0x0002dc0001027983 */ /* 0x000ea20000300800 */
[----:B0-----:R-:W0:Y:S01]  /*26f60*/  LDC R3, c[0x0][0xc14] ;  /* 0x00030500ff037b82 */ /* 0x001e220000000800 */
[----:B--2---:R-:W-:-:S05]  /*26f70*/  VIADD R2, R2, 0x1f ;  /* 0x0000001f02027836 */ /* 0x004fca0000000000 */
[----:B0-----:R-:W-:-:S13]  /*26f80*/  ISETP.GE.AND P6, PT, R2, R3, PT ;  /* 0x000000030200720c */ /* 0x001fda0003fc6270 */
[----:B------:R-:W-:Y:S05]  /*26f90*/  @P6 BRA `(.L_x_1631) ;  /* 0x0000000400e86947 */ /* 0x000fea0003800000 */
[----:B------:R-:W0:Y:S01]  /*26fa0*/  S2R R5, SR_TID.X ;  /* 0x0000000000057919 */ /* 0x000e220000002100 */
[----:B------:R-:W-:Y:S01]  /*26fb0*/  BSSY B0, `(.L_x_1632) ;  /* 0x000000a000007945 */ /* 0x000fe20003800000 */
[----:B------:R1:W-:Y:S01]  /*26fc0*/  STL [R1+0x2dc], R2 ;  /* 0x0002dc0201007387 */ /* 0x0003e20000100800 */
[----:B0-----:R-:W-:-:S05]  /*26fd0*/  LOP3.LUT R5, R5, 0x1f, RZ, 0xc0, !PT ;  /* 0x0000001f05057812 */ /* 0x001fca00078ec0ff */
[----:B------:R-:W-:Y:S02]  /*26fe0*/  IMAD.IADD R5, R2, 0x1, R5 ;  /* 0x0000000102057824 */ /* 0x000fe400078e0205 */
[----:B-1----:R-:W-:-:S03]  /*26ff0*/  IMAD.MOV.U32 R2, RZ, RZ, RZ ;  /* 0x000000ffff027224 */ /* 0x002fc600078e00ff */
[----:B------:R-:W-:-:S13]  /*27000*/  ISETP.GE.OR P6, PT, R5, R3, !P0 ;  /* 0x000000030500720c */ /* 0x000fda00047c6670 */
[----:B------:R-:W-:Y:S05]  /*27010*/  @P6 BRA `(.L_x_1633) ;  /* 0x00000000000c6947 */ /* 0x000fea0003800000 */
[----:B------:R-:W0:Y:S02]  /*27020*/  LDC.64 R2, c[0x0][0xc58] ;  /* 0x00031600ff027b82 */ /* 0x000e240000000a00 */
[----:B0-----:R-:W-:-:S06]  /*27030*/  IMAD.WIDE R2, R5, 0x4, R2 ;  /* 0x0000000405027825 */ /* 0x001fcc00078e0202 */
[----:B------:R0:W5:Y:S02]  /*27040*/  LDG.E R2, desc[UR52][R2.64] ;  /* 0x0000003402027981 */ /* 0x000164000c1e1900 */
.L_x_1633:
[----:B------:R-:W-:Y:S05]  /*27050*/  BSYNC B0 ;  /* 0x0000000000007941 */ /* 0x000fea0003800000 */
.L_x_1632:
[----:B------:R-:W-:-:S03]  /*27060*/  UMOV UR4, 0xffffffff ;  /* 0xffffffff00047882 */ /* 0x000fc60000000000 */
[----:B------:R-:W-:Y:S05]  /*27070*/  BRA.DIV UR4, `(.L_x_1634) ;  /* 0x0000002204507947 */ /* 0x000fea000b800000 */
[----:B-----5:R-:W1:Y:S02]  /*27080*/  SHFL.UP PT, R14, R2, 0x1, RZ ;  /* 0x04200000020e7989 */ /* 0x020e6400000e00ff */
[----:B-1----:R-:W-:-:S05]  /*27090*/  SEL R13, R14, RZ, P1 ;  /* 0x000000ff0e0d7207 */ /* 0x002fca0000800000 */
[----:B------:R-:W-:-:S05]  /*270a0*/  IMAD.IADD R13, R2, 0x1, R13 ;  /* 0x00000001020d7824 */ /* 0x000fca00078e020d */
[----:B------:R-:W1:Y:S02]  /*270b0*/  SHFL.UP PT, R14, R13, 0x2, RZ ;  /* 0x044000000d0e7989 */ /* 0x000e6400000e00ff */
        /* <DEDUP_REMOVED lines=10> */
[----:B0-----:R-:W-:-:S05]  /*27160*/  IMAD.IADD R3, R7, 0x1, R14 ;  /* 0x0000000107037824 */ /* 0x001fca00078e020e */
[----:B------:R0:W1:Y:S02]  /*27170*/  SHFL.IDX PT, R14, R3, 0x1f, 0x1f ;  /* 0x03e01f00030e7f89 */ /* 0x00006400000e0000 */
.L_x_1724:
[----:B------:R-:W-:Y:S02]  /*27180*/  ULDC UR4, c[0x0][0xc10] ;  /* 0x0003040000047ab9 */ /* 0x000fe40000000800 */
[----:B------:R-:W-:-:S04]  /*27190*/  IMAD.U32 R5, RZ, RZ, UR4 ;  /* 0x00000004ff057e24 */ /* 0x000fc8000f8e00ff */
[----:B-1----:R-:W-:-:S04]  /*271a0*/  IMAD R7, R14, R5, RZ ;  /* 0x000000050e077224 */ /* 0x002fc800078e02ff */
[----:B------:R-:W-:-:S05]  /*271b0*/  IMAD.IADD R4, R7, 0x1, R4 ;  /* 0x0000000107047824 */ /* 0x000fca00078e0204 */
[----:B------:R-:W-:-:S13]  /*271c0*/  ISETP.GT.AND P6, PT, R4, R0, PT ;  /* 0x000000000400720c */ /* 0x000fda0003fc4270 */
[----:B------:R-:W-:Y:S05]  /*271d0*/  @!P6 BRA `(.L_x_1635) ;  /* 0xfffffffc005ce947 */ /* 0x000fea000383ffff */
.L_x_1630:
[----:B------:R-:W-:Y:S01]  /*271e0*/  IMAD.IADD R6, R4, 0x1, -R7 ;  /* 0x0000000104067824 */ /* 0x000fe200078e0a07 */
[----:B------:R-:W-:-:S03]  /*271f0*/  UMOV UR4, 0xffffffff ;  /* 0xffffffff00047882 */ /* 0x000fc60000000000 */
[----:B------:R-:W-:-:S05]  /*27200*/  IMAD R7, R3, R5, R6 ;  /* 0x0000000503077224 */ /* 0x000fca00078e0206 */
[----:B------:R-:W-:Y:S01]  /*27210*/  ISETP.GT.AND P6, PT, R7, R0, PT ;  /* 0x000000000700720c */ /* 0x000fe20003fc4270 */
[----:B------:R-:W-:-:S12]  /*27220*/  BRA.DIV UR4, `(.L_x_1636) ;  /* 0x0000002204a07947 */ /* 0x000fd8000b800000 */
[----:B------:R-:W-:-:S04]  /*27230*/  VOTE.ANY R7, PT, !P6 ;  /* 0x0000000000077806 */ /* 0x000fc800070e0100 */
[----:B------:R-:W1:Y:S02]  /*27240*/  POPC R8, R7 ;  /* 0x0000000700087309 */ /* 0x000e640000000000 */
[----:B-1----:R1:W2:Y:S02]  /*27250*/  SHFL.IDX PT, R4, R2, R8, 0x1f ;  /* 0x00001f0802047589 */ /* 0x0022a400000e0000 */
.L_x_1728:
[----:B------:R-:W-:Y:S01]  /*27260*/  ISETP.NE.AND P0, PT, R7, RZ, PT ;  /* 0x000000ff0700720c */ /* 0x000fe20003f05270 */
[----:B------:R-:W-:-:S12]  /*27270*/  IMAD.MOV.U32 R7, RZ, RZ, RZ ;  /* 0x000000ffff077224 */ /* 0x000fd800078e00ff */
[----:B------:R-:W-:Y:S05]  /*27280*/  @!P0 BRA `(.L_x_1637) ;  /* 0x0000000000108947 */ /* 0x000fea0003800000 */
[----:B------:R-:W-:Y:S01]  /*27290*/  UMOV UR4, 0xffffffff ;  /* 0xffffffff00047882 */ /* 0x000fe20000000000 */
[----:B------:R-:W-:Y:S02]  /*272a0*/  VIADD R12, R8, 0xffffffff ;  /* 0xffffffff080c7836 */ /* 0x000fe40000000000 */
[----:B------:R-:W-:Y:S05]  /*272b0*/  BRA.DIV UR4, `(.L_x_1638) ;  /* 0x0000002204c47947 */ /* 0x000fea000b800000 */
[----:B------:R3:W4:Y:S02]  /*272c0*/  SHFL.IDX PT, R7, R3, R12, 0x1f ;  /* 0x00001f0c03077589 */ /* 0x00072400000e0000 */
.L_x_1637:
[----:B------:R-:W5:Y:S01]  /*272d0*/  LDL.LU R9, [R1+0x2dc] ;  /* 0x0002dc0001097983 */ /* 0x000f620000300800 */
[----:B01-3--:R-:W0:Y:S01]  /*272e0*/  LDC.64 R2, c[0x0][0xc68] ;  /* 0x00031a00ff027b82 */ /* 0x00be220000000a00 */
[----:B-----5:R-:W-:-:S04]  /*272f0*/  IMAD.IADD R9, R8, 0x1, R9 ;  /* 0x0000000108097824 */ /* 0x020fc800078e0209 */
[----:B0-----:R-:W-:Y:S01]  /*27300*/  IMAD.WIDE R2, R9, 0x4, R2 ;  /* 0x0000000409027825 */ /* 0x001fe200078e0202 */
[----:B------:R0:W-:Y:S04]  /*27310*/  STL [R1+0x2dc], R9 ;  /* 0x0002dc0901007387 */ /* 0x0001e80000100800 */
[----:B0-----:R-:W2:Y:S01]  /*27320*/  LDG.E R9, desc[UR52][R2.64] ;  /* 0x0000003402097981 */ /* 0x001ea2000c1e1900 */
[----:B----4-:R-:W-:-:S04]  /*27330*/  IMAD R7, R7, R5, R6 ;  /* 0x0000000507077224 */ /* 0x010fc800078e0206 */
[----:B------:R-:W-:Y:S01]  /*27340*/  IMAD.IADD R0, R0, 0x1, -R7 ;  /* 0x0000000100007824 */ /* 0x000fe200078e0a07 */
[----:B------:R0:W-:Y:S01]  /*27350*/  STL [R1+0x2d0], R7 ;  /* 0x0002d00701007387 */ /* 0x0001e20000100800 */
[----:B--2---:R-:W-:-:S05]  /*27360*/  IMAD R8, R4, R9, RZ ;  /* 0x0000000904087224 */ /* 0x004fca00078e02ff */
[----:B------:R-:W-:-:S04]  /*27370*/  IABS R10, R8 ;  /* 0x00000008000a7213 */ /* 0x000fc80000000000 */
[----:B------:R-:W1:Y:S08]  /*27380*/  I2F.RP R11, R10 ;  /* 0x0000000a000b7306 */ /* 0x000e700000209400 */
[----:B-1----:R-:W1:Y:S02]  /*27390*/  MUFU.RCP R11, R11 ;  /* 0x0000000b000b7308 */ /* 0x002e640000001000 */
[----:B-1----:R-:W-:-:S06]  /*273a0*/  VIADD R12, R11, 0xffffffe ;  /* 0x0ffffffe0b0c7836 */ /* 0x002fcc0000000000 */
[----:B------:R-:W1:Y:S02]  /*273b0*/  F2I.FTZ.U32.TRUNC.NTZ R3, R12 ;  /* 0x0000000c00037305 */ /* 0x000e64000021f000 */
[----:B-1----:R-:W-:-:S04]  /*273c0*/  IMAD.MOV R2, RZ, RZ, -R3 ;  /* 0x000000ffff027224 */ /* 0x002fc800078e0a03 */
[----:B------:R-:W-:Y:S02]  /*273d0*/  IMAD R6, R2, R10, RZ ;  /* 0x0000000a02067224 */ /* 0x000fe400078e02ff */
[----:B------:R-:W-:-:S04]  /*273e0*/  IMAD.MOV.U32 R2, RZ, RZ, RZ ;  /* 0x000000ffff027224 */ /* 0x000fc800078e00ff */
[----:B------:R-:W-:Y:S01]  /*273f0*/  IMAD.HI.U32 R2, R3, R6, R2 ;  /* 0x0000000603027227 */ /* 0x000fe200078e0002 */
[----:B------:R-:W-:Y:S02]  /*27400*/  IABS R3, R0 ;  /* 0x0000000000037213 */ /* 0x000fe40000000000 */
[----:B------:R-:W-:-:S03]  /*27410*/  IABS R6, R8 ;  /* 0x0000000800067213 */ /* 0x000fc60000000000 */
[----:B------:R-:W-:-:S04]  /*27420*/  IMAD.HI.U32 R2, R2, R3, RZ ;  /* 0x0000000302027227 */ /* 0x000fc800078e00ff */
[----:B------:R-:W-:-:S04]  /*27430*/  IMAD.MOV R6, RZ, RZ, -R6 ;  /* 0x000000ffff067224 */ /* 0x000fc800078e0a06 */
        /* <DEDUP_REMOVED lines=16> */
[----:B0-----:R-:W-:-:S04]  /*27540*/  IABS R7, R5 ;  /* 0x0000000500077213 */ /* 0x001fc80000000000 */
[----:B------:R-:W0:Y:S08]  /*27550*/  I2F.RP R10, R7 ;  /* 0x00000007000a7306 */ /* 0x000e300000209400 */
[----:B0-----:R-:W0:Y:S02]  /*27560*/  MUFU.RCP R10, R10 ;  /* 0x0000000a000a7308 */ /* 0x001e240000001000 */
[----:B0-----:R-:W-:-:S06]  /*27570*/  VIADD R11, R10, 0xffffffe ;  /* 0x0ffffffe0a0b7836 */ /* 0x001fcc0000000000 */
[----:B------:R-:W0:Y:S02]  /*27580*/  F2I.FTZ.U32.TRUNC.NTZ R3, R11 ;  /* 0x0000000b00037305 */ /* 0x000e24000021f000 */
[----:B0-----:R-:W-:-:S04]  /*27590*/  IMAD.MOV R2, RZ, RZ, -R3 ;  /* 0x000000ffff027224 */ /* 0x001fc800078e0a03 */
        /* <DEDUP_REMOVED lines=26> */
.L_x_1631:
[----:B------:R-:W-:Y:S01]  /*27740*/  UMOV UR4, URZ ;  /* 0x0000003f00047c82 */ /* 0x000fe20008000000 */
[----:B------:R-:W-:Y:S01]  /*27750*/  UMOV UR5, URZ ;  /* 0x0000003f00057c82 */ /* 0x000fe20008000000 */
[----:B------:R-:W-:Y:S01]  /*27760*/  ULDC UR6, c[0x0][0xc14] ;  /* 0x0003050000067ab9 */ /* 0x000fe20000000800 */
[----:B------:R0:W-:Y:S01]  /*27770*/  STL [R1+0x2d0], R0 ;  /* 0x0002d00001007387 */ /* 0x0001e20000100800 */
[----:B------:R-:W-:Y:S02]  /*27780*/  IMAD.U32 R3, RZ, RZ, UR4 ;  /* 0x00000004ff037e24 */ /* 0x000fe4000f8e00ff */
[----:B------:R-:W-:-:S03]  /*27790*/  IMAD.U32 R2, RZ, RZ, UR5 ;  /* 0x00000005ff027e24 */ /* 0x000fc6000f8e00ff */
[----:B------:R1:W-:Y:S01]  /*277a0*/  STL [R1+0x2d4], R3 ;  /* 0x0002d40301007387 */ /* 0x0003e20000100800 */
[----:B0-----:R-:W-:-:S03]  /*277b0*/  IMAD.U32 R0, RZ, RZ, UR6 ;  /* 0x00000006ff007e24 */ /* 0x001fc6000f8e00ff */
[----:B------:R1:W-:Y:S04]  /*277c0*/  STL [R1+0x2d8], R2 ;  /* 0x0002d80201007387 */ /* 0x0003e80000100800 */
[----:B------:R1:W-:Y:S02]  /*277d0*/  STL [R1+0x2dc], R0 ;  /* 0x0002dc0001007387 */ /* 0x0003e40000100800 */
.L_x_1639:
[----:B-1----:R-:W2:Y:S04]  /*277e0*/  LDL R3, [R1+0x2d8] ;  /* 0x0002d80001037983 */ /* 0x002ea80000100800 */
[----:B0-----:R-:W3:Y:S04]  /*277f0*/  LDL R2, [R1+0x2dc] ;  /* 0x0002dc0001027983 */ /* 0x001ee80000100800 */
[----:B------:R-:W4:Y:S04]  /*27800*/  LDL R4, [R1+0x2d0] ;  /* 0x0002d00001047983 */ /* 0x000f280000100800 */
[----:B------:R-:W4:Y:S01]  /*27810*/  LDL R5, [R1+0x2d4] ;  /* 0x0002d40001057983 */ /* 0x000f220000100800 */
[----:B------:R-:W-:Y:S05]  /*27820*/  WARPSYNC.ALL ;  /* 0x0000000000007948 */ /* 0x000fea0003800000 */
[----:B------:R-:W0:Y:S02]  /*27830*/  S2R R0, SR_TID.X ;  /* 0x0000000000007919 */ /* 0x000e240000002100 */
        /* <DEDUP_REMOVED lines=8> */
[----:B----4-:R1:W-:Y:S01]  /*278c0*/  @!P0 STS.128 [R0+0x334d0], R4 ;  /* 0x0334d00400008388 */ /* 0x0103e20000000c00 */
[----:B------:R-:W-:Y:S06]  /*278d0*/  BAR.ARV 0x5, 0x180 ;  /* 0x0146000000007b1d */ /* 0x000fec0000002000 */
.L_x_1628:
[----:B-1-3--:R-:W2:Y:S01]  /*278e0*/  LDL R0, [R1+0x2dc] ;  /* 0x0002dc0001007983 */ /* 0x00aea20000100800 */
[----:B------:R-:W-:Y:S02]  /*278f0*/  ULDC UR4, c[0x0][0xc14] ;  /* 0x0003050000047ab9 */ /* 0x000fe40000000800 */
[----:B--2---:R-:W-:-:S13]  /*27900*/  ISETP.GE.AND P0, PT, R0, UR4, PT ;  /* 0x0000000400007c0c */ /* 0x004fda000bf06270 */
[----:B------:R-:W-:Y:S05]  /*27910*/  @!P0 BRA `(.L_x_1640) ;  /* 0xffffff9c00248947 */ /* 0x000fea000383ffff */
[----:B------:R-:W-:Y:S05]  /*27920*/  BSYNC B7 ;  /* 0x0000000000077941 */ /* 0x000fea0003800000 */
.L_x_1513:
[----:B------:R-:W2:Y:S01]  /*27930*/  LDL.LU R0, [R1+0x300] ;  /* 0x0003000001007983 */ /* 0x000ea20000300800 */
        /* <DEDUP_REMOVED lines=11> */
.L_x_1731:
[----:B------:R-:W-:Y:S05]  /*279f0*/  BSYNC B0 ;  /* 0x0000000000007941 */ /* 0x000fea0003800000 */
.L_x_1641:
[----:B------:R-:W-:-:S03]  /*27a00*/  UMOV UR4, 0xffffffff ;  /* 0xffffffff00047882 */ /* 0x000fc60000000000 */
[----:B------:R-:W-:Y:S05]  /*27a10*/  BRA.DIV UR4, `(.L_x_1643) ;  /* 0x0000001e04287947 */ /* 0x000fea000b800000 */
[----:B------:R-:W1:Y:S02]  /*27a20*/  S2R R2, SR_TID.X ;  /* 0x0000000000027919 */ /* 0x000e640000002100 */
[----:B-1----:R-:W-:-:S04]  /*27a30*/  SHF.R.U32.HI R2, RZ, 0x5, R2 ;  /* 0x00000005ff027819 */ /* 0x002fc80000011602 */
[----:B------:R-:W-:-:S05]  /*27a40*/  LOP3.LUT R2, R2, 0x3, RZ, 0xc0, !PT ;  /* 0x0000000302027812 */ /* 0x000fca00078ec0ff */
[----:B------:R1:W2:Y:S02]  /*27a50*/  SHFL.IDX PT, R14, R2, RZ, 0x1f ;  /* 0x00001fff020e7589 */ /* 0x0002a400000e0000 */
.L_x_1734:
[----:B--2---:R-:W-:Y:S01]  /*27a60*/  ISETP.NE.AND P0, PT, R14, RZ, PT ;  /* 0x000000ff0e00720c */ /* 0x004fe20003f05270 */
[----:B------:R-:W-:-:S12]  /*27a70*/  BSSY B0, `(.L_x_1644) ;  /* 0x000002b000007945 */ /* 0x000fd80003800000 */
[----:B------:R-:W-:Y:S05]  /*27a80*/  @P0 BRA `(.L_x_1645) ;  /* 0x0000000000a40947 */ /* 0x000fea0003800000 */
[----:B------:R-:W-:-:S03]  /*27a90*/  UMOV UR4, 0xffffffff ;  /* 0xffffffff00047882 */ /* 0x000fc60000000000 */
[----:B------:R-:W-:Y:S05]  /*27aa0*/  BRA.DIV UR4, `(.L_x_1646) ;  /* 0x0000001e04387947 */ /* 0x000fea000b800000 */
[----:B------:R-:W-:-:S13]  /*27ab0*/  ELECT P6, URZ, PT ;  /* 0x00000000003f782f */ /* 0x000fda00038c0000 */
.L_x_1737:
[----:B------:R-:W-:Y:S05]  /*27ac0*/  @!P6 BRA `(.L_x_1645) ;  /* 0x000000000094e947 */ /* 0x000fea0003800000 */
[----:B------:R-:W-:-:S06]  /*27ad0*/  ULOP3.LUT UR4, UR36, 0x2, URZ, 0xfc, !UPT ;  /* 0x0000000224047892 */ /* 0x000fcc000f8efc3f */
[----:B-1----:R-:W-:-:S05]  /*27ae0*/  IMAD.U32 R2, RZ, RZ, UR4 ;  /* 0x00000004ff027e24 */ /* 0x002fca000f8e00ff */
[----:B------:R-:W-:-:S13]  /*27af0*/  ISETP.NE.AND P0, PT, R2, 0x3, PT ;  /* 0x000000030200780c */ /* 0x000fda0003f05270 */
[----:B------:R-:W-:Y:S05]  /*27b00*/  @!P0 BRA `(.L_x_1647) ;  /* 0x0000000000048947 */ /* 0x000fea0003800000 */
[----:B------:R-:W-:Y:S01]  /*27b10*/  BPT.TRAP 0x1 ;  /* 0x000000040000795c */ /* 0x000fe20000300000 */
.L_x_1647:
        /* <DEDUP_REMOVED lines=12> */
.L_x_1738:
[----:B------:R-:W1:Y:S02]  /*27be0*/  SYNCS.PHASECHK.TRANS64.TRYWAIT P1, [R7+URZ], R2 ;  /* 0x00000002070075a7 */ /* 0x000e64000802017f */
[----:B-1----:R-:W-:Y:S05]  /*27bf0*/  @!P1 BRA `(.L_x_1649) ;  /* 0x0000001c00189947 */ /* 0x002fea0003800000 */
.L_x_1739:
[----:B------:R-:W-:Y:S05]  /*27c00*/  @!P0 BRA `(.L_x_1650) ;  /* 0x0000000000048947 */ /* 0x000fea0003800000 */
[----:B------:R-:W-:Y:S01]  /*27c10*/  BPT.TRAP 0x1 ;  /* 0x000000040000795c */ /* 0x000fe20000300000 */
.L_x_1650:
[----:B------:R-:W-:-:S04]  /*27c20*/  IMAD R4, R17, 0x8, R0 ;  /* 0x0000000811047824 */ /* 0x000fc800078e0200 */
[----:B------:R-:W2:Y:S02]  /*27c30*/  SYNCS.PHASECHK.TRANS64.TRYWAIT P1, [R4+URZ+0x33460], R5 ;  /* 0x03346005040075a7 */ /* 0x000ea4000802017f */
[----:B--2---:R-:W-:Y:S05]  /*27c40*/  @!P1 BRA `(.L_x_1651) ;  /* 0x0000001c00189947 */ /* 0x004fea0003800000 */
.L_x_1740:
[----:B------:R-:W-:Y:S05]  /*27c50*/  @!P0 BRA `(.L_x_1652) ;  /* 0x0000000000048947 */ /* 0x000fea0003800000 */
[----:B------:R-:W-:Y:S01]  /*27c60*/  BPT.TRAP 0x1 ;  /* 0x000000040000795c */ /* 0x000fe20000300000 */
.L_x_1652:
[----:B------:R-:W-:-:S04]  /*27c70*/  IMAD R3, R3, 0x8, R0 ;  /* 0x0000000803037824 */ /* 0x000fc800078e0200 */
[----:B------:R-:W3:Y:S02]  /*27c80*/  SYNCS.PHASECHK.TRANS64.TRYWAIT P1, [R3+URZ+0x33460], R2 ;  /* 0x03346002030075a7 */ /* 0x000ee4000802017f */
[----:B---3--:R-:W-:Y:S05]  /*27c90*/  @!P1 BRA `(.L_x_1653) ;  /* 0x0000001c00189947 */ /* 0x008fea0003800000 */
.L_x_1741:
[----:B------:R-:W-:Y:S05]  /*27ca0*/  @!P0 BRA `(.L_x_1654) ;  /* 0x0000000000048947 */ /* 0x000fea0003800000 */
[----:B------:R-:W-:Y:S01]  /*27cb0*/  BPT.TRAP 0x1 ;  /* 0x000000040000795c */ /* 0x000fe20000300000 */
.L_x_1654:
[----:B------:R-:W4:Y:S02]  /*27cc0*/  SYNCS.PHASECHK.TRANS64.TRYWAIT P0, [R4+URZ+0x33480], R5 ;  /* 0x03348005040075a7 */ /* 0x000f24000800017f */
[----:B----4-:R-:W-:Y:S05]  /*27cd0*/  @!P0 BRA `(.L_x_1655) ;  /* 0x0000001c001c8947 */ /* 0x010fea0003800000 */
.L_x_1656:
[----:B------:R0:W0:Y:S02]  /*27ce0*/  SYNCS.PHASECHK.TRANS64.TRYWAIT P0, [R3+URZ+0x33480], R2 ;  /* 0x03348002030075a7 */ /* 0x000024000800017f */
[----:B0-----:R-:W-:Y:S05]  /*27cf0*/  @!P0 NANOSLEEP.SYNCS 0x989680 ;  /* 0x009896800000895d */ /* 0x001fea0003900000 */
[----:B------:R-:W0:Y:S02]  /*27d00*/  @!P0 SYNCS.PHASECHK.TRANS64 P0, [R3+URZ+0x33480], R2 ;  /* 0x03348002030085a7 */ /* 0x000e24000800007f */
[----:B0-----:R-:W-:Y:S05]  /*27d10*/  @!P0 BRA `(.L_x_1656) ;  /* 0xfffffffc00f08947 */ /* 0x001fea000383ffff */
.L_x_1645:
[----:B------:R-:W-:Y:S05]  /*27d20*/  BSYNC B0 ;  /* 0x0000000000007941 */ /* 0x000fea0003800000 */
.L_x_1644:
[----:B------:R-:W-:Y:S05]  /*27d30*/  EXIT ;  /* 0x000000000000794d */ /* 0x000fea0003800000 */
.L_x_1362:
[----:B0-----:R0:W1:Y:S02]  /*27d40*/  SYNCS.PHASECHK.TRANS64.TRYWAIT P1, [R27+URZ+0x334b0], R0 ;  /* 0x0334b0001b0075a7 */ /* 0x001064000802017f */
[----:B-1----:R-:W-:Y:S05]  /*27d50*/  @!P1 NANOSLEEP.SYNCS 0x989680 ;  /* 0x009896800000995d */ /* 0x002fea0003900000 */
[----:B------:R-:W1:Y:S02]  /*27d60*/  @!P1 SYNCS.PHASECHK.TRANS64 P1, [R27+URZ+0x334b0], R0 ;  /* 0x0334b0001b0095a7 */ /* 0x000e64000802007f */
[----:B-1----:R-:W-:Y:S05]  /*27d70*/  @!P1 BRA `(.L_x_1362) ;  /* 0xfffffffc00f09947 */ /* 0x002fea000383ffff */
[----:B------:R-:W-:Y:S05]  /*27d80*/  BRA `(.L_x_1657) ;  /* 0xfffffdbc00747947 */ /* 0x000fea000383ffff */
.L_x_1385:
[----:B------:R-:W-:Y:S02]  /*27d90*/  IMAD.MOV.U32 R12, RZ, RZ, RZ ;  /* 0x000000ffff0c7224 */ /* 0x000fe400078e00ff */
[----:B------:R-:W-:Y:S02]  /*27da0*/  IMAD.MOV.U32 R11, RZ, RZ, 0x1e1f ;  /* 0x00001e1fff0b7424 */ /* 0x000fe400078e00ff */
[----:B------:R-:W-:-:S07]  /*27db0*/  IMAD.MOV.U32 R15, RZ, RZ, -0x1 ;  /* 0xffffffffff0f7424 */ /* 0x000fce00078e00ff */
[----:B-----5:R-:W-:Y:S05]  /*27dc0*/  WARPSYNC.COLLECTIVE R15, `(.L_x_1658) ;  /* 0x000000000f087348 */ /* 0x020fea0003c00000 */
[----:B------:R0:W1:Y:S02]  /*27dd0*/  SHFL.IDX P6, R14, R13, R12, R11 ;  /* 0x0000000c0d0e7389 */ /* 0x00006400000c000b */
[----:B01---5:R-:W-:Y:S01]  /*27de0*/  ENDCOLLECTIVE ;  /* 0x000000000000791b */ /* 0x023fe20003800000 */
.L_x_1658:
[----:B------:R-:W-:Y:S05]  /*27df0*/  BRA `(.L_x_1659) ;  /* 0xfffffdd800bc7947 */ /* 0x000fea000383ffff */
.L_x_1386:
[----:B------:R-:W-:Y:S01]  /*27e00*/  BSSY B1, `(.L_x_1660) ;  /* 0x0000008000017945 */ /* 0x000fe20003800000 */
[----:B------:R-:W-:Y:S02]  /*27e10*/  IMAD.MOV.U32 R13, RZ, RZ, R4 ;  /* 0x000000ffff0d7224 */ /* 0x000fe400078e0004 */
[----:B------:R-:W-:Y:S02]  /*27e20*/  IMAD.MOV.U32 R12, RZ, RZ, RZ ;  /* 0x000000ffff0c7224 */ /* 0x000fe400078e00ff */
[----:B------:R-:W-:Y:S02]  /*27e30*/  IMAD.MOV.U32 R11, RZ, RZ, 0x1e1f ;  /* 0x00001e1fff0b7424 */ /* 0x000fe400078e00ff */
[----:B------:R-:W-:-:S07]  /*27e40*/  IMAD.MOV.U32 R15, RZ, RZ, -0x1 ;  /* 0xffffffffff0f7424 */ /* 0x000fce00078e00ff */
[----:B-----5:R-:W-:Y:S05]  /*27e50*/  WARPSYNC.COLLECTIVE R15, `(.L_x_1661) ;  /* 0x000000000f087348 */ /* 0x020fea0003c00000 */
[----:B------:R0:W1:Y:S02]  /*27e60*/  SHFL.IDX P6, R14, R13, R12, R11 ;  /* 0x0000000c0d0e7389 */ /* 0x00006400000c000b */
[----:B01---5:R-:W-:Y:S01]  /*27e70*/  ENDCOLLECTIVE ;  /* 0x000000000000791b */ /* 0x023fe20003800000 */
.L_x_1661:
[----:B------:R-:W-:Y:S05]  /*27e80*/  BSYNC B1 ;  /* 0x0000000000017941 */ /* 0x000fea0003800000 */
.L_x_1660:
[----:B------:R-:W-:Y:S05]  /*27e90*/  BRA `(.L_x_1662) ;  /* 0xfffffdd8009c7947 */ /* 0x000fea000383ffff */
.L_x_1387:
        /* <DEDUP_REMOVED lines=8> */
.L_x_1664:
[----:B------:R-:W-:Y:S05]  /*27f20*/  BSYNC B1 ;  /* 0x0000000000017941 */ /* 0x000fea0003800000 */
.L_x_1663:
[----:B------:R-:W-:Y:S05]  /*27f30*/  BRA `(.L_x_1665) ;  /* 0xfffffdd8007c7947 */ /* 0x000fea000383ffff */
.L_x_1388:
        /* <DEDUP_REMOVED lines=8> */
.L_x_1667:
[----:B------:R-:W-:Y:S05]  /*27fc0*/  BSYNC B1 ;  /* 0x0000000000017941 */ /* 0x000fea0003800000 */
.L_x_1666:
[----:B------:R-:W-:Y:S05]  /*27fd0*/  BRA `(.L_x_1668) ;  /* 0xfffffdd8005c7947 */ /* 0x000fea000383ffff */
.L_x_1389:
[----:B0-----:R-:W-:-:S04]  /*27fe0*/  IMAD.U32 R3, RZ, RZ, UR38 ;  /* 0x00000026ff037e24 */ /* 0x001fc8000f8e00ff */
[----:B------:R0:W1:Y:S03]  /*27ff0*/  SYNCS.PHASECHK.TRANS64.TRYWAIT P1, [R3+URZ+0x33400], R0 ;  /* 0x03340000030075a7 */ /* 0x000066000802017f */
[----:B-1----:R-:W-:Y:S05]  /*28000*/  @!P1 NANOSLEEP.SYNCS 0x989680 ;  /* 0x009896800000995d */ /* 0x002fea0003900000 */
[----:B------:R-:W1:Y:S02]  /*28010*/  @!P1 SYNCS.PHASECHK.TRANS64 P1, [R3+URZ+0x33400], R0 ;  /* 0x03340000030095a7 */ /* 0x000e64000802007f */
[----:B-1----:R-:W-:Y:S05]  /*28020*/  @!P1 BRA `(.L_x_1389) ;  /* 0xfffffffc00ec9947 */ /* 0x002fea000383ffff */
[----:B------:R-:W-:Y:S05]  /*28030*/  BRA `(.L_x_1669) ;  /* 0xfffffdd800607947 */ /* 0x000fea000383ffff */
.L_x_1403:
[----:B------:R-:W-:Y:S02]  /*28040*/  IMAD.MOV.U32 R12, RZ, RZ, RZ ;  /* 0x000000ffff0c7224 */ /* 0x000fe400078e00ff */
[----:B------:R-:W-:Y:S02]  /*28050*/  IMAD.MOV.U32 R11, RZ, RZ, 0x1e1f ;  /* 0x00001e1fff0b7424 */ /* 0x000fe400078e00ff */
[----:B------:R-:W-:-:S07]  /*28060*/  IMAD.MOV.U32 R15, RZ, RZ, -0x1 ;  /* 0xffffffffff0f7424 */ /* 0x000fce00078e00ff */
[----:B-----5:R-:W-:Y:S05]  /*28070*/  WARPSYNC.COLLECTIVE R15, `(.L_x_1670) ;  /* 0x000000000f087348 */ /* 0x020fea0003c00000 */
[----:B------:R0:W1:Y:S02]  /*28080*/  SHFL.IDX P6, R14, R13, R12, R11 ;  /* 0x0000000c0d0e7389 */ /* 0x00006400000c000b */
[----:B01---5:R-:W-:Y:S01]  /*28090*/  ENDCOLLECTIVE ;  /* 0x000000000000791b */ /* 0x023fe20003800000 */
.L_x_1670:
[----:B------:R-:W-:Y:S05]  /*280a0*/  BRA `(.L_x_1671) ;  /* 0xfffffe0c00607947 */ /* 0x000fea000383ffff */
.L_x_1404:
        /* <DEDUP_REMOVED lines=8> */
.L_x_1673:
[----:B------:R-:W-:Y:S05]  /*28130*/  BSYNC B1 ;  /* 0x0000000000017941 */ /* 0x000fea0003800000 */
.L_x_1672:
[----:B------:R-:W-:Y:S05]  /*28140*/  BRA `(.L_x_1674) ;  /* 0xfffffe0c00407947 */ /* 0x000fea000383ffff */
.L_x_1405:
        /* <DEDUP_REMOVED lines=8> */
.L_x_1676:
[----:B------:R-:W-:Y:S05]  /*281d0*/  BSYNC B1 ;  /* 0x0000000000017941 */ /* 0x000fea0003800000 */
.L_x_1675:
[----:B------:R-:W-:Y:S05]  /*281e0*/  BRA `(.L_x_1677) ;  /* 0xfffffe0c00207947 */ /* 0x000fea000383ffff */
.L_x_1406:
        /* <DEDUP_REMOVED lines=8> */
.L_x_1679:
[----:B------:R-:W-:Y:S05]  /*28270*/  BSYNC B1 ;  /* 0x0000000000017941 */ /* 0x000fea0003800000 */
.L_x_1678:
[----:B------:R-:W-:Y:S05]  /*28280*/  BRA `(.L_x_1680) ;  /* 0xfffffe0c00007947 */ /* 0x000fea000383ffff */
.L_x_1407:
[----:B0-----:R-:W-:-:S04]  /*28290*/  IMAD.U32 R3, RZ, RZ, UR38 ;  /* 0x00000026ff037e24 */ /* 0x001fc8000f8e00ff */
[----:B------:R0:W1:Y:S03]  /*282a0*/  SYNCS.PHASECHK.TRANS64.TRYWAIT P1, [R3+URZ+0x33400], R0 ;  /* 0x03340000030075a7 */ /* 0x000066000802017f */
[----:B-1----:R-:W-:Y:S05]  /*282b0*/  @!P1 NANOSLEEP.SYNCS 0x989680 ;  /* 0x009896800000995d */ /* 0x002fea0003900000 */
[----:B------:R-:W1:Y:S02]  /*282c0*/  @!P1 SYNCS.PHASECHK.TRANS64 P1, [R3+URZ+0x33400], R0 ;  /* 0x03340000030095a7 */ /* 0x000e64000802007f */
[----:B-1----:R-:W-:Y:S05]  /*282d0*/  @!P1 BRA `(.L_x_1407) ;  /* 0xfffffffc00ec9947 */ /* 0x002fea000383ffff */
[----:B------:R-:W-:Y:S05]  /*282e0*/  BRA `(.L_x_1681) ;  /* 0xfffffe0c00047947 */ /* 0x000fea000383ffff */
.L_x_1415:
[----:B-1----:R1:W2:Y:S02]  /*282f0*/  SYNCS.PHASECHK.TRANS64.TRYWAIT P2, [R3+URZ+0x33430], R0 ;  /* 0x03343000030075a7 */ /* 0x0022a4000804017f */
[----:B--2---:R-:W-:Y:S05]  /*28300*/  @!P2 NANOSLEEP.SYNCS 0x989680 ;  /* 0x009896800000a95d */ /* 0x004fea0003900000 */
[----:B------:R-:W2:Y:S02]  /*28310*/  @!P2 SYNCS.PHASECHK.TRANS64 P2, [R3+URZ+0x33430], R0 ;  /* 0x033430000300a5a7 */ /* 0x000ea4000804007f */
[----:B--2---:R-:W-:Y:S05]  /*28320*/  @!P2 BRA `(.L_x_1415) ;  /* 0xfffffffc00f0a947 */ /* 0x004fea000383ffff */
[----:B------:R-:W-:Y:S05]  /*28330*/  BRA `(.L_x_1414) ;  /* 0xfffffe3c004c7947 */ /* 0x000fea000383ffff */
.L_x_1431:
[----:B-1----:R-:W-:-:S04]  /*28340*/  IMAD.U32 R9, RZ, RZ, UR6 ;  /* 0x00000006ff097e24 */ /* 0x002fc8000f8e00ff */
[----:B------:R1:W2:Y:S03]  /*28350*/  SYNCS.PHASECHK.TRANS64.TRYWAIT P2, [R9+URZ+0x33430], R8 ;  /* 0x03343008090075a7 */ /* 0x0002a6000804017f */
[----:B--2---:R-:W-:Y:S05]  /*28360*/  @!P2 NANOSLEEP.SYNCS 0x989680 ;  /* 0x009896800000a95d */ /* 0x004fea0003900000 */
[----:B------:R-:W2:Y:S02]  /*28370*/  @!P2 SYNCS.PHASECHK.TRANS64 P2, [R9+URZ+0x33430], R8 ;  /* 0x033430080900a5a7 */ /* 0x000ea4000804007f */
[----:B--2---:R-:W-:Y:S05]  /*28380*/  @!P2 BRA `(.L_x_1431) ;  /* 0xfffffffc00eca947 */ /* 0x004fea000383ffff */
[----:B------:R-:W-:Y:S05]  /*28390*/  BRA `(.L_x_1428) ;  /* 0xfffffe8000647947 */ /* 0x000fea000383ffff */
.L_x_1435:
[----:B-1----:R-:W-:-:S04]  /*283a0*/  IMAD.U32 R9, RZ, RZ, UR6 ;  /* 0x00000006ff097e24 */ /* 0x002fc8000f8e00ff */
[----:B------:R1:W2:Y:S03]  /*283b0*/  SYNCS.PHASECHK.TRANS64.TRYWAIT P2, [R9+URZ+0x33450], R8 ;  /* 0x03345008090075a7 */ /* 0x0002a6000804017f */
[----:B--2---:R-:W-:Y:S05]  /*283c0*/  @!P2 NANOSLEEP.SYNCS 0x989680 ;  /* 0x009896800000a95d */ /* 0x004fea0003900000 */
[----:B------:R-:W2:Y:S02]  /*283d0*/  @!P2 SYNCS.PHASECHK.TRANS64 P2, [R9+URZ+0x33450], R8 ;  /* 0x033450080900a5a7 */ /* 0x000ea4000804007f */
[----:B--2---:R-:W-:Y:S05]  /*283e0*/  @!P2 BRA `(.L_x_1435) ;  /* 0xfffffffc00eca947 */ /* 0x004fea000383ffff */
[----:B------:R-:W-:Y:S05]  /*283f0*/  BRA `(.L_x_1432) ;  /* 0xfffffe8c00607947 */ /* 0x000fea000383ffff */
.L_x_1453:
[----:B-1----:R-:W-:-:S04]  /*28400*/  IMAD.U32 R3, RZ, RZ, UR6 ;  /* 0x00000006ff037e24 */ /* 0x002fc8000f8e00ff */
[----:B------:R1:W2:Y:S03]  /*28410*/  SYNCS.PHASECHK.TRANS64.TRYWAIT P3, [R3+URZ+0x33430], R0 ;  /* 0x03343000030075a7 */ /* 0x0002a6000806017f */
[----:B--2---:R-:W-:Y:S05]  /*28420*/  @!P3 NANOSLEEP.SYNCS 0x989680 ;  /* 0x009896800000b95d */ /* 0x004fea0003900000 */
[----:B------:R-:W2:Y:S02]  /*28430*/  @!P3 SYNCS.PHASECHK.TRANS64 P3, [R3+URZ+0x33430], R0 ;  /* 0x033430000300b5a7 */ /* 0x000ea4000806007f */
[----:B--2---:R-:W-:Y:S05]  /*28440*/  @!P3 BRA `(.L_x_1453) ;  /* 0xfffffffc00ecb947 */ /* 0x004fea000383ffff */
[----:B------:R-:W-:Y:S05]  /*28450*/  BRA `(.L_x_1450) ;  /* 0xfffffecc00847947 */ /* 0x000fea000383ffff */
.L_x_1457:
[----:B-1----:R-:W-:-:S04]  /*28460*/  IMAD.U32 R3, RZ, RZ, UR6 ;  /* 0x00000006ff037e24 */ /* 0x002fc8000f8e00ff */
[----:B------:R1:W2:Y:S03]  /*28470*/  SYNCS.PHASECHK.TRANS64.TRYWAIT P2, [R3+URZ+0x33450], R0 ;  /* 0x03345000030075a7 */ /* 0x0002a6000804017f */
[----:B--2---:R-:W-:Y:S05]  /*28480*/  @!P2 NANOSLEEP.SYNCS 0x989680 ;  /* 0x009896800000a95d */ /* 0x004fea0003900000 */
[----:B------:R-:W2:Y:S02]  /*28490*/  @!P2 SYNCS.PHASECHK.TRANS64 P2, [R3+URZ+0x33450], R0 ;  /* 0x033450000300a5a7 */ /* 0x000ea4000804007f */
[----:B--2---:R-:W-:Y:S05]  /*284a0*/  @!P2 BRA `(.L_x_1457) ;  /* 0xfffffffc00eca947 */ /* 0x004fea000383ffff */
[----:B------:R-:W-:Y:S05]  /*284b0*/  BRA `(.L_x_1454) ;  /* 0xfffffed8008c7947 */ /* 0x000fea000383ffff */
.L_x_1464:
[----:B-1----:R-:W-:-:S04]  /*284c0*/  IMAD.U32 R3, RZ, RZ, UR6 ;  /* 0x00000006ff037e24 */ /* 0x002fc8000f8e00ff */
[----:B------:R1:W2:Y:S03]  /*284d0*/  SYNCS.PHASECHK.TRANS64.TRYWAIT P3, [R3+URZ+0x33430], R0 ;  /* 0x03343000030075a7 */ /* 0x0002a6000806017f */
[----:B--2---:R-:W-:Y:S05]  /*284e0*/  @!P3 NANOSLEEP.SYNCS 0x989680 ;  /* 0x009896800000b95d */ /* 0x004fea0003900000 */
[----:B------:R-:W2:Y:S02]  /*284f0*/  @!P3 SYNCS.PHASECHK.TRANS64 P3, [R3+URZ+0x33430], R0 ;  /* 0x033430000300b5a7 */ /* 0x000ea4000806007f */
[----:B--2---:R-:W-:Y:S05]  /*28500*/  @!P3 BRA `(.L_x_1464) ;  /* 0xfffffffc00ecb947 */ /* 0x004fea000383ffff */
[----:B------:R-:W-:Y:S05]  /*28510*/  BRA `(.L_x_1461) ;  /* 0xfffffefc00287947 */ /* 0x000fea000383ffff */
.L_x_1468:
[----:B-1----:R-:W-:-:S04]  /*28520*/  IMAD.U32 R3, RZ, RZ, UR6 ;  /* 0x00000006ff037e24 */ /* 0x002fc8000f8e00ff */
[----:B------:R1:W2:Y:S03]  /*28530*/  SYNCS.PHASECHK.TRANS64.TRYWAIT P2, [R3+URZ+0x33450], R0 ;  /* 0x03345000030075a7 */ /* 0x0002a6000804017f */
[----:B--2---:R-:W-:Y:S05]  /*28540*/  @!P2 NANOSLEEP.SYNCS 0x989680 ;  /* 0x009896800000a95d */ /* 0x004fea0003900000 */
[----:B------:R-:W2:Y:S02]  /*28550*/  @!P2 SYNCS.PHASECHK.TRANS64 P2, [R3+URZ+0x33450], R0 ;  /* 0x033450000300a5a7 */ /* 0x000ea4000804007f */
[----:B--2---:R-:W-:Y:S05]  /*28560*/  @!P2 BRA `(.L_x_1468) ;  /* 0xfffffffc00eca947 */ /* 0x004fea000383ffff */
[----:B------:R-:W-:Y:S05]  /*28570*/  BRA `(.L_x_1465) ;  /* 0xffffff0800307947 */ /* 0x000fea000383ffff */
.L_x_1482:
[----:B-1----:R-:W-:-:S04]  /*28580*/  IMAD.U32 R5, RZ, RZ, UR14 ;  /* 0x0000000eff057e24 */ /* 0x002fc8000f8e00ff */
[----:B------:R1:W2:Y:S03]  /*28590*/  SYNCS.PHASECHK.TRANS64.TRYWAIT P1, [R5+URZ+0x33450], R4 ;  /* 0x03345004050075a7 */ /* 0x0002a6000802017f */
[----:B--2---:R-:W-:Y:S05]  /*285a0*/  @!P1 NANOSLEEP.SYNCS 0x989680 ;  /* 0x009896800000995d */ /* 0x004fea0003900000 */
[----:B------:R-:W2:Y:S02]  /*285b0*/  @!P1 SYNCS.PHASECHK.TRANS64 P1, [R5+URZ+0x33450], R4 ;  /* 0x03345004050095a7 */ /* 0x000ea4000802007f */
[----:B--2---:R-:W-:Y:S05]  /*285c0*/  @!P1 BRA `(.L_x_1482) ;  /* 0xfffffffc00ec9947 */ /* 0x004fea000383ffff */
[----:B------:R-:W-:Y:S05]  /*285d0*/  BRA `(.L_x_1481) ;  /* 0xffffff4400a47947 */ /* 0x000fea000383ffff */
.L_x_1527:
[----:B------:R-:W0:Y:S01]  /*285e0*/  S2R R7, SR_TID.X ;  /* 0x0000000000077919 */ /* 0x000e220000002100 */
[----:B------:R-:W-:Y:S01]  /*285f0*/  BSSY B1, `(.L_x_1682) ;  /* 0x000000a000017945 */ /* 0x000fe20003800000 */
[----:B------:R-:W-:Y:S02]  /*28600*/  IMAD.MOV.U32 R12, RZ, RZ, RZ ;  /* 0x000000ffff0c7224 */ /* 0x000fe400078e00ff */
[----:B------:R-:W-:Y:S02]  /*28610*/  IMAD.MOV.U32 R11, RZ, RZ, 0x1f ;  /* 0x0000001fff0b7424 */ /* 0x000fe400078e00ff */
[----:B------:R-:W-:Y:S01]  /*28620*/  IMAD.MOV.U32 R15, RZ, RZ, -0x1 ;  /* 0xffffffffff0f7424 */ /* 0x000fe200078e00ff */
[----:B0-----:R-:W-:-:S04]  /*28630*/  SHF.R.U32.HI R7, RZ, 0x5, R7 ;  /* 0x00000005ff077819 */ /* 0x001fc80000011607 */
[----:B------:R-:W-:-:S05]  /*28640*/  LOP3.LUT R7, R7, 0x3, RZ, 0xc0, !PT ;  /* 0x0000000307077812 */ /* 0x000fca00078ec0ff */
[----:B------:R-:W-:-:S07]  /*28650*/  IMAD.MOV.U32 R13, RZ, RZ, R7 ;  /* 0x000000ffff0d7224 */ /* 0x000fce00078e0007 */
[----:B------:R-:W-:Y:S05]  /*28660*/  WARPSYNC.COLLECTIVE R15, `(.L_x_1683) ;  /* 0x000000000f087348 */ /* 0x000fea0003c00000 */
[----:B------:R0:W1:Y:S02]  /*28670*/  SHFL.IDX P6, R14, R13, R12, R11 ;  /* 0x0000000c0d0e7389 */ /* 0x00006400000c000b */
[----:B01----:R-:W-:Y:S01]  /*28680*/  ENDCOLLECTIVE ;  /* 0x000000000000791b */ /* 0x003fe20003800000 */
.L_x_1683:
[----:B------:R-:W-:Y:S05]  /*28690*/  BSYNC B1 ;  /* 0x0000000000017941 */ /* 0x000fea0003800000 */
.L_x_1682:
[----:B------:R-:W-:Y:S05]  /*286a0*/  BRA `(.L_x_1684) ;  /* 0xffffff9800587947 */ /* 0x000fea000383ffff */
.L_x_1529:
[----:B------:R-:W-:Y:S01]  /*286b0*/  BSSY B1, `(.L_x_1685) ;  /* 0x0000006000017945 */ /* 0x000fe20003800000 */
[----:B------:R-:W-:-:S07]  /*286c0*/  IMAD.MOV.U32 R15, RZ, RZ, -0x1 ;  /* 0xffffffffff0f7424 */ /* 0x000fce00078e00ff */
[----:B0-----:R-:W-:Y:S05]  /*286d0*/  WARPSYNC.COLLECTIVE R15, `(.L_x_1686) ;  /* 0x000000000f0c7348 */ /* 0x001fea0003c00000 */
[----:B------:R-:W-:Y:S02]  /*286e0*/  ELECT P6, UR62, PT ;  /* 0x00000000003e782f */ /* 0x000fe400038c0000 */
[----:B------:R-:W-:Y:S01]  /*286f0*/  MOV R14, UR62 ;  /* 0x0000003e000e7c02 */ /* 0x000fe20008000f00 */
[----:B0-----:R-:W-:Y:S10]  /*28700*/  ENDCOLLECTIVE ;  /* 0x000000000000791b */ /* 0x001ff40003800000 */
.L_x_1686:
[----:B------:R-:W-:Y:S05]  /*28710*/  BSYNC B1 ;  /* 0x0000000000017941 */ /* 0x000fea0003800000 */
.L_x_1685:
[----:B------:R-:W-:Y:S05]  /*28720*/  BRA `(.L_x_1528) ;  /* 0xffffff9800507947 */ /* 0x000fea000383ffff */
.L_x_1531:
[----:B0-----:R0:W1:Y:S02]  /*28730*/  SYNCS.PHASECHK.TRANS64.TRYWAIT P0, [R12+URZ+0x33420], R6 ;  /* 0x033420060c0075a7 */ /* 0x001064000800017f */
[----:B-1----:R-:W-:Y:S05]  /*28740*/  @!P0 NANOSLEEP.SYNCS 0x989680 ;  /* 0x009896800000895d */ /* 0x002fea0003900000 */
[----:B------:R-:W1:Y:S02]  /*28750*/  @!P0 SYNCS.PHASECHK.TRANS64 P0, [R12+URZ+0x33420], R6 ;  /* 0x033420060c0085a7 */ /* 0x000e64000800007f */
[----:B-1----:R-:W-:Y:S05]  /*28760*/  @!P0 BRA `(.L_x_1531) ;  /* 0xfffffffc00f08947 */ /* 0x002fea000383ffff */
[----:B------:R-:W-:Y:S05]  /*28770*/  BRA `(.L_x_1687) ;  /* 0xffffff98006c7947 */ /* 0x000fea000383ffff */
.L_x_1535:
[----:B-1----:R1:W2:Y:S02]  /*28780*/  SYNCS.PHASECHK.TRANS64.TRYWAIT P0, [R9+URZ+0x334a0], R11 ;  /* 0x0334a00b090075a7 */ /* 0x0022a4000800017f */
[----:B--2---:R-:W-:Y:S05]  /*28790*/  @!P0 NANOSLEEP.SYNCS 0x989680 ;  /* 0x009896800000895d */ /* 0x004fea0003900000 */
[----:B------:R-:W2:Y:S02]  /*287a0*/  @!P0 SYNCS.PHASECHK.TRANS64 P0, [R9+URZ+0x334a0], R11 ;  /* 0x0334a00b090085a7 */ /* 0x000ea4000800007f */
[----:B--2---:R-:W-:Y:S05]  /*287b0*/  @!P0 BRA `(.L_x_1535) ;  /* 0xfffffffc00f08947 */ /* 0x004fea000383ffff */
[----:B------:R-:W-:Y:S05]  /*287c0*/  BRA `(.L_x_1688) ;  /* 0xffffff9800887947 */ /* 0x000fea000383ffff */
.L_x_1542:
[----:B0-----:R0:W2:Y:S02]  /*287d0*/  SYNCS.PHASECHK.TRANS64.TRYWAIT P0, [R9+URZ+0x334c0], R11 ;  /* 0x0334c00b090075a7 */ /* 0x0010a4000800017f */
[----:B--2---:R-:W-:Y:S05]  /*287e0*/  @!P0 NANOSLEEP.SYNCS 0x989680 ;  /* 0x009896800000895d */ /* 0x004fea0003900000 */
[----:B------:R-:W2:Y:S02]  /*287f0*/  @!P0 SYNCS.PHASECHK.TRANS64 P0, [R9+URZ+0x334c0], R11 ;  /* 0x0334c00b090085a7 */ /* 0x000ea4000800007f */
[----:B--2---:R-:W-:Y:S05]  /*28800*/  @!P0 BRA `(.L_x_1542) ;  /* 0xfffffffc00f08947 */ /* 0x004fea000383ffff */
[----:B------:R-:W-:Y:S05]  /*28810*/  BRA `(.L_x_1689) ;  /* 0xffffff9c00847947 */ /* 0x000fea000383ffff */
.L_x_1551:
[----:B0-----:R0:W1:Y:S02]  /*28820*/  SYNCS.PHASECHK.TRANS64.TRYWAIT P1, [R8+URZ+0x334a0], R7 ;  /* 0x0334a007080075a7 */ /* 0x001064000802017f */
[----:B-1----:R-:W-:Y:S05]  /*28830*/  @!P1 NANOSLEEP.SYNCS 0x989680 ;  /* 0x009896800000995d */ /* 0x002fea0003900000 */
[----:B------:R-:W1:Y:S02]  /*28840*/  @!P1 SYNCS.PHASECHK.TRANS64 P1, [R8+URZ+0x334a0], R7 ;  /* 0x0334a007080095a7 */ /* 0x000e64000802007f */
[----:B-1----:R-:W-:Y:S05]  /*28850*/  @!P1 BRA `(.L_x_1551) ;  /* 0xfffffffc00f09947 */ /* 0x002fea000383ffff */
[----:B------:R-:W-:Y:S05]  /*28860*/  BRA `(.L_x_1690) ;  /* 0xffffffa000d87947 */ /* 0x000fea000383ffff */
.L_x_1558:
[----:B-1----:R1:W2:Y:S02]  /*28870*/  SYNCS.PHASECHK.TRANS64.TRYWAIT P1, [R8+URZ+0x334c0], R7 ;  /* 0x0334c007080075a7 */ /* 0x0022a4000802017f */
[----:B--2---:R-:W-:Y:S05]  /*28880*/  @!P1 NANOSLEEP.SYNCS 0x989680 ;  /* 0x009896800000995d */ /* 0x004fea0003900000 */
[----:B------:R-:W2:Y:S02]  /*28890*/  @!P1 SYNCS.PHASECHK.TRANS64 P1, [R8+URZ+0x334c0], R7 ;  /* 0x0334c007080095a7 */ /* 0x000ea4000802007f */
[----:B--2---:R-:W-:Y:S05]  /*288a0*/  @!P1 BRA `(.L_x_1558) ;  /* 0xfffffffc00f09947 */ /* 0x004fea000383ffff */
[----:B------:R-:W-:Y:S05]  /*288b0*/  BRA `(.L_x_1691) ;  /* 0xffffffa400cc7947 */ /* 0x000fea000383ffff */
.L_x_1583:
        /* <DEDUP_REMOVED lines=11> */
.L_x_1693:
[----:B------:R-:W-:Y:S05]  /*28970*/  BSYNC B0 ;  /* 0x0000000000007941 */ /* 0x000fea0003800000 */
.L_x_1692:
[----:B------:R-:W-:Y:S05]  /*28980*/  BRA `(.L_x_1694) ;  /* 0xffffffb8008c7947 */ /* 0x000fea000383ffff */
.L_x_1585:
[----:B------:R-:W-:Y:S01]  /*28990*/  BSSY B0, `(.L_x_1695) ;  /* 0x0000006000007945 */ /* 0x000fe20003800000 */
[----:B------:R-:W-:-:S07]  /*289a0*/  IMAD.MOV.U32 R15, RZ, RZ, -0x1 ;  /* 0xffffffffff0f7424 */ /* 0x000fce00078e00ff */
[----:B0-----:R-:W-:Y:S05]  /*289b0*/  WARPSYNC.COLLECTIVE R15, `(.L_x_1696) ;  /* 0x000000000f0c7348 */ /* 0x001fea0003c00000 */
[----:B------:R-:W-:Y:S02]  /*289c0*/  ELECT P6, UR62, PT ;  /* 0x00000000003e782f */ /* 0x000fe400038c0000 */
[----:B------:R-:W-:Y:S01]  /*289d0*/  MOV R14, UR62 ;  /* 0x0000003e000e7c02 */ /* 0x000fe20008000f00 */
[----:B0-----:R-:W-:Y:S10]  /*289e0*/  ENDCOLLECTIVE ;  /* 0x000000000000791b */ /* 0x001ff40003800000 */
.L_x_1696:
[----:B------:R-:W-:Y:S05]  /*289f0*/  BSYNC B0 ;  /* 0x0000000000007941 */ /* 0x000fea0003800000 */
.L_x_1695:
[----:B------:R-:W-:Y:S05]  /*28a00*/  BRA `(.L_x_1697) ;  /* 0xffffffb800847947 */ /* 0x000fea000383ffff */
.L_x_1588:
[----:B0-----:R0:W1:Y:S02]  /*28a10*/  SYNCS.PHASECHK.TRANS64.TRYWAIT P2, [R6+URZ+0x33480], R8 ;  /* 0x03348008060075a7 */ /* 0x001064000804017f */
[----:B-1----:R-:W-:Y:S05]  /*28a20*/  @!P2 NANOSLEEP.SYNCS 0x989680 ;  /* 0x009896800000a95d */ /* 0x002fea0003900000 */
[----:B------:R-:W1:Y:S02]  /*28a30*/  @!P2 SYNCS.PHASECHK.TRANS64 P2, [R6+URZ+0x33480], R8 ;  /* 0x033480080600a5a7 */ /* 0x000e64000804007f */
[----:B-1----:R-:W-:Y:S05]  /*28a40*/  @!P2 BRA `(.L_x_1588) ;  /* 0xfffffffc00f0a947 */ /* 0x002fea000383ffff */
[----:B------:R-:W-:Y:S05]  /*28a50*/  BRA `(.L_x_1698) ;  /* 0xffffffb800f87947 */ /* 0x000fea000383ffff */
.L_x_1590:
[----:B-1----:R1:W2:Y:S02]  /*28a60*/  SYNCS.PHASECHK.TRANS64.TRYWAIT P2, [R6+URZ+0x33440], R8 ;  /* 0x03344008060075a7 */ /* 0x0022a4000804017f */
[----:B--2---:R-:W-:Y:S05]  /*28a70*/  @!P2 NANOSLEEP.SYNCS 0x989680 ;  /* 0x009896800000a95d */ /* 0x004fea0003900000 */
[----:B------:R-:W2:Y:S02]  /*28a80*/  @!P2 SYNCS.PHASECHK.TRANS64 P2, [R6+URZ+0x33440], R8 ;  /* 0x033440080600a5a7 */ /* 0x000ea4000804007f */
[----:B--2---:R-:W-:Y:S05]  /*28a90*/  @!P2 BRA `(.L_x_1590) ;  /* 0xfffffffc00f0a947 */ /* 0x004fea000383ffff */
[----:B------:R-:W-:Y:S05]  /*28aa0*/  BRA `(.L_x_1699) ;  /* 0xffffffbc00807947 */ /* 0x000fea000383ffff */
.L_x_1593:
[----:B0-----:R-:W0:Y:S01]  /*28ab0*/  S2R R5, SR_CgaCtaId ;  /* 0x0000000000057919 */ /* 0x001e220000008800 */
[----:B------:R-:W-:-:S04]  /*28ac0*/  MOV R4, 0x400 ;  /* 0x0000040000047802 */ /* 0x000fc80000000f00 */
[----:B0-----:R-:W-:-:S04]  /*28ad0*/  LEA R4, R5, R4, 0x18 ;  /* 0x0000000405047211 */ /* 0x001fc800078ec0ff */
[----:B------:R0:W1:Y:S03]  /*28ae0*/  SYNCS.PHASECHK.TRANS64.TRYWAIT P0, [R4+URZ+0x33420], R3 ;  /* 0x03342003040075a7 */ /* 0x000066000800017f */
[----:B-1----:R-:W-:Y:S05]  /*28af0*/  @!P0 NANOSLEEP.SYNCS 0x989680 ;  /* 0x009896800000895d */ /* 0x002fea0003900000 */
[----:B------:R-:W1:Y:S02]  /*28b00*/  @!P0 SYNCS.PHASECHK.TRANS64 P0, [R4+URZ+0x33420], R3 ;  /* 0x03342003040085a7 */ /* 0x000e64000800007f */
[----:B-1----:R-:W-:Y:S05]  /*28b10*/  @!P0 BRA `(.L_x_1593) ;  /* 0xfffffffc00e48947 */ /* 0x002fea000383ffff */
[----:B------:R-:W-:Y:S05]  /*28b20*/  BRA `(.L_x_1700) ;  /* 0xffffffc000b07947 */ /* 0x000fea000383ffff */
.L_x_1599:
[----:B0-----:R0:W1:Y:S02]  /*28b30*/  SYNCS.PHASECHK.TRANS64.TRYWAIT P0, [R5+URZ+0x33480], R4 ;  /* 0x03348004050075a7 */ /* 0x001064000800017f */
[----:B-1----:R-:W-:Y:S05]  /*28b40*/  @!P0 NANOSLEEP.SYNCS 0x989680 ;  /* 0x009896800000895d */ /* 0x002fea0003900000 */
[----:B------:R-:W1:Y:S02]  /*28b50*/  @!P0 SYNCS.PHASECHK.TRANS64 P0, [R5+URZ+0x33480], R4 ;  /* 0x03348004050085a7 */ /* 0x000e64000800007f */
[----:B-1----:R-:W-:Y:S05]  /*28b60*/  @!P0 BRA `(.L_x_1599) ;  /* 0xfffffffc00f08947 */ /* 0x002fea000383ffff */
[----:B------:R-:W-:Y:S05]  /*28b70*/  BRA `(.L_x_1701) ;  /* 0xffffffc400607947 */ /* 0x000fea000383ffff */
.L_x_1606:
[----:B-1----:R1:W2:Y:S02]  /*28b80*/  SYNCS.PHASECHK.TRANS64.TRYWAIT P0, [R5+URZ+0x33440], R4 ;  /* 0x03344004050075a7 */ /* 0x0022a4000800017f */
[----:B--2---:R-:W-:Y:S05]  /*28b90*/  @!P0 NANOSLEEP.SYNCS 0x989680 ;  /* 0x009896800000895d */ /* 0x004fea0003900000 */
[----:B------:R-:W2:Y:S02]  /*28ba0*/  @!P0 SYNCS.PHASECHK.TRANS64 P0, [R5+URZ+0x33440], R4 ;  /* 0x03344004050085a7 */ /* 0x000ea4000800007f */
[----:B--2---:R-:W-:Y:S05]  /*28bb0*/  @!P0 BRA `(.L_x_1606) ;  /* 0xfffffffc00f08947 */ /* 0x004fea000383ffff */
[----:B------:R-:W-:Y:S05]  /*28bc0*/  BRA `(.L_x_1702) ;  /* 0xffffffc800687947 */ /* 0x000fea000383ffff */
.L_x_1614:
[----:B0-----:R0:W1:Y:S02]  /*28bd0*/  SYNCS.PHASECHK.TRANS64.TRYWAIT P2, [R14+URZ+0x33470], R3 ;  /* 0x033470030e0075a7 */ /* 0x001064000804017f */
[----:B-1----:R-:W-:Y:S05]  /*28be0*/  @!P2 NANOSLEEP.SYNCS 0x989680 ;  /* 0x009896800000a95d */ /* 0x002fea0003900000 */
[----:B------:R-:W1:Y:S02]  /*28bf0*/  @!P2 SYNCS.PHASECHK.TRANS64 P2, [R14+URZ+0x33470], R3 ;  /* 0x033470030e00a5a7 */ /* 0x000e64000804007f */
[----:B-1----:R-:W-:Y:S05]  /*28c00*/  @!P2 BRA `(.L_x_1614) ;  /* 0xfffffffc00f0a947 */ /* 0x002fea000383ffff */
[----:B------:R-:W-:Y:S05]  /*28c10*/  BRA `(.L_x_1703) ;  /* 0xffffffcc00887947 */ /* 0x000fea000383ffff */
.L_x_1616:
[----:B0-----:R0:W1:Y:S02]  /*28c20*/  SYNCS.PHASECHK.TRANS64.TRYWAIT P2, [R14+URZ+0x33460], R3 ;  /* 0x033460030e0075a7 */ /* 0x001064000804017f */
[----:B-1----:R-:W-:Y:S05]  /*28c30*/  @!P2 NANOSLEEP.SYNCS 0x989680 ;  /* 0x009896800000a95d */ /* 0x002fea0003900000 */
[----:B------:R-:W1:Y:S02]  /*28c40*/  @!P2 SYNCS.PHASECHK.TRANS64 P2, [R14+URZ+0x33460], R3 ;  /* 0x033460030e00a5a7 */ /* 0x000e64000804007f */
[----:B-1----:R-:W-:Y:S05]  /*28c50*/  @!P2 BRA `(.L_x_1616) ;  /* 0xfffffffc00f0a947 */ /* 0x002fea000383ffff */
[----:B------:R-:W-:Y:S05]  /*28c60*/  BRA `(.L_x_1704) ;  /* 0xffffffcc00907947 */ /* 0x000fea000383ffff */
.L_x_1623:
[----:B-1----:R1:W2:Y:S02]  /*28c70*/  SYNCS.PHASECHK.TRANS64.TRYWAIT P0, [R3+URZ+0x33470], R0 ;  /* 0x03347000030075a7 */ /* 0x0022a4000800017f */
[----:B--2---:R-:W-:Y:S05]  /*28c80*/  @!P0 NANOSLEEP.SYNCS 0x989680 ;  /* 0x009896800000895d */ /* 0x004fea0003900000 */
[----:B------:R-:W2:Y:S02]  /*28c90*/  @!P0 SYNCS.PHASECHK.TRANS64 P0, [R3+URZ+0x33470], R0 ;  /* 0x03347000030085a7 */ /* 0x000ea4000800007f */
[----:B--2---:R-:W-:Y:S05]  /*28ca0*/  @!P0 BRA `(.L_x_1623) ;  /* 0xfffffffc00f08947 */ /* 0x004fea000383ffff */
[----:B------:R-:W-:Y:S05]  /*28cb0*/  BRA `(.L_x_1705) ;  /* 0xffffffd400cc7947 */ /* 0x000fea000383ffff */
.L_x_1625:
[----:B-1----:R1:W2:Y:S02]  /*28cc0*/  SYNCS.PHASECHK.TRANS64.TRYWAIT P0, [R3+URZ+0x33460], R6 ;  /* 0x03346006030075a7 */ /* 0x0022a4000800017f */
[----:B--2---:R-:W-:Y:S05]  /*28cd0*/  @!P0 NANOSLEEP.SYNCS 0x989680 ;  /* 0x009896800000895d */ /* 0x004fea0003900000 */
[----:B------:R-:W2:Y:S02]  /*28ce0*/  @!P0 SYNCS.PHASECHK.TRANS64 P0, [R3+URZ+0x33460], R6 ;  /* 0x03346006030085a7 */ /* 0x000ea4000800007f */
[----:B--2---:R-:W-:Y:S05]  /*28cf0*/  @!P0 BRA `(.L_x_1625) ;  /* 0xfffffffc00f08947 */ /* 0x004fea000383ffff */
[----:B------:R-:W-:Y:S05]  /*28d00*/  BRA `(.L_x_1706) ;  /* 0xffffffd400f87947 */ /* 0x000fea000383ffff */
.L_x_1629:
[----:B------:R-:W3:Y:S01]  /*28d10*/  LDL R3, [R1+0x2d0] ;  /* 0x0002d00001037983 */ /* 0x000ee20000100800 */
[----:B------:R-:W-:Y:S01]  /*28d20*/  BSSY B0, `(.L_x_1707) ;  /* 0x0000008000007945 */ /* 0x000fe20003800000 */
[----:B------:R-:W-:Y:S02]  /*28d30*/  IMAD.MOV.U32 R12, RZ, RZ, RZ ;  /* 0x000000ffff0c7224 */ /* 0x000fe400078e00ff */
[----:B------:R-:W-:Y:S02]  /*28d40*/  IMAD.MOV.U32 R11, RZ, RZ, 0x1f ;  /* 0x0000001fff0b7424 */ /* 0x000fe400078e00ff */
[----:B------:R-:W-:Y:S02]  /*28d50*/  IMAD.MOV.U32 R15, RZ, RZ, -0x1 ;  /* 0xffffffffff0f7424 */ /* 0x000fe400078e00ff */
[----:B---3--:R-:W-:-:S07]  /*28d60*/  IMAD.MOV.U32 R13, RZ, RZ, R3 ;  /* 0x000000ffff0d7224 */ /* 0x008fce00078e0003 */
[----:B-12---:R-:W-:Y:S05]  /*28d70*/  WARPSYNC.COLLECTIVE R15, `(.L_x_1708) ;  /* 0x000000000f087348 */ /* 0x006fea0003c00000 */
[----:B------:R0:W3:Y:S02]  /*28d80*/  SHFL.IDX P6, R14, R13, R12, R11 ;  /* 0x0000000c0d0e7389 */ /* 0x0000e400000c000b */
[----:B0123--:R-:W-:Y:S01]  /*28d90*/  ENDCOLLECTIVE ;  /* 0x000000000000791b */ /* 0x00ffe20003800000 */
.L_x_1708:
[----:B------:R-:W-:Y:S05]  /*28da0*/  BSYNC B0 ;  /* 0x0000000000007941 */ /* 0x000fea0003800000 */
.L_x_1707:
[----:B------:R0:W5:Y:S01]  /*28db0*/  LDL R2, [R1+0x2dc] ;  /* 0x0002dc0001027983 */ /* 0x0001620000100800 */
[----:B------:R-:W-:Y:S02]  /*28dc0*/  IMAD.MOV.U32 R13, RZ, RZ, R3 ;  /* 0x000000ffff0d7224 */ /* 0x000fe400078e0003 */
[----:B------:R-:W-:Y:S02]  /*28dd0*/  IMAD.MOV.U32 R12, RZ, RZ, 0x1 ;  /* 0x00000001ff0c7424 */ /* 0x000fe400078e00ff */
[----:B------:R-:W-:Y:S02]  /*28de0*/  IMAD.MOV.U32 R11, RZ, RZ, 0x1f ;  /* 0x0000001fff0b7424 */ /* 0x000fe400078e00ff */
[----:B------:R-:W-:Y:S02]  /*28df0*/  IMAD.MOV.U32 R15, RZ, RZ, -0x1 ;  /* 0xffffffffff0f7424 */ /* 0x000fe400078e00ff */
[----:B0-----:R-:W-:-:S07]  /*28e00*/  IMAD.MOV.U32 R0, RZ, RZ, R14 ;  /* 0x000000ffff007224 */ /* 0x001fce00078e000e */
[----:B-----5:R-:W-:Y:S05]  /*28e10*/  WARPSYNC.COLLECTIVE R15, `(.L_x_1709) ;  /* 0x000000000f087348 */ /* 0x020fea0003c00000 */
[----:B------:R0:W1:Y:S02]  /*28e20*/  SHFL.IDX P6, R14, R13, R12, R11 ;  /* 0x0000000c0d0e7389 */ /* 0x00006400000c000b */
[----:B01---5:R-:W-:Y:S01]  /*28e30*/  ENDCOLLECTIVE ;  /* 0x000000000000791b */ /* 0x023fe20003800000 */
.L_x_1709:
[----:B------:R-:W-:Y:S01]  /*28e40*/  ULDC UR4, c[0x0][0xc14] ;  /* 0x0003050000047ab9 */ /* 0x000fe20000000800 */
[----:B------:R-:W-:Y:S02]  /*28e50*/  IMAD.IADD R5, R2, 0x1, R9 ;  /* 0x0000000102057824 */ /* 0x000fe400078e0209 */
[----:B------:R-:W-:Y:S02]  /*28e60*/  IMAD.MOV.U32 R11, RZ, RZ, RZ ;  /* 0x000000ffff0b7224 */ /* 0x000fe400078e00ff */
[----:B------:R-:W-:Y:S01]  /*28e70*/  IMAD.MOV.U32 R4, RZ, RZ, R14 ;  /* 0x000000ffff047224 */ /* 0x000fe200078e000e */
[----:B------:R-:W-:-:S13]  /*28e80*/  ISETP.GE.OR P1, PT, R5, UR4, !P0 ;  /* 0x0000000405007c0c */ /* 0x000fda000c726670 */
[----:B------:R-:W0:Y:S02]  /*28e90*/  @!P1 LDC.64 R2, c[0x0][0xc58] ;  /* 0x00031600ff029b82 */ /* 0x000e240000000a00 */
        /* <DEDUP_REMOVED lines=8> */
[----:B------:R-:W-:-:S03]  /*28f20*/  ISETP.NE.AND P1, PT, R9, RZ, PT ;  /* 0x000000ff0900720c */ /* 0x000fc60003f25270 */
[----:B------:R-:W-:-:S10]  /*28f30*/  IMAD.MOV.U32 R13, RZ, RZ, R2 ;  /* 0x000000ffff0d7224 */ /* 0x000fd400078e0002 */
[----:B------:R-:W-:Y:S05]  /*28f40*/  WARPSYNC.COLLECTIVE R15, `(.L_x_1710) ;  /* 0x000000000f087348 */ /* 0x000fea0003c00000 */
[----:B------:R0:W1:Y:S02]  /*28f50*/  SHFL.UP P6, R14, R13, R12, R11 ;  /* 0x0400000c0d0e7389 */ /* 0x00006400000c000b */
[----:B01----:R-:W-:Y:S01]  /*28f60*/  ENDCOLLECTIVE ;  /* 0x000000000000791b */ /* 0x003fe20003800000 */
.L_x_1710:
[----:B------:R-:W-:Y:S01]  /*28f70*/  IMAD.MOV.U32 R12, RZ, RZ, 0x2 ;  /* 0x00000002ff0c7424 */ /* 0x000fe200078e00ff */
[----:B------:R-:W-:-:S05]  /*28f80*/  SEL R5, R14, RZ, P1 ;  /* 0x000000ff0e057207 */ /* 0x000fca0000800000 */
[----:B------:R-:W-:-:S04]  /*28f90*/  IMAD.IADD R5, R2, 0x1, R5 ;  /* 0x0000000102057824 */ /* 0x000fc800078e0205 */
[----:B------:R-:W-:-:S07]  /*28fa0*/  IMAD.MOV.U32 R13, RZ, RZ, R5 ;  /* 0x000000ffff0d7224 */ /* 0x000fce00078e0005 */
[----:B------:R-:W-:Y:S05]  /*28fb0*/  WARPSYNC.COLLECTIVE R15, `(.L_x_1711) ;  /* 0x000000000f087348 */ /* 0x000fea0003c00000 */
[----:B------:R0:W1:Y:S02]  /*28fc0*/  SHFL.UP P6, R14, R13, R12, R11 ;  /* 0x0400000c0d0e7389 */ /* 0x00006400000c000b */
[----:B01----:R-:W-:Y:S01]  /*28fd0*/  ENDCOLLECTIVE ;  /* 0x000000000000791b */ /* 0x003fe20003800000 */
.L_x_1711:
[----:B------:R-:W-:Y:S01]  /*28fe0*/  IMAD.MOV.U32 R12, RZ, RZ, 0x4 ;  /* 0x00000004ff0c7424 */ /* 0x000fe200078e00ff */
[----:B------:R-:W-:-:S05]  /*28ff0*/  SEL R6, R14, RZ, P2 ;  /* 0x000000ff0e067207 */ /* 0x000fca0001000000 */
[----:B------:R-:W-:-:S04]  /*29000*/  IMAD.IADD R6, R5, 0x1, R6 ;  /* 0x0000000105067824 */ /* 0x000fc800078e0206 */
[----:B------:R-:W-:-:S07]  /*29010*/  IMAD.MOV.U32 R13, RZ, RZ, R6 ;  /* 0x000000ffff0d7224 */ /* 0x000fce00078e0006 */
[----:B------:R-:W-:Y:S05]  /*29020*/  WARPSYNC.COLLECTIVE R15, `(.L_x_1712) ;  /* 0x000000000f087348 */ /* 0x000fea0003c00000 */
[----:B------:R0:W1:Y:S02]  /*29030*/  SHFL.UP P6, R14, R13, R12, R11 ;  /* 0x0400000c0d0e7389 */ /* 0x00006400000c000b */
[----:B01----:R-:W-:Y:S01]  /*29040*/  ENDCOLLECTIVE ;  /* 0x000000000000791b */ /* 0x003fe20003800000 */
.L_x_1712:
[----:B------:R-:W-:Y:S01]  /*29050*/  IMAD.MOV.U32 R12, RZ, RZ, 0x8 ;  /* 0x00000008ff0c7424 */ /* 0x000fe200078e00ff */
[----:B------:R-:W-:-:S05]  /*29060*/  SEL R7, R14, RZ, P3 ;  /* 0x000000ff0e077207 */ /* 0x000fca0001800000 */
[----:B------:R-:W-:-:S04]  /*29070*/  IMAD.IADD R7, R6, 0x1, R7 ;  /* 0x0000000106077824 */ /* 0x000fc800078e0207 */
[----:B------:R-:W-:-:S07]  /*29080*/  IMAD.MOV.U32 R13, RZ, RZ, R7 ;  /* 0x000000ffff0d7224 */ /* 0x000fce00078e0007 */
[----:B------:R-:W-:Y:S05]  /*29090*/  WARPSYNC.COLLECTIVE R15, `(.L_x_1713) ;  /* 0x000000000f087348 */ /* 0x000fea0003c00000 */
[----:B------:R0:W1:Y:S02]  /*290a0*/  SHFL.UP P6, R14, R13, R12, R11 ;  /* 0x0400000c0d0e7389 */ /* 0x00006400000c000b */
[----:B01----:R-:W-:Y:S01]  /*290b0*/  ENDCOLLECTIVE ;  /* 0x000000000000791b */ /* 0x003fe20003800000 */
.L_x_1713:
[----:B------:R-:W-:Y:S01]  /*290c0*/  IMAD.MOV.U32 R12, RZ, RZ, 0x10 ;  /* 0x00000010ff0c7424 */ /* 0x000fe200078e00ff */
[----:B------:R-:W-:-:S05]  /*290d0*/  SEL R14, R14, RZ, P4 ;  /* 0x000000ff0e0e7207 */ /* 0x000fca0002000000 */
[----:B------:R-:W-:-:S04]  /*290e0*/  IMAD.IADD R5, R7, 0x1, R14 ;  /* 0x0000000107057824 */ /* 0x000fc800078e020e */
[----:B------:R-:W-:-:S07]  /*290f0*/  IMAD.MOV.U32 R13, RZ, RZ, R5 ;  /* 0x000000ffff0d7224 */ /* 0x000fce00078e0005 */
[----:B------:R-:W-:Y:S05]  /*29100*/  WARPSYNC.COLLECTIVE R15, `(.L_x_1714) ;  /* 0x000000000f087348 */ /* 0x000fea0003c00000 */
[----:B------:R0:W1:Y:S02]  /*29110*/  SHFL.UP P6, R14, R13, R12, R11 ;  /* 0x0400000c0d0e7389 */ /* 0x00006400000c000b */
[----:B01----:R-:W-:Y:S01]  /*29120*/  ENDCOLLECTIVE ;  /* 0x000000000000791b */ /* 0x003fe20003800000 */
.L_x_1714:
[----:B------:R-:W-:Y:S02]  /*29130*/  IMAD.MOV.U32 R12, RZ, RZ, 0x1f ;  /* 0x0000001fff0c7424 */ /* 0x000fe400078e00ff */
[----:B------:R-:W-:Y:S01]  /*29140*/  IMAD.MOV.U32 R11, RZ, RZ, 0x1f ;  /* 0x0000001fff0b7424 */ /* 0x000fe200078e00ff */
[----:B------:R-:W-:-:S05]  /*29150*/  SEL R14, R14, RZ, P5 ;  /* 0x000000ff0e0e7207 */ /* 0x000fca0002800000 */
[----:B------:R-:W-:-:S04]  /*29160*/  IMAD.IADD R3, R5, 0x1, R14 ;  /* 0x0000000105037824 */ /* 0x000fc800078e020e */
[----:B------:R-:W-:-:S07]  /*29170*/  IMAD.MOV.U32 R13, RZ, RZ, R3 ;  /* 0x000000ffff0d7224 */ /* 0x000fce00078e0003 */
[----:B------:R-:W-:Y:S05]  /*29180*/  WARPSYNC.COLLECTIVE R15, `(.L_x_1715) ;  /* 0x000000000f087348 */ /* 0x000fea0003c00000 */
[----:B------:R0:W1:Y:S02]  /*29190*/  SHFL.IDX P6, R14, R13, R12, R11 ;  /* 0x0000000c0d0e7389 */ /* 0x00006400000c000b */
[----:B01----:R-:W-:Y:S01]  /*291a0*/  ENDCOLLECTIVE ;  /* 0x000000000000791b */ /* 0x003fe20003800000 */
.L_x_1715:
[----:B------:R-:W-:Y:S05]  /*291b0*/  BRA `(.L_x_1716) ;  /* 0xffffffdc004c7947 */ /* 0x000fea000383ffff */
.L_x_1634:
[----:B------:R-:W-:Y:S01]  /*291c0*/  BSSY B0, `(.L_x_1717) ;  /* 0x0000008000007945 */ /* 0x000fe20003800000 */
[----:B-----5:R-:W-:Y:S02]  /*291d0*/  IMAD.MOV.U32 R13, RZ, RZ, R2 ;  /* 0x000000ffff0d7224 */ /* 0x020fe400078e0002 */
[----:B------:R-:W-:Y:S02]  /*291e0*/  IMAD.MOV.U32 R12, RZ, RZ, 0x1 ;  /* 0x00000001ff0c7424 */ /* 0x000fe400078e00ff */
[----:B------:R-:W-:Y:S02]  /*291f0*/  IMAD.MOV.U32 R11, RZ, RZ, RZ ;  /* 0x000000ffff0b7224 */ /* 0x000fe400078e00ff */
[----:B------:R-:W-:-:S07]  /*29200*/  IMAD.MOV.U32 R15, RZ, RZ, -0x1 ;  /* 0xffffffffff0f7424 */ /* 0x000fce00078e00ff */
[----:B0-----:R-:W-:Y:S05]  /*29210*/  WARPSYNC.COLLECTIVE R15, `(.L_x_1718) ;  /* 0x000000000f087348 */ /* 0x001fea0003c00000 */
[----:B------:R1:W2:Y:S02]  /*29220*/  SHFL.UP P6, R14, R13, R12, R11 ;  /* 0x0400000c0d0e7389 */ /* 0x0002a400000c000b */
[----:B012---:R-:W-:Y:S01]  /*29230*/  ENDCOLLECTIVE ;  /* 0x000000000000791b */ /* 0x007fe20003800000 */
.L_x_1718:
[----:B------:R-:W-:Y:S05]  /*29240*/  BSYNC B0 ;  /* 0x0000000000007941 */ /* 0x000fea0003800000 */
.L_x_1717:
[----:B------:R-:W-:Y:S01]  /*29250*/  SEL R13, R14, RZ, P1 ;  /* 0x000000ff0e0d7207 */ /* 0x000fe20000800000 */
[----:B------:R-:W-:Y:S02]  /*29260*/  IMAD.MOV.U32 R12, RZ, RZ, 0x2 ;  /* 0x00000002ff0c7424 */ /* 0x000fe400078e00ff */
[----:B------:R-:W-:Y:S02]  /*29270*/  IMAD.MOV.U32 R11, RZ, RZ, RZ ;  /* 0x000000ffff0b7224 */ /* 0x000fe400078e00ff */
[----:B------:R-:W-:Y:S02]  /*29280*/  IMAD.IADD R13, R2, 0x1, R13 ;  /* 0x00000001020d7824 */ /* 0x000fe400078e020d */
[----:B------:R-:W-:-:S07]  /*29290*/  IMAD.MOV.U32 R15, RZ, RZ, -0x1 ;  /* 0xffffffffff0f7424 */ /* 0x000fce00078e00ff */
[----:B------:R-:W-:Y:S05]  /*292a0*/  WARPSYNC.COLLECTIVE R15, `(.L_x_1719) ;  /* 0x000000000f087348 */ /* 0x000fea0003c00000 */
[----:B------:R0:W1:Y:S02]  /*292b0*/  SHFL.UP P6, R14, R13, R12, R11 ;  /* 0x0400000c0d0e7389 */ /* 0x00006400000c000b */
[----:B01----:R-:W-:Y:S01]  /*292c0*/  ENDCOLLECTIVE ;  /* 0x000000000000791b */ /* 0x003fe20003800000 */
.L_x_1719:
[----:B------:R-:W-:Y:S01]  /*292d0*/  IMAD.MOV.U32 R12, RZ, RZ, 0x4 ;  /* 0x00000004ff0c7424 */ /* 0x000fe200078e00ff */
[----:B------:R-:W-:-:S05]  /*292e0*/  SEL R14, R14, RZ, P2 ;  /* 0x000000ff0e0e7207 */ /* 0x000fca0001000000 */
[----:B------:R-:W-:-:S04]  /*292f0*/  IMAD.IADD R5, R13, 0x1, R14 ;  /* 0x000000010d057824 */ /* 0x000fc800078e020e */
[----:B------:R-:W-:-:S07]  /*29300*/  IMAD.MOV.U32 R13, RZ, RZ, R5 ;  /* 0x000000ffff0d7224 */ /* 0x000fce00078e0005 */
[----:B------:R-:W-:Y:S05]  /*29310*/  WARPSYNC.COLLECTIVE R15, `(.L_x_1720) ;  /* 0x000000000f087348 */ /* 0x000fea0003c00000 */
[----:B------:R0:W1:Y:S02]  /*29320*/  SHFL.UP P6, R14, R13, R12, R11 ;  /* 0x0400000c0d0e7389 */ /* 0x00006400000c000b */
[----:B01----:R-:W-:Y:S01]  /*29330*/  ENDCOLLECTIVE ;  /* 0x000000000000791b */ /* 0x003fe20003800000 */
.L_x_1720:
[----:B------:R-:W-:Y:S01]  /*29340*/  IMAD.MOV.U32 R12, RZ, RZ, 0x8 ;  /* 0x00000008ff0c7424 */ /* 0x000fe200078e00ff */
[----:B------:R-:W-:-:S05]  /*29350*/  SEL R6, R14, RZ, P3 ;  /* 0x000000ff0e067207 */ /* 0x000fca0001800000 */
[----:B------:R-:W-:-:S04]  /*29360*/  IMAD.IADD R6, R5, 0x1, R6 ;  /* 0x0000000105067824 */ /* 0x000fc800078e0206 */
[----:B------:R-:W-:-:S07]  /*29370*/  IMAD.MOV.U32 R13, RZ, RZ, R6 ;  /* 0x000000ffff0d7224 */ /* 0x000fce00078e0006 */
[----:B------:R-:W-:Y:S05]  /*29380*/  WARPSYNC.COLLECTIVE R15, `(.L_x_1721) ;  /* 0x000000000f087348 */ /* 0x000fea0003c00000 */
[----:B------:R0:W1:Y:S02]  /*29390*/  SHFL.UP P6, R14, R13, R12, R11 ;  /* 0x0400000c0d0e7389 */ /* 0x00006400000c000b */
[----:B01----:R-:W-:Y:S01]  /*293a0*/  ENDCOLLECTIVE ;  /* 0x000000000000791b */ /* 0x003fe20003800000 */
.L_x_1721:
[----:B------:R-:W-:Y:S01]  /*293b0*/  IMAD.MOV.U32 R12, RZ, RZ, 0x10 ;  /* 0x00000010ff0c7424 */ /* 0x000fe200078e00ff */
[----:B------:R-:W-:-:S05]  /*293c0*/  SEL R7, R14, RZ, P4 ;  /* 0x000000ff0e077207 */ /* 0x000fca0002000000 */
[----:B------:R-:W-:-:S04]  /*293d0*/  IMAD.IADD R7, R6, 0x1, R7 ;  /* 0x0000000106077824 */ /* 0x000fc800078e0207 */
[----:B------:R-:W-:-:S07]  /*293e0*/  IMAD.MOV.U32 R13, RZ, RZ, R7 ;  /* 0x000000ffff0d7224 */ /* 0x000fce00078e0007 */
[----:B------:R-:W-:Y:S05]  /*293f0*/  WARPSYNC.COLLECTIVE R15, `(.L_x_1722) ;  /* 0x000000000f087348 */ /* 0x000fea0003c00000 */
[----:B------:R0:W1:Y:S02]  /*29400*/  SHFL.UP P6, R14, R13, R12, R11 ;  /* 0x0400000c0d0e7389 */ /* 0x00006400000c000b */
[----:B01----:R-:W-:Y:S01]  /*29410*/  ENDCOLLECTIVE ;  /* 0x000000000000791b */ /* 0x003fe20003800000 */
.L_x_1722:
        /* <DEDUP_REMOVED lines=8> */
.L_x_1723:
[----:B------:R-:W-:Y:S05]  /*294a0*/  BRA `(.L_x_1724) ;  /* 0xffffffdc00347947 */ /* 0x000fea000383ffff */
.L_x_1636:
[----:B------:R-:W-:Y:S01]  /*294b0*/  BSSY B0, `(.L_x_1725) ;  /* 0x0000006000007945 */ /* 0x000fe20003800000 */
[----:B------:R-:W-:Y:S01]  /*294c0*/  PLOP3.LUT P6, PT, P6, PT, PT, 0x8, 0x0 ;  /* 0x000000000000781c */ /* 0x000fe200037ce170 */
[----:B------:R-:W-:-:S12]  /*294d0*/  IMAD.MOV.U32 R15, RZ, RZ, -0x1 ;  /* 0xffffffffff0f7424 */ /* 0x000fd800078e00ff */
[----:B0-----:R-:W-:Y:S05]  /*294e0*/  WARPSYNC.COLLECTIVE R15, `(.L_x_1726) ;  /* 0x000000000f087348 */ /* 0x001fea0003c00000 */
[----:B------:R-:W-:Y:S01]  /*294f0*/  VOTE.ANY R14, PT, P6 ;  /* 0x00000000000e7806 */ /* 0x000fe200030e0100 */
[----:B0-----:R-:W-:Y:S06]  /*29500*/  ENDCOLLECTIVE ;  /* 0x000000000000791b */ /* 0x001fec0003800000 */
.L_x_1726:
[----:B------:R-:W-:Y:S05]  /*29510*/  BSYNC B0 ;  /* 0x0000000000007941 */ /* 0x000fea0003800000 */
.L_x_1725:
[----:B------:R-:W-:Y:S02]  /*29520*/  IMAD.MOV.U32 R7, RZ, RZ, R14 ;  /* 0x000000ffff077224 */ /* 0x000fe400078e000e */
[----:B------:R-:W-:Y:S02]  /*29530*/  IMAD.MOV.U32 R13, RZ, RZ, R2 ;  /* 0x000000ffff0d7224 */ /* 0x000fe400078e0002 */
[----:B------:R-:W0:Y:S01]  /*29540*/  POPC R8, R7 ;  /* 0x0000000700087309 */ /* 0x000e220000000000 */
[----:B------:R-:W-:Y:S02]  /*29550*/  IMAD.MOV.U32 R11, RZ, RZ, 0x1f ;  /* 0x0000001fff0b7424 */ /* 0x000fe400078e00ff */
[----:B------:R-:W-:Y:S02]  /*29560*/  IMAD.MOV.U32 R15, RZ, RZ, -0x1 ;  /* 0xffffffffff0f7424 */ /* 0x000fe400078e00ff */
[----:B0-----:R-:W-:-:S07]  /*29570*/  IMAD.MOV.U32 R12, RZ, RZ, R8 ;  /* 0x000000ffff0c7224 */ /* 0x001fce00078e0008 */
[----:B------:R-:W-:Y:S05]  /*29580*/  WARPSYNC.COLLECTIVE R15, `(.L_x_1727) ;  /* 0x000000000f087348 */ /* 0x000fea0003c00000 */
[----:B------:R0:W1:Y:S02]  /*29590*/  SHFL.IDX P6, R14, R13, R12, R11 ;  /* 0x0000000c0d0e7389 */ /* 0x00006400000c000b */
[----:B01----:R-:W-:Y:S01]  /*295a0*/  ENDCOLLECTIVE ;  /* 0x000000000000791b */ /* 0x003fe20003800000 */
.L_x_1727:
[----:B------:R-:W-:Y:S01]  /*295b0*/  IMAD.MOV.U32 R4, RZ, RZ, R14 ;  /* 0x000000ffff047224 */ /* 0x000fe200078e000e */
[----:B------:R-:W-:Y:S06]  /*295c0*/  BRA `(.L_x_1728) ;  /* 0xffffffdc00247947 */ /* 0x000fec000383ffff */
.L_x_1638:
[----:B------:R-:W-:Y:S01]  /*295d0*/  BSSY B0, `(.L_x_1729) ;  /* 0x0000007000007945 */ /* 0x000fe20003800000 */
[----:B------:R-:W-:Y:S02]  /*295e0*/  IMAD.MOV.U32 R13, RZ, RZ, R3 ;  /* 0x000000ffff0d7224 */ /* 0x000fe400078e0003 */
[----:B------:R-:W-:Y:S02]  /*295f0*/  IMAD.MOV.U32 R11, RZ, RZ, 0x1f ;  /* 0x0000001fff0b7424 */ /* 0x000fe400078e00ff */
[----:B------:R-:W-:-:S07]  /*29600*/  IMAD.MOV.U32 R15, RZ, RZ, -0x1 ;  /* 0xffffffffff0f7424 */ /* 0x000fce00078e00ff */
[----:B012---:R-:W-:Y:S05]  /*29610*/  WARPSYNC.COLLECTIVE R15, `(.L_x_1730) ;  /* 0x000000000f087348 */ /* 0x007fea0003c00000 */
[----:B------:R3:W4:Y:S02]  /*29620*/  SHFL.IDX P6, R14, R13, R12, R11 ;  /* 0x0000000c0d0e7389 */ /* 0x00072400000c000b */
[----:B01234-:R-:W-:Y:S01]  /*29630*/  ENDCOLLECTIVE ;  /* 0x000000000000791b */ /* 0x01ffe20003800000 */
.L_x_1730:
[----:B------:R-:W-:Y:S05]  /*29640*/  BSYNC B0 ;  /* 0x0000000000007941 */ /* 0x000fea0003800000 */
.L_x_1729:
[----:B------:R-:W-:Y:S01]  /*29650*/  IMAD.MOV.U32 R7, RZ, RZ, R14 ;  /* 0x000000ffff077224 */ /* 0x000fe200078e000e */
[----:B------:R-:W-:Y:S06]  /*29660*/  BRA `(.L_x_1637) ;  /* 0xffffffdc00187947 */ /* 0x000fec000383ffff */
.L_x_1642:
[----:B0-----:R0:W1:Y:S02]  /*29670*/  SYNCS.PHASECHK.TRANS64.TRYWAIT P0, [R0+URZ+0x33420], R3 ;  /* 0x03342003000075a7 */ /* 0x001064000800017f */
[----:B-1----:R-:W-:Y:S05]  /*29680*/  @!P0 NANOSLEEP.SYNCS 0x989680 ;  /* 0x009896800000895d */ /* 0x002fea0003900000 */
[----:B------:R-:W1:Y:S02]  /*29690*/  @!P0 SYNCS.PHASECHK.TRANS64 P0, [R0+URZ+0x33420], R3 ;  /* 0x03342003000085a7 */ /* 0x000e64000800007f */
[----:B-1----:R-:W-:Y:S05]  /*296a0*/  @!P0 BRA `(.L_x_1642) ;  /* 0xfffffffc00f08947 */ /* 0x002fea000383ffff */
[----:B------:R-:W-:Y:S05]  /*296b0*/  BRA `(.L_x_1731) ;  /* 0xffffffe000cc7947 */ /* 0x000fea000383ffff */
.L_x_1643:
        /* <DEDUP_REMOVED lines=11> */
.L_x_1733:
[----:B------:R-:W-:Y:S05]  /*29770*/  BSYNC B0 ;  /* 0x0000000000007941 */ /* 0x000fea0003800000 */
.L_x_1732:
[----:B------:R-:W-:Y:S05]  /*29780*/  BRA `(.L_x_1734) ;  /* 0xffffffe000b47947 */ /* 0x000fea000383ffff */
.L_x_1646:
[----:B------:R-:W-:Y:S01]  /*29790*/  BSSY B1, `(.L_x_1735) ;  /* 0x0000006000017945 */ /* 0x000fe20003800000 */
[----:B------:R-:W-:-:S07]  /*297a0*/  IMAD.MOV.U32 R15, RZ, RZ, -0x1 ;  /* 0xffffffffff0f7424 */ /* 0x000fce00078e00ff */
[----:B01----:R-:W-:Y:S05]  /*297b0*/  WARPSYNC.COLLECTIVE R15, `(.L_x_1736) ;  /* 0x000000000f0c7348 */ /* 0x003fea0003c00000 */
[----:B------:R-:W-:Y:S02]  /*297c0*/  ELECT P6, UR62, PT ;  /* 0x00000000003e782f */ /* 0x000fe400038c0000 */
[----:B------:R-:W-:Y:S01]  /*297d0*/  MOV R14, UR62 ;  /* 0x0000003e000e7c02 */ /* 0x000fe20008000f00 */
[----:B01----:R-:W-:Y:S10]  /*297e0*/  ENDCOLLECTIVE ;  /* 0x000000000000791b */ /* 0x003ff40003800000 */
.L_x_1736:
[----:B------:R-:W-:Y:S05]  /*297f0*/  BSYNC B1 ;  /* 0x0000000000017941 */ /* 0x000fea0003800000 */
.L_x_1735:
[----:B------:R-:W-:Y:S05]  /*29800*/  BRA `(.L_x_1737) ;  /* 0xffffffe000ac7947 */ /* 0x000fea000383ffff */
.L_x_1648:
[----:B0-----:R0:W1:Y:S02]  /*29810*/  SYNCS.PHASECHK.TRANS64.TRYWAIT P1, [R6+URZ], R5 ;  /* 0x00000005060075a7 */ /* 0x001064000802017f */
[----:B-1----:R-:W-:Y:S05]  /*29820*/  @!P1 NANOSLEEP.SYNCS 0x989680 ;  /* 0x009896800000995d */ /* 0x002fea0003900000 */
[----:B------:R-:W1:Y:S02]  /*29830*/  @!P1 SYNCS.PHASECHK.TRANS64 P1, [R6+URZ], R5 ;  /* 0x00000005060095a7 */ /* 0x000e64000802007f */
[----:B-1----:R-:W-:Y:S05]  /*29840*/  @!P1 BRA `(.L_x_1648) ;  /* 0xfffffffc00f09947 */ /* 0x002fea000383ffff */
[----:B------:R-:W-:Y:S05]  /*29850*/  BRA `(.L_x_1738) ;  /* 0xffffffe000e07947 */ /* 0x000fea000383ffff */
.L_x_1649:
[----:B-1----:R1:W2:Y:S02]  /*29860*/  SYNCS.PHASECHK.TRANS64.TRYWAIT P1, [R7+URZ], R2 ;  /* 0x00000002070075a7 */ /* 0x0022a4000802017f */
[----:B--2---:R-:W-:Y:S05]  /*29870*/  @!P1 NANOSLEEP.SYNCS 0x989680 ;  /* 0x009896800000995d */ /* 0x004fea0003900000 */
[----:B------:R-:W2:Y:S02]  /*29880*/  @!P1 SYNCS.PHASECHK.TRANS64 P1, [R7+URZ], R2 ;  /* 0x00000002070095a7 */ /* 0x000ea4000802007f */
[----:B--2---:R-:W-:Y:S05]  /*29890*/  @!P1 BRA `(.L_x_1649) ;  /* 0xfffffffc00f09947 */ /* 0x004fea000383ffff */
[----:B------:R-:W-:Y:S05]  /*298a0*/  BRA `(.L_x_1739) ;  /* 0xffffffe000d47947 */ /* 0x000fea000383ffff */
.L_x_1651:
[----:B--2---:R2:W3:Y:S02]  /*298b0*/  SYNCS.PHASECHK.TRANS64.TRYWAIT P1, [R4+URZ+0x33460], R5 ;  /* 0x03346005040075a7 */ /* 0x0044e4000802017f */
[----:B---3--:R-:W-:Y:S05]  /*298c0*/  @!P1 NANOSLEEP.SYNCS 0x989680 ;  /* 0x009896800000995d */ /* 0x008fea0003900000 */
[----:B------:R-:W3:Y:S02]  /*298d0*/  @!P1 SYNCS.PHASECHK.TRANS64 P1, [R4+URZ+0x33460], R5 ;  /* 0x03346005040095a7 */ /* 0x000ee4000802007f */
[----:B---3--:R-:W-:Y:S05]  /*298e0*/  @!P1 BRA `(.L_x_1651) ;  /* 0xfffffffc00f09947 */ /* 0x008fea000383ffff */
[----:B------:R-:W-:Y:S05]  /*298f0*/  BRA `(.L_x_1740) ;  /* 0xffffffe000d47947 */ /* 0x000fea000383ffff */
.L_x_1653:
[----:B---3--:R3:W4:Y:S02]  /*29900*/  SYNCS.PHASECHK.TRANS64.TRYWAIT P1, [R3+URZ+0x33460], R2 ;  /* 0x03346002030075a7 */ /* 0x008724000802017f */
[----:B----4-:R-:W-:Y:S05]  /*29910*/  @!P1 NANOSLEEP.SYNCS 0x989680 ;  /* 0x009896800000995d */ /* 0x010fea0003900000 */
[----:B------:R-:W4:Y:S02]  /*29920*/  @!P1 SYNCS.PHASECHK.TRANS64 P1, [R3+URZ+0x33460], R2 ;  /* 0x03346002030095a7 */ /* 0x000f24000802007f */
[----:B----4-:R-:W-:Y:S05]  /*29930*/  @!P1 BRA `(.L_x_1653) ;  /* 0xfffffffc00f09947 */ /* 0x010fea000383ffff */
[----:B------:R-:W-:Y:S05]  /*29940*/  BRA `(.L_x_1741) ;  /* 0xffffffe000d47947 */ /* 0x000fea000383ffff */
.L_x_1655:
[----:B----4-:R4:W0:Y:S02]  /*29950*/  SYNCS.PHASECHK.TRANS64.TRYWAIT P0, [R4+URZ+0x33480], R5 ;  /* 0x03348005040075a7 */ /* 0x010824000800017f */
[----:B0-----:R-:W-:Y:S05]  /*29960*/  @!P0 NANOSLEEP.SYNCS 0x989680 ;  /* 0x009896800000895d */ /* 0x001fea0003900000 */
[----:B------:R-:W0:Y:S02]  /*29970*/  @!P0 SYNCS.PHASECHK.TRANS64 P0, [R4+URZ+0x33480], R5 ;  /* 0x03348005040085a7 */ /* 0x000e24000800007f */
[----:B0-----:R-:W-:Y:S05]  /*29980*/  @!P0 BRA `(.L_x_1655) ;  /* 0xfffffffc00f08947 */ /* 0x001fea000383ffff */
[----:B------:R-:W-:Y:S05]  /*29990*/  BRA `(.L_x_1656) ;  /* 0xffffffe000d07947 */ /* 0x000fea000383ffff */
        .type           $_ZN7cutlass13device_kernelIN5flash11enable_sm90INS1_16FlashAttnFwdSm90INS1_25CollectiveMainloopFwdSm90ILi2EN4cute5tupleIJNS5_1CILi1EEES8_S8_EEENS6_IJNS7_ILi128EEENS7_ILi160EEENS7_ILi192EEEEEELi192ENS_12float_e4m3_tEfNS_4arch4Sm90ELb0ELb1ELb0ELb1ELb0ELb1ELb0ELb1ELb1ELb0ELb0ELb0EEENS1_21CollectiveEpilogueFwdINS6_IJSA_SC_SB_EEES9_NS_10bfloat16_tESG_Li256ELb1ELb0ELb0ELb1EEENS1_36VarlenDynamicPersistentTileSchedulerILi128ELi160ELi256ELi128ELb0ELb0ELb1ELb1ELb0ELb1EEEEEEEEEvNT_6ParamsE$_ZZN5flash25CollectiveMainloopFwdSm90ILi2EN4cute5tupleIJNS1_1CILi1EEES4_S4_EEENS2_IJNS3_ILi128EEENS3_ILi160EEENS3_ILi192EEEEEELi192EN7cutlass12float_e4m3_tEfNSA_4arch4Sm90ELb0ELb1ELb0ELb1ELb0ELb1ELb0ELb1ELb1ELb0ELb0ELb0EE12store_kv_newINS_16FlashAttnFwdSm90ISE_NS_21CollectiveEpilogueFwdINS2_IJS6_S8_S7_EEES5_NSA_10bfloat16_tESD_Li256ELb1ELb0ELb0ELb1EEENS_36VarlenDynamicPersistentTileSchedulerILi128ELi160ELi256ELi128ELb0ELb0ELb1ELb1ELb0ELb1EEEE13SharedStorageEEEbRKNSE_6ParamsENSA_25PipelineTmaAsyncNoClusterILi2ENSA_16PipelineTmaAsyncILi2EEEEESV_RNSA_13PipelineStateILj2EEEiRT_RKNS_16SeqlenInfoQKNewKILb1ELb1EEENS2_IJiiiiEEEENKUliRKT_E_clISX_EEDaiS18_,@function
        .size           $_ZN7cutlass13device_kernelIN5flash11enable_sm90INS1_16FlashAttnFwdSm90INS1_25CollectiveMainloopFwdSm90ILi2EN4cute5tupleIJNS5_1CILi1EEES8_S8_EEENS6_IJNS7_ILi128EEENS7_ILi160EEENS7_ILi192EEEEEELi192ENS_12float_e4m3_tEfNS_4arch4Sm90ELb0ELb1ELb0ELb1ELb0ELb1ELb0ELb1ELb1ELb0ELb0ELb0EEENS1_21CollectiveEpilogueFwdINS6_IJSA_SC_SB_EEES9_NS_10bfloat16_tESG_Li256ELb1ELb0ELb0ELb1EEENS1_36VarlenDynamicPersistentTileSchedulerILi128ELi160ELi256ELi128ELb0ELb0ELb1ELb1ELb0ELb1EEEEEEEEEvNT_6ParamsE$_ZZN5flash25CollectiveMainloopFwdSm90ILi2EN4cute5tupleIJNS1_1CILi1EEES4_S4_EEENS2_IJNS3_ILi128EEENS3_ILi160EEENS3_ILi192EEEEEELi192EN7cutlass12float_e4m3_tEfNSA_4arch4Sm90ELb0ELb1ELb0ELb1ELb0ELb1ELb0ELb1ELb1ELb0ELb0ELb0EE12store_kv_newINS_16FlashAttnFwdSm90ISE_NS_21CollectiveEpilogueFwdINS2_IJS6_S8_S7_EEES5_NSA_10bfloat16_tESD_Li256ELb1ELb0ELb0ELb1EEENS_36VarlenDynamicPersistentTileSchedulerILi128ELi160ELi256ELi128ELb0ELb0ELb1ELb1ELb0ELb1EEEE13SharedStorageEEEbRKNSE_6ParamsENSA_25PipelineTmaAsyncNoClusterILi2ENSA_16PipelineTmaAsyncILi2EEEEESV_RNSA_13PipelineStateILj2EEEiRT_RKNS_16SeqlenInfoQKNewKILb1ELb1EEENS2_IJiiiiEEEENKUliRKT_E_clISX_EEDaiS18_,(.L_x_2703 - $_ZN7cutlass13device_kernelIN5flash11enable_sm90INS1_16FlashAttnFwdSm90INS1_25CollectiveMainloopFwdSm90ILi2EN4cute5tupleIJNS5_1CILi1EEES8_S8_EEENS6_IJNS7_ILi128EEENS7_ILi160EEENS7_ILi192EEEEEELi192ENS_12float_e4m3_tEfNS_4arch4Sm90ELb0ELb1ELb0ELb1ELb0ELb1ELb0ELb1ELb1ELb0ELb0ELb0EEENS1_21CollectiveEpilogueFwdINS6_IJSA_SC_SB_EEES9_NS_10bfloat16_tESG_Li256ELb1ELb0ELb0ELb1EEENS1_36VarlenDynamicPersistentTileSchedulerILi128ELi160ELi256ELi128ELb0ELb0ELb1ELb1ELb0ELb1EEEEEEEEEvNT_6ParamsE$_ZZN5flash25CollectiveMainloopFwdSm90ILi2EN4cute5tupleIJNS1_1CILi1EEES4_S4_EEENS2_IJNS3_ILi128EEENS3_ILi160EEENS3_ILi192EEEEEELi192EN7cutlass12float_e4m3_tEfNSA_4arch4Sm90ELb0ELb1ELb0ELb1ELb0ELb1ELb0ELb1ELb1ELb0ELb0ELb0EE12store_kv_newINS_16FlashAttnFwdSm90ISE_NS_21CollectiveEpilogueFwdINS2_IJS6_S8_S7_EEES5_NSA_10bfloat16_tESD_Li256ELb1ELb0ELb0ELb1EEENS_36VarlenDynamicPersistentTileSchedulerILi128ELi160ELi256ELi128ELb0ELb0ELb1ELb1ELb0ELb1EEEE13SharedStorageEEEbRKNSE_6ParamsENSA_25PipelineTmaAsyncNoClusterILi2ENSA_16PipelineTmaAsyncILi2EEEEESV_RNSA_13PipelineStateILj2EEEiRT_RKNS_16SeqlenInfoQKNewKILb1ELb1EEENS2_IJiiiiEEEENKUliRKT_E_clISX_EEDaiS18_)
$_ZN7cutlass13device_kernelIN5flash11enable_sm90INS1_16FlashAttnFwdSm90INS1_25CollectiveMainloopFwdSm90ILi2EN4cute5tupleIJNS5_1CILi1EEES8_S8_EEENS6_IJNS7_ILi128EEENS7_ILi160EEENS7_ILi192EEEEEELi192ENS_12float_e4m3_tEfNS_4arch4Sm90ELb0ELb1ELb0ELb1ELb0ELb1ELb0ELb1ELb1ELb0ELb0ELb0EEENS1_21CollectiveEpilogueFwdINS6_IJSA_SC_SB_EEES9_NS_10bfloat16_tESG_Li256ELb1ELb0ELb0ELb1EEENS1_36VarlenDynamicPersistentTileSchedulerILi128ELi160ELi256ELi128ELb0ELb0ELb1ELb1ELb0ELb1EEEEEEEEEvNT_6ParamsE$_ZZN5flash25CollectiveMainloopFwdSm90ILi2EN4cute5tupleIJNS1_1CILi1EEES4_S4_EEENS2_IJNS3_ILi128EEENS3_ILi160EEENS3_ILi192EEEEEELi192EN7cutlass12float_e4m3_tEfNSA_4arch4Sm90ELb0ELb1ELb0ELb1ELb0ELb1ELb0ELb1ELb1ELb0ELb0ELb0EE12store_kv_newINS_16FlashAttnFwdSm90ISE_NS_21CollectiveEpilogueFwdINS2_IJS6_S8_S7_EEES5_NSA_10bfloat16_tESD_Li256ELb1ELb0ELb0ELb1EEENS_36VarlenDynamicPersistentTileSchedulerILi128ELi160ELi256ELi128ELb0ELb0ELb1ELb1ELb0ELb1EEEE13SharedStorageEEEbRKNSE_6ParamsENSA_25PipelineTmaAsyncNoClusterILi2ENSA_16PipelineTmaAsyncILi2EEEEESV_RNSA_13PipelineStateILj2EEEiRT_RKNS_16SeqlenInfoQKNewKILb1ELb1EEENS2_IJiiiiEEEENKUliRKT_E_clISX_EEDaiS18_:
[----:B------:R-:W-:Y:S05]  /*299a0*/  YIELD ;  /* 0x0000000000007946 */ /* 0x000fea0003800000 */
[----:B------:R-:W-:Y:S02]  /*299b0*/  ULDC UR4, c[0x0][0x20] ;  /* 0x0000080000047ab9 */ /* 0x000fe40000000800 */
[----:B------:R-:W-:-:S05]  /*299c0*/  VIADD R3, R11, -UR4 ;  /* 0x800000040b037c36 */ /* 0x000fca0008000000 */
[----:B------:R-:W2:Y:S01]  /*299d0*/  LDL.64 R12, [R3+0x8] ;  /* 0x00000800030c7983 */ /* 0x000ea20000100a00 */
[----:B------:R-:W0:Y:S02]  /*299e0*/  LDC.64 R20, c[0x0][0x208] ;  /* 0x00008200ff147b82 */ /* 0x000e240000000a00 */
[----:B0-----:R-:W-:Y:S02]  /*299f0*/  R2UR UR6, R20 ;  /* 0x00000000140672ca */ /* 0x001fe400000e0000 */
[----:B------:R-:W-:-:S13]  /*29a00*/  R2UR UR7, R21 ;  /* 0x00000000150772ca */ /* 0x000fda00000e0000 */
[----:B--2---:R-:W2:Y:S01]  /*29a10*/  LD.E R0, desc[UR6][R12.64+0x154] ;  /* 0x000154060c007980 */ /* 0x004ea2000c101900 */
[----:B------:R-:W-:Y:S01]  /*29a20*/  BSSY B0, `(.L_x_1742) ;  /* 0x00010bb000007945 */ /* 0x000fe20003800000 */
[----:B--2---:R-:W-:Y:S01]  /*29a30*/  ISETP.GE.AND P1, PT, R0, 0x1, PT ;  /* 0x000000010000780c */ /* 0x004fe20003f26270 */
[----:B------:R-:W-:-:S12]  /*29a40*/  VIADD R0, R7, -UR4 ;  /* 0x8000000407007c36 */ /* 0x000fd80008000000 */
[----:B------:R-:W-:Y:S05]  /*29a50*/  @!P1 BRA `(.L_x_1743) ;  /* 0x000000fc00b89947 */ /* 0x000fea0003800000 */
[----:B------:R-:W2:Y:S01]  /*29a60*/  LDL.64 R14, [R3+0x40] ;  /* 0x00004000030e7983 */ /* 0x000ea20000100a00 */
[C---:B------:R-:W-:Y:S02]  /*29a70*/  R2UR UR6, R20.reuse ;  /* 0x00000000140672ca */ /* 0x040fe400000e0000 */
[C---:B------:R-:W-:Y:S01]  /*29a80*/  R2UR UR7, R21.reuse ;  /* 0x00000000150772ca */ /* 0x040fe200000e0000 */
[----:B------:R0:W5:Y:S01]  /*29a90*/  LDL.64 R106, [R3+0x50] ;  /* 0x00005000036a7983 */ /* 0x0001620000100a00 */
[----:B------:R-:W-:Y:S02]  /*29aa0*/  R2UR UR4, R20 ;  /* 0x00000000140472ca */ /* 0x000fe400000e0000 */
[----:B------:R-:W-:-:S09]  /*29ab0*/  R2UR UR5, R21 ;  /* 0x00000000150572ca */ /* 0x000fd200000e0000 */
[----:B------:R-:W3:Y:S04]  /*29ac0*/  LD.E.U8 R12, desc[UR6][R12.64+0x170] ;  /* 0x000170060c0c7980 */ /* 0x000ee8000c101100 */
[----:B--2---:R-:W2:Y:S01]  /*29ad0*/  LD.E.64 R104, desc[UR4][R14.64+0x10] ;  /* 0x000010040e687980 */ /* 0x004ea2000c101b00 */
[----:B------:R-:W-:-:S03]  /*29ae0*/  SHF.R.S32.HI R33, RZ, 0x1f, R53 ;  /* 0x0000001fff217819 */ /* 0x000fc60000011435 */
[----:B------:R0:W5:Y:S04]  /*29af0*/  LD.E.64 R94, desc[UR4][R14.64+0x8] ;  /* 0x000008040e5e7980 */ /* 0x000168000c101b00 */
[----:B------:R0:W5:Y:S01]  /*29b00*/  LD.E.64 R26, desc[UR6][R14.64+0x18] ;  /* 0x000018060e1a7980 */ /* 0x000162000c101b00 */
[----:B---3--:R-:W-:Y:S01]  /*29b10*/  ISETP.NE.AND P1, PT, R12, RZ, PT ;  /* 0x000000ff0c00720c */ /* 0x008fe20003f25270 */
[-C--:B--2---:R-:W-:Y:S02]  /*29b20*/  IMAD R7, R105, R53.reuse, RZ ;  /* 0x0000003569077224 */ /* 0x084fe400078e02ff */
[----:B------:R-:W-:-:S04]  /*29b30*/  IMAD.WIDE.U32 R86, R104, R53, RZ ;  /* 0x0000003568567225 */ /* 0x000fc800078e00ff */
[----:B------:R-:W-:-:S04]  /*29b40*/  IMAD R7, R104, R33, R7 ;  /* 0x0000002168077224 */ /* 0x000fc800078e0207 */
[----:B------:R-:W-:Y:S02]  /*29b50*/  IMAD.IADD R85, R87, 0x1, R7 ;  /* 0x0000000157557824 */ /* 0x000fe400078e0207 */
[----:B0-----:R-:W-:Y:S05]  /*29b60*/  @!P1 BRA `(.L_x_1744) ;  /* 0x0000007800b09947 */ /* 0x001fea0003800000 */
[C---:B------:R-:W-:Y:S01]  /*29b70*/  R2UR UR6, R20.reuse ;  /* 0x00000000140672ca */ /* 0x040fe200000e0000 */
[----:B------:R0:W5:Y:S01]  /*29b80*/  LDL.64 R64, [R3+0x10] ;  /* 0x0000100003407983 */ /* 0x0001620000100a00 */
[C---:B------:R-:W-:Y:S02]  /*29b90*/  R2UR UR7, R21.reuse ;  /* 0x00000000150772ca */ /* 0x040fe400000e0000 */
[----:B------:R-:W-:Y:S02]  /*29ba0*/  R2UR UR4, R20 ;  /* 0x00000000140472ca */ /* 0x000fe400000e0000 */
[----:B------:R-:W-:-:S09]  /*29bb0*/  R2UR UR5, R21 ;  /* 0x00000000150572ca */ /* 0x000fd200000e0000 */
[----:B-----5:R-:W2:Y:S04]  /*29bc0*/  LD.E R12, desc[UR6][R106.64+0xc] ;  /* 0x00000c066a0c7980 */ /* 0x020ea8000c101900 */
[----:B------:R-:W3:Y:S04]  /*29bd0*/  LD.E R7, desc[UR4][R106.64+0x10] ;  /* 0x000010046a077980 */ /* 0x000ee8000c101900 */
[----:B------:R-:W4:Y:S04]  /*29be0*/  LD.E.64 R14, desc[UR4][R106.64+0x60] ;  /* 0x000060046a0e7980 */ /* 0x000f28000c101b00 */
[----:B------:R-:W4:Y:S01]  /*29bf0*/  LD.E.64 R30, desc[UR6][R106.64+0x80] ;  /* 0x000080066a1e7980 */ /* 0x000f22000c101b00 */
[----:B------:R-:W-:-:S02]  /*29c00*/  R2UR UR8, R20 ;  /* 0x00000000140872ca */ /* 0x000fc400000e0000 */
[C---:B------:R-:W-:Y:S02]  /*29c10*/  R2UR UR9, R21.reuse ;  /* 0x00000000150972ca */ /* 0x040fe400000e0000 */
[C---:B------:R-:W-:Y:S02]  /*29c20*/  R2UR UR10, R20.reuse ;  /* 0x00000000140a72ca */ /* 0x040fe400000e0000 */
[C---:B------:R-:W-:Y:S02]  /*29c30*/  R2UR UR11, R21.reuse ;  /* 0x00000000150b72ca */ /* 0x040fe400000e0000 */
[----:B------:R-:W-:Y:S02]  /*29c40*/  R2UR UR12, R20 ;  /* 0x00000000140c72ca */ /* 0x000fe400000e0000 */
[----:B------:R-:W-:Y:S01]  /*29c50*/  R2UR UR13, R21 ;  /* 0x00000000150d72ca */ /* 0x000fe200000e0000 */
[----:B------:R-:W-:Y:S01]  /*29c60*/  BSSY B2, `(.L_x_1745) ;  /* 0x0000059000027945 */ /* 0x000fe20003800000 */
[----:B------:R-:W-:-:S03]  /*29c70*/  CS2R R28, SRZ ;  /* 0x00000000001c7805 */ /* 0x000fc6000001ff00 */
[----:B------:R0:W5:Y:S01]  /*29c80*/  LD.E.64 R60, desc[UR8][R106.64+0x78] ;  /* 0x000078086a3c7980 */ /* 0x000162000c101b00 */
[----:B------:R-:W-:-:S03]  /*29c90*/  CS2R R74, SRZ ;  /* 0x00000000004a7805 */ /* 0x000fc6000001ff00 */
[----:B------:R0:W5:Y:S01]  /*29ca0*/  LD.E.64 R62, desc[UR10][R106.64+0x88] ;  /* 0x0000880a6a3e7980 */ /* 0x000162000c101b00 */
[----:B------:R-:W-:-:S03]  /*29cb0*/  CS2R R76, SRZ ;  /* 0x00000000004c7805 */ /* 0x000fc6000001ff00 */
[----:B------:R0:W5:Y:S01]  /*29cc0*/  LD.E.U8 R97, desc[UR12][R106.64+0x18] ;  /* 0x0000180c6a617980 */ /* 0x000162000c101100 */
        /* <DEDUP_REMOVED lines=9> */
[----:B------:R-:W-:Y:S01]  /*29d60*/  CS2R R104, SRZ ;  /* 0x0000000000687805 */ /* 0x000fe2000001ff00 */
[----:B--2---:R-:W-:Y:S01]  /*29d70*/  IMAD R12, R53, -0xa0, R12 ;  /* 0xffffff60350c7824 */ /* 0x004fe200078e020c */
[----:B---3--:R-:W-:-:S04]  /*29d80*/  LEA.HI R7, R7, R7, RZ, 0x1 ;  /* 0x0000000707077211 */ /* 0x008fc800078f08ff */
[----:B------:R-:W-:Y:S02]  /*29d90*/  VIMNMX R34, R12, 0xa0, PT ;  /* 0x000000a00c227848 */ /* 0x000fe40003fe0100 */
[----:B------:R-:W-:-:S04]  /*29da0*/  SHF.R.S32.HI R7, RZ, 0x1, R7 ;  /* 0x00000001ff077819 */ /* 0x000fc80000011407 */
[----:B------:R-:W-:Y:S01]  /*29db0*/  ISETP.GE.AND P1, PT, R7, R34, PT ;  /* 0x000000220700720c */ /* 0x000fe20003f26270 */
[-C--:B----4-:R-:W-:Y:S02]  /*29dc0*/  IMAD R13, R15, R53.reuse, RZ ;  /* 0x000000350f0d7224 */ /* 0x090fe400078e02ff */
[----:B------:R-:W-:Y:S02]  /*29dd0*/  IMAD R15, R31, R53, RZ ;  /* 0x000000351f0f7224 */ /* 0x000fe400078e02ff */
[-C--:B------:R-:W-:Y:S02]  /*29de0*/  IMAD R31, R14, R33.reuse, R13 ;  /* 0x000000210e1f7224 */ /* 0x080fe400078e020d */
[----:B------:R-:W-:Y:S01]  /*29df0*/  IMAD R33, R30, R33, R15 ;  /* 0x000000211e217224 */ /* 0x000fe200078e020f */
[----:B------:R0:W5:Y:S01]  /*29e00*/  LD.E.64 R12, desc[UR4][R106.64+0x58] ;  /* 0x000058046a0c7980 */ /* 0x000162000c101b00 */
[----:B------:R-:W-:-:S03]  /*29e10*/  IMAD.WIDE.U32 R70, R14, R53, RZ ;  /* 0x000000350e467225 */ /* 0x000fc600078e00ff */
[----:B------:R0:W5:Y:S01]  /*29e20*/  LD.E.64 R14, desc[UR6][R106.64+0x68] ;  /* 0x000068066a0e7980 */ /* 0x000162000c101b00 */
[----:B------:R-:W-:-:S04]  /*29e30*/  IMAD.WIDE.U32 R108, R30, R53, RZ ;  /* 0x000000351e6c7225 */ /* 0x000fc800078e00ff */
[----:B------:R-:W-:Y:S02]  /*29e40*/  IMAD.IADD R55, R71, 0x1, R31 ;  /* 0x0000000147377824 */ /* 0x000fe400078e021f */
[----:B------:R-:W-:Y:S02]  /*29e50*/  VIADD R7, R7, 0x80 ;  /* 0x0000008007077836 */ /* 0x000fe40000000000 */
[----:B------:R-:W-:Y:S01]  /*29e60*/  IMAD.IADD R93, R109, 0x1, R33 ;  /* 0x000000016d5d7824 */ /* 0x000fe200078e0221 */
[----:B0-----:R-:W-:Y:S06]  /*29e70*/  @P1 BRA `(.L_x_1746) ;  /* 0x0000000000dc1947 */ /* 0x001fec0003800000 */
[----:B-----5:R-:W-:Y:S02]  /*29e80*/  LOP3.LUT R30, R97, 0x1, RZ, 0xc0, !PT ;  /* 0x00000001611e7812 */ /* 0x020fe400078ec0ff */
[----:B------:R-:W-:Y:S02]  /*29e90*/  CS2R R102, SRZ ;  /* 0x0000000000667805 */ /* 0x000fe4000001ff00 */
[----:B------:R-:W-:Y:S02]  /*29ea0*/  IADD3 R32, P3, R62, R108, RZ ;  /* 0x0000006c3e207210 */ /* 0x000fe40007f7e0ff */
[----:B------:R-:W-:Y:S02]  /*29eb0*/  CS2R R104, SRZ ;  /* 0x0000000000687805 */ /* 0x000fe4000001ff00 */
[----:B------:R-:W-:Y:S02]  /*29ec0*/  ISETP.NE.U32.AND P1, PT, R30, 0x1, PT ;  /* 0x000000011e00780c */ /* 0x000fe40003f25070 */
[----:B------:R-:W-:Y:S01]  /*29ed0*/  IADD3 R30, P2, R14, R70, RZ ;  /* 0x000000460e1e7210 */ /* 0x000fe20007f5e0ff */
[----:B------:R-:W-:-:S04]  /*29ee0*/  IMAD.X R33, R63, 0x1, R93, P3 ;  /* 0x000000013f217824 */ /* 0x000fc800018e065d */
[----:B------:R-:W-:-:S06]  /*29ef0*/  IMAD.X R31, R15, 0x1, R55, P2 ;  /* 0x000000010f1f7824 */ /* 0x000fcc00010e0637 */
[C---:B------:R-:W-:Y:S02]  /*29f00*/  @!P1 R2UR UR4, R20.reuse ;  /* 0x00000000140492ca */ /* 0x040fe400000e0000 */
[C---:B------:R-:W-:Y:S02]  /*29f10*/  @!P1 R2UR UR5, R21.reuse ;  /* 0x00000000150592ca */ /* 0x040fe400000e0000 */
[----:B------:R-:W-:Y:S02]  /*29f20*/  @!P1 R2UR UR6, R20 ;  /* 0x00000000140692ca */ /* 0x000fe400000e0000 */
[----:B------:R-:W-:-:S09]  /*29f30*/  @!P1 R2UR UR7, R21 ;  /* 0x00000000150792ca */ /* 0x000fd200000e0000 */
[----:B------:R0:W5:Y:S04]  /*29f40*/  @!P1 LD.E.64 R102, desc[UR4][R30.64] ;  /* 0x000000041e669980 */ /* 0x000168000c101b00 */
[----:B------:R0:W5:Y:S01]  /*29f50*/  @!P1 LD.E.64 R104, desc[UR6][R32.64] ;  /* 0x0000000620689980 */ /* 0x000162000c101b00 */
[----:B------:R-:W-:Y:S02]  /*29f60*/  R2P PR, R97, 0x3e ;  /* 0x0000003e61007804 */ /* 0x000fe40000000000 */
[----:B------:R-:W-:Y:S02]  /*29f70*/  CS2R R90, SRZ ;  /* 0x00000000005a7805 */ /* 0x000fe4000001ff00 */
[----:B------:R-:W-:Y:S02]  /*29f80*/  CS2R R88, SRZ ;  /* 0x0000000000587805 */ /* 0x000fe4000001ff00 */
[----:B------:R-:W-:-:S02]  /*29f90*/  CS2R R80, SRZ ;  /* 0x0000000000507805 */ /* 0x000fc4000001ff00 */
[----:B------:R-:W-:Y:S02]  /*29fa0*/  CS2R R76, SRZ ;  /* 0x00000000004c7805 */ /* 0x000fe4000001ff00 */
[----:B------:R-:W-:Y:S02]  /*29fb0*/  CS2R R74, SRZ ;  /* 0x00000000004a7805 */ /* 0x000fe4000001ff00 */
[----:B------:R-:W-:Y:S02]  /*29fc0*/  CS2R R100, SRZ ;  /* 0x0000000000647805 */ /* 0x000fe4000001ff00 */
[C---:B------:R-:W-:Y:S02]  /*29fd0*/  @P1 R2UR UR4, R20.reuse ;  /* 0x00000000140412ca */ /* 0x040fe400000e0000 */
[----:B------:R-:W-:Y:S02]  /*29fe0*/  @P1 R2UR UR5, R21 ;  /* 0x00000000150512ca */ /* 0x000fe400000e0000 */
[----:B------:R-:W-:-:S02]  /*29ff0*/  @P2 R2UR UR8, R20 ;  /* 0x00000000140822ca */ /* 0x000fc400000e0000 */
[C---:B------:R-:W-:Y:S02]  /*2a000*/  @P2 R2UR UR9, R21.reuse ;  /* 0x00000000150922ca */ /* 0x040fe400000e0000 */
[C---:B------:R-:W-:Y:S02]  /*2a010*/  @P3 R2UR UR12, R20.reuse ;  /* 0x00000000140c32ca */ /* 0x040fe400000e0000 */
[C---:B------:R-:W-:Y:S02]  /*2a020*/  @P3 R2UR UR13, R21.reuse ;  /* 0x00000000150d32ca */ /* 0x040fe400000e0000 */
[----:B------:R-:W-:Y:S02]  /*2a030*/  @P4 R2UR UR16, R20 ;  /* 0x00000000141042ca */ /* 0x000fe400000e0000 */
[----:B------:R-:W-:Y:S02]  /*2a040*/  @P4 R2UR UR17, R21 ;  /* 0x00000000151142ca */ /* 0x000fe400000e0000 */
[----:B------:R-:W-:-:S02]  /*2a050*/  CS2R R98, SRZ ;  /* 0x0000000000627805 */ /* 0x000fc4000001ff00 */
[C---:B------:R-:W-:Y:S02]  /*2a060*/  @P5 R2UR UR20, R20.reuse ;  /* 0x00000000141452ca */ /* 0x040fe400000e0000 */
[----:B------:R-:W-:Y:S02]  /*2a070*/  CS2R R82, SRZ ;  /* 0x0000000000527805 */ /* 0x000fe4000001ff00 */
[----:B------:R-:W-:Y:S02]  /*2a080*/  @P5 R2UR UR21, R21 ;  /* 0x00000000151552ca */ /* 0x000fe400000e0000 */
[----:B------:R-:W-:Y:S02]  /*2a090*/  CS2R R78, SRZ ;  /* 0x00000000004e7805 */ /* 0x000fe4000001ff00 */
[----:B------:R-:W-:Y:S02]  /*2a0a0*/  @P1 R2UR UR6, R20 ;  /* 0x00000000140612ca */ /* 0x000fe400000e0000 */
[----:B------:R-:W-:-:S02]  /*2a0b0*/  CS2R R72, SRZ ;  /* 0x0000000000487805 */ /* 0x000fc4000001ff00 */
[C---:B------:R-:W-:Y:S01]  /*2a0c0*/  @P1 R2UR UR7, R21.reuse ;  /* 0x00000000150712ca */ /* 0x040fe200000e0000 */
[----:B------:R0:W5:Y:S01]  /*2a0d0*/  @P1 LD.E.64 R90, desc[UR4][R30.64+0x10] ;  /* 0x000010041e5a1980 */ /* 0x000162000c101b00 */
[C---:B------:R-:W-:Y:S02]  /*2a0e0*/  @P2 R2UR UR10, R20.reuse ;  /* 0x00000000140a22ca */ /* 0x040fe400000e0000 */
[C---:B------:R-:W-:Y:S01]  /*2a0f0*/  @P2 R2UR UR11, R21.reuse ;  /* 0x00000000150b22ca */ /* 0x040fe200000e0000 */
[----:B------:R0:W5:Y:S01]  /*2a100*/  @P2 LD.E.64 R88, desc[UR8][R30.64+0x20] ;  /* 0x000020081e582980 */ /* 0x000162000c101b00 */
[C---:B------:R-:W-:Y:S02]  /*2a110*/  @P3 R2UR UR14, R20.reuse ;  /* 0x00000000140e32ca */ /* 0x040fe400000e0000 */
[----:B------:R-:W-:Y:S01]  /*2a120*/  @P3 R2UR UR15, R21 ;  /* 0x00000000150f32ca */ /* 0x000fe200000e0000 */
[----:B------:R0:W5:Y:S01]  /*2a130*/  @P3 LD.E.64 R80, desc[UR12][R30.64+0x30] ;  /* 0x0000300c1e503980 */ /* 0x000162000c101b00 */
[----:B------:R-:W-:-:S02]  /*2a140*/  @P4 R2UR UR18, R20 ;  /* 0x00000000141242ca */ /* 0x000fc400000e0000 */
[C---:B------:R-:W-:Y:S01]  /*2a150*/  @P4 R2UR UR19, R21.reuse ;  /* 0x00000000151342ca */ /* 0x040fe200000e0000 */
[----:B------:R0:W5:Y:S01]  /*2a160*/  @P4 LD.E.64 R76, desc[UR16][R30.64+0x40] ;  /* 0x000040101e4c4980 */ /* 0x000162000c101b00 */
[----:B------:R-:W-:Y:S02]  /*2a170*/  @P5 R2UR UR22, R20 ;  /* 0x00000000141652ca */ /* 0x000fe400000e0000 */
[----:B------:R-:W-:Y:S01]  /*2a180*/  @P5 R2UR UR23, R21 ;  /* 0x00000000151752ca */ /* 0x000fe200000e0000 */
[----:B------:R0:W5:Y:S04]  /*2a190*/  @P5 LD.E.64 R74, desc[UR20][R30.64+0x50] ;  /* 0x000050141e4a5980 */ /* 0x000168000c101b00 */
[----:B------:R0:W5:Y:S04]  /*2a1a0*/  @P1 LD.E.64 R100, desc[UR6][R32.64+0x10] ;  /* 0x0000100620641980 */ /* 0x000168000c101b00 */
[----:B------:R0:W5:Y:S04]  /*2a1b0*/  @P2 LD.E.64 R98, desc[UR10][R32.64+0x20] ;  /* 0x0000200a20622980 */ /* 0x000168000c101b00 */
[----:B------:R0:W5:Y:S04]  /*2a1c0*/  @P3 LD.E.64 R82, desc[UR14][R32.64+0x30] ;  /* 0x0000300e20523980 */ /* 0x000168000c101b00 */
[----:B------:R0:W5:Y:S04]  /*2a1d0*/  @P4 LD.E.64 R78, desc[UR18][R32.64+0x40] ;  /* 0x00004012204e4980 */ /* 0x000168000c101b00 */
[----:B------:R0:W5:Y:S02]  /*2a1e0*/  @P5 LD.E.64 R72, desc[UR22][R32.64+0x50] ;  /* 0x0000501620485980 */ /* 0x000164000c101b00 */
.L_x_1746:
[----:B------:R-:W-:Y:S05]  /*2a1f0*/  BSYNC B2 ;  /* 0x0000000000027941 */ /* 0x000fea0003800000 */
.L_x_1745:
[----:B------:R-:W-:Y:S01]  /*2a200*/  ISETP.GE.AND P1, PT, R7, R34, PT ;  /* 0x000000220700720c */ /* 0x000fe20003f26270 */
[----:B------:R-:W-:Y:S01]  /*2a210*/  BSSY B2, `(.L_x_1747) ;  /* 0x0000044000027945 */ /* 0x000fe20003800000 */
[----:B0-----:R-:W-:Y:S02]  /*2a220*/  CS2R R32, SRZ ;  /* 0x0000000000207805 */ /* 0x001fe4000001ff00 */
        /* <DEDUP_REMOVED lines=10> */
[----:B------:R-:W-:Y:S06]  /*2a2d0*/  @P1 BRA `(.L_x_1748) ;  /* 0x0000000000dc1947 */ /* 0x000fec0003800000 */
[----:B-----5:R-:W-:Y:S02]  /*2a2e0*/  LOP3.LUT R7, R97, 0x1, RZ, 0xc0, !PT ;  /* 0x0000000161077812 */ /* 0x020fe400078ec0ff */
[----:B------:R-:W-:Y:S02]  /*2a2f0*/  CS2R R66, SRZ ;  /* 0x0000000000427805 */ /* 0x000fe4000001ff00 */
[----:B------:R-:W-:Y:S02]  /*2a300*/  IADD3 R70, P1, P2, R14, R12, R70 ;  /* 0x0000000c0e467210 */ /* 0x000fe40007a3e046 */
[----:B------:R-:W-:Y:S02]  /*2a310*/  CS2R R68, SRZ ;  /* 0x0000000000447805 */ /* 0x000fe4000001ff00 */
[----:B------:R-:W-:Y:S02]  /*2a320*/  ISETP.NE.U32.AND P5, PT, R7, 0x1, PT ;  /* 0x000000010700780c */ /* 0x000fe40003fa5070 */
[----:B------:R-:W-:-:S02]  /*2a330*/  IADD3 R108, P3, P4, R62, R60, R108 ;  /* 0x0000003c3e6c7210 */ /* 0x000fc40007c7e06c */
[----:B------:R-:W-:Y:S02]  /*2a340*/  IADD3.X R71, R15, R13, R55, P1, P2 ;  /* 0x0000000d0f477210 */ /* 0x000fe40000fe4437 */
[----:B------:R-:W-:-:S07]  /*2a350*/  IADD3.X R109, R63, R61, R93, P3, P4 ;  /* 0x0000003d3f6d7210 */ /* 0x000fce0001fe845d */
        /* <DEDUP_REMOVED lines=47> */
.L_x_1748:
[----:B------:R-:W-:Y:S05]  /*2a650*/  BSYNC B2 ;  /* 0x0000000000027941 */ /* 0x000fea0003800000 */
.L_x_1747:
[----:B------:R-:W-:Y:S01]  /*2a660*/  R2UR UR4, R20 ;  /* 0x00000000140472ca */ /* 0x000fe200000e0000 */
[----:B------:R1:W5:Y:S01]  /*2a670*/  LDL R7, [R0] ;  /* 0x0000000000077983 */ /* 0x0003620000100800 */
[----:B------:R-:W-:-:S03]  /*2a680*/  R2UR UR5, R21 ;  /* 0x00000000150572ca */ /* 0x000fc600000e0000 */
[----:B-----5:R1:W5:Y:S10]  /*2a690*/  LDL R12, [R0+0x4] ;  /* 0x00000400000c7983 */ /* 0x0203740000100800 */
[----:B------:R-:W2:Y:S01]  /*2a6a0*/  LD.E R13, desc[UR4][R64.64+0x1c] ;  /* 0x00001c04400d7980 */ /* 0x000ea2000c101900 */
[----:B------:R-:W-:Y:S01]  /*2a6b0*/  BSSY B2, `(.L_x_1749) ;  /* 0x0000005000027945 */ /* 0x000fe20003800000 */
[----:B--2---:R-:W-:-:S04]  /*2a6c0*/  LOP3.LUT R13, R13, 0x1, RZ, 0xfc, !PT ;  /* 0x000000010d0d7812 */ /* 0x004fc800078efcff */
[----:B------:R-:W-:-:S13]  /*2a6d0*/  ISETP.NE.AND P1, PT, R13, 0x3, PT ;  /* 0x000000030d00780c */ /* 0x000fda0003f25270 */
[----:B-1----:R-:W-:Y:S05]  /*2a6e0*/  @!P1 BRA `(.L_x_1750) ;  /* 0x0000000000049947 */ /* 0x002fea0003800000 */
[----:B------:R-:W-:Y:S01]  /*2a6f0*/  BPT.TRAP 0x1 ;  /* 0x000000040000795c */ /* 0x000fe20000300000 */
.L_x_1750:
[----:B------:R-:W-:Y:S05]  /*2a700*/  BSYNC B2 ;  /* 0x0000000000027941 */ /* 0x000fea0003800000 */
.L_x_1749:
[----:B------:R-:W-:Y:S02]  /*2a710*/  R2UR UR4, R20 ;  /* 0x00000000140472ca */ /* 0x000fe400000e0000 */
[----:B------:R-:W-:-:S13]  /*2a720*/  R2UR UR5, R21 ;  /* 0x00000000150572ca */ /* 0x000fda00000e0000 */
[----:B------:R-:W2:Y:S01]  /*2a730*/  LD.E.64 R64, desc[UR4][R64.64+0x8] ;  /* 0x0000080440407980 */ /* 0x000ea2000c101b00 */
[----:B-----5:R-:W-:Y:S01]  /*2a740*/  SHF.L.U32 R12, R12, 0x1f, RZ ;  /* 0x0000001f0c0c7819 */ /* 0x020fe200000006ff */
[----:B------:R-:W-:Y:S01]  /*2a750*/  BSSY B2, `(.L_x_1751) ;  /* 0x0000005000027945 */ /* 0x000fe20003800000 */
[----:B--2---:R-:W-:-:S05]  /*2a760*/  MOV R14, R64 ;  /* 0x00000040000e7202 */ /* 0x004fca0000000f00 */
[----:B------:R-:W-:-:S04]  /*2a770*/  IMAD R7, R7, 0x8, R14 ;  /* 0x0000000807077824 */ /* 0x000fc800078e020e */
[----:B------:R-:W1:Y:S02]  /*2a780*/  SYNCS.PHASECHK.TRANS64.TRYWAIT P1, [R7+URZ], R12 ;  /* 0x0000000c070075a7 */ /* 0x000e64000802017f */
[----:B-1----:R-:W-:Y:S05]  /*2a790*/  @!P1 BRA `(.L_x_1752) ;  /* 0x000000fc00ec9947 */ /* 0x002fea0003800000 */
.L_x_1857:
[----:B------:R-:W-:Y:S05]  /*2a7a0*/  BSYNC B2 ;  /* 0x0000000000027941 */ /* 0x000fea0003800000 */
.L_x_1751:
[----:B------:R-:W2:Y:S04]  /*2a7b0*/  LDL.64 R60, [R3+0x50] ;  /* 0x00005000033c7983 */ /* 0x000ea80000100a00 */
[----:B------:R-:W3:Y:S01]  /*2a7c0*/  LDL.64 R62, [R3+0x58] ;  /* 0x00005800033e7983 */ /* 0x000ee20000100a00 */
[C---:B------:R-:W-:Y:S02]  /*2a7d0*/  R2UR UR4, R20.reuse ;  /* 0x00000000140472ca */ /* 0x040fe400000e0000 */
[C---:B------:R-:W-:Y:S01]  /*2a7e0*/  R2UR UR5, R21.reuse ;  /* 0x00000000150572ca */ /* 0x040fe200000e0000 */
[----:B-1----:R-:W4:Y:S01]  /*2a7f0*/  LDL R7, [R0] ;  /* 0x0000000000077983 */ /* 0x002f220000100800 */
[----:B------:R-:W-:Y:S02]  /*2a800*/  R2UR UR6, R20 ;  /* 0x00000000140672ca */ /* 0x000fe400000e0000 */
[----:B------:R-:W-:Y:S01]  /*2a810*/  R2UR UR7, R21 ;  /* 0x00000000150772ca */ /* 0x000fe200000e0000 */
[----:B------:R1:W5:Y:S08]  /*2a820*/  LDL.64 R64, [R3+0x38] ;  /* 0x0000380003407983 */ /* 0x0003700000100a00 */
[----:B--2---:R-:W2:Y:S04]  /*2a830*/  LD.E R12, desc[UR4][R60.64+0x8] ;  /* 0x000008043c0c7980 */ /* 0x004ea8000c101900 */
[----:B------:R-:W4:Y:S04]  /*2a840*/  LD.E R106, desc[UR4][R60.64+0xc] ;  /* 0x00000c043c6a7980 */ /* 0x000f28000c101900 */
[----:B---3--:R-:W3:Y:S01]  /*2a850*/  LD.E.64 R62, desc[UR6][R62.64] ;  /* 0x000000063e3e7980 */ /* 0x008ee2000c101b00 */
[----:B------:R-:W-:Y:S01]  /*2a860*/  IMAD.MOV.U32 R93, RZ, RZ, 0x20 ;  /* 0x00000020ff5d7424 */ /* 0x000fe200078e00ff */
[----:B------:R-:W-:Y:S01]  /*2a870*/  BSSY B2, `(.L_x_1753) ;  /* 0x000037b000027945 */ /* 0x000fe20003800000 */
[----:B--2---:R-:W-:-:S04]  /*2a880*/  SHF.R.S32.HI R15, RZ, 0x1f, R12 ;  /* 0x0000001fff0f7819 */ /* 0x004fc8000001140c */
[----:B------:R-:W-:-:S04]  /*2a890*/  LEA.HI R13, R15, R12, RZ, 0x2 ;  /* 0x0000000c0f0d7211 */ /* 0x000fc800078f10ff */
[--C-:B------:R-:W-:Y:S02]  /*2a8a0*/  SHF.R.S32.HI R55, RZ, 0x2, R13.reuse ;  /* 0x00000002ff377819 */ /* 0x100fe4000001140d */
[----:B------:R-:W-:-:S04]  /*2a8b0*/  SHF.R.S32.HI R14, RZ, 0x1f, R13 ;  /* 0x0000001fff0e7819 */ /* 0x000fc8000001140d */
[----:B------:R-:W-:Y:S02]  /*2a8c0*/  LEA.HI R13, R14, R55, RZ, 0x2 ;  /* 0x000000370e0d7211 */ /* 0x000fe400078f10ff */
[----:B------:R-:W-:Y:S02]  /*2a8d0*/  LEA.HI R14, R12, R12, RZ, 0x1 ;  /* 0x0000000c0c0e7211 */ /* 0x000fe400078f08ff */
[----:B0-----:R-:W-:Y:S02]  /*2a8e0*/  LOP3.LUT R70, R13, 0xfffffffc, RZ, 0xc0, !PT ;  /* 0xfffffffc0d467812 */ /* 0x001fe400078ec0ff */
[----:B------:R-:W-:-:S03]  /*2a8f0*/  LOP3.LUT R13, R14, 0xffffffe, RZ, 0xc0, !PT ;  /* 0x0ffffffe0e0d7812 */ /* 0x000fc600078ec0ff */
[----:B------:R-:W-:Y:S01]  /*2a900*/  IMAD.IADD R70, R55, 0x1, -R70 ;  /* 0x0000000137467824 */ /* 0x000fe200078e0a46 */
[----:B------:R-:W-:Y:S01]  /*2a910*/  SHF.R.S32.HI R97, RZ, 0x1, R14 ;  /* 0x00000001ff617819 */ /* 0x000fe2000001140e */
[----:B------:R-:W-:Y:S01]  /*2a920*/  IMAD.IADD R13, R12, 0x1, -R13 ;  /* 0x000000010c0d7824 */ /* 0x000fe200078e0a0d */
[----:B------:R-:W-:Y:S01]  /*2a930*/  LEA.HI R15, R15, R12, RZ, 0x4 ;  /* 0x0000000c0f0f7211 */ /* 0x000fe200078f20ff */
[----:B------:R-:W-:Y:S01]  /*2a940*/  IMAD.SHL.U32 R12, R70, 0x80, RZ ;  /* 0x00000080460c7824 */ /* 0x000fe200078e00ff */
[----:B------:R-:W-:Y:S01]  /*2a950*/  LEA.HI R14, R14, R97, RZ, 0x1 ;  /* 0x000000610e0e7211 */ /* 0x000fe200078f08ff */
[----:B------:R-:W-:Y:S02]  /*2a960*/  IMAD.SHL.U32 R109, R13, 0x10, RZ ;  /* 0x000000100d6d7824 */ /* 0x000fe400078e00ff */
[----:B------:R-:W-:Y:S01]  /*2a970*/  IMAD.SHL.U32 R15, R15, 0x20, RZ ;  /* 0x000000200f0f7824 */ /* 0x000fe200078e00ff */
[----:B------:R-:W-:Y:S02]  /*2a980*/  LOP3.LUT R12, R12, 0x180, RZ, 0xc0, !PT ;  /* 0x000001800c0c7812 */ /* 0x000fe400078ec0ff */
[----:B------:R-:W-:-:S02]  /*2a990*/  LOP3.LUT R14, R14, 0x3fffffe, RZ, 0xc0, !PT ;  /* 0x03fffffe0e0e7812 */ /* 0x000fc400078ec0ff */
[----:B------:R-:W-:Y:S02]  /*2a9a0*/  LOP3.LUT R13, R12, 0x10, R109, 0xf8, !PT ;  /* 0x000000100c0d7812 */ /* 0x000fe400078ef86d */
[----:B------:R-:W-:Y:S01]  /*2a9b0*/  LOP3.LUT R15, R15, 0xfffffe00, RZ, 0xc0, !PT ;  /* 0xfffffe000f0f7812 */ /* 0x000fe200078ec0ff */
[----:B------:R-:W-:Y:S01]  /*2a9c0*/  IMAD.IADD R14, R97, 0x1, -R14 ;  /* 0x00000001610e7824 */ /* 0x000fe200078e0a0e */
[----:B------:R-:W-:-:S03]  /*2a9d0*/  SHF.R.U32.HI R12, RZ, 0x3, R12 ;  /* 0x00000003ff0c7819 */ /* 0x000fc6000001160c */
[----:B------:R-:W-:Y:S01]  /*2a9e0*/  IMAD R14, R14, 0x40, R15 ;  /* 0x000000400e0e7824 */ /* 0x000fe200078e020f */
[----:B------:R-:W-:Y:S01]  /*2a9f0*/  LOP3.LUT R13, R13, R12, RZ, 0x3c, !PT ;  /* 0x0000000c0d0d7212 */ /* 0x000fe200078e3cff */
[----:B----4-:R-:W-:Y:S02]  /*2aa00*/  IMAD R55, R7, 0x7800, RZ ;  /* 0x0000780007377824 */ /* 0x010fe400078e02ff */
[----:B------:R-:W-:Y:S02]  /*2aa10*/  IMAD R106, R53, -0xa0, R106 ;  /* 0xffffff60356a7824 */ /* 0x000fe400078e026a */
[----:B------:R-:W-:-:S03]  /*2aa20*/  IMAD.IADD R14, R14, 0x1, R13 ;  /* 0x000000010e0e7824 */ /* 0x000fc600078e020d */
[----:B------:R-:W-:Y:S02]  /*2aa30*/  VIMNMX R106, R106, 0xa0, PT ;  /* 0x000000a06a6a7848 */ /* 0x000fe40003fe0100 */
[----:B------:R-:W-:-:S04]  /*2aa40*/  IADD3 R7, P2, R55, R14, RZ ;  /* 0x0000000e37077210 */ /* 0x000fc80007f5e0ff */
[----:B------:R-:W-:Y:S02]  /*2aa50*/  LEA.HI.X.SX32 R55, R55, RZ, 0x1, P2 ;  /* 0x000000ff37377211 */ /* 0x000fe400010f0eff */
[----:B------:R-:W-:Y:S02]  /*2aa60*/  ISETP.GE.AND P2, PT, R97, R106, PT ;  /* 0x0000006a6100720c */ /* 0x000fe40003f46270 */
[----:B------:R-:W-:Y:S02]  /*2aa70*/  LOP3.LUT P1, RZ, R70, 0x2, RZ, 0xc0, !PT ;  /* 0x0000000246ff7812 */ /* 0x000fe4000782c0ff */
[----:B---3--:R-:W-:Y:S02]  /*2aa80*/  IADD3 R70, P3, R62, R7, RZ ;  /* 0x000000073e467210 */ /* 0x008fe40007f7e0ff */
[----:B------:R-:W-:Y:S02]  /*2aa90*/  SHF.R.S32.HI R111, RZ, 0x1f, R97 ;  /* 0x0000001fff6f7819 */ /* 0x000fe40000011461 */
[----:B------:R-:W-:Y:S01]  /*2aaa0*/  SHF.R.S32.HI R113, RZ, 0x1f, R109 ;  /* 0x0000001fff717819 */ /* 0x000fe2000001146d */
[----:B------:R-:W-:Y:S01]  /*2aab0*/  IMAD.X R71, R63, 0x1, R55, P3 ;  /* 0x000000013f477824 */ /* 0x000fe200018e0637 */
[----:B------:R-:W-:-:S03]  /*2aac0*/  SEL R93, R93, 0xffffffe0, !P1 ;  /* 0xffffffe05d5d7807 */ /* 0x000fc60004800000 */
[----:B-1----:R-:W-:Y:S05]  /*2aad0*/  @P2 BRA `(.L_x_1754) ;  /* 0x0000003400502947 */ /* 0x002fea0003800000 */
[----:B------:R-:W-:Y:S02]  /*2aae0*/  R2UR UR4, R20 ;  /* 0x00000000140472ca */ /* 0x000fe400000e0000 */
[----:B------:R-:W-:-:S13]  /*2aaf0*/  R2UR UR5, R21 ;  /* 0x00000000150572ca */ /* 0x000fda00000e0000 */
[----:B-----5:R-:W2:Y:S01]  /*2ab00*/  LD.E.U8 R108, desc[UR4][R64.64] ;  /* 0x00000004406c7980 */ /* 0x020ea2000c101100 */
[----:B------:R-:W-:Y:S01]  /*2ab10*/  IADD3 R12, P1, R109, R86, RZ ;  /* 0x000000566d0c7210 */ /* 0x000fe20007f3e0ff */
[----:B------:R-:W-:Y:S01]  /*2ab20*/  IMAD R15, R95, R97, RZ ;  /* 0x000000615f0f7224 */ /* 0x000fe200078e02ff */
[----:B------:R-:W-:Y:S03]  /*2ab30*/  BSSY B3, `(.L_x_1755) ;  /* 0x000008f000037945 */ /* 0x000fe60003800000 */
[----:B------:R-:W-:Y:S02]  /*2ab40*/  IMAD.X R13, R113, 0x1, R85, P1 ;  /* 0x00000001710d7824 */ /* 0x000fe400008e0655 */
[C---:B------:R-:W-:Y:S02]  /*2ab50*/  IMAD R15, R94.reuse, R111, R15 ;  /* 0x0000006f5e0f7224 */ /* 0x040fe400078e020f */
[----:B------:R-:W-:-:S03]  /*2ab60*/  IMAD.WIDE.U32 R12, R94, R97, R12 ;  /* 0x000000615e0c7225 */ /* 0x000fc600078e000c */
[----:B------:R-:W-:-:S04]  /*2ab70*/  IADD3 R106, P2, R26, R12, RZ ;  /* 0x0000000c1a6a7210 */ /* 0x000fc80007f5e0ff */
[----:B------:R-:W-:Y:S02]  /*2ab80*/  IADD3.X R107, R27, R13, R15, P2, !PT ;  /* 0x0000000d1b6b7210 */ /* 0x000fe400017fe40f */
[----:B--2---:R-:W-:-:S04]  /*2ab90*/  LOP3.LUT R14, R108, 0x1, RZ, 0xc0, !PT ;  /* 0x000000016c0e7812 */ /* 0x004fc800078ec0ff */
[----:B------:R-:W-:-:S13]  /*2aba0*/  ISETP.NE.U32.AND P1, PT, R14, 0x1, PT ;  /* 0x000000010e00780c */ /* 0x000fda0003f25070 */
[----:B------:R-:W-:Y:S05]  /*2abb0*/  @P1 BRA `(.L_x_1756) ;  /* 0x0000000800181947 */ /* 0x000fea0003800000 */
[----:B------:R-:W-:Y:S02]  /*2abc0*/  R2UR UR4, R20 ;  /* 0x00000000140472ca */ /* 0x000fe400000e0000 */
[----:B------:R-:W-:-:S13]  /*2abd0*/  R2UR UR5, R21 ;  /* 0x00000000150572ca */ /* 0x000fda00000e0000 */
[----:B------:R-:W2:Y:S01]  /*2abe0*/  LD.E.U8 R12, desc[UR4][R60.64+0x18] ;  /* 0x000018043c0c7980 */ /* 0x000ea2000c101100 */
[----:B------:R-:W-:Y:S01]  /*2abf0*/  BSSY B4, `(.L_x_1757) ;  /* 0x000007c000047945 */ /* 0x000fe20003800000 */
[----:B--2---:R-:W-:-:S04]  /*2ac00*/  LOP3.LUT R12, R12, 0x1, RZ, 0xc0, !PT ;  /* 0x000000010c0c7812 */ /* 0x004fc800078ec0ff */
[----:B------:R-:W-:Y:S02]  /*2ac10*/  ISETP.NE.U32.AND P1, PT, R12, 0x1, PT ;  /* 0x000000010c00780c */ /* 0x000fe40003f25070 */
[----:B------:R0:W5:Y:S11]  /*2ac20*/  LD.E.128 R12, desc[UR4][R70.64] ;  /* 0x00000004460c7980 */ /* 0x000176000c101d00 */
[----:B0-----:R-:W-:Y:S05]  /*2ac30*/  @P1 BRA `(.L_x_1758) ;  /* 0x0000000400dc1947 */ /* 0x001fea0003800000 */
[----:B-----5:R-:W-:Y:S01]  /*2ac40*/  IMAD.MOV.U32 R110, RZ, RZ, R15 ;  /* 0x000000ffff6e7224 */ /* 0x020fe200078e000f */
[----:B------:R-:W-:Y:S01]  /*2ac50*/  SHF.R.U32.HI R15, RZ, 0x8, R102 ;  /* 0x00000008ff0f7819 */ /* 0x000fe20000011666 */
[----:B------:R-:W-:Y:S01]  /*2ac60*/  IMAD.MOV.U32 R108, RZ, RZ, R14 ;  /* 0x000000ffff6c7224 */ /* 0x000fe200078e000e */
[----:B------:R-:W-:Y:S02]  /*2ac70*/  SHF.R.U32.HI R115, RZ, 0x8, R103 ;  /* 0x00000008ff737819 */ /* 0x000fe40000011667 */
[----:B------:R-:W-:Y:S02]  /*2ac80*/  LOP3.LUT R14, R102, 0xff, RZ, 0xc0, !PT ;  /* 0x000000ff660e7812 */ /* 0x000fe400078ec0ff */
[----:B------:R-:W-:Y:S02]  /*2ac90*/  LOP3.LUT R112, R103, 0xff, RZ, 0xc0, !PT ;  /* 0x000000ff67707812 */ /* 0x000fe400078ec0ff */
[----:B------:R-:W-:Y:S02]  /*2aca0*/  LOP3.LUT R15, R15, 0xff, RZ, 0xc0, !PT ;  /* 0x000000ff0f0f7812 */ /* 0x000fe400078ec0ff */
[----:B------:R-:W-:-:S02]  /*2acb0*/  LOP3.LUT R115, R115, 0xff, RZ, 0xc0, !PT ;  /* 0x000000ff73737812 */ /* 0x000fc400078ec0ff */
[----:B------:R-:W-:Y:S02]  /*2acc0*/  SHF.R.U32.HI R114, RZ, 0x8, R104 ;  /* 0x00000008ff727819 */ /* 0x000fe40000011668 */
[----:B------:R-:W-:Y:S02]  /*2acd0*/  PRMT R15, R15, 0x7604, R14 ;  /* 0x000076040f0f7816 */ /* 0x000fe4000000000e */
[----:B------:R-:W-:Y:S02]  /*2ace0*/  PRMT R112, R115, 0x7604, R112 ;  /* 0x0000760473707816 */ /* 0x000fe40000000070 */
[----:B------:R-:W-:Y:S02]  /*2acf0*/  LOP3.LUT R14, R104, 0xff, RZ, 0xc0, !PT ;  /* 0x000000ff680e7812 */ /* 0x000fe400078ec0ff */
[----:B------:R-:W-:Y:S02]  /*2ad00*/  LOP3.LUT R115, R114, 0xff, RZ, 0xc0, !PT ;  /* 0x000000ff72737812 */ /* 0x000fe400078ec0ff */
[----:B------:R-:W-:-:S02]  /*2ad10*/  SHF.R.U32.HI R119, RZ, 0x8, R105 ;  /* 0x00000008ff777819 */ /* 0x000fc40000011669 */
[----:B------:R-:W-:Y:S02]  /*2ad20*/  SHF.R.U32.HI R118, RZ, 0x10, R103 ;  /* 0x00000010ff767819 */ /* 0x000fe40000011667 */
[----:B------:R-:W-:Y:S02]  /*2ad30*/  PRMT R117, R115, 0x7604, R14 ;  /* 0x0000760473757816 */ /* 0x000fe4000000000e */
[----:B------:R-:W-:Y:S01]  /*2ad40*/  LOP3.LUT R116, R105, 0xff, RZ, 0xc0, !PT ;  /* 0x000000ff69747812 */ /* 0x000fe200078ec0ff */
[----:B------:R-:W-:Y:S01]  /*2ad50*/  IMAD.U32 R115, R118, 0x10000, RZ ;  /* 0x0001000076737824 */ /* 0x000fe200078e00ff */
[----:B------:R-:W-:Y:S02]  /*2ad60*/  LOP3.LUT R119, R119, 0xff, RZ, 0xc0, !PT ;  /* 0x000000ff77777812 */ /* 0x000fe400078ec0ff */
[----:B------:R-:W-:Y:S02]  /*2ad70*/  SHF.R.U32.HI R114, RZ, 0x10, R105 ;  /* 0x00000010ff727819 */ /* 0x000fe40000011669 */
[----:B------:R-:W-:-:S02]  /*2ad80*/  LOP3.LUT R117, R117, 0xff0000, R104, 0xf8, !PT ;  /* 0x00ff000075757812 */ /* 0x000fc400078ef868 */
[----:B------:R-:W-:Y:S02]  /*2ad90*/  LOP3.LUT R15, R15, 0xff0000, R102, 0xf8, !PT ;  /* 0x00ff00000f0f7812 */ /* 0x000fe400078ef866 */
[----:B------:R-:W-:Y:S01]  /*2ada0*/  PRMT R116, R119, 0x7604, R116 ;  /* 0x0000760477747816 */ /* 0x000fe20000000074 */
[----:B------:R-:W-:Y:S01]  /*2adb0*/  IMAD.U32 R119, R114, 0x10000, RZ ;  /* 0x0001000072777824 */ /* 0x000fe200078e00ff */
[----:B------:R-:W-:Y:S02]  /*2adc0*/  LOP3.LUT R115, R112, 0xff0000, R115, 0xf8, !PT ;  /* 0x00ff000070737812 */ /* 0x000fe400078ef873 */
[----:B------:R-:W-:Y:S02]  /*2add0*/  LOP3.LUT R117, R117, 0xff000000, R104, 0xf8, !PT ;  /* 0xff00000075757812 */ /* 0x000fe400078ef868 */
[----:B------:R-:W-:Y:S02]  /*2ade0*/  LOP3.LUT R112, R15, 0xff000000, R102, 0xf8, !PT ;  /* 0xff0000000f707812 */ /* 0x000fe400078ef866 */
[----:B------:R-:W-:-:S02]  /*2adf0*/  F2FP.F16.E4M3.UNPACK_B R14, R13 ;  /* 0x0000000dff0e723e */ /* 0x000fc400020006ff */
[----:B------:R-:W-:Y:S02]  /*2ae00*/  LOP3.LUT R119, R116, 0xff0000, R119, 0xf8, !PT ;  /* 0x00ff000074777812 */ /* 0x000fe400078ef877 */
[----:B------:R-:W-:Y:S01]  /*2ae10*/  LOP3.LUT R115, R115, 0xff000000, R103, 0xf8, !PT ;  /* 0xff00000073737812 */ /* 0x000fe200078ef867 */
[--C-:B------:R-:W-:Y:S01]  /*2ae20*/  HADD2.F32 R15, -RZ, R14.reuse.H0_H0 ;  /* 0x2000000eff0f7230 */ /* 0x100fe20000004100 */
[----:B------:R-:W-:Y:S01]  /*2ae30*/  F2FP.F16.E4M3.UNPACK_B R102, R117.H1 ;  /* 0x00000075ff66723e */ /* 0x000fe200030006ff */
[----:B------:R-:W-:Y:S01]  /*2ae40*/  HADD2.F32 R14, -RZ, R14.H1_H1 ;  /* 0x3000000eff0e7230 */ /* 0x000fe20000004100 */
[----:B------:R-:W-:Y:S02]  /*2ae50*/  F2FP.F16.E4M3.UNPACK_B R103, R112.H1 ;  /* 0x00000070ff67723e */ /* 0x000fe400030006ff */
[----:B------:R-:W-:Y:S01]  /*2ae60*/  LOP3.LUT R119, R119, 0xff000000, R105, 0xf8, !PT ;  /* 0xff00000077777812 */ /* 0x000fe200078ef869 */
[--C-:B------:R-:W-:Y:S01]  /*2ae70*/  HADD2.F32 R105, -RZ, R102.reuse.H0_H0 ;  /* 0x20000066ff697230 */ /* 0x100fe20000004100 */
[----:B------:R-:W-:Y:S01]  /*2ae80*/  F2FP.F16.E4M3.UNPACK_B R13, R13.H1 ;  /* 0x0000000dff0d723e */ /* 0x000fe200030006ff */
[----:B------:R-:W-:Y:S01]  /*2ae90*/  HADD2.F32 R104, -RZ, R103.H0_H0 ;  /* 0x20000067ff687230 */ /* 0x000fe20000004100 */
[----:B------:R-:W-:Y:S01]  /*2aea0*/  F2FP.F16.E4M3.UNPACK_B R117, R117 ;  /* 0x00000075ff75723e */ /* 0x000fe200020006ff */
[----:B------:R-:W-:-:S02]  /*2aeb0*/  HADD2.F32 R114, -RZ, R102.H1_H1 ;  /* 0x30000066ff727230 */ /* 0x000fc40000004100 */
[CC--:B------:R-:W-:Y:S01]  /*2aec0*/  FMUL.FTZ R116, R14.reuse, R105.reuse ;  /* 0x000000690e747220 */ /* 0x0c0fe20000410000 */
[----:B------:R-:W-:Y:S02]  /*2aed0*/  HADD2.F32 R102, -RZ, R13.H1_H1 ;  /* 0x3000000dff667230 */ /* 0x000fe40000004100 */
[-C--:B------:R-:W-:Y:S01]  /*2aee0*/  FMUL.FTZ R14, R14, R104.reuse ;  /* 0x000000680e0e7220 */ /* 0x080fe20000410000 */
[----:B------:R-:W-:Y:S02]  /*2aef0*/  HADD2.F32 R103, -RZ, R103.H1_H1 ;  /* 0x30000067ff677230 */ /* 0x000fe40000004100 */
[C---:B------:R-:W-:Y:S01]  /*2af00*/  FFMA.FTZ R116, R15.reuse, R104, -R116 ;  /* 0x000000680f747223 */ /* 0x040fe20000010874 */
[----:B------:R-:W-:Y:S02]  /*2af10*/  HADD2.F32 R13, -RZ, R13.H0_H0 ;  /* 0x2000000dff0d7230 */ /* 0x000fe40000004100 */
[----:B------:R-:W-:Y:S01]  /*2af20*/  FFMA.FTZ R121, R15, R105, R14 ;  /* 0x000000690f797223 */ /* 0x000fe2000001000e */
[C---:B------:R-:W-:Y:S01]  /*2af30*/  FMUL.FTZ R118, R102.reuse, R114 ;  /* 0x0000007266767220 */ /* 0x040fe20000410000 */
[----:B------:R-:W-:Y:S01]  /*2af40*/  FMUL.FTZ R123, R102, R103 ;  /* 0x00000067667b7220 */ /* 0x000fe20000410000 */
[----:B------:R-:W-:-:S02]  /*2af50*/  F2FP.F16.E4M3.UNPACK_B R14, R110 ;  /* 0x0000006eff0e723e */ /* 0x000fc400020006ff */
[----:B------:R-:W-:Y:S01]  /*2af60*/  F2FP.F16.E4M3.UNPACK_B R15, R119.H1 ;  /* 0x00000077ff0f723e */ /* 0x000fe200030006ff */
[C---:B------:R-:W-:Y:S01]  /*2af70*/  FFMA.FTZ R118, R13.reuse, R103, -R118 ;  /* 0x000000670d767223 */ /* 0x040fe20000010876 */
[----:B------:R-:W-:Y:S01]  /*2af80*/  F2FP.F16.E4M3.UNPACK_B R102, R115.H1 ;  /* 0x00000073ff66723e */ /* 0x000fe200030006ff */
[----:B------:R-:W-:Y:S01]  /*2af90*/  FFMA.FTZ R123, R13, R114, R123 ;  /* 0x000000720d7b7223 */ /* 0x000fe2000001007b */
[--C-:B------:R-:W-:Y:S01]  /*2afa0*/  HADD2.F32 R13, -RZ, R14.reuse.H0_H0 ;  /* 0x2000000eff0d7230 */ /* 0x100fe20000004100 */
[----:B------:R-:W-:Y:S01]  /*2afb0*/  F2FP.F16.E4M3.UNPACK_B R110, R110.H1 ;  /* 0x0000006eff6e723e */ /* 0x000fe200030006ff */
[----:B------:R-:W-:Y:S01]  /*2afc0*/  HADD2.F32 R14, -RZ, R14.H1_H1 ;  /* 0x3000000eff0e7230 */ /* 0x000fe20000004100 */
[----:B------:R-:W-:Y:S01]  /*2afd0*/  F2FP.F16.E4M3.UNPACK_B R119, R119 ;  /* 0x00000077ff77723e */ /* 0x000fe200020006ff */
[--C-:B------:R-:W-:Y:S01]  /*2afe0*/  HADD2.F32 R104, -RZ, R15.reuse.H0_H0 ;  /* 0x2000000fff687230 */ /* 0x100fe20000004100 */
[----:B------:R-:W-:Y:S01]  /*2aff0*/  F2FP.F16.E4M3.UNPACK_B R115, R115 ;  /* 0x00000073ff73723e */ /* 0x000fe200020006ff */
        /* <DEDUP_REMOVED lines=10> */
[----:B------:R-:W-:Y:S01]  /*2b0a0*/  F2FP.F16.E4M3.UNPACK_B R13, R108 ;  /* 0x0000006cff0d723e */ /* 0x000fe200020006ff */
[C---:B------:R-:W-:Y:S01]  /*2b0b0*/  FMUL.FTZ R14, R15.reuse, R102 ;  /* 0x000000660f0e7220 */ /* 0x040fe20000410000 */
[----:B------:R-:W-:Y:S01]  /*2b0c0*/  FMUL.FTZ R129, R15, R105 ;  /* 0x000000690f817220 */ /* 0x000fe20000410000 */
[----:B------:R-:W-:Y:S01]  /*2b0d0*/  F2FP.F16.E4M3.UNPACK_B R108, R108.H1 ;  /* 0x0000006cff6c723e */ /* 0x000fe200030006ff */
[----:B------:R-:W-:-:S02]  /*2b0e0*/  HADD2.F32 R103, -RZ, R119.H0_H0 ;  /* 0x20000077ff677230 */ /* 0x000fc40000004100 */
[C---:B------:R-:W-:Y:S01]  /*2b0f0*/  FFMA.FTZ R122, R110.reuse, R105, R14 ;  /* 0x000000696e7a7223 */ /* 0x040fe2000001000e */
[--C-:B------:R-:W-:Y:S02]  /*2b100*/  HADD2.F32 R14, -RZ, R13.reuse.H0_H0 ;  /* 0x2000000dff0e7230 */ /* 0x100fe40000004100 */
[----:B------:R-:W-:Y:S01]  /*2b110*/  FFMA.FTZ R129, R110, R102, -R129 ;  /* 0x000000666e817223 */ /* 0x000fe20000010881 */
[----:B------:R-:W-:Y:S01]  /*2b120*/  HADD2.F32 R13, -RZ, R13.H1_H1 ;  /* 0x3000000dff0d7230 */ /* 0x000fe20000004100 */
[----:B------:R-:W-:Y:S01]  /*2b130*/  F2FP.SATFINITE.E4M3.F32.PACK_AB_MERGE_C R118, R123, R118, RZ ;  /* 0x000000767b76723e */ /* 0x000fe200048070ff */
[----:B------:R-:W-:Y:S02]  /*2b140*/  HADD2.F32 R102, -RZ, R115.H0_H0 ;  /* 0x20000073ff667230 */ /* 0x000fe40000004100 */
[----:B------:R-:W-:Y:S02]  /*2b150*/  HADD2.F32 R119, -RZ, R119.H1_H1 ;  /* 0x30000077ff777230 */ /* 0x000fe40000004100 */
[----:B------:R-:W-:Y:S01]  /*2b160*/  FMUL.FTZ R105, R13, R103 ;  /* 0x000000670d697220 */ /* 0x000fe20000410000 */
[----:B------:R-:W-:-:S02]  /*2b170*/  HADD2.F32 R15, -RZ, R108.H1_H1 ;  /* 0x3000006cff0f7230 */ /* 0x000fc40000004100 */
[-C--:B------:R-:W-:Y:S01]  /*2b180*/  FMUL.FTZ R104, R13, R102.reuse ;  /* 0x000000660d687220 */ /* 0x080fe20000410000 */
[----:B------:R-:W-:Y:S02]  /*2b190*/  HADD2.F32 R115, -RZ, R115.H1_H1 ;  /* 0x30000073ff737230 */ /* 0x000fe40000004100 */
[C---:B------:R-:W-:Y:S01]  /*2b1a0*/  FFMA.FTZ R110, R14.reuse, R102, -R105 ;  /* 0x000000660e6e7223 */ /* 0x040fe20000010869 */
[----:B------:R-:W-:Y:S02]  /*2b1b0*/  HADD2.F32 R108, -RZ, R108.H0_H0 ;  /* 0x2000006cff6c7230 */ /* 0x000fe40000004100 */
[C---:B------:R-:W-:Y:S01]  /*2b1c0*/  FMUL.FTZ R13, R15.reuse, R119 ;  /* 0x000000770f0d7220 */ /* 0x040fe20000410000 */
[----:B------:R-:W-:Y:S01]  /*2b1d0*/  FFMA.FTZ R125, R14, R103, R104 ;  /* 0x000000670e7d7223 */ /* 0x000fe20000010068 */
[-C--:B------:R-:W-:Y:S01]  /*2b1e0*/  FMUL.FTZ R102, R15, R115.reuse ;  /* 0x000000730f667220 */ /* 0x080fe20000410000 */
[----:B------:R-:W-:Y:S02]  /*2b1f0*/  HADD2.F32 R103, -RZ, R117.H1_H1 ;  /* 0x30000075ff677230 */ /* 0x000fe40000004100 */
[C---:B------:R-:W-:Y:S01]  /*2b200*/  FFMA.FTZ R115, R108.reuse, R115, -R13 ;  /* 0x000000736c737223 */ /* 0x040fe2000001080d */
[-C--:B------:R-:W-:Y:S01]  /*2b210*/  F2FP.F16.E4M3.UNPACK_B R13, R12.reuse.H1 ;  /* 0x0000000cff0d723e */ /* 0x080fe200030006ff */
[----:B------:R-:W-:Y:S01]  /*2b220*/  FFMA.FTZ R114, R108, R119, R102 ;  /* 0x000000776c727223 */ /* 0x000fe20000010066 */
[----:B------:R-:W-:Y:S01]  /*2b230*/  F2FP.F16.E4M3.UNPACK_B R12, R12 ;  /* 0x0000000cff0c723e */ /* 0x000fe200020006ff */
[----:B------:R-:W-:Y:S01]  /*2b240*/  HADD2.F32 R102, -RZ, R112.H1_H1 ;  /* 0x30000070ff667230 */ /* 0x000fe20000004100 */
[----:B------:R-:W-:Y:S01]  /*2b250*/  F2FP.SATFINITE.E4M3.F32.PACK_AB_MERGE_C R122, R122, R129, RZ ;  /* 0x000000817a7a723e */ /* 0x000fe200048070ff */
[--C-:B------:R-:W-:Y:S01]  /*2b260*/  HADD2.F32 R15, -RZ, R13.reuse.H1_H1 ;  /* 0x3000000dff0f7230 */ /* 0x100fe20000004100 */
[----:B------:R-:W-:Y:S01]  /*2b270*/  F2FP.SATFINITE.E4M3.F32.PACK_AB_MERGE_C R114, R114, R115, RZ ;  /* 0x000000737272723e */ /* 0x000fe200048070ff */
[----:B------:R-:W-:Y:S01]  /*2b280*/  HADD2.F32 R14, -RZ, R13.H0_H0 ;  /* 0x2000000dff0e7230 */ /* 0x000fe20000004100 */
[----:B------:R-:W-:Y:S01]  /*2b290*/  F2FP.SATFINITE.E4M3.F32.PACK_AB_MERGE_C R127, R127, R120, R122 ;  /* 0x000000787f7f723e */ /* 0x000fe2000480707a */
        /* <DEDUP_REMOVED lines=10> */
[----:B------:R-:W-:Y:S01]  /*2b340*/  F2FP.SATFINITE.E4M3.F32.PACK_AB_MERGE_C R13, R121, R116, R118 ;  /* 0x00000074790d723e */ /* 0x000fe20004807076 */
[C---:B------:R-:W-:Y:S01]  /*2b350*/  FFMA.FTZ R15, R12.reuse, R112, -R15 ;  /* 0x000000700c0f7223 */ /* 0x040fe2000001080f */
[----:B------:R-:W-:Y:S01]  /*2b360*/  F2FP.SATFINITE.E4M3.F32.PACK_AB_MERGE_C R14, R125, R110, R114 ;  /* 0x0000006e7d0e723e */ /* 0x000fe20004807072 */
[----:B------:R-:W-:Y:S01]  /*2b370*/  FFMA.FTZ R104, R12, R117, R104 ;  /* 0x000000750c687223 */ /* 0x000fe20000010068 */
[----:B------:R-:W-:-:S04]  /*2b380*/  F2FP.SATFINITE.E4M3.F32.PACK_AB_MERGE_C R105, R108, R105, RZ ;  /* 0x000000696c69723e */ /* 0x000fc800048070ff */
[----:B------:R-:W-:Y:S01]  /*2b390*/  F2FP.SATFINITE.E4M3.F32.PACK_AB_MERGE_C R12, R104, R15, R105 ;  /* 0x0000000f680c723e */ /* 0x000fe20004807069 */
[----:B------:R-:W-:-:S07]  /*2b3a0*/  IMAD.MOV.U32 R15, RZ, RZ, R127 ;  /* 0x000000ffff0f7224 */ /* 0x000fce00078e007f */
.L_x_1758:
[----:B------:R-:W-:Y:S05]  /*2b3b0*/  BSYNC B4 ;  /* 0x0000000000047941 */ /* 0x000fea0003800000 */
.L_x_1757:
[C---:B------:R-:W-:Y:S02]  /*2b3c0*/  R2UR UR4, R20.reuse ;  /* 0x00000000140472ca */ /* 0x040fe400000e0000 */
[C---:B------:R-:W-:Y:S02]  /*2b3d0*/  R2UR UR5, R21.reuse ;  /* 0x00000000150572ca */ /* 0x040fe400000e0000 */
[----:B------:R-:W-:Y:S02]  /*2b3e0*/  R2UR UR6, R20 ;  /* 0x00000000140672ca */ /* 0x000fe400000e0000 */
[----:B------:R-:W-:-:S09]  /*2b3f0*/  R2UR UR7, R21 ;  /* 0x00000000150772ca */ /* 0x000fd200000e0000 */
[----:B-----5:R0:W-:Y:S04]  /*2b400*/  ST.E.128 desc[UR4][R106.64], R12 ;  /* 0x0000000c6a007985 */ /* 0x0201e8000c101d04 */
[----:B------:R0:W5:Y:S02]  /*2b410*/  LD.E.U8 R108, desc[UR6][R64.64] ;  /* 0x00000006406c7980 */ /* 0x000164000c101100 */
.L_x_1756:
[----:B------:R-:W-:Y:S05]  /*2b420*/  BSYNC B3 ;  /* 0x0000000000037941 */ /* 0x000fea0003800000 */
.L_x_1755:
[----:B-----5:R-:W-:Y:S01]  /*2b430*/  LOP3.LUT P1, RZ, R108, 0x2, RZ, 0xc0, !PT ;  /* 0x000000026cff7812 */ /* 0x020fe2000782c0ff */
[----:B------:R-:W-:-:S12]  /*2b440*/  BSSY B3, `(.L_x_1759) ;  /* 0x000008e000037945 */ /* 0x000fd80003800000 */
[----:B------:R-:W-:Y:S05]  /*2b450*/  @!P1 BRA `(.L_x_1760) ;  /* 0x0000000800309947 */ /* 0x000fea0003800000 */
[----:B------:R-:W-:Y:S02]  /*2b460*/  R2UR UR4, R20 ;  /* 0x00000000140472ca */ /* 0x000fe400000e0000 */
[----:B------:R-:W-:-:S13]  /*2b470*/  R2UR UR5, R21 ;  /* 0x00000000150572ca */ /* 0x000fda00000e0000 */
[----:B0-----:R-:W2:Y:S01]  /*2b480*/  LD.E.U8 R14, desc[UR4][R60.64+0x18] ;  /* 0x000018043c0e7980 */ /* 0x001ea2000c101100 */
[--C-:B------:R-:W-:Y:S02]  /*2b490*/  SHF.R.S32.HI R13, RZ, 0x1f, R93.reuse ;  /* 0x0000001fff0d7819 */ /* 0x100fe4000001145d */
[----:B------:R-:W-:-:S04]  /*2b4a0*/  IADD3 R12, P2, P3, R62, R7, R93 ;  /* 0x000000073e0c7210 */ /* 0x000fc80007b5e05d */
[----:B------:R-:W-:Y:S01]  /*2b4b0*/  IADD3.X R13, R63, R55, R13, P2, P3 ;  /* 0x000000373f0d7210 */ /* 0x000fe200017e640d */
[----:B------:R-:W-:Y:S01]  /*2b4c0*/  BSSY B4, `(.L_x_1761) ;  /* 0x000007f000047945 */ /* 0x000fe20003800000 */
[----:B--2---:R-:W-:-:S04]  /*2b4d0*/  LOP3.LUT P1, RZ, R14, 0x2, RZ, 0xc0, !PT ;  /* 0x000000020eff7812 */ /* 0x004fc8000782c0ff */
[----:B------:R-:W5:Y:S09]  /*2b4e0*/  LD.E.128 R12, desc[UR4][R12.64] ;  /* 0x000000040c0c7980 */ /* 0x000f72000c101d00 */
[----:B------:R-:W-:Y:S05]  /*2b4f0*/  @!P1 BRA `(.L_x_1762) ;  /* 0x0000000400ec9947 */ /* 0x000fea0003800000 */
[----:B-----5:R-:W-:Y:S01]  /*2b500*/  IMAD.MOV.U32 R102, RZ, RZ, R14 ;  /* 0x000000ffff667224 */ /* 0x020fe200078e000e */
[----:B------:R-:W-:Y:S01]  /*2b510*/  SHF.R.U32.HI R104, RZ, 0x8, R91 ;  /* 0x00000008ff687819 */ /* 0x000fe2000001165b */
[----:B------:R-:W-:Y:S01]  /*2b520*/  IMAD.MOV.U32 R103, RZ, RZ, R15 ;  /* 0x000000ffff677224 */ /* 0x000fe200078e000f */
[----:B------:R-:W-:Y:S02]  /*2b530*/  SHF.R.U32.HI R14, RZ, 0x8, R90 ;  /* 0x00000008ff0e7819 */ /* 0x000fe4000001165a */
[----:B------:R-:W-:Y:S02]  /*2b540*/  LOP3.LUT R105, R91, 0xff, RZ, 0xc0, !PT ;  /* 0x000000ff5b697812 */ /* 0x000fe400078ec0ff */
[----:B------:R-:W-:Y:S02]  /*2b550*/  SHF.R.U32.HI R108, RZ, 0x8, R100 ;  /* 0x00000008ff6c7819 */ /* 0x000fe40000011664 */
[----:B------:R-:W-:Y:S02]  /*2b560*/  LOP3.LUT R104, R104, 0xff, RZ, 0xc0, !PT ;  /* 0x000000ff68687812 */ /* 0x000fe400078ec0ff */
[----:B------:R-:W-:-:S02]  /*2b570*/  LOP3.LUT R15, R90, 0xff, RZ, 0xc0, !PT ;  /* 0x000000ff5a0f7812 */ /* 0x000fc400078ec0ff */
[----:B------:R-:W-:Y:S02]  /*2b580*/  LOP3.LUT R14, R14, 0xff, RZ, 0xc0, !PT ;  /* 0x000000ff0e0e7812 */ /* 0x000fe400078ec0ff */
[----:B------:R-:W-:Y:S02]  /*2b590*/  LOP3.LUT R115, R100, 0xff, RZ, 0xc0, !PT ;  /* 0x000000ff64737812 */ /* 0x000fe400078ec0ff */
[----:B------:R-:W-:Y:S02]  /*2b5a0*/  SHF.R.U32.HI R110, RZ, 0x8, R101 ;  /* 0x00000008ff6e7819 */ /* 0x000fe40000011665 */
[----:B------:R-:W-:Y:S02]  /*2b5b0*/  LOP3.LUT R108, R108, 0xff, RZ, 0xc0, !PT ;  /* 0x000000ff6c6c7812 */ /* 0x000fe400078ec0ff */
[----:B------:R-:W-:Y:S02]  /*2b5c0*/  PRMT R105, R104, 0x7604, R105 ;  /* 0x0000760468697816 */ /* 0x000fe40000000069 */
[----:B------:R-:W-:-:S02]  /*2b5d0*/  PRMT R15, R14, 0x7604, R15 ;  /* 0x000076040e0f7816 */ /* 0x000fc4000000000f */
[----:B------:R-:W-:Y:S02]  /*2b5e0*/  SHF.R.U32.HI R104, RZ, 0x10, R100 ;  /* 0x00000010ff687819 */ /* 0x000fe40000011664 */
[----:B------:R-:W-:Y:S02]  /*2b5f0*/  SHF.R.U32.HI R14, RZ, 0x10, R90 ;  /* 0x00000010ff0e7819 */ /* 0x000fe4000001165a */
[----:B------:R-:W-:Y:S02]  /*2b600*/  LOP3.LUT R117, R101, 0xff, RZ, 0xc0, !PT ;  /* 0x000000ff65757812 */ /* 0x000fe400078ec0ff */
[----:B------:R-:W-:Y:S02]  /*2b610*/  LOP3.LUT R110, R110, 0xff, RZ, 0xc0, !PT ;  /* 0x000000ff6e6e7812 */ /* 0x000fe400078ec0ff */
[----:B------:R-:W-:Y:S02]  /*2b620*/  PRMT R115, R108, 0x7604, R115 ;  /* 0x000076046c737816 */ /* 0x000fe40000000073 */
[----:B------:R-:W-:-:S02]  /*2b630*/  SHF.R.U32.HI R112, RZ, 0x10, R91 ;  /* 0x00000010ff707819 */ /* 0x000fc4000001165b */
[----:B------:R-:W-:Y:S02]  /*2b640*/  LOP3.LUT R108, R104, 0xff, RZ, 0xc0, !PT ;  /* 0x000000ff686c7812 */ /* 0x000fe400078ec0ff */
[----:B------:R-:W-:Y:S02]  /*2b650*/  LOP3.LUT R14, R14, 0xff, RZ, 0xc0, !PT ;  /* 0x000000ff0e0e7812 */ /* 0x000fe400078ec0ff */
[----:B------:R-:W-:Y:S02]  /*2b660*/  PRMT R117, R110, 0x7604, R117 ;  /* 0x000076046e757816 */ /* 0x000fe40000000075 */
[----:B------:R-:W-:Y:S02]  /*2b670*/  SHF.R.U32.HI R110, RZ, 0x10, R101 ;  /* 0x00000010ff6e7819 */ /* 0x000fe40000011665 */
[----:B------:R-:W-:Y:S02]  /*2b680*/  LOP3.LUT R104, R112, 0xff, RZ, 0xc0, !PT ;  /* 0x000000ff70687812 */ /* 0x000fe400078ec0ff */
[----:B------:R-:W-:-:S02]  /*2b690*/  PRMT R115, R108, 0x7054, R115 ;  /* 0x000070546c737816 */ /* 0x000fc40000000073 */
[----:B------:R-:W-:Y:S02]  /*2b6a0*/  PRMT R15, R14, 0x7054, R15 ;  /* 0x000070540e0f7816 */ /* 0x000fe4000000000f */
[----:B------:R-:W-:Y:S02]  /*2b6b0*/  LOP3.LUT R110, R110, 0xff, RZ, 0xc0, !PT ;  /* 0x000000ff6e6e7812 */ /* 0x000fe400078ec0ff */
[----:B------:R-:W-:Y:S02]  /*2b6c0*/  PRMT R105, R104, 0x7054, R105 ;  /* 0x0000705468697816 */ /* 0x000fe40000000069 */
[----:B------:R-:W-:Y:S02]  /*2b6d0*/  LOP3.LUT R115, R115, 0xff000000, R100, 0xf8, !PT ;  /* 0xff00000073737812 */ /* 0x000fe400078ef864 */
[----:B------:R-:W-:Y:S02]  /*2b6e0*/  LOP3.LUT R104, R15, 0xff000000, R90, 0xf8, !PT ;  /* 0xff0000000f687812 */ /* 0x000fe400078ef85a */
[----:B------:R-:W-:-:S02]  /*2b6f0*/  F2FP.F16.E4M3.UNPACK_B R14, R13 ;  /* 0x0000000dff0e723e */ /* 0x000fc400020006ff */
[----:B------:R-:W-:Y:S02]  /*2b700*/  PRMT R117, R110, 0x7054, R117 ;  /* 0x000070546e757816 */ /* 0x000fe40000000075 */
        /* <DEDUP_REMOVED lines=35> */
[--C-:B------:R-:W-:Y:S02]  /*2b940*/  HADD2.F32 R15, -RZ, R103.reuse.H1_H1 ;  /* 0x30000067ff0f7230 */ /* 0x100fe40000004100 */
[-C--:B------:R-:W-:Y:S01]  /*2b950*/  FMUL.FTZ R101, R14, R91.reuse ;  /* 0x0000005b0e657220 */ /* 0x080fe20000410000 */
[----:B------:R-:W-:Y:S02]  /*2b960*/  HADD2.F32 R90, -RZ, R90.H1_H1 ;  /* 0x3000005aff5a7230 */ /* 0x000fe40000004100 */
[C---:B------:R-:W-:Y:S01]  /*2b970*/  FFMA.FTZ R116, R13.reuse, R91, -R114 ;  /* 0x0000005b0d747223 */ /* 0x040fe20000010872 */
[----:B------:R-:W-:Y:S02]  /*2b980*/  HADD2.F32 R103, -RZ, R103.H0_H0 ;  /* 0x20000067ff677230 */ /* 0x000fe40000004100 */
[----:B------:R-:W-:Y:S01]  /*2b990*/  FFMA.FTZ R123, R13, R100, R101 ;  /* 0x000000640d7b7223 */ /* 0x000fe20000010065 */
[C---:B------:R-:W-:Y:S01]  /*2b9a0*/  FMUL.FTZ R14, R15.reuse, R108 ;  /* 0x0000006c0f0e7220 */ /* 0x040fe20000410000 */
[----:B------:R-:W-:Y:S01]  /*2b9b0*/  F2FP.F16.E4M3.UNPACK_B R13, R102 ;  /* 0x00000066ff0d723e */ /* 0x000fe200020006ff */
[----:B------:R-:W-:Y:S01]  /*2b9c0*/  FMUL.FTZ R15, R15, R90 ;  /* 0x0000005a0f0f7220 */ /* 0x000fe20000410000 */
[----:B------:R-:W-:Y:S01]  /*2b9d0*/  F2FP.F16.E4M3.UNPACK_B R102, R102.H1 ;  /* 0x00000066ff66723e */ /* 0x000fe200030006ff */
[----:B------:R-:W-:Y:S01]  /*2b9e0*/  FFMA.FTZ R118, R103, R90, -R14 ;  /* 0x0000005a67767223 */ /* 0x000fe2000001080e */
[----:B------:R-:W-:-:S02]  /*2b9f0*/  HADD2.F32 R91, -RZ, R117.H0_H0 ;  /* 0x20000075ff5b7230 */ /* 0x000fc40000004100 */
[----:B------:R-:W-:Y:S01]  /*2ba00*/  FFMA.FTZ R125, R103, R108, R15 ;  /* 0x0000006c677d7223 */ /* 0x000fe2000001000f */
[--C-:B------:R-:W-:Y:S01]  /*2ba10*/  HADD2.F32 R14, -RZ, R13.reuse.H0_H0 ;  /* 0x2000000dff0e7230 */ /* 0x100fe20000004100 */
[----:B------:R-:W-:Y:S01]  /*2ba20*/  F2FP.SATFINITE.E4M3.F32.PACK_AB_MERGE_C R112, R121, R112, RZ ;  /* 0x000000707970723e */ /* 0x000fe200048070ff */
[----:B------:R-:W-:Y:S02]  /*2ba30*/  HADD2.F32 R13, -RZ, R13.H1_H1 ;  /* 0x3000000dff0d7230 */ /* 0x000fe40000004100 */
[----:B------:R-:W-:Y:S01]  /*2ba40*/  HADD2.F32 R90, -RZ, R105.H0_H0 ;  /* 0x20000069ff5a7230 */ /* 0x000fe20000004100 */
[----:B------:R-:W-:Y:S01]  /*2ba50*/  F2FP.SATFINITE.E4M3.F32.PACK_AB_MERGE_C R118, R125, R118, RZ ;  /* 0x000000767d76723e */ /* 0x000fe200048070ff */
        /* <DEDUP_REMOVED lines=16> */
[----:B------:R-:W-:Y:S01]  /*2bb60*/  F2FP.SATFINITE.E4M3.F32.PACK_AB_MERGE_C R123, R123, R116, R118 ;  /* 0x000000747b7b723e */ /* 0x000fe20004807076 */
[--C-:B------:R-:W-:Y:S01]  /*2bb70*/  HADD2.F32 R15, -RZ, R13.reuse.H1_H1 ;  /* 0x3000000dff0f7230 */ /* 0x100fe20000004100 */
[----:B------:R-:W-:Y:S01]  /*2bb80*/  F2FP.SATFINITE.E4M3.F32.PACK_AB_MERGE_C R105, R114, R105, RZ ;  /* 0x000000697269723e */ /* 0x000fe200048070ff */
[----:B------:R-:W-:-:S02]  /*2bb90*/  HADD2.F32 R14, -RZ, R13.H0_H0 ;  /* 0x2000000dff0e7230 */ /* 0x000fc40000004100 */
        /* <DEDUP_REMOVED lines=11> */
[----:B------:R-:W-:Y:S01]  /*2bc50*/  FFMA.FTZ R15, R12, R104, -R15 ;  /* 0x000000680c0f7223 */ /* 0x000fe2000001080f */
[----:B------:R-:W-:Y:S01]  /*2bc60*/  F2FP.SATFINITE.E4M3.F32.PACK_AB_MERGE_C R14, R108, R103, R105 ;  /* 0x000000676c0e723e */ /* 0x000fe20004807069 */
[----:B------:R-:W-:Y:S01]  /*2bc70*/  FFMA.FTZ R100, R12, R115, R100 ;  /* 0x000000730c647223 */ /* 0x000fe20000010064 */
[----:B------:R-:W-:-:S04]  /*2bc80*/  F2FP.SATFINITE.E4M3.F32.PACK_AB_MERGE_C R101, R102, R101, RZ ;  /* 0x000000656665723e */ /* 0x000fc800048070ff */
[----:B------:R-:W-:Y:S01]  /*2bc90*/  F2FP.SATFINITE.E4M3.F32.PACK_AB_MERGE_C R12, R100, R15, R101 ;  /* 0x0000000f640c723e */ /* 0x000fe20004807065 */
[----:B------:R-:W-:-:S07]  /*2bca0*/  IMAD.MOV.U32 R15, RZ, RZ, R123 ;  /* 0x000000ffff0f7224 */ /* 0x000fce00078e007b */
.L_x_1762:
[----:B------:R-:W-:Y:S05]  /*2bcb0*/  BSYNC B4 ;  /* 0x0000000000047941 */ /* 0x000fea0003800000 */
.L_x_1761:
[C---:B------:R-:W-:Y:S02]  /*2bcc0*/  R2UR UR4, R20.reuse ;  /* 0x00000000140472ca */ /* 0x040fe400000e0000 */
[C---:B------:R-:W-:Y:S02]  /*2bcd0*/  R2UR UR5, R21.reuse ;  /* 0x00000000150572ca */ /* 0x040fe400000e0000 */
[----:B------:R-:W-:Y:S02]  /*2bce0*/  R2UR UR6, R20 ;  /* 0x00000000140672ca */ /* 0x000fe400000e0000 */
[----:B------:R-:W-:-:S09]  /*2bcf0*/  R2UR UR7, R21 ;  /* 0x00000000150772ca */ /* 0x000fd200000e0000 */
[----:B-----5:R1:W-:Y:S04]  /*2bd00*/  ST.E.128 desc[UR4][R106.64+0x20], R12 ;  /* 0x0000200c6a007985 */ /* 0x0203e8000c101d04 */
[----:B------:R1:W5:Y:S02]  /*2bd10*/  LD.E.U8 R108, desc[UR6][R64.64] ;  /* 0x00000006406c7980 */ /* 0x000364000c101100 */
.L_x_1760:
[----:B------:R-:W-:Y:S05]  /*2bd20*/  BSYNC B3 ;  /* 0x0000000000037941 */ /* 0x000fea0003800000 */
.L_x_1759:
[----:B-----5:R-:W-:Y:S01]  /*2bd30*/  LOP3.LUT P1, RZ, R108, 0x4, RZ, 0xc0, !PT ;  /* 0x000000046cff7812 */ /* 0x020fe2000782c0ff */
[----:B------:R-:W-:-:S12]  /*2bd40*/  BSSY B3, `(.L_x_1763) ;  /* 0x0000087000037945 */ /* 0x000fd80003800000 */
[----:B------:R-:W-:Y:S05]  /*2bd50*/  @!P1 BRA `(.L_x_1764) ;  /* 0x0000000800149947 */ /* 0x000fea0003800000 */
[----:B------:R-:W-:Y:S02]  /*2bd60*/  R2UR UR4, R20 ;  /* 0x00000000140472ca */ /* 0x000fe400000e0000 */
[----:B------:R-:W-:-:S13]  /*2bd70*/  R2UR UR5, R21 ;  /* 0x00000000150572ca */ /* 0x000fda00000e0000 */
[----:B01----:R-:W2:Y:S01]  /*2bd80*/  LD.E.U8 R12, desc[UR4][R60.64+0x18] ;  /* 0x000018043c0c7980 */ /* 0x003ea2000c101100 */
[----:B------:R-:W-:Y:S01]  /*2bd90*/  BSSY B4, `(.L_x_1765) ;  /* 0x000007b000047945 */ /* 0x000fe20003800000 */
[----:B--2---:R-:W-:Y:S02]  /*2bda0*/  LOP3.LUT P1, RZ, R12, 0x4, RZ, 0xc0, !PT ;  /* 0x000000040cff7812 */ /* 0x004fe4000782c0ff */
[----:B------:R0:W5:Y:S11]  /*2bdb0*/  LD.E.128 R12, desc[UR4][R70.64+0x2800] ;  /* 0x00280004460c7980 */ /* 0x000176000c101d00 */
[----:B0-----:R-:W-:Y:S05]  /*2bdc0*/  @!P1 BRA `(.L_x_1766) ;  /* 0x0000000400dc9947 */ /* 0x001fea0003800000 */
[----:B------:R-:W-:Y:S01]  /*2bdd0*/  SHF.R.U32.HI R101, RZ, 0x8, R89 ;  /* 0x00000008ff657819 */ /* 0x000fe20000011659 */
[----:B-----5:R-:W-:Y:S01]  /*2bde0*/  IMAD.MOV.U32 R91, RZ, RZ, R15 ;  /* 0x000000ffff5b7224 */ /* 0x020fe200078e000f */
[----:B------:R-:W-:Y:S01]  /*2bdf0*/  SHF.R.U32.HI R15, RZ, 0x8, R88 ;  /* 0x00000008ff0f7819 */ /* 0x000fe20000011658 */
[----:B------:R-:W-:Y:S01]  /*2be00*/  IMAD.MOV.U32 R90, RZ, RZ, R14 ;  /* 0x000000ffff5a7224 */ /* 0x000fe200078e000e */
[----:B------:R-:W-:Y:S02]  /*2be10*/  LOP3.LUT R100, R89, 0xff, RZ, 0xc0, !PT ;  /* 0x000000ff59647812 */ /* 0x000fe400078ec0ff */
[----:B------:R-:W-:Y:S02]  /*2be20*/  LOP3.LUT R101, R101, 0xff, RZ, 0xc0, !PT ;  /* 0x000000ff65657812 */ /* 0x000fe400078ec0ff */
[----:B------:R-:W-:Y:S02]  /*2be30*/  LOP3.LUT R14, R88, 0xff, RZ, 0xc0, !PT ;  /* 0x000000ff580e7812 */ /* 0x000fe400078ec0ff */
[----:B------:R-:W-:-:S02]  /*2be40*/  LOP3.LUT R15, R15, 0xff, RZ, 0xc0, !PT ;  /* 0x000000ff0f0f7812 */ /* 0x000fc400078ec0ff */
[----:B------:R-:W-:Y:S02]  /*2be50*/  PRMT R100, R101, 0x7604, R100 ;  /* 0x0000760465647816 */ /* 0x000fe40000000064 */
[----:B------:R-:W-:Y:S02]  /*2be60*/  SHF.R.U32.HI R101, RZ, 0x8, R98 ;  /* 0x00000008ff657819 */ /* 0x000fe40000011662 */
        /* <DEDUP_REMOVED lines=109> */
.L_x_1766:
[----:B------:R-:W-:Y:S05]  /*2c540*/  BSYNC B4 ;  /* 0x0000000000047941 */ /* 0x000fea0003800000 */
.L_x_1765:
[C---:B------:R-:W-:Y:S02]  /*2c550*/  R2UR UR4, R20.reuse ;  /* 0x00000000140472ca */ /* 0x040fe400000e0000 */
[C---:B------:R-:W-:Y:S02]  /*2c560*/  R2UR UR5, R21.reuse ;  /* 0x00000000150572ca */ /* 0x040fe400000e0000 */
[----:B------:R-:W-:Y:S02]  /*2c570*/  R2UR UR6, R20 ;  /* 0x00000000140672ca */ /* 0x000fe400000e0000 */
[----:B------:R-:W-:-:S09]  /*2c580*/  R2UR UR7, R21 ;  /* 0x00000000150772ca */ /* 0x000fd200000e0000 */
[----:B-----5:R2:W-:Y:S04]  /*2c590*/  ST.E.128 desc[UR4][R106.64+0x40], R12 ;  /* 0x0000400c6a007985 */ /* 0x0205e8000c101d04 */
[----:B------:R2:W5:Y:S02]  /*2c5a0*/  LD.E.U8 R108, desc[UR6][R64.64] ;  /* 0x00000006406c7980 */ /* 0x000564000c101100 */
.L_x_1764:
[----:B------:R-:W-:Y:S05]  /*2c5b0*/  BSYNC B3 ;  /* 0x0000000000037941 */ /* 0x000fea0003800000 */
.L_x_1763:
[----:B-----5:R-:W-:Y:S01]  /*2c5c0*/  LOP3.LUT P1, RZ, R108, 0x8, RZ, 0xc0, !PT ;  /* 0x000000086cff7812 */ /* 0x020fe2000782c0ff */
[----:B------:R-:W-:-:S12]  /*2c5d0*/  BSSY B3, `(.L_x_1767) ;  /* 0x000008f000037945 */ /* 0x000fd80003800000 */
[----:B------:R-:W-:Y:S05]  /*2c5e0*/  @!P1 BRA `(.L_x_1768) ;  /* 0x0000000800349947 */ /* 0x000fea0003800000 */
[----:B------:R-:W-:Y:S02]  /*2c5f0*/  R2UR UR4, R20 ;  /* 0x00000000140472ca */ /* 0x000fe400000e0000 */
[----:B------:R-:W-:-:S13]  /*2c600*/  R2UR UR5, R21 ;  /* 0x00000000150572ca */ /* 0x000fda00000e0000 */
[----:B012---:R-:W2:Y:S01]  /*2c610*/  LD.E.U8 R14, desc[UR4][R60.64+0x18] ;  /* 0x000018043c0e7980 */ /* 0x007ea2000c101100 */
[----:B------:R-:W-:-:S05]  /*2c620*/  VIADD R12, R93, 0x2800 ;  /* 0x000028005d0c7836 */ /* 0x000fca0000000000 */
        /* <DEDUP_REMOVED lines=130> */
.L_x_1770:
[----:B------:R-:W-:Y:S05]  /*2ce50*/  BSYNC B4 ;  /* 0x0000000000047941 */ /* 0x000fea0003800000 */
.L_x_1769:
[C---:B------:R-:W-:Y:S02]  /*2ce60*/  R2UR UR4, R20.reuse ;  /* 0x00000000140472ca */ /* 0x040fe400000e0000 */
[C---:B------:R-:W-:Y:S02]  /*2ce70*/  R2UR UR5, R21.reuse ;  /* 0x00000000150572ca */ /* 0x040fe400000e0000 */
[----:B------:R-:W-:Y:S02]  /*2ce80*/  R2UR UR6, R20 ;  /* 0x00000000140672ca */ /* 0x000fe400000e0000 */
[----:B------:R-:W-:-:S09]  /*2ce90*/  R2UR UR7, R21 ;  /* 0x00000000150772ca */ /* 0x000fd200000e0000 */
[----:B-----5:R3:W-:Y:S04]  /*2cea0*/  ST.E.128 desc[UR4][R106.64+0x60], R12 ;  /* 0x0000600c6a007985 */ /* 0x0207e8000c101d04 */
[----:B------:R3:W5:Y:S02]  /*2ceb0*/  LD.E.U8 R108, desc[UR6][R64.64] ;  /* 0x00000006406c7980 */ /* 0x000764000c101100 */
.L_x_1768:
[----:B------:R-:W-:Y:S05]  /*2cec0*/  BSYNC B3 ;  /* 0x0000000000037941 */ /* 0x000fea0003800000 */
.L_x_1767:
[----:B-----5:R-:W-:Y:S01]  /*2ced0*/  LOP3.LUT P1, RZ, R108, 0x10, RZ, 0xc0, !PT ;  /* 0x000000106cff7812 */ /* 0x020fe2000782c0ff */
[----:B------:R-:W-:-:S12]  /*2cee0*/  BSSY B3, `(.L_x_1771) ;  /* 0x0000087000037945 */ /* 0x000fd80003800000 */
[----:B------:R-:W-:Y:S05]  /*2cef0*/  @!P1 BRA `(.L_x_1772) ;  /* 0x0000000800149947 */ /* 0x000fea0003800000 */
[----:B------:R-:W-:Y:S02]  /*2cf00*/  R2UR UR4, R20 ;  /* 0x00000000140472ca */ /* 0x000fe400000e0000 */
[----:B------:R-:W-:-:S13]  /*2cf10*/  R2UR UR5, R21 ;  /* 0x00000000150572ca */ /* 0x000fda00000e0000 */
[----:B0123--:R-:W2:Y:S01]  /*2cf20*/  LD.E.U8 R12, desc[UR4][R60.64+0x18] ;  /* 0x000018043c0c7980 */ /* 0x00fea2000c101100 */
        /* <DEDUP_REMOVED lines=123> */
.L_x_1774:
[----:B------:R-:W-:Y:S05]  /*2d6e0*/  BSYNC B4 ;  /* 0x0000000000047941 */ /* 0x000fea0003800000 */
.L_x_1773:
[C---:B------:R-:W-:Y:S02]  /*2d6f0*/  R2UR UR4, R20.reuse ;  /* 0x00000000140472ca */ /* 0x040fe400000e0000 */
[C---:B------:R-:W-:Y:S02]  /*2d700*/  R2UR UR5, R21.reuse ;  /* 0x00000000150572ca */ /* 0x040fe400000e0000 */
[----:B------:R-:W-:Y:S02]  /*2d710*/  R2UR UR6, R20 ;  /* 0x00000000140672ca */ /* 0x000fe400000e0000 */
[----:B------:R-:W-:-:S09]  /*2d720*/  R2UR UR7, R21 ;  /* 0x00000000150772ca */ /* 0x000fd200000e0000 */
[----:B-----5:R4:W-:Y:S04]  /*2d730*/  ST.E.128 desc[UR4][R106.64+0x80], R12 ;  /* 0x0000800c6a007985 */ /* 0x0209e8000c101d04 */
[----:B------:R4:W5:Y:S02]  /*2d740*/  LD.E.U8 R108, desc[UR6][R64.64] ;  /* 0x00000006406c7980 */ /* 0x000964000c101100 */
.L_x_1772:
[----:B------:R-:W-:Y:S05]  /*2d750*/  BSYNC B3 ;  /* 0x0000000000037941 */ /* 0x000fea0003800000 */
.L_x_1771:
[----:B-----5:R-:W-:-:S13]  /*2d760*/  LOP3.LUT P1, RZ, R108, 0x20, RZ, 0xc0, !PT ;  /* 0x000000206cff7812 */ /* 0x020fda000782c0ff */
[----:B------:R-:W-:Y:S05]  /*2d770*/  @!P1 BRA `(.L_x_1754) ;  /* 0x0000000800289947 */ /* 0x000fea0003800000 */
[----:B------:R-:W-:Y:S02]  /*2d780*/  R2UR UR4, R20 ;  /* 0x00000000140472ca */ /* 0x000fe400000e0000 */
[----:B------:R-:W-:-:S13]  /*2d790*/  R2UR UR5, R21 ;  /* 0x00000000150572ca */ /* 0x000fda00000e0000 */
[----:B------:R-:W2:Y:S02]  /*2d7a0*/  LD.E.U8 R76, desc[UR4][R60.64+0x18] ;  /* 0x000018043c4c7980 */ /* 0x000ea4000c101100 */
[----:B01234-:R-:W-:-:S05]  /*2d7b0*/  VIADD R12, R93, 0x5000 ;  /* 0x000050005d0c7836 */ /* 0x01ffca0000000000 */
[--C-:B------:R-:W-:Y:S02]  /*2d7c0*/  SHF.R.S32.HI R13, RZ, 0x1f, R12.reuse ;  /* 0x0000001fff0d7819 */ /* 0x100fe4000001140c */
[----:B------:R-:W-:-:S04]  /*2d7d0*/  IADD3 R12, P1, P2, R62, R7, R12 ;  /* 0x000000073e0c7210 */ /* 0x000fc80007a3e00c */
[----:B------:R-:W-:Y:S01]  /*2d7e0*/  IADD3.X R13, R63, R55, R13, P1, P2 ;  /* 0x000000373f0d7210 */ /* 0x000fe20000fe440d */
[----:B------:R-:W-:Y:S05]  /*2d7f0*/  BSSY B3, `(.L_x_1775) ;  /* 0x000007f000037945 */ /* 0x000fea0003800000 */
[----:B------:R-:W5:Y:S01]  /*2d800*/  LD.E.128 R12, desc[UR4][R12.64] ;  /* 0x000000040c0c7980 */ /* 0x000f62000c101d00 */
[----:B------:R-:W-:-:S13]  /*2d810*/  LOP3.LUT P1, RZ, R76, 0x20, RZ, 0xc0, !PT ;  /* 0x000000204cff7812 */ /* 0x000fda000782c0ff */
[----:B------:R-:W-:Y:S05]  /*2d820*/  @!P1 BRA `(.L_x_1776) ;  /* 0x0000000400ec9947 */ /* 0x000fea0003800000 */
[----:B-----5:R-:W-:Y:S01]  /*2d830*/  IMAD.MOV.U32 R76, RZ, RZ, R14 ;  /* 0x000000ffff4c7224 */ /* 0x020fe200078e000e */
[----:B------:R-:W-:Y:S01]  /*2d840*/  SHF.R.U32.HI R14, RZ, 0x8, R74 ;  /* 0x00000008ff0e7819 */ /* 0x000fe2000001164a */
[----:B------:R-:W-:Y:S01]  /*2d850*/  IMAD.MOV.U32 R77, RZ, RZ, R15 ;  /* 0x000000ffff4d7224 */ /* 0x000fe200078e000f */
[----:B------:R-:W-:Y:S02]  /*2d860*/  SHF.R.U32.HI R78, RZ, 0x8, R75 ;  /* 0x00000008ff4e7819 */ /* 0x000fe4000001164b */
[----:B------:R-:W-:Y:S02]  /*2d870*/  SHF.R.U32.HI R82, RZ, 0x8, R73 ;  /* 0x00000008ff527819 */ /* 0x000fe40000011649 */
[----:B------:R-:W-:Y:S02]  /*2d880*/  LOP3.LUT R15, R74, 0xff, RZ, 0xc0, !PT ;  /* 0x000000ff4a0f7812 */ /* 0x000fe400078ec0ff */
[----:B------:R-:W-:Y:S02]  /*2d890*/  LOP3.LUT R79, R75, 0xff, RZ, 0xc0, !PT ;  /* 0x000000ff4b4f7812 */ /* 0x000fe400078ec0ff */
[----:B------:R-:W-:-:S02]  /*2d8a0*/  SHF.R.U32.HI R80, RZ, 0x8, R72 ;  /* 0x00000008ff507819 */ /* 0x000fc40000011648 */
        /* <DEDUP_REMOVED lines=8> */
[----:B------:R-:W-:Y:S02]  /*2d930*/  SHF.R.U32.HI R14, RZ, 0x10, R74 ;  /* 0x00000010ff0e7819 */ /* 0x000fe4000001164a */
[----:B------:R-:W-:Y:S02]  /*2d940*/  SHF.R.U32.HI R78, RZ, 0x10, R72 ;  /* 0x00000010ff4e7819 */ /* 0x000fe40000011648 */
[----:B------:R-:W-:Y:S02]  /*2d950*/  PRMT R83, R82, 0x7604, R83 ;  /* 0x0000760452537816 */ /* 0x000fe40000000053 */
[----:B------:R-:W-:-:S02]  /*2d960*/  PRMT R81, R80, 0x7604, R81 ;  /* 0x0000760450517816 */ /* 0x000fc40000000051 */
[----:B------:R-:W-:Y:S02]  /*2d970*/  SHF.R.U32.HI R82, RZ, 0x10, R73 ;  /* 0x00000010ff527819 */ /* 0x000fe40000011649 */
[----:B------:R-:W-:Y:S02]  /*2d980*/  LOP3.LUT R14, R14, 0xff, RZ, 0xc0, !PT ;  /* 0x000000ff0e0e7812 */ /* 0x000fe400078ec0ff */
[----:B------:R-:W-:Y:S02]  /*2d990*/  LOP3.LUT R80, R78, 0xff, RZ, 0xc0, !PT ;  /* 0x000000ff4e507812 */ /* 0x000fe400078ec0ff */
[----:B------:R-:W-:Y:S02]  /*2d9a0*/  LOP3.LUT R82, R82, 0xff, RZ, 0xc0, !PT ;  /* 0x000000ff52527812 */ /* 0x000fe400078ec0ff */
[----:B------:R-:W-:Y:S02]  /*2d9b0*/  SHF.R.U32.HI R88, RZ, 0x10, R75 ;  /* 0x00000010ff587819 */ /* 0x000fe4000001164b */
[----:B------:R-:W-:-:S02]  /*2d9c0*/  PRMT R15, R14, 0x7054, R15 ;  /* 0x000070540e0f7816 */ /* 0x000fc4000000000f */
[----:B------:R-:W-:Y:S02]  /*2d9d0*/  PRMT R81, R80, 0x7054, R81 ;  /* 0x0000705450517816 */ /* 0x000fe40000000051 */
[----:B------:R-:W-:Y:S02]  /*2d9e0*/  PRMT R83, R82, 0x7054, R83 ;  /* 0x0000705452537816 */ /* 0x000fe40000000053 */
[----:B------:R-:W-:Y:S02]  /*2d9f0*/  LOP3.LUT R78, R88, 0xff, RZ, 0xc0, !PT ;  /* 0x000000ff584e7812 */ /* 0x000fe400078ec0ff */
[----:B------:R-:W-:Y:S02]  /*2da00*/  LOP3.LUT R74, R15, 0xff000000, R74, 0xf8, !PT ;  /* 0xff0000000f4a7812 */ /* 0x000fe400078ef84a */
[----:B------:R-:W-:Y:S02]  /*2da10*/  LOP3.LUT R81, R81, 0xff000000, R72, 0xf8, !PT ;  /* 0xff00000051517812 */ /* 0x000fe400078ef848 */
[----:B------:R-:W-:-:S02]  /*2da20*/  F2FP.F16.E4M3.UNPACK_B R14, R13 ;  /* 0x0000000dff0e723e */ /* 0x000fc400020006ff */
[----:B------:R-:W-:Y:S02]  /*2da30*/  LOP3.LUT R83, R83, 0xff000000, R73, 0xf8, !PT ;  /* 0xff00000053537812 */ /* 0x000fe400078ef849 */
[----:B------:R-:W-:Y:S01]  /*2da40*/  PRMT R79, R78, 0x7054, R79 ;  /* 0x000070544e4f7816 */ /* 0x000fe2000000004f */
[--C-:B------:R-:W-:Y:S01]  /*2da50*/  HADD2.F32 R15, -RZ, R14.reuse.H0_H0 ;  /* 0x2000000eff0f7230 */ /* 0x100fe20000004100 */
[----:B------:R-:W-:Y:S01]  /*2da60*/  F2FP.F16.E4M3.UNPACK_B R72, R81.H1 ;  /* 0x00000051ff48723e */ /* 0x000fe200030006ff */
[----:B------:R-:W-:Y:S01]  /*2da70*/  HADD2.F32 R14, -RZ, R14.H1_H1 ;  /* 0x3000000eff0e7230 */ /* 0x000fe20000004100 */
[----:B------:R-:W-:Y:S02]  /*2da80*/  F2FP.F16.E4M3.UNPACK_B R73, R74.H1 ;  /* 0x0000004aff49723e */ /* 0x000fe400030006ff */
[----:B------:R-:W-:Y:S01]  /*2da90*/  F2FP.F16.E4M3.UNPACK_B R13, R13.H1 ;  /* 0x0000000dff0d723e */ /* 0x000fe200030006ff */
[--C-:B------:R-:W-:Y:S01]  /*2daa0*/  HADD2.F32 R78, -RZ, R72.reuse.H0_H0 ;  /* 0x20000048ff4e7230 */ /* 0x100fe20000004100 */
[----:B------:R-:W-:Y:S01]  /*2dab0*/  LOP3.LUT R79, R79, 0xff000000, R75, 0xf8, !PT ;  /* 0xff0000004f4f7812 */ /* 0x000fe200078ef84b */
[----:B------:R-:W-:Y:S01]  /*2dac0*/  HADD2.F32 R80, -RZ, R72.H1_H1 ;  /* 0x30000048ff507230 */ /* 0x000fe20000004100 */
[----:B------:R-:W-:Y:S01]  /*2dad0*/  F2FP.F16.E4M3.UNPACK_B R81, R81 ;  /* 0x00000051ff51723e */ /* 0x000fe200020006ff */
[----:B------:R-:W-:-:S02]  /*2dae0*/  HADD2.F32 R75, -RZ, R73.H0_H0 ;  /* 0x20000049ff4b7230 */ /* 0x000fc40000004100 */
[C---:B------:R-:W-:Y:S01]  /*2daf0*/  FMUL.FTZ R82, R14.reuse, R78 ;  /* 0x0000004e0e527220 */ /* 0x040fe20000410000 */
[----:B------:R-:W-:Y:S01]  /*2db00*/  HADD2.F32 R72, -RZ, R13.H1_H1 ;  /* 0x3000000dff487230 */ /* 0x000fe20000004100 */
[----:B------:R-:W-:Y:S01]  /*2db10*/  F2FP.F16.E4M3.UNPACK_B R74, R74 ;  /* 0x0000004aff4a723e */ /* 0x000fe200020006ff */
[----:B------:R-:W-:Y:S02]  /*2db20*/  HADD2.F32 R73, -RZ, R73.H1_H1 ;  /* 0x30000049ff497230 */ /* 0x000fe40000004100 */
[-C--:B------:R-:W-:Y:S01]  /*2db30*/  FMUL.FTZ R89, R14, R75.reuse ;  /* 0x0000004b0e597220 */ /* 0x080fe20000410000 */
[----:B------:R-:W-:Y:S02]  /*2db40*/  HADD2.F32 R13, -RZ, R13.H0_H0 ;  /* 0x2000000dff0d7230 */ /* 0x000fe40000004100 */
[C---:B------:R-:W-:Y:S01]  /*2db50*/  FMUL.FTZ R14, R72.reuse, R80 ;  /* 0x00000050480e7220 */ /* 0x040fe20000410000 */
[C---:B------:R-:W-:Y:S01]  /*2db60*/  FFMA.FTZ R82, R15.reuse, R75, -R82 ;  /* 0x0000004b0f527223 */ /* 0x040fe20000010852 */
[-C--:B------:R-:W-:Y:S01]  /*2db70*/  FMUL.FTZ R75, R72, R73.reuse ;  /* 0x00000049484b7220 */ /* 0x080fe20000410000 */
[----:B------:R-:W-:Y:S01]  /*2db80*/  FFMA.FTZ R89, R15, R78, R89 ;  /* 0x0000004e0f597223 */ /* 0x000fe20000010059 */
[C---:B------:R-:W-:Y:S01]  /*2db90*/  FFMA.FTZ R88, R13.reuse, R73, -R14 ;  /* 0x000000490d587223 */ /* 0x040fe2000001080e */
[----:B------:R-:W-:Y:S01]  /*2dba0*/  F2FP.F16.E4M3.UNPACK_B R14, R77 ;  /* 0x0000004dff0e723e */ /* 0x000fe200020006ff */
[----:B------:R-:W-:Y:S01]  /*2dbb0*/  FFMA.FTZ R91, R13, R80, R75 ;  /* 0x000000500d5b7223 */ /* 0x000fe2000001004b */
[----:B------:R-:W-:-:S02]  /*2dbc0*/  F2FP.F16.E4M3.UNPACK_B R15, R83.H1 ;  /* 0x00000053ff0f723e */ /* 0x000fc400030006ff */
[----:B------:R-:W-:Y:S01]  /*2dbd0*/  F2FP.F16.E4M3.UNPACK_B R72, R79.H1 ;  /* 0x0000004fff48723e */ /* 0x000fe200030006ff */
[--C-:B------:R-:W-:Y:S01]  /*2dbe0*/  HADD2.F32 R13, -RZ, R14.reuse.H0_H0 ;  /* 0x2000000eff0d7230 */ /* 0x100fe20000004100 */
[----:B------:R-:W-:Y:S01]  /*2dbf0*/  F2FP.F16.E4M3.UNPACK_B R77, R77.H1 ;  /* 0x0000004dff4d723e */ /* 0x000fe200030006ff */
[----:B------:R-:W-:Y:S01]  /*2dc00*/  HADD2.F32 R14, -RZ, R14.H1_H1 ;  /* 0x3000000eff0e7230 */ /* 0x000fe20000004100 */
[----:B------:R-:W-:Y:S01]  /*2dc10*/  F2FP.F16.E4M3.UNPACK_B R83, R83 ;  /* 0x00000053ff53723e */ /* 0x000fe200020006ff */
[--C-:B------:R-:W-:Y:S01]  /*2dc20*/  HADD2.F32 R75, -RZ, R15.reuse.H0_H0 ;  /* 0x2000000fff4b7230 */ /* 0x100fe20000004100 */
[----:B------:R-:W-:Y:S01]  /*2dc30*/  F2FP.F16.E4M3.UNPACK_B R79, R79 ;  /* 0x0000004fff4f723e */ /* 0x000fe200020006ff */
        /* <DEDUP_REMOVED lines=15> */
[C---:B------:R-:W-:Y:S01]  /*2dd30*/  FFMA.FTZ R100, R77.reuse, R72, -R90 ;  /* 0x000000484d647223 */ /* 0x040fe2000001085a */
[--C-:B------:R-:W-:Y:S02]  /*2dd40*/  HADD2.F32 R14, -RZ, R13.reuse.H0_H0 ;  /* 0x2000000dff0e7230 */ /* 0x100fe40000004100 */
[----:B------:R-:W-:Y:S01]  /*2dd50*/  FFMA.FTZ R101, R77, R78, R15 ;  /* 0x0000004e4d657223 */ /* 0x000fe2000001000f */
[----:B------:R-:W-:Y:S02]  /*2dd60*/  HADD2.F32 R13, -RZ, R13.H1_H1 ;  /* 0x3000000dff0d7230 */ /* 0x000fe40000004100 */
        /* <DEDUP_REMOVED lines=39> */
.L_x_1776:
[----:B------:R-:W-:Y:S05]  /*2dfe0*/  BSYNC B3 ;  /* 0x0000000000037941 */ /* 0x000fea0003800000 */
.L_x_1775:
[----:B------:R-:W-:Y:S02]  /*2dff0*/  R2UR UR4, R20 ;  /* 0x00000000140472ca */ /* 0x000fe400000e0000 */
[----:B------:R-:W-:-:S13]  /*2e000*/  R2UR UR5, R21 ;  /* 0x00000000150572ca */ /* 0x000fda00000e0000 */
[----:B-----5:R0:W-:Y:S02]  /*2e010*/  ST.E.128 desc[UR4][R106.64+0xa0], R12 ;  /* 0x0000a00c6a007985 */ /* 0x0201e4000c101d04 */
.L_x_1754:
[----:B------:R-:W-:Y:S05]  /*2e020*/  BSYNC B2 ;  /* 0x0000000000027941 */ /* 0x000fea0003800000 */
.L_x_1753:
[----:B------:R-:W-:Y:S02]  /*2e030*/  R2UR UR4, R20 ;  /* 0x00000000140472ca */ /* 0x000fe400000e0000 */
[----:B------:R-:W-:-:S13]  /*2e040*/  R2UR UR5, R21 ;  /* 0x00000000150572ca */ /* 0x000fda00000e0000 */
[----:B01234-:R-:W2:Y:S02]  /*2e050*/  LD.E R12, desc[UR4][R60.64+0xc] ;  /* 0x00000c043c0c7980 */ /* 0x01fea4000c101900 */
[----:B--2---:R-:W-:Y:S02]  /*2e060*/  IMAD R13, R53, -0xa0, R12 ;  /* 0xffffff60350d7824 */ /* 0x004fe400078e020c */
[----:B------:R-:W-:-:S03]  /*2e070*/  VIADD R12, R97, 0x80 ;  /* 0x00000080610c7836 */ /* 0x000fc60000000000 */
[----:B------:R-:W-:-:S04]  /*2e080*/  VIMNMX R13, R13, 0xa0, PT ;  /* 0x000000a00d0d7848 */ /* 0x000fc80003fe0100 */
[----:B------:R-:W-:-:S13]  /*2e090*/  ISETP.GE.AND P1, PT, R12, R13, PT ;  /* 0x0000000d0c00720c */ /* 0x000fda0003f26270 */
[----:B------:R-:W-:Y:S05]  /*2e0a0*/  @P1 BRA `(.L_x_1777) ;  /* 0x000000c400481947 */ /* 0x000fea0003800000 */
[----:B------:R-:W-:Y:S02]  /*2e0b0*/  R2UR UR4, R20 ;  /* 0x00000000140472ca */ /* 0x000fe400000e0000 */
[----:B------:R-:W-:-:S13]  /*2e0c0*/  R2UR UR5, R21 ;  /* 0x00000000150572ca */ /* 0x000fda00000e0000 */
[----:B-----5:R-:W2:Y:S01]  /*2e0d0*/  LD.E.U8 R72, desc[UR4][R64.64] ;  /* 0x0000000440487980 */ /* 0x020ea2000c101100 */
[----:B------:R-:W-:Y:S01]  /*2e0e0*/  IADD3 R97, P1, R97, 0x80, RZ ;  /* 0x0000008061617810 */ /* 0x000fe20007f3e0ff */
[----:B------:R-:W-:Y:S01]  /*2e0f0*/  BSSY B2, `(.L_x_1778) ;  /* 0x0000096000027945 */ /* 0x000fe20003800000 */
[----:B------:R-:W-:-:S03]  /*2e100*/  IADD3 R12, P2, R109, R86, RZ ;  /* 0x000000566d0c7210 */ /* 0x000fc60007f5e0ff */
[----:B------:R-:W-:Y:S02]  /*2e110*/  IMAD.X R111, RZ, RZ, R111, P1 ;  /* 0x000000ffff6f7224 */ /* 0x000fe400008e066f */
[----:B------:R-:W-:Y:S02]  /*2e120*/  IMAD.X R13, R113, 0x1, R85, P2 ;  /* 0x00000001710d7824 */ /* 0x000fe400010e0655 */
[----:B------:R-:W-:Y:S02]  /*2e130*/  IMAD R111, R111, R94, RZ ;  /* 0x0000005e6f6f7224 */ /* 0x000fe400078e02ff */
[----:B------:R-:W-:-:S04]  /*2e140*/  IMAD.WIDE.U32 R12, R94, R97, R12 ;  /* 0x000000615e0c7225 */ /* 0x000fc800078e000c */
[----:B------:R-:W-:Y:S01]  /*2e150*/  IMAD R111, R95, R97, R111 ;  /* 0x000000615f6f7224 */ /* 0x000fe200078e026f */
        /* <DEDUP_REMOVED lines=136> */
.L_x_1781:
[----:B------:R-:W-:Y:S05]  /*2e9e0*/  BSYNC B3 ;  /* 0x0000000000037941 */ /* 0x000fea0003800000 */
.L_x_1780:
[C---:B------:R-:W-:Y:S02]  /*2e9f0*/  R2UR UR4, R20.reuse ;  /* 0x00000000140472ca */ /* 0x040fe400000e0000 */
[C---:B------:R-:W-:Y:S02]  /*2ea00*/  R2UR UR5, R21.reuse ;  /* 0x00000000150572ca */ /* 0x040fe400000e0000 */
[----:B------:R-:W-:Y:S02]  /*2ea10*/  R2UR UR6, R20 ;  /* 0x00000000140672ca */ /* 0x000fe400000e0000 */
[----:B------:R-:W-:-:S09]  /*2ea20*/  R2UR UR7, R21 ;  /* 0x00000000150772ca */ /* 0x000fd200000e0000 */
[----:B-----5:R0:W-:Y:S04]  /*2ea30*/  ST.E.128 desc[UR4][R26.64], R12 ;  /* 0x0000000c1a007985 */ /* 0x0201e8000c101d04 */
[----:B------:R0:W5:Y:S02]  /*2ea40*/  LD.E.U8 R72, desc[UR6][R64.64] ;  /* 0x0000000640487980 */ /* 0x000164000c101100 */
.L_x_1779:
[----:B------:R-:W-:Y:S05]  /*2ea50*/  BSYNC B2 ;  /* 0x0000000000027941 */ /* 0x000fea0003800000 */
.L_x_1778:
[----:B-----5:R-:W-:Y:S01]  /*2ea60*/  LOP3.LUT P1, RZ, R72, 0x2, RZ, 0xc0, !PT ;  /* 0x0000000248ff7812 */ /* 0x020fe2000782c0ff */
[----:B------:R-:W-:-:S12]  /*2ea70*/  BSSY B2, `(.L_x_1782) ;  /* 0x000008b000027945 */ /* 0x000fd80003800000 */
[----:B------:R-:W-:Y:S05]  /*2ea80*/  @!P1 BRA `(.L_x_1783) ;  /* 0x0000000800249947 */ /* 0x000fea0003800000 */
[----:B------:R-:W-:Y:S02]  /*2ea90*/  R2UR UR4, R20 ;  /* 0x00000000140472ca */ /* 0x000fe400000e0000 */
[----:B------:R-:W-:-:S13]  /*2eaa0*/  R2UR UR5, R21 ;  /* 0x00000000150572ca */ /* 0x000fda00000e0000 */
[----:B0-----:R-:W2:Y:S01]  /*2eab0*/  LD.E.U8 R14, desc[UR4][R60.64+0x18] ;  /* 0x000018043c0e7980 */ /* 0x001ea2000c101100 */
        /* <DEDUP_REMOVED lines=127> */
.L_x_1785:
[----:B------:R-:W-:Y:S05]  /*2f2b0*/  BSYNC B3 ;  /* 0x0000000000037941 */ /* 0x000fea0003800000 */
.L_x_1784:
[C---:B------:R-:W-:Y:S02]  /*2f2c0*/  R2UR UR4, R20.reuse ;  /* 0x00000000140472ca */ /* 0x040fe400000e0000 */
[C---:B------:R-:W-:Y:S02]  /*2f2d0*/  R2UR UR5, R21.reuse ;  /* 0x00000000150572ca */ /* 0x040fe400000e0000 */
[----:B------:R-:W-:Y:S02]  /*2f2e0*/  R2UR UR6, R20 ;  /* 0x00000000140672ca */ /* 0x000fe400000e0000 */
[----:B------:R-:W-:-:S09]  /*2f2f0*/  R2UR UR7, R21 ;  /* 0x00000000150772ca */ /* 0x000fd200000e0000 */
[----:B-----5:R1:W-:Y:S04]  /*2f300*/  ST.E.128 desc[UR4][R26.64+0x20], R12 ;  /* 0x0000200c1a007985 */ /* 0x0203e8000c101d04 */
[----:B------:R1:W5:Y:S02]  /*2f310*/  LD.E.U8 R72, desc[UR6][R64.64] ;  /* 0x0000000640487980 */ /* 0x000364000c101100 */
.L_x_1783:
[----:B------:R-:W-:Y:S05]  /*2f320*/  BSYNC B2 ;  /* 0x0000000000027941 */ /* 0x000fea0003800000 */
.L_x_1782:
        /* <DEDUP_REMOVED lines=133> */
.L_x_1789:
[----:B------:R-:W-:Y:S05]  /*2fb80*/  BSYNC B3 ;  /* 0x0000000000037941 */ /* 0x000fea0003800000 */
.L_x_1788:
[C---:B------:R-:W-:Y:S02]  /*2fb90*/  R2UR UR4, R20.reuse ;  /* 0x00000000140472ca */ /* 0x040fe400000e0000 */
[C---:B------:R-:W-:Y:S02]  /*2fba0*/  R2UR UR5, R21.reuse ;  /* 0x00000000150572ca */ /* 0x040fe400000e0000 */
[----:B------:R-:W-:Y:S02]  /*2fbb0*/  R2UR UR6, R20 ;  /* 0x00000000140672ca */ /* 0x000fe400000e0000 */
[----:B------:R-:W-:-:S09]  /*2fbc0*/  R2UR UR7, R21 ;  /* 0x00000000150772ca */ /* 0x000fd200000e0000 */
[----:B-----5:R2:W-:Y:S04]  /*2fbd0*/  ST.E.128 desc[UR4][R26.64+0x40], R12 ;  /* 0x0000400c1a007985 */ /* 0x0205e8000c101d04 */
[----:B------:R2:W5:Y:S02]  /*2fbe0*/  LD.E.U8 R72, desc[UR6][R64.64] ;  /* 0x0000000640487980 */ /* 0x000564000c101100 */
.L_x_1787:
[----:B------:R-:W-:Y:S05]  /*2fbf0*/  BSYNC B2 ;  /* 0x0000000000027941 */ /* 0x000fea0003800000 */
.L_x_1786:
        /* <DEDUP_REMOVED lines=133> */
.L_x_1793:
[----:B------:R-:W-:Y:S05]  /*30450*/  BSYNC B3 ;  /* 0x0000000000037941 */ /* 0x000fea0003800000 */
.L_x_1792:
[C---:B------:R-:W-:Y:S02]  /*30460*/  R2UR UR4, R20.reuse ;  /* 0x00000000140472ca */ /* 0x040fe400000e0000 */
[C---:B------:R-:W-:Y:S02]  /*30470*/  R2UR UR5, R21.reuse ;  /* 0x00000000150572ca */ /* 0x040fe400000e0000 */
[----:B------:R-:W-:Y:S02]  /*30480*/  R2UR UR6, R20 ;  /* 0x00000000140672ca */ /* 0x000fe400000e0000 */
[----:B------:R-:W-:-:S09]  /*30490*/  R2UR UR7, R21 ;  /* 0x00000000150772ca */ /* 0x000fd200000e0000 */
[----:B-----5:R3:W-:Y:S04]  /*304a0*/  ST.E.128 desc[UR4][R26.64+0x60], R12 ;  /* 0x0000600c1a007985 */ /* 0x0207e8000c101d04 */
[----:B------:R3:W5:Y:S02]  /*304b0*/  LD.E.U8 R72, desc[UR6][R64.64] ;  /* 0x0000000640487980 */ /* 0x000764000c101100 */
.L_x_1791:
[----:B------:R-:W-:Y:S05]  /*304c0*/  BSYNC B2 ;  /* 0x0000000000027941 */ /* 0x000fea0003800000 */
.L_x_1790:
        /* <DEDUP_REMOVED lines=133> */
.L_x_1797:
[----:B------:R-:W-:Y:S05]  /*30d20*/  BSYNC B3 ;  /* 0x0000000000037941 */ /* 0x000fea0003800000 */
.L_x_1796:
[C---:B------:R-:W-:Y:S02]  /*30d30*/  R2UR UR4, R20.reuse ;  /* 0x00000000140472ca */ /* 0x040fe400000e0000 */
[C---:B------:R-:W-:Y:S02]  /*30d40*/  R2UR UR5, R21.reuse ;  /* 0x00000000150572ca */ /* 0x040fe400000e0000 */
[----:B------:R-:W-:Y:S02]  /*30d50*/  R2UR UR6, R20 ;  /* 0x00000000140672ca */ /* 0x000fe400000e0000 */
[----:B------:R-:W-:-:S09]  /*30d60*/  R2UR UR7, R21 ;  /* 0x00000000150772ca */ /* 0x000fd200000e0000 */
[----:B-----5:R4:W-:Y:S04]  /*30d70*/  ST.E.128 desc[UR4][R26.64+0x80], R12 ;  /* 0x0000800c1a007985 */ /* 0x0209e8000c101d04 */
[----:B------:R4:W5:Y:S02]  /*30d80*/  LD.E.U8 R72, desc[UR6][R64.64] ;  /* 0x0000000640487980 */ /* 0x000964000c101100 */
.L_x_1795:
[----:B------:R-:W-:Y:S05]  /*30d90*/  BSYNC B2 ;  /* 0x0000000000027941 */ /* 0x000fea0003800000 */
.L_x_1794:
[----:B-----5:R-:W-:-:S13]  /*30da0*/  LOP3.LUT P1, RZ, R72, 0x20, RZ, 0xc0, !PT ;  /* 0x0000002048ff7812 */ /* 0x020fda000782c0ff */
[----:B------:R-:W-:Y:S05]  /*30db0*/  @!P1 BRA `(.L_x_1777) ;  /* 0x0000009800049947 */ /* 0x000fea0003800000 */
[----:B------:R-:W-:Y:S02]  /*30dc0*/  R2UR UR4, R20 ;  /* 0x00000000140472ca */ /* 0x000fe400000e0000 */
[----:B------:R-:W-:-:S13]  /*30dd0*/  R2UR UR5, R21 ;  /* 0x00000000150572ca */ /* 0x000fda00000e0000 */
[----:B------:R-:W2:Y:S01]  /*30de0*/  LD.E.U8 R60, desc[UR4][R60.64+0x18] ;  /* 0x000018043c3c7980 */ /* 0x000ea2000c101100 */
[----:B------:R-:W-:-:S05]  /*30df0*/  VIADD R93, R93, 0x7000 ;  /* 0x000070005d5d7836 */ /* 0x000fca0000000000 */
[--C-:B01234-:R-:W-:Y:S02]  /*30e00*/  IADD3 R12, P1, P2, R62, R7, R93.reuse ;  /* 0x000000073e0c7210 */ /* 0x11ffe40007a3e05d */
[----:B------:R-:W-:-:S04]  /*30e10*/  SHF.R.S32.HI R62, RZ, 0x1f, R93 ;  /* 0x0000001fff3e7819 */ /* 0x000fc8000001145d */
[----:B------:R-:W-:Y:S01]  /*30e20*/  IADD3.X R13, R63, R55, R62, P1, P2 ;  /* 0x000000373f0d7210 */ /* 0x000fe20000fe443e */
[----:B------:R-:W-:Y:S05]  /*30e30*/  BSSY B2, `(.L_x_1798) ;  /* 0x000007b000027945 */ /* 0x000fea0003800000 */
[----:B------:R-:W5:Y:S01]  /*30e40*/  LD.E.128 R12, desc[UR4][R12.64] ;  /* 0x000000040c0c7980 */ /* 0x000f62000c101d00 */
[----:B------:R-:W-:-:S13]  /*30e50*/  LOP3.LUT P1, RZ, R60, 0x20, RZ, 0xc0, !PT ;  /* 0x000000203cff7812 */ /* 0x000fda000782c0ff */
[----:B------:R-:W-:Y:S05]  /*30e60*/  @!P1 BRA `(.L_x_1799) ;  /* 0x0000000400dc9947 */ /* 0x000fea0003800000 */
[----:B------:R-:W-:Y:S01]  /*30e70*/  SHF.R.U32.HI R34, RZ, 0x8, R29 ;  /* 0x00000008ff227819 */ /* 0x000fe2000001161d */
[----:B-----5:R-:W-:Y:S01]  /*30e80*/  IMAD.MOV.U32 R33, RZ, RZ, R15 ;  /* 0x000000ffff217224 */ /* 0x020fe200078e000f */
[----:B------:R-:W-:Y:S01]  /*30e90*/  LOP3.LUT R15, R29, 0xff, RZ, 0xc0, !PT ;  /* 0x000000ff1d0f7812 */ /* 0x000fe200078ec0ff */
[----:B------:R-:W-:Y:S01]  /*30ea0*/  IMAD.MOV.U32 R32, RZ, RZ, R14 ;  /* 0x000000ffff207224 */ /* 0x000fe200078e000e */
[----:B------:R-:W-:Y:S02]  /*30eb0*/  SHF.R.U32.HI R14, RZ, 0x8, R28 ;  /* 0x00000008ff0e7819 */ /* 0x000fe4000001161c */
[----:B------:R-:W-:Y:S02]  /*30ec0*/  LOP3.LUT R34, R34, 0xff, RZ, 0xc0, !PT ;  /* 0x000000ff22227812 */ /* 0x000fe400078ec0ff */
[----:B------:R-:W-:Y:S02]  /*30ed0*/  LOP3.LUT R7, R28, 0xff, RZ, 0xc0, !PT ;  /* 0x000000ff1c077812 */ /* 0x000fe400078ec0ff */
[----:B------:R-:W-:-:S02]  /*30ee0*/  LOP3.LUT R14, R14, 0xff, RZ, 0xc0, !PT ;  /* 0x000000ff0e0e7812 */ /* 0x000fc400078ec0ff */
[----:B------:R-:W-:Y:S02]  /*30ef0*/  PRMT R15, R34, 0x7604, R15 ;  /* 0x00007604220f7816 */ /* 0x000fe4000000000f */
[----:B------:R-:W-:Y:S02]  /*30f00*/  SHF.R.U32.HI R34, RZ, 0x8, R30 ;  /* 0x00000008ff227819 */ /* 0x000fe4000001161e */
[----:B------:R-:W-:Y:S02]  /*30f10*/  SHF.R.U32.HI R37, RZ, 0x8, R31 ;  /* 0x00000008ff257819 */ /* 0x000fe4000001161f */
[----:B------:R-:W-:Y:S02]  /*30f20*/  PRMT R7, R14, 0x7604, R7 ;  /* 0x000076040e077816 */ /* 0x000fe40000000007 */
[----:B------:R-:W-:Y:S02]  /*30f30*/  LOP3.LUT R14, R30, 0xff, RZ, 0xc0, !PT ;  /* 0x000000ff1e0e7812 */ /* 0x000fe400078ec0ff */
[----:B------:R-:W-:-:S02]  /*30f40*/  LOP3.LUT R35, R34, 0xff, RZ, 0xc0, !PT ;  /* 0x000000ff22237812 */ /* 0x000fc400078ec0ff */
[----:B------:R-:W-:Y:S02]  /*30f50*/  LOP3.LUT R36, R31, 0xff, RZ, 0xc0, !PT ;  /* 0x000000ff1f247812 */ /* 0x000fe400078ec0ff */
[----:B------:R-:W-:Y:S02]  /*30f60*/  LOP3.LUT R37, R37, 0xff, RZ, 0xc0, !PT ;  /* 0x000000ff25257812 */ /* 0x000fe400078ec0ff */
[----:B------:R-:W-:Y:S02]  /*30f70*/  SHF.R.U32.HI R38, RZ, 0x10, R29 ;  /* 0x00000010ff267819 */ /* 0x000fe4000001161d */
[----:B------:R-:W-:Y:S02]  /*30f80*/  SHF.R.U32.HI R34, RZ, 0x10, R31 ;  /* 0x00000010ff227819 */ /* 0x000fe4000001161f */
[----:B------:R-:W-:Y:S01]  /*30f90*/  PRMT R35, R35, 0x7604, R14 ;  /* 0x0000760423237816 */ /* 0x000fe2000000000e */
[----:B------:R-:W-:Y:S01]  /*30fa0*/  IMAD.U32 R14, R38, 0x10000, RZ ;  /* 0x00010000260e7824 */ /* 0x000fe200078e00ff */
[----:B------:R-:W-:Y:S01]  /*30fb0*/  PRMT R36, R37, 0x7604, R36 ;  /* 0x0000760425247816 */ /* 0x000fe20000000024 */
        /* <DEDUP_REMOVED lines=8> */
[-C--:B------:R-:W-:Y:S02]  /*31040*/  F2FP.F16.E4M3.UNPACK_B R7, R13.reuse ;  /* 0x0000000dff07723e */ /* 0x080fe400020006ff */
[----:B------:R-:W-:Y:S02]  /*31050*/  F2FP.F16.E4M3.UNPACK_B R15, R36.H1 ;  /* 0x00000024ff0f723e */ /* 0x000fe400030006ff */
[----:B------:R-:W-:Y:S01]  /*31060*/  F2FP.F16.E4M3.UNPACK_B R13, R13.H1 ;  /* 0x0000000dff0d723e */ /* 0x000fe200030006ff */
[----:B------:R-:W-:Y:S01]  /*31070*/  HADD2.F32 R14, -RZ, R7.H0_H0 ;  /* 0x20000007ff0e7230 */ /* 0x000fe20000004100 */
[----:B------:R-:W-:Y:S01]  /*31080*/  F2FP.F16.E4M3.UNPACK_B R29, R28.H1 ;  /* 0x0000001cff1d723e */ /* 0x000fe200030006ff */
[--C-:B------:R-:W-:Y:S01]  /*31090*/  HADD2.F32 R38, -RZ, R15.reuse.H1_H1 ;  /* 0x3000000fff267230 */ /* 0x100fe20000004100 */
[----:B------:R-:W-:Y:S01]  /*310a0*/  LOP3.LUT R37, R37, 0xff000000, R31, 0xf8, !PT ;  /* 0xff00000025257812 */ /* 0x000fe200078ef81f */
[----:B------:R-:W-:Y:S01]  /*310b0*/  HADD2.F32 R31, -RZ, R15.H0_H0 ;  /* 0x2000000fff1f7230 */ /* 0x000fe20000004100 */
[----:B------:R-:W-:Y:S01]  /*310c0*/  F2FP.F16.E4M3.UNPACK_B R36, R36 ;  /* 0x00000024ff24723e */ /* 0x000fe200020006ff */
[----:B------:R-:W-:Y:S01]  /*310d0*/  HADD2.F32 R7, -RZ, R7.H1_H1 ;  /* 0x30000007ff077230 */ /* 0x000fe20000004100 */
[----:B------:R-:W-:Y:S01]  /*310e0*/  F2FP.F16.E4M3.UNPACK_B R28, R28 ;  /* 0x0000001cff1c723e */ /* 0x000fe200020006ff */
[----:B------:R-:W-:-:S02]  /*310f0*/  HADD2.F32 R30, -RZ, R29.H0_H0 ;  /* 0x2000001dff1e7230 */ /* 0x000fc40000004100 */
[----:B------:R-:W-:Y:S02]  /*31100*/  HADD2.F32 R15, -RZ, R13.H1_H1 ;  /* 0x3000000dff0f7230 */ /* 0x000fe40000004100 */
[----:B------:R-:W-:Y:S02]  /*31110*/  HADD2.F32 R34, -RZ, R29.H1_H1 ;  /* 0x3000001dff227230 */ /* 0x000fe40000004100 */
[CC--:B------:R-:W-:Y:S01]  /*31120*/  FMUL.FTZ R29, R7.reuse, R31.reuse ;  /* 0x0000001f071d7220 */ /* 0x0c0fe20000410000 */
[----:B------:R-:W-:Y:S02]  /*31130*/  HADD2.F32 R13, -RZ, R13.H0_H0 ;  /* 0x2000000dff0d7230 */ /* 0x000fe40000004100 */
[----:B------:R-:W-:Y:S01]  /*31140*/  FMUL.FTZ R40, R7, R30 ;  /* 0x0000001e07287220 */ /* 0x000fe20000410000 */
[C---:B------:R-:W-:Y:S01]  /*31150*/  FMUL.FTZ R42, R15.reuse, R38 ;  /* 0x000000260f2a7220 */ /* 0x040fe20000410000 */
[----:B------:R-:W-:Y:S01]  /*31160*/  FMUL.FTZ R15, R15, R34 ;  /* 0x000000220f0f7220 */ /* 0x000fe20000410000 */
[C---:B------:R-:W-:Y:S01]  /*31170*/  FFMA.FTZ R39, R14.reuse, R30, -R29 ;  /* 0x0000001e0e277223 */ /* 0x040fe2000001081d */
[----:B------:R-:W-:Y:S01]  /*31180*/  FFMA.FTZ R40, R14, R31, R40 ;  /* 0x0000001f0e287223 */ /* 0x000fe20000010028 */
[----:B------:R-:W-:Y:S01]  /*31190*/  F2FP.F16.E4M3.UNPACK_B R7, R33 ;  /* 0x00000021ff07723e */ /* 0x000fe200020006ff */
[C---:B------:R-:W-:Y:S01]  /*311a0*/  FFMA.FTZ R41, R13.reuse, R38, R15 ;  /* 0x000000260d297223 */ /* 0x040fe2000001000f */
[----:B------:R-:W-:Y:S01]  /*311b0*/  F2FP.F16.E4M3.UNPACK_B R14, R37.H1 ;  /* 0x00000025ff0e723e */ /* 0x000fe200030006ff */
[----:B------:R-:W-:Y:S01]  /*311c0*/  FFMA.FTZ R42, R13, R34, -R42 ;  /* 0x000000220d2a7223 */ /* 0x000fe2000001082a */
        /* <DEDUP_REMOVED lines=9> */
[----:B------:R-:W-:-:S02]  /*31260*/  HADD2.F32 R29, -RZ, R14.H1_H1 ;  /* 0x3000000eff1d7230 */ /* 0x000fc40000004100 */
[C---:B------:R-:W-:Y:S01]  /*31270*/  FMUL.FTZ R38, R7.reuse, R34 ;  /* 0x0000002207267220 */ /* 0x040fe20000410000 */
[----:B------:R-:W-:Y:S02]  /*31280*/  HADD2.F32 R14, -RZ, R33.H1_H1 ;  /* 0x30000021ff0e7230 */ /* 0x000fe40000004100 */
[-C--:B------:R-:W-:Y:S01]  /*31290*/  FMUL.FTZ R7, R7, R30.reuse ;  /* 0x0000001e07077220 */ /* 0x080fe20000410000 */
[----:B------:R-:W-:Y:S02]  /*312a0*/  HADD2.F32 R15, -RZ, R15.H1_H1 ;  /* 0x3000000fff0f7230 */ /* 0x000fe40000004100 */
[C---:B------:R-:W-:Y:S01]  /*312b0*/  FFMA.FTZ R43, R13.reuse, R30, -R38 ;  /* 0x0000001e0d2b7223 */ /* 0x040fe20000010826 */
[----:B------:R-:W-:Y:S02]  /*312c0*/  HADD2.F32 R33, -RZ, R33.H0_H0 ;  /* 0x20000021ff217230 */ /* 0x000fe40000004100 */
[----:B------:R-:W-:Y:S01]  /*312d0*/  FFMA.FTZ R56, R13, R34, R7 ;  /* 0x000000220d387223 */ /* 0x000fe20000010007 */
[-C--:B------:R-:W-:Y:S01]  /*312e0*/  F2FP.F16.E4M3.UNPACK_B R7, R32.reuse ;  /* 0x00000020ff07723e */ /* 0x080fe200020006ff */
[C---:B------:R-:W-:Y:S01]  /*312f0*/  FMUL.FTZ R58, R14.reuse, R29 ;  /* 0x0000001d0e3a7220 */ /* 0x040fe20000410000 */
[----:B------:R-:W-:Y:S01]  /*31300*/  FMUL.FTZ R14, R14, R15 ;  /* 0x0000000f0e0e7220 */ /* 0x000fe20000410000 */
[----:B------:R-:W-:Y:S01]  /*31310*/  F2FP.F16.E4M3.UNPACK_B R32, R32.H1 ;  /* 0x00000020ff20723e */ /* 0x000fe200030006ff */
[----:B------:R-:W-:-:S02]  /*31320*/  HADD2.F32 R34, -RZ, R37.H0_H0 ;  /* 0x20000025ff227230 */ /* 0x000fc40000004100 */
[C---:B------:R-:W-:Y:S01]  /*31330*/  FFMA.FTZ R58, R33.reuse, R15, -R58 ;  /* 0x0000000f213a7223 */ /* 0x040fe2000001083a */
[--C-:B------:R-:W-:Y:S02]  /*31340*/  HADD2.F32 R13, -RZ, R7.reuse.H0_H0 ;  /* 0x20000007ff0d7230 */ /* 0x100fe40000004100 */
[----:B------:R-:W-:Y:S01]  /*31350*/  FFMA.FTZ R55, R33, R29, R14 ;  /* 0x0000001d21377223 */ /* 0x000fe2000001000e */
[----:B------:R-:W-:Y:S01]  /*31360*/  HADD2.F32 R7, -RZ, R7.H1_H1 ;  /* 0x30000007ff077230 */ /* 0x000fe20000004100 */
[----:B------:R-:W-:Y:S01]  /*31370*/  F2FP.SATFINITE.E4M3.F32.PACK_AB_MERGE_C R39, R40, R39, R41 ;  /* 0x000000272827723e */ /* 0x000fe20004807029 */
        /* <DEDUP_REMOVED lines=11> */
[-C--:B------:R-:W-:Y:S01]  /*31430*/  F2FP.F16.E4M3.UNPACK_B R7, R12.reuse.H1 ;  /* 0x0000000cff07723e */ /* 0x080fe200030006ff */
[C---:B------:R-:W-:Y:S01]  /*31440*/  FFMA.FTZ R35, R32.reuse, R35, -R15 ;  /* 0x0000002320237223 */ /* 0x040fe2000001080f */
[----:B------:R-:W-:Y:S01]  /*31450*/  F2FP.F16.E4M3.UNPACK_B R12, R12 ;  /* 0x0000000cff0c723e */ /* 0x000fe200020006ff */
[----:B------:R-:W-:Y:S01]  /*31460*/  FFMA.FTZ R32, R32, R37, R14 ;  /* 0x0000002520207223 */ /* 0x000fe2000001000e */
[----:B------:R-:W-:Y:S01]  /*31470*/  HADD2.F32 R29, -RZ, R36.H1_H1 ;  /* 0x30000024ff1d7230 */ /* 0x000fe20000004100 */
[----:B------:R-:W-:Y:S01]  /*31480*/  F2FP.SATFINITE.E4M3.F32.PACK_AB_MERGE_C R55, R55, R58, RZ ;  /* 0x0000003a3737723e */ /* 0x000fe200048070ff */
[----:B------:R-:W-:-:S02]  /*31490*/  HADD2.F32 R14, -RZ, R7.H1_H1 ;  /* 0x30000007ff0e7230 */ /* 0x000fc40000004100 */
[----:B------:R-:W-:Y:S01]  /*314a0*/  HADD2.F32 R15, -RZ, R28.H1_H1 ;  /* 0x3000001cff0f7230 */ /* 0x000fe20000004100 */
[----:B------:R-:W-:Y:S01]  /*314b0*/  F2FP.SATFINITE.E4M3.F32.PACK_AB_MERGE_C R32, R32, R35, RZ ;  /* 0x000000232020723e */ /* 0x000fe200048070ff */
[----:B------:R-:W-:Y:S02]  /*314c0*/  HADD2.F32 R13, -RZ, R7.H0_H0 ;  /* 0x20000007ff0d7230 */ /* 0x000fe40000004100 */
[C---:B------:R-:W-:Y:S01]  /*314d0*/  FMUL.FTZ R30, R14.reuse, R29 ;  /* 0x0000001d0e1e7220 */ /* 0x040fe20000410000 */
[----:B------:R-:W-:Y:S02]  /*314e0*/  HADD2.F32 R36, -RZ, R36.H0_H0 ;  /* 0x20000024ff247230 */ /* 0x000fe40000004100 */
[-C--:B------:R-:W-:Y:S01]  /*314f0*/  FMUL.FTZ R14, R14, R15.reuse ;  /* 0x0000000f0e0e7220 */ /* 0x080fe20000410000 */
[----:B------:R-:W-:Y:S02]  /*31500*/  HADD2.F32 R7, -RZ, R12.H1_H1 ;  /* 0x3000000cff077230 */ /* 0x000fe40000004100 */
[----:B------:R-:W-:Y:S01]  /*31510*/  FFMA.FTZ R30, R13, R15, -R30 ;  /* 0x0000000f0d1e7223 */ /* 0x000fe2000001081e */
[----:B------:R-:W-:-:S02]  /*31520*/  HADD2.F32 R28, -RZ, R28.H0_H0 ;  /* 0x2000001cff1c7230 */ /* 0x000fc40000004100 */
[----:B------:R-:W-:Y:S01]  /*31530*/  FFMA.FTZ R13, R13, R29, R14 ;  /* 0x0000001d0d0d7223 */ /* 0x000fe2000001000e */
[----:B------:R-:W-:Y:S02]  /*31540*/  HADD2.F32 R12, -RZ, R12.H0_H0 ;  /* 0x2000000cff0c7230 */ /* 0x000fe40000004100 */
[----:B------:R-:W-:Y:S01]  /*31550*/  FMUL.FTZ R31, R7, R36 ;  /* 0x00000024071f7220 */ /* 0x000fe20000410000 */
[----:B------:R-:W-:Y:S01]  /*31560*/  F2FP.SATFINITE.E4M3.F32.PACK_AB_MERGE_C R14, R33, R38, R32 ;  /* 0x00000026210e723e */ /* 0x000fe20004807020 */
[----:B------:R-:W-:Y:S01]  /*31570*/  FMUL.FTZ R7, R7, R28 ;  /* 0x0000001c07077220 */ /* 0x000fe20000410000 */
[----:B------:R-:W-:Y:S01]  /*31580*/  F2FP.SATFINITE.E4M3.F32.PACK_AB_MERGE_C R13, R13, R30, RZ ;  /* 0x0000001e0d0d723e */ /* 0x000fe200048070ff */
[----:B------:R-:W-:Y:S01]  /*31590*/  FFMA.FTZ R31, R12, R28, -R31 ;  /* 0x0000001c0c1f7223 */ /* 0x000fe2000001081f */
[----:B------:R-:W-:Y:S01]  /*315a0*/  F2FP.SATFINITE.E4M3.F32.PACK_AB_MERGE_C R15, R56, R43, R55 ;  /* 0x0000002b380f723e */ /* 0x000fe20004807037 */
[----:B------:R-:W-:-:S05]  /*315b0*/  FFMA.FTZ R12, R12, R36, R7 ;  /* 0x000000240c0c7223 */ /* 0x000fca0000010007 */
[----:B------:R-:W-:Y:S01]  /*315c0*/  F2FP.SATFINITE.E4M3.F32.PACK_AB_MERGE_C R12, R12, R31, R13 ;  /* 0x0000001f0c0c723e */ /* 0x000fe2000480700d */
[----:B------:R-:W-:-:S07]  /*315d0*/  IMAD.MOV.U32 R13, RZ, RZ, R39 ;  /* 0x000000ffff0d7224 */ /* 0x000fce00078e0027 */
.L_x_1799:
[----:B------:R-:W-:Y:S05]  /*315e0*/  BSYNC B2 ;  /* 0x0000000000027941 */ /* 0x000fea0003800000 */
.L_x_1798:
[----:B------:R-:W-:Y:S02]  /*315f0*/  R2UR UR4, R20 ;  /* 0x00000000140472ca */ /* 0x000fe400000e0000 */
[----:B------:R-:W-:-:S13]  /*31600*/  R2UR UR5, R21 ;  /* 0x00000000150572ca */ /* 0x000fda00000e0000 */
[----:B-----5:R0:W-:Y:S01]  /*31610*/  ST.E.128 desc[UR4][R26.64+0xa0], R12 ;  /* 0x0000a00c1a007985 */ /* 0x0201e2000c101d04 */
[----:B------:R-:W-:Y:S05]  /*31620*/  BRA `(.L_x_1777) ;  /* 0x0000008c00e87947 */ /* 0x000fea0003800000 */
.L_x_1744:
[C---:B------:R-:W-:Y:S01]  /*31630*/  R2UR UR10, R20.reuse ;  /* 0x00000000140a72ca */ /* 0x040fe200000e0000 */
[----:B------:R0:W5:Y:S01]  /*31640*/  LDL.64 R102, [R3+0x10] ;  /* 0x0000100003667983 */ /* 0x0001620000100a00 */
[C---:B------:R-:W-:Y:S02]  /*31650*/  R2UR UR11, R21.reuse ;  /* 0x00000000150b72ca */ /* 0x040fe400000e0000 */
[C---:B------:R-:W-:Y:S02]  /*31660*/  R2UR UR8, R20.reuse ;  /* 0x00000000140872ca */ /* 0x040fe400000e0000 */
[C---:B------:R-:W-:Y:S02]  /*31670*/  R2UR UR9, R21.reuse ;  /* 0x00000000150972ca */ /* 0x040fe400000e0000 */
[----:B------:R-:W-:Y:S02]  /*31680*/  R2UR UR4, R20 ;  /* 0x00000000140472ca */ /* 0x000fe400000e0000 */
[----:B------:R-:W-:-:S02]  /*31690*/  R2UR UR5, R21 ;  /* 0x00000000150572ca */ /* 0x000fc400000e0000 */
[C---:B------:R-:W-:Y:S02]  /*316a0*/  R2UR UR6, R20.reuse ;  /* 0x00000000140672ca */ /* 0x040fe400000e0000 */
[----:B------:R-:W-:Y:S01]  /*316b0*/  R2UR UR7, R21 ;  /* 0x00000000150772ca */ /* 0x000fe200000e0000 */
[----:B-----5:R-:W2:Y:S04]  /*316c0*/  LD.E R12, desc[UR10][R106.64+0xc] ;  /* 0x00000c0a6a0c7980 */ /* 0x020ea8000c101900 */
[----:B------:R-:W3:Y:S04]  /*316d0*/  LD.E R7, desc[UR8][R106.64+0x14] ;  /* 0x000014086a077980 */ /* 0x000ee8000c101900 */
[----:B------:R-:W4:Y:S04]  /*316e0*/  LD.E.64 R90, desc[UR4][R106.64+0xa0] ;  /* 0x0000a0046a5a7980 */ /* 0x000f28000c101b00 */
[----:B------:R-:W4:Y:S01]  /*316f0*/  LD.E.64 R98, desc[UR6][R106.64+0xc0] ;  /* 0x0000c0066a627980 */ /* 0x000f22000c101b00 */
[----:B------:R-:W-:-:S02]  /*31700*/  R2UR UR12, R20 ;  /* 0x00000000140c72ca */ /* 0x000fc400000e0000 */
[----:B------:R-:W-:Y:S01]  /*31710*/  R2UR UR13, R21 ;  /* 0x00000000150d72ca */ /* 0x000fe200000e0000 */
[----:B------:R0:W5:Y:S01]  /*31720*/  LD.E.64 R88, desc[UR4][R106.64+0x98] ;  /* 0x000098046a587980 */ /* 0x000162000c101b00 */
[----:B------:R-:W-:Y:S03]  /*31730*/  BSSY B2, `(.L_x_1800) ;  /* 0x0000052000027945 */ /* 0x000fe60003800000 */
[----:B------:R0:W5:Y:S01]  /*31740*/  LD.E.64 R100, desc[UR10][R106.64+0xc8] ;  /* 0x0000c80a6a647980 */ /* 0x000162000c101b00 */
        /* <DEDUP_REMOVED lines=28> */
[----:B------:R-:W-:Y:S02]  /*31910*/  VIADD R12, R7, 0x80 ;  /* 0x00000080070c7836 */ /* 0x000fe40000000000 */
[-C--:B------:R-:W-:Y:S01]  /*31920*/  IMAD R55, R90, R33.reuse, R13 ;  /* 0x000000215a377224 */ /* 0x080fe200078e020d */
[----:B------:R0:W5:Y:S01]  /*31930*/  LD.E.U8 R7, desc[UR12][R106.64+0x19] ;  /* 0x0000190c6a077980 */ /* 0x000162000c101100 */
[----:B------:R-:W-:Y:S02]  /*31940*/  IMAD R93, R98, R33, R15 ;  /* 0x00000021625d7224 */ /* 0x000fe400078e020f */
[----:B------:R-:W-:-:S02]  /*31950*/  IMAD.WIDE.U32 R108, R90, R53, RZ ;  /* 0x000000355a6c7225 */ /* 0x000fc400078e00ff */
[----:B------:R0:W5:Y:S02]  /*31960*/  LD.E.64 R90, desc[UR6][R106.64+0xa8] ;  /* 0x0000a8066a5a7980 */ /* 0x000164000c101b00 */
[----:B------:R-:W-:Y:S02]  /*31970*/  IMAD.WIDE.U32 R110, R98, R53, RZ ;  /* 0x00000035626e7225 */ /* 0x000fe400078e00ff */
[----:B------:R0:W5:Y:S01]  /*31980*/  LD.E.64 R98, desc[UR8][R106.64+0xb8] ;  /* 0x0000b8086a627980 */ /* 0x000162000c101b00 */
[----:B------:R-:W-:Y:S02]  /*31990*/  ISETP.GE.AND P3, PT, R12, R14, PT ;  /* 0x0000000e0c00720c */ /* 0x000fe40003f66270 */
[----:B------:R-:W-:Y:S02]  /*319a0*/  CS2R R32, SRZ ;  /* 0x0000000000207805 */ /* 0x000fe4000001ff00 */
[----:B------:R-:W-:Y:S02]  /*319b0*/  CS2R R12, SRZ ;  /* 0x00000000000c7805 */ /* 0x000fe4000001ff00 */
[----:B------:R-:W-:Y:S01]  /*319c0*/  CS2R R14, SRZ ;  /* 0x00000000000e7805 */ /* 0x000fe2000001ff00 */
[----:B------:R-:W-:-:S02]  /*319d0*/  IMAD.IADD R55, R109, 0x1, R55 ;  /* 0x000000016d377824 */ /* 0x000fc400078e0237 */
[----:B------:R-:W-:Y:S01]  /*319e0*/  IMAD.IADD R93, R111, 0x1, R93 ;  /* 0x000000016f5d7824 */ /* 0x000fe200078e025d */
[----:B0-----:R-:W-:Y:S06]  /*319f0*/  @P1 BRA `(.L_x_1801) ;  /* 0x0000000000941947 */ /* 0x001fec0003800000 */
[----:B-----5:R-:W-:Y:S02]  /*31a00*/  LOP3.LUT R56, R7, 0x1, RZ, 0xc0, !PT ;  /* 0x0000000107387812 */ /* 0x020fe400078ec0ff */
[----:B------:R-:W-:Y:S02]  /*31a10*/  CS2R R80, SRZ ;  /* 0x0000000000507805 */ /* 0x000fe4000001ff00 */
[----:B------:R-:W-:Y:S02]  /*31a20*/  IADD3 R106, P5, R90, R108, RZ ;  /* 0x0000006c5a6a7210 */ /* 0x000fe40007fbe0ff */
[----:B------:R-:W-:Y:S02]  /*31a30*/  CS2R R82, SRZ ;  /* 0x0000000000527805 */ /* 0x000fe4000001ff00 */
[----:B------:R-:W-:Y:S02]  /*31a40*/  ISETP.NE.U32.AND P4, PT, R56, 0x1, PT ;  /* 0x000000013800780c */ /* 0x000fe40003f85070 */
[----:B------:R-:W-:-:S02]  /*31a50*/  CS2R R72, SRZ ;  /* 0x0000000000487805 */ /* 0x000fc4000001ff00 */
[----:B------:R-:W-:Y:S01]  /*31a60*/  CS2R R74, SRZ ;  /* 0x00000000004a7805 */ /* 0x000fe2000001ff00 */
[----:B------:R-:W-:Y:S01]  /*31a70*/  IMAD.X R107, R91, 0x1, R55, P5 ;  /* 0x000000015b6b7824 */ /* 0x000fe200028e0637 */
[----:B------:R-:W-:Y:S02]  /*31a80*/  R2P PR, R7, 0x6 ;  /* 0x0000000607007804 */ /* 0x000fe40000000000 */
[----:B------:R-:W-:Y:S02]  /*31a90*/  CS2R R56, SRZ ;  /* 0x0000000000387805 */ /* 0x000fe4000001ff00 */
[----:B------:R-:W-:Y:S02]  /*31aa0*/  IADD3 R112, P5, R100, R110, RZ ;  /* 0x0000006e64707210 */ /* 0x000fe40007fbe0ff */
[----:B------:R-:W-:Y:S02]  /*31ab0*/  CS2R R58, SRZ ;  /* 0x00000000003a7805 */ /* 0x000fe4000001ff00 */
[----:B------:R-:W-:-:S02]  /*31ac0*/  CS2R R76, SRZ ;  /* 0x00000000004c7805 */ /* 0x000fc4000001ff00 */
[----:B------:R-:W-:Y:S02]  /*31ad0*/  CS2R R78, SRZ ;  /* 0x00000000004e7805 */ /* 0x000fe4000001ff00 */
[----:B------:R-:W-:Y:S02]  /*31ae0*/  CS2R R68, SRZ ;  /* 0x0000000000447805 */ /* 0x000fe4000001ff00 */
[----:B------:R-:W-:Y:S02]  /*31af0*/  CS2R R70, SRZ ;  /* 0x0000000000467805 */ /* 0x000fe4000001ff00 */
[----:B------:R-:W-:Y:S02]  /*31b00*/  CS2R R60, SRZ ;  /* 0x00000000003c7805 */ /* 0x000fe4000001ff00 */
[----:B------:R-:W-:Y:S02]  /*31b10*/  @!P4 R2UR UR4, R20 ;  /* 0x000000001404c2ca */ /* 0x000fe400000e0000 */
[----:B------:R-:W-:-:S02]  /*31b20*/  CS2R R62, SRZ ;  /* 0x00000000003e7805 */ /* 0x000fc4000001ff00 */
[----:B------:R-:W-:Y:S01]  /*31b30*/  @!P4 R2UR UR5, R21 ;  /* 0x000000001505c2ca */ /* 0x000fe200000e0000 */
[----:B------:R-:W-:Y:S01]  /*31b40*/  IMAD.X R113, R101, 0x1, R93, P5 ;  /* 0x0000000165717824 */ /* 0x000fe200028e065d */
[C---:B------:R-:W-:Y:S02]  /*31b50*/  @P1 R2UR UR8, R20.reuse ;  /* 0x00000000140812ca */ /* 0x040fe400000e0000 */
[C---:B------:R-:W-:Y:S02]  /*31b60*/  @P1 R2UR UR9, R21.reuse ;  /* 0x00000000150912ca */ /* 0x040fe400000e0000 */
[C---:B------:R-:W-:Y:S02]  /*31b70*/  @P2 R2UR UR12, R20.reuse ;  /* 0x00000000140c22ca */ /* 0x040fe400000e0000 */
[----:B------:R-:W-:Y:S02]  /*31b80*/  @P2 R2UR UR13, R21 ;  /* 0x00000000150d22ca */ /* 0x000fe400000e0000 */
[----:B------:R-:W-:-:S02]  /*31b90*/  @!P4 R2UR UR6, R20 ;  /* 0x000000001406c2ca */ /* 0x000fc400000e0000 */
[C---:B------:R-:W-:Y:S01]  /*31ba0*/  @!P4 R2UR UR7, R21.reuse ;  /* 0x000000001507c2ca */ /* 0x040fe200000e0000 */
[----:B------:R0:W5:Y:S01]  /*31bb0*/  @!P4 LD.E.128 R80, desc[UR4][R106.64] ;  /* 0x000000046a50c980 */ /* 0x000162000c101d00 */
[C---:B------:R-:W-:Y:S02]  /*31bc0*/  @P1 R2UR UR10, R20.reuse ;  /* 0x00000000140a12ca */ /* 0x040fe400000e0000 */
[C---:B------:R-:W-:Y:S01]  /*31bd0*/  @P1 R2UR UR11, R21.reuse ;  /* 0x00000000150b12ca */ /* 0x040fe200000e0000 */
[----:B------:R0:W5:Y:S01]  /*31be0*/  @P1 LD.E.128 R72, desc[UR8][R106.64+0x20] ;  /* 0x000020086a481980 */ /* 0x000162000c101d00 */
[----:B------:R-:W-:Y:S02]  /*31bf0*/  @P2 R2UR UR14, R20 ;  /* 0x00000000140e22ca */ /* 0x000fe400000e0000 */
[----:B------:R-:W-:Y:S01]  /*31c00*/  @P2 R2UR UR15, R21 ;  /* 0x00000000150f22ca */ /* 0x000fe200000e0000 */
[----:B------:R0:W5:Y:S04]  /*31c10*/  @P2 LD.E.128 R56, desc[UR12][R106.64+0x40] ;  /* 0x0000400c6a382980 */ /* 0x000168000c101d00 */
[----:B------:R0:W5:Y:S04]  /*31c20*/  @!P4 LD.E.128 R76, desc[UR6][R112.64] ;  /* 0x00000006704cc980 */ /* 0x000168000c101d00 */
[----:B------:R0:W5:Y:S04]  /*31c30*/  @P1 LD.E.128 R68, desc[UR10][R112.64+0x20] ;  /* 0x0000200a70441980 */ /* 0x000168000c101d00 */
[----:B------:R0:W5:Y:S02]  /*31c40*/  @P2 LD.E.128 R60, desc[UR14][R112.64+0x40] ;  /* 0x0000400e703c2980 */ /* 0x000164000c101d00 */
.L_x_1801:
[----:B------:R-:W-:Y:S05]  /*31c50*/  BSYNC B2 ;  /* 0x0000000000027941 */ /* 0x000fea0003800000 */
.L_x_1800:
[----:B------:R-:W-:Y:S04]  /*31c60*/  BSSY B2, `(.L_x_1802) ;  /* 0x0000027000027945 */ /* 0x000fe80003800000 */
[----:B------:R-:W-:Y:S05]  /*31c70*/  @P3 BRA `(.L_x_1803) ;  /* 0x0000000000943947 */ /* 0x000fea0003800000 */
[----:B-----5:R-:W-:Y:S02]  /*31c80*/  IADD3 R108, P4, P5, R90, R88, R108 ;  /* 0x000000585a6c7210 */ /* 0x020fe40007d9e06c */
[----:B------:R-:W-:Y:S02]  /*31c90*/  CS2R R32, SRZ ;  /* 0x0000000000207805 */ /* 0x000fe4000001ff00 */
[C---:B------:R-:W-:Y:S02]  /*31ca0*/  LOP3.LUT R12, R7.reuse, 0x1, RZ, 0xc0, !PT ;  /* 0x00000001070c7812 */ /* 0x040fe400078ec0ff */
[----:B------:R-:W-:Y:S02]  /*31cb0*/  CS2R R34, SRZ ;  /* 0x0000000000227805 */ /* 0x000fe4000001ff00 */
[----:B------:R-:W-:Y:S02]  /*31cc0*/  R2P PR, R7, 0x6 ;  /* 0x0000000607007804 */ /* 0x000fe40000000000 */
[----:B------:R-:W-:-:S02]  /*31cd0*/  CS2R R28, SRZ ;  /* 0x00000000001c7805 */ /* 0x000fc4000001ff00 */
[----:B------:R-:W-:Y:S02]  /*31ce0*/  ISETP.NE.U32.AND P3, PT, R12, 0x1, PT ;  /* 0x000000010c00780c */ /* 0x000fe40003f65070 */
[----:B------:R-:W-:Y:S02]  /*31cf0*/  CS2R R30, SRZ ;  /* 0x00000000001e7805 */ /* 0x000fe4000001ff00 */
[----:B------:R-:W-:Y:S02]  /*31d00*/  IADD3.X R109, R91, R89, R55, P4, P5 ;  /* 0x000000595b6d7210 */ /* 0x000fe400027ea437 */
[----:B------:R-:W-:Y:S02]  /*31d10*/  CS2R R12, SRZ ;  /* 0x00000000000c7805 */ /* 0x000fe4000001ff00 */
[----:B------:R-:W-:Y:S02]  /*31d20*/  IADD3 R110, P4, P5, R100, R98, R110 ;  /* 0x00000062646e7210 */ /* 0x000fe40007d9e06e */
[----:B------:R-:W-:-:S02]  /*31d30*/  CS2R R14, SRZ ;  /* 0x00000000000e7805 */ /* 0x000fc4000001ff00 */
[----:B------:R-:W-:Y:S02]  /*31d40*/  CS2R R64, SRZ ;  /* 0x0000000000407805 */ /* 0x000fe4000001ff00 */
[----:B------:R-:W-:Y:S02]  /*31d50*/  CS2R R66, SRZ ;  /* 0x0000000000427805 */ /* 0x000fe4000001ff00 */
[----:B------:R-:W-:Y:S02]  /*31d60*/  CS2R R40, SRZ ;  /* 0x0000000000287805 */ /* 0x000fe4000001ff00 */
[----:B------:R-:W-:Y:S02]  /*31d70*/  CS2R R42, SRZ ;  /* 0x00000000002a7805 */ /* 0x000fe4000001ff00 */
[----:B------:R-:W-:Y:S02]  /*31d80*/  CS2R R36, SRZ ;  /* 0x0000000000247805 */ /* 0x000fe4000001ff00 */
[----:B------:R-:W-:-:S02]  /*31d90*/  @P1 R2UR UR8, R20 ;  /* 0x00000000140812ca */ /* 0x000fc400000e0000 */
[----:B------:R-:W-:Y:S02]  /*31da0*/  CS2R R38, SRZ ;  /* 0x0000000000267805 */ /* 0x000fe4000001ff00 */
[C---:B------:R-:W-:Y:S02]  /*31db0*/  @!P3 R2UR UR4, R20.reuse ;  /* 0x000000001404b2ca */ /* 0x040fe400000e0000 */
[C---:B------:R-:W-:Y:S02]  /*31dc0*/  @!P3 R2UR UR5, R21.reuse ;  /* 0x000000001505b2ca */ /* 0x040fe400000e0000 */
[C---:B------:R-:W-:Y:S02]  /*31dd0*/  @P1 R2UR UR9, R21.reuse ;  /* 0x00000000150912ca */ /* 0x040fe400000e0000 */
[----:B------:R-:W-:Y:S02]  /*31de0*/  @P2 R2UR UR12, R20 ;  /* 0x00000000140c22ca */ /* 0x000fe400000e0000 */
[----:B------:R-:W-:-:S02]  /*31df0*/  @P2 R2UR UR13, R21 ;  /* 0x00000000150d22ca */ /* 0x000fc400000e0000 */
[C---:B------:R-:W-:Y:S02]  /*31e00*/  @!P3 R2UR UR6, R20.reuse ;  /* 0x000000001406b2ca */ /* 0x040fe400000e0000 */
[C---:B------:R-:W-:Y:S02]  /*31e10*/  @!P3 R2UR UR7, R21.reuse ;  /* 0x000000001507b2ca */ /* 0x040fe400000e0000 */
[C---:B------:R-:W-:Y:S01]  /*31e20*/  @P1 R2UR UR10, R20.reuse ;  /* 0x00000000140a12ca */ /* 0x040fe200000e0000 */
[----:B------:R1:W5:Y:S01]  /*31e30*/  @!P3 LD.E.128 R32, desc[UR4][R108.64] ;  /* 0x000000046c20b980 */ /* 0x000362000c101d00 */
[C---:B------:R-:W-:Y:S02]  /*31e40*/  @P1 R2UR UR11, R21.reuse ;  /* 0x00000000150b12ca */ /* 0x040fe400000e0000 */
[----:B------:R-:W-:Y:S01]  /*31e50*/  @P2 R2UR UR14, R20 ;  /* 0x00000000140e22ca */ /* 0x000fe200000e0000 */
[----:B------:R1:W5:Y:S01]  /*31e60*/  @P1 LD.E.128 R28, desc[UR8][R108.64+0x20] ;  /* 0x000020086c1c1980 */ /* 0x000362000c101d00 */
[----:B------:R-:W-:-:S02]  /*31e70*/  @P2 R2UR UR15, R21 ;  /* 0x00000000150f22ca */ /* 0x000fc400000e0000 */
[----:B------:R-:W-:Y:S01]  /*31e80*/  IADD3.X R111, R101, R99, R93, P4, P5 ;  /* 0x00000063656f7210 */ /* 0x000fe200027ea45d */
[----:B------:R1:W5:Y:S04]  /*31e90*/  @P2 LD.E.128 R12, desc[UR12][R108.64+0x40] ;  /* 0x0000400c6c0c2980 */ /* 0x000368000c101d00 */
[----:B------:R1:W5:Y:S04]  /*31ea0*/  @!P3 LD.E.128 R64, desc[UR6][R110.64] ;  /* 0x000000066e40b980 */ /* 0x000368000c101d00 */
[----:B------:R1:W5:Y:S04]  /*31eb0*/  @P1 LD.E.128 R40, desc[UR10][R110.64+0x20] ;  /* 0x0000200a6e281980 */ /* 0x000368000c101d00 */
[----:B------:R1:W5:Y:S02]  /*31ec0*/  @P2 LD.E.128 R36, desc[UR14][R110.64+0x40] ;  /* 0x0000400e6e242980 */ /* 0x000364000c101d00 */
.L_x_1803:
[----:B------:R-:W-:Y:S05]  /*31ed0*/  BSYNC B2 ;  /* 0x0000000000027941 */ /* 0x000fea0003800000 */
.L_x_1802:
[----:B------:R-:W-:Y:S01]  /*31ee0*/  R2UR UR4, R20 ;  /* 0x00000000140472ca */ /* 0x000fe200000e0000 */
[----:B-----5:R2:W5:Y:S01]  /*31ef0*/  LDL R7, [R0] ;  /* 0x0000000000077983 */ /* 0x0205620000100800 */
[----:B------:R-:W-:-:S03]  /*31f00*/  R2UR UR5, R21 ;  /* 0x00000000150572ca */ /* 0x000fc600000e0000 */
[----:B------:R2:W5:Y:S10]  /*31f10*/  LDL R55, [R0+0x4] ;  /* 0x0000040000377983 */ /* 0x0005740000100800 */
[----:B------:R-:W3:Y:S01]  /*31f20*/  LD.E R88, desc[UR4][R102.64+0x1c] ;  /* 0x00001c0466587980 */ /* 0x000ee2000c101900 */
[----:B------:R-:W-:Y:S01]  /*31f30*/  BSSY B2, `(.L_x_1804) ;  /* 0x0000005000027945 */ /* 0x000fe20003800000 */
[----:B---3--:R-:W-:-:S04]  /*31f40*/  LOP3.LUT R88, R88, 0x1, RZ, 0xfc, !PT ;  /* 0x0000000158587812 */ /* 0x008fc800078efcff */
[----:B------:R-:W-:-:S13]  /*31f50*/  ISETP.NE.AND P1, PT, R88, 0x3, PT ;  /* 0x000000035800780c */ /* 0x000fda0003f25270 */
[----:B--2---:R-:W-:Y:S05]  /*31f60*/  @!P1 BRA `(.L_x_1805) ;  /* 0x0000000000049947 */ /* 0x004fea0003800000 */
[----:B------:R-:W-:Y:S01]  /*31f70*/  BPT.TRAP 0x1 ;  /* 0x000000040000795c */ /* 0x000fe20000300000 */
.L_x_1805:
[----:B------:R-:W-:Y:S05]  /*31f80*/  BSYNC B2 ;  /* 0x0000000000027941 */ /* 0x000fea0003800000 */
.L_x_1804:
[----:B------:R-:W-:Y:S02]  /*31f90*/  R2UR UR4, R20 ;  /* 0x00000000140472ca */ /* 0x000fe400000e0000 */
[----:B------:R-:W-:-:S13]  /*31fa0*/  R2UR UR5, R21 ;  /* 0x00000000150572ca */ /* 0x000fda00000e0000 */
[----:B------:R-:W2:Y:S01]  /*31fb0*/  LD.E.64 R102, desc[UR4][R102.64+0x8] ;  /* 0x0000080466667980 */ /* 0x000ea2000c101b00 */
[----:B-----5:R-:W-:Y:S01]  /*31fc0*/  SHF.L.U32 R90, R55, 0x1f, RZ ;  /* 0x0000001f375a7819 */ /* 0x020fe200000006ff */
[----:B------:R-:W-:Y:S01]  /*31fd0*/  BSSY B2, `(.L_x_1806) ;  /* 0x0000005000027945 */ /* 0x000fe20003800000 */
[----:B--2---:R-:W-:-:S05]  /*31fe0*/  MOV R88, R102 ;  /* 0x0000006600587202 */ /* 0x004fca0000000f00 */
[----:B------:R-:W-:-:S04]  /*31ff0*/  IMAD R7, R7, 0x8, R88 ;  /* 0x0000000807077824 */ /* 0x000fc800078e0258 */
[----:B------:R-:W2:Y:S02]  /*32000*/  SYNCS.PHASECHK.TRANS64.TRYWAIT P1, [R7+URZ], R90 ;  /* 0x0000005a070075a7 */ /* 0x000ea4000802017f */
[----:B--2---:R-:W-:Y:S05]  /*32010*/  @!P1 BRA `(.L_x_1807) ;  /* 0x0000008400e09947 */ /* 0x004fea0003800000 */
.L_x_1858:
[----:B------:R-:W-:Y:S05]  /*32020*/  BSYNC B2 ;  /* 0x0000000000027941 */ /* 0x000fea0003800000 */
.L_x_1806:
[----:B------:R-:W3:Y:S01]  /*32030*/  LDL.64 R98, [R3+0x50] ;  /* 0x0000500003627983 */ /* 0x000ee20000100a00 */
[C---:B------:R-:W-:Y:S02]  /*32040*/  R2UR UR6, R20.reuse ;  /* 0x00000000140672ca */ /* 0x040fe400000e0000 */
[C---:B------:R-:W-:Y:S01]  /*32050*/  R2UR UR7, R21.reuse ;  /* 0x00000000150772ca */ /* 0x040fe200000e0000 */
[----:B------:R-:W2:Y:S01]  /*32060*/  LDL.64 R88, [R3+0x8] ;  /* 0x0000080003587983 */ /* 0x000ea20000100a00 */
[C---:B------:R-:W-:Y:S02]  /*32070*/  R2UR UR4, R20.reuse ;  /* 0x00000000140472ca */ /* 0x040fe400000e0000 */
[----:B------:R-:W-:Y:S01]  /*32080*/  R2UR UR5, R21 ;  /* 0x00000000150572ca */ /* 0x000fe200000e0000 */
[----:B------:R-:W4:Y:S04]  /*32090*/  LDL R55, [R0] ;  /* 0x0000000000377983 */ /* 0x000f280000100800 */
[----:B------:R-:W2:Y:S04]  /*320a0*/  LDL.64 R102, [R3+0x58] ;  /* 0x0000580003667983 */ /* 0x000ea80000100a00 */
[----:B------:R-:W5:Y:S04]  /*320b0*/  LDL.64 R100, [R3+0x38] ;  /* 0x0000380003647983 */ /* 0x000f680000100a00 */
[----:B---3--:R-:W3:Y:S04]  /*320c0*/  LD.E R84, desc[UR6][R98.64+0xc] ;  /* 0x00000c0662547980 */ /* 0x008ee8000c101900 */
[----:B-1----:R-:W3:Y:S01]  /*320d0*/  LD.E R110, desc[UR4][R98.64+0x8] ;  /* 0x00000804626e7980 */ /* 0x002ee2000c101900 */
[----:B------:R-:W-:-:S02]  /*320e0*/  R2UR UR8, R20 ;  /* 0x00000000140872ca */ /* 0x000fc400000e0000 */
[----:B------:R-:W-:Y:S01]  /*320f0*/  R2UR UR9, R21 ;  /* 0x00000000150972ca */ /* 0x000fe200000e0000 */
[----:B----4-:R-:W-:Y:S01]  /*32100*/  IMAD R55, R55, 0x7800, RZ ;  /* 0x0000780037377824 */ /* 0x010fe200078e02ff */
[----:B------:R-:W5:Y:S01]  /*32110*/  LD.E R108, desc[UR6][R98.64+0x4] ;  /* 0x00000406626c7980 */ /* 0x000f62000c101900 */
[----:B------:R-:W-:Y:S03]  /*32120*/  BSSY B2, `(.L_x_1808) ;  /* 0x00003bb000027945 */ /* 0x000fe60003800000 */
[----:B--2---:R-:W5:Y:S07]  /*32130*/  LD.E.64 R102, desc[UR4][R102.64] ;  /* 0x0000000466667980 */ /* 0x004f6e000c101b00 */
[----:B------:R1:W5:Y:S01]  /*32140*/  LD.E R7, desc[UR8][R88.64+0x64] ;  /* 0x0000640858077980 */ /* 0x000362000c101900 */
[----:B------:R-:W-:Y:S01]  /*32150*/  SHF.R.S32.HI R93, RZ, 0x1f, R55 ;  /* 0x0000001fff5d7819 */ /* 0x000fe20000011437 */
[----:B---3--:R-:W-:Y:S01]  /*32160*/  IMAD R84, R53, -0xa0, R84 ;  /* 0xffffff6035547824 */ /* 0x008fe200078e0254 */
[----:B------:R-:W-:-:S04]  /*32170*/  LEA.HI R109, R110, R110, RZ, 0x1 ;  /* 0x0000006e6e6d7211 */ /* 0x000fc800078f08ff */
[----:B------:R-:W-:Y:S02]  /*32180*/  VIMNMX R84, R84, 0xa0, PT ;  /* 0x000000a054547848 */ /* 0x000fe40003fe0100 */
[----:B0-----:R-:W-:-:S04]  /*32190*/  SHF.R.S32.HI R113, RZ, 0x1, R109 ;  /* 0x00000001ff717819 */ /* 0x001fc8000001146d */
[----:B------:R-:W-:Y:S02]  /*321a0*/  ISETP.GE.AND P1, PT, R113, R84, PT ;  /* 0x000000547100720c */ /* 0x000fe40003f26270 */
[----:B------:R-:W-:Y:S01]  /*321b0*/  LOP3.LUT R87, R109, 0xffffffe, RZ, 0xc0, !PT ;  /* 0x0ffffffe6d577812 */ /* 0x000fe200078ec0ff */
[----:B------:R-:W-:Y:S01]  /*321c0*/  IMAD R84, R95, R113, RZ ;  /* 0x000000715f547224 */ /* 0x000fe200078e02ff */
[----:B-1----:R-:W-:-:S03]  /*321d0*/  SHF.R.S32.HI R89, RZ, 0x1f, R113 ;  /* 0x0000001fff597819 */ /* 0x002fc60000011471 */
[----:B------:R-:W-:Y:S02]  /*321e0*/  IMAD.IADD R87, R110, 0x1, -R87 ;  /* 0x000000016e577824 */ /* 0x000fe400078e0a57 */
[----:B------:R-:W-:Y:S02]  /*321f0*/  IMAD R89, R94, R89, R84 ;  /* 0x000000595e597224 */ /* 0x000fe400078e0254 */
[----:B------:R-:W-:Y:S02]  /*32200*/  IMAD.SHL.U32 R97, R87, 0x10, RZ ;  /* 0x0000001057617824 */ /* 0x000fe400078e00ff */
[----:B------:R-:W-:Y:S01]  /*32210*/  IMAD.MOV.U32 R84, RZ, RZ, R86 ;  /* 0x000000ffff547224 */ /* 0x000fe200078e0056 */
[----:B------:R-:W-:Y:S06]  /*32220*/  @P1 BRA `(.L_x_1809) ;  /* 0x0000003800a81947 */ /* 0x000fec0003800000 */
[----:B------:R-:W-:Y:S02]  /*32230*/  R2UR UR4, R20 ;  /* 0x00000000140472ca */ /* 0x000fe400000e0000 */
[----:B------:R-:W-:-:S13]  /*32240*/  R2UR UR5, R21 ;  /* 0x00000000150572ca */ /* 0x000fda00000e0000 */
[----:B-----5:R-:W2:Y:S01]  /*32250*/  LD.E.U8 R86, desc[UR4][R100.64] ;  /* 0x0000000464567980 */ /* 0x020ea2000c101100 */
[----:B------:R-:W-:Y:S01]  /*32260*/  IMAD.WIDE.U32 R106, R94, R113, R84 ;  /* 0x000000715e6a7225 */ /* 0x000fe200078e0054 */
[----:B------:R-:W-:Y:S03]  /*32270*/  BSSY B3, `(.L_x_1810) ;  /* 0x0000132000037945 */ /* 0x000fe60003800000 */
[----:B------:R-:W-:Y:S01]  /*32280*/  IMAD.IADD R111, R107, 0x1, R89 ;  /* 0x000000016b6f7824 */ /* 0x000fe200078e0259 */
[----:B--2---:R-:W-:-:S04]  /*32290*/  LOP3.LUT R86, R86, 0x1, RZ, 0xc0, !PT ;  /* 0x0000000156567812 */ /* 0x004fc800078ec0ff */
[----:B------:R-:W-:-:S13]  /*322a0*/  ISETP.NE.U32.AND P1, PT, R86, 0x1, PT ;  /* 0x000000015600780c */ /* 0x000fda0003f25070 */
[----:B------:R-:W-:Y:S05]  /*322b0*/  @P1 BRA `(.L_x_1811) ;  /* 0x0000001000b41947 */ /* 0x000fea0003800000 */
[----:B------:R-:W-:Y:S01]  /*322c0*/  LEA.HI R84, R108, R108, RZ, 0x1 ;  /* 0x0000006c6c547211 */ /* 0x000fe200078f08ff */
[----:B------:R-:W-:Y:S01]  /*322d0*/  IMAD.IADD R85, R7, 0x1, -R108 ;  /* 0x0000000107557824 */ /* 0x000fe200078e0a6c */
[----:B------:R-:W-:Y:S02]  /*322e0*/  SHF.R.S32.HI R89, RZ, 0x1f, R110 ;  /* 0x0000001fff597819 */ /* 0x000fe4000001146e */
[----:B------:R-:W-:Y:S02]  /*322f0*/  SHF.R.S32.HI R112, RZ, 0x1, R84 ;  /* 0x00000001ff707819 */ /* 0x000fe40000011454 */
[----:B------:R-:W-:Y:S02]  /*32300*/  LEA.HI R91, R89, R110, RZ, 0x4 ;  /* 0x0000006e595b7211 */ /* 0x000fe400078f20ff */
[----:B------:R-:W-:Y:S02]  /*32310*/  ISETP.GE.AND P1, PT, R97, R112, PT ;  /* 0x000000706100720c */ /* 0x000fe40003f26270 */
[----:B------:R-:W-:Y:S01]  /*32320*/  LEA.HI R89, R89, R110, RZ, 0x2 ;  /* 0x0000006e59597211 */ /* 0x000fe200078f10ff */
[----:B------:R-:W-:Y:S01]  /*32330*/  IMAD.SHL.U32 R91, R91, 0x20, RZ ;  /* 0x000000205b5b7824 */ /* 0x000fe200078e00ff */
[----:B------:R-:W-:-:S02]  /*32340*/  SEL R84, R112, RZ, P1 ;  /* 0x000000ff70547207 */ /* 0x000fc40000800000 */
[----:B------:R-:W-:Y:S01]  /*32350*/  SEL R86, R108, R85, !P1 ;  /* 0x000000556c567207 */ /* 0x000fe20004800000 */
[----:B------:R-:W-:Y:S01]  /*32360*/  IMAD.SHL.U32 R89, R89, 0x20, RZ ;  /* 0x0000002059597824 */ /* 0x000fe200078e00ff */
[----:B------:R-:W-:Y:S01]  /*32370*/  LOP3.LUT R91, R91, 0xfffffe00, RZ, 0xc0, !PT ;  /* 0xfffffe005b5b7812 */ /* 0x000fe200078ec0ff */
[----:B------:R-:W-:Y:S01]  /*32380*/  IMAD.IADD R84, R97, 0x1, R84 ;  /* 0x0000000161547824 */ /* 0x000fe200078e0254 */
[----:B------:R-:W-:Y:S02]  /*32390*/  SHF.R.S32.HI R87, RZ, 0x1f, R86 ;  /* 0x0000001fff577819 */ /* 0x000fe40000011456 */
[----:B------:R-:W-:Y:S02]  /*323a0*/  LOP3.LUT R89, R89, 0x180, RZ, 0xc0, !PT ;  /* 0x0000018059597812 */ /* 0x000fe400078ec0ff */
[----:B------:R-:W-:Y:S02]  /*323b0*/  SHF.R.S32.HI R85, RZ, 0x1f, R84 ;  /* 0x0000001fff557819 */ /* 0x000fe40000011454 */
[----:B------:R-:W-:-:S02]  /*323c0*/  LEA.HI R88, R87, R86, RZ, 0x5 ;  /* 0x0000005657587211 */ /* 0x000fc400078f28ff */
[-C--:B------:R-:W-:Y:S02]  /*323d0*/  LEA.HI R86, R85, R84.reuse, RZ, 0x4 ;  /* 0x0000005455567211 */ /* 0x080fe400078f20ff */
[----:B------:R-:W-:Y:S02]  /*323e0*/  LEA.HI R87, R113, R113, RZ, 0x1 ;  /* 0x0000007171577211 */ /* 0x000fe400078f08ff */
[----:B------:R-:W-:Y:S02]  /*323f0*/  SHF.R.S32.HI R117, RZ, 0x4, R86 ;  /* 0x00000004ff757819 */ /* 0x000fe40000011456 */
[----:B------:R-:W-:Y:S02]  /*32400*/  LOP3.LUT R90, R87, 0x3fffffe, RZ, 0xc0, !PT ;  /* 0x03fffffe575a7812 */ /* 0x000fe400078ec0ff */
[----:B------:R-:W-:Y:S02]  /*32410*/  LEA.HI.SX32 R88, R88, R117, 0x1b ;  /* 0x0000007558587211 */ /* 0x000fe400078fdaff */
[----:B------:R-:W-:Y:S01]  /*32420*/  LEA.HI R84, R85, R84, RZ, 0x6 ;  /* 0x0000005455547211 */ /* 0x000fe200078f30ff */
[----:B------:R-:W-:Y:S01]  /*32430*/  IMAD.IADD R90, R113, 0x1, -R90 ;  /* 0x00000001715a7824 */ /* 0x000fe200078e0a5a */
[----:B------:R-:W-:-:S02]  /*32440*/  SHF.R.S32.HI R115, RZ, 0x1f, R88 ;  /* 0x0000001fff737819 */ /* 0x000fc40000011458 */
[----:B------:R-:W-:Y:S01]  /*32450*/  SHF.R.U32.HI R87, RZ, 0x3, R89 ;  /* 0x00000003ff577819 */ /* 0x000fe20000011659 */
[----:B------:R-:W-:Y:S01]  /*32460*/  IMAD R90, R90, 0x40, R91 ;  /* 0x000000405a5a7824 */ /* 0x000fe200078e025b */
[----:B------:R-:W-:Y:S01]  /*32470*/  LEA.HI R91, R115, R88, RZ, 0x2 ;  /* 0x00000058735b7211 */ /* 0x000fe200078f10ff */
[----:B------:R-:W-:Y:S01]  /*32480*/  IMAD.SHL.U32 R115, R88, 0x10, RZ ;  /* 0x0000001058737824 */ /* 0x000fe200078e00ff */
[----:B------:R-:W-:Y:S02]  /*32490*/  SHF.R.S32.HI R85, RZ, 0x6, R84 ;  /* 0x00000006ff557819 */ /* 0x000fe40000011454 */
[----:B------:R-:W-:Y:S02]  /*324a0*/  LOP3.LUT R86, R89, 0x30, R86, 0xf8, !PT ;  /* 0x0000003059567812 */ /* 0x000fe400078ef856 */
[----:B------:R-:W-:Y:S01]  /*324b0*/  SHF.R.S32.HI R91, RZ, 0x2, R91 ;  /* 0x00000002ff5b7819 */ /* 0x000fe2000001145b */
[----:B------:R-:W-:Y:S01]  /*324c0*/  IMAD R85, R85, 0x2800, R90 ;  /* 0x0000280055557824 */ /* 0x000fe200078e025a */
[----:B------:R-:W-:-:S02]  /*324d0*/  LOP3.LUT R84, R89, 0x30, R115, 0xf8, !PT ;  /* 0x0000003059547812 */ /* 0x000fc400078ef873 */
[-C--:B------:R-:W-:Y:S01]  /*324e0*/  LOP3.LUT R86, R86, R87.reuse, RZ, 0x3c, !PT ;  /* 0x0000005756567212 */ /* 0x080fe200078e3cff */
[----:B------:R-:W-:Y:S01]  /*324f0*/  IMAD R91, R91, 0x2800, R90 ;  /* 0x000028005b5b7824 */ /* 0x000fe200078e025a */
[----:B------:R-:W-:Y:S02]  /*32500*/  LOP3.LUT R84, R84, R87, RZ, 0x3c, !PT ;  /* 0x0000005754547212 */ /* 0x000fe400078e3cff */
[C---:B------:R-:W-:Y:S01]  /*32510*/  R2UR UR4, R20.reuse ;  /* 0x00000000140472ca */ /* 0x040fe200000e0000 */
[----:B------:R-:W-:Y:S01]  /*32520*/  IMAD.IADD R85, R85, 0x1, R86 ;  /* 0x0000000155557824 */ /* 0x000fe200078e0256 */
[----:B------:R-:W-:Y:S01]  /*32530*/  R2UR UR5, R21 ;  /* 0x00000000150572ca */ /* 0x000fe200000e0000 */
[----:B------:R-:W-:Y:S01]  /*32540*/  IMAD.IADD R91, R91, 0x1, R84 ;  /* 0x000000015b5b7824 */ /* 0x000fe200078e0254 */
[----:B------:R-:W-:Y:S02]  /*32550*/  R2UR UR6, R20 ;  /* 0x00000000140672ca */ /* 0x000fe400000e0000 */
[----:B------:R-:W-:-:S02]  /*32560*/  IADD3 R84, P1, P2, R102, R85, R55 ;  /* 0x0000005566547210 */ /* 0x000fc40007a3e037 */
[----:B------:R-:W-:Y:S02]  /*32570*/  R2UR UR7, R21 ;  /* 0x00000000150772ca */ /* 0x000fe400000e0000 */
[----:B------:R-:W-:Y:S02]  /*32580*/  IADD3.X R85, R103, RZ, R93, P1, P2 ;  /* 0x000000ff67557210 */ /* 0x000fe40000fe445d */
[----:B------:R-:W-:Y:S02]  /*32590*/  ISETP.GE.AND P2, PT, R97, R112, PT ;  /* 0x000000706100720c */ /* 0x000fe40003f46270 */
[----:B------:R-:W-:Y:S01]  /*325a0*/  IADD3 R88, P3, P4, R102, R91, R55 ;  /* 0x0000005b66587210 */ /* 0x000fe20007c7e037 */
[----:B------:R-:W-:Y:S01]  /*325b0*/  IMAD.SHL.U32 R117, R117, 0x10, RZ ;  /* 0x0000001075757824 */ /* 0x000fe200078e00ff */
[----:B------:R-:W5:Y:S02]  /*325c0*/  LD.E.128 R84, desc[UR4][R84.64] ;  /* 0x0000000454547980 */ /* 0x000f64000c101d00 */
[----:B------:R-:W-:Y:S01]  /*325d0*/  IADD3.X R89, R103, RZ, R93, P3, P4 ;  /* 0x000000ff67597210 */ /* 0x000fe20001fe845d */
[----:B------:R-:W-:Y:S01]  /*325e0*/  BSSY B4, `(.L_x_1812) ;  /* 0x00000ef000047945 */ /* 0x000fe20003800000 */
[----:B------:R-:W-:-:S04]  /*325f0*/  ISETP.GE.AND P1, PT, R115, R7, PT ;  /* 0x000000077300720c */ /* 0x000fc80003f26270 */
[----:B------:R-:W5:Y:S01]  /*32600*/  LD.E.128 R88, desc[UR6][R88.64] ;  /* 0x0000000658587980 */ /* 0x000f62000c101d00 */
[----:B------:R-:W-:Y:S01]  /*32610*/  SHF.R.S32.HI R112, RZ, 0x1f, R117 ;  /* 0x0000001fff707819 */ /* 0x000fe20000011475 */
[----:B------:R-:W-:Y:S07]  /*32620*/  @P2 BRA `(.L_x_1813) ;  /* 0x0000000c00a82947 */ /* 0x000fee0003800000 */
[----:B------:R-:W-:Y:S01]  /*32630*/  SHF.R.U32.HI R116, RZ, 0x8, R80 ;  /* 0x00000008ff747819 */ /* 0x000fe20000011650 */
[----:B-----5:R-:W-:Y:S01]  /*32640*/  IMAD.MOV.U32 R114, RZ, RZ, R85 ;  /* 0x000000ffff727224 */ /* 0x020fe200078e0055 */
[----:B------:R-:W-:Y:S02]  /*32650*/  LOP3.LUT R85, R80, 0xff, RZ, 0xc0, !PT ;  /* 0x000000ff50557812 */ /* 0x000fe400078ec0ff */
[----:B------:R-:W-:Y:S02]  /*32660*/  LOP3.LUT R116, R116, 0xff, RZ, 0xc0, !PT ;  /* 0x000000ff74747812 */ /* 0x000fe400078ec0ff */
[----:B------:R-:W-:Y:S02]  /*32670*/  SHF.R.U32.HI R119, RZ, 0x8, R81 ;  /* 0x00000008ff777819 */ /* 0x000fe40000011651 */
[----:B------:R-:W-:Y:S02]  /*32680*/  SHF.R.U32.HI R125, RZ, 0x8, R76 ;  /* 0x00000008ff7d7819 */ /* 0x000fe4000001164c */
[----:B------:R-:W-:-:S02]  /*32690*/  PRMT R85, R116, 0x7604, R85 ;  /* 0x0000760474557816 */ /* 0x000fc40000000055 */
[----:B------:R-:W-:Y:S02]  /*326a0*/  SHF.R.U32.HI R123, RZ, 0x8, R83 ;  /* 0x00000008ff7b7819 */ /* 0x000fe40000011653 */
[----:B------:R-:W-:Y:S02]  /*326b0*/  LOP3.LUT R116, R81, 0xff, RZ, 0xc0, !PT ;  /* 0x000000ff51747812 */ /* 0x000fe400078ec0ff */
[----:B------:R-:W-:Y:S02]  /*326c0*/  SHF.R.U32.HI R120, RZ, 0x8, R82 ;  /* 0x00000008ff787819 */ /* 0x000fe40000011652 */
[----:B------:R-:W-:Y:S02]  /*326d0*/  LOP3.LUT R119, R119, 0xff, RZ, 0xc0, !PT ;  /* 0x000000ff77777812 */ /* 0x000fe400078ec0ff */
[----:B------:R-:W-:Y:S02]  /*326e0*/  LOP3.LUT R124, R76, 0xff, RZ, 0xc0, !PT ;  /* 0x000000ff4c7c7812 */ /* 0x000fe400078ec0ff */
[----:B------:R-:W-:-:S02]  /*326f0*/  LOP3.LUT R125, R125, 0xff, RZ, 0xc0, !PT ;  /* 0x000000ff7d7d7812 */ /* 0x000fc400078ec0ff */
[----:B------:R-:W-:Y:S02]  /*32700*/  LOP3.LUT R122, R83, 0xff, RZ, 0xc0, !PT ;  /* 0x000000ff537a7812 */ /* 0x000fe400078ec0ff */
[----:B------:R-:W-:Y:S02]  /*32710*/  LOP3.LUT R123, R123, 0xff, RZ, 0xc0, !PT ;  /* 0x000000ff7b7b7812 */ /* 0x000fe400078ec0ff */
[----:B------:R-:W-:Y:S02]  /*32720*/  LOP3.LUT R118, R82, 0xff, RZ, 0xc0, !PT ;  /* 0x000000ff52767812 */ /* 0x000fe400078ec0ff */
[----:B------:R-:W-:Y:S02]  /*32730*/  LOP3.LUT R121, R120, 0xff, RZ, 0xc0, !PT ;  /* 0x000000ff78797812 */ /* 0x000fe400078ec0ff */
[----:B------:R-:W-:Y:S02]  /*32740*/  PRMT R116, R119, 0x7604, R116 ;  /* 0x0000760477747816 */ /* 0x000fe40000000074 */
[----:B------:R-:W-:-:S02]  /*32750*/  SHF.R.U32.HI R119, RZ, 0x8, R77 ;  /* 0x00000008ff777819 */ /* 0x000fc4000001164d */
[----:B------:R-:W-:Y:S02]  /*32760*/  PRMT R127, R125, 0x7604, R124 ;  /* 0x000076047d7f7816 */ /* 0x000fe4000000007c */
[----:B------:R-:W-:Y:S02]  /*32770*/  PRMT R122, R123, 0x7604, R122 ;  /* 0x000076047b7a7816 */ /* 0x000fe4000000007a */
[----:B------:R-:W-:Y:S02]  /*32780*/  SHF.R.U32.HI R125, RZ, 0x8, R79 ;  /* 0x00000008ff7d7819 */ /* 0x000fe4000001164f */
[----:B------:R-:W-:Y:S02]  /*32790*/  PRMT R121, R121, 0x7604, R118 ;  /* 0x0000760479797816 */ /* 0x000fe40000000076 */
        /* <DEDUP_REMOVED lines=8> */
[----:B------:R-:W-:Y:S02]  /*32820*/  SHF.R.U32.HI R119, RZ, 0x10, R81 ;  /* 0x00000010ff777819 */ /* 0x000fe40000011651 */
[----:B------:R-:W-:Y:S02]  /*32830*/  PRMT R124, R125, 0x7604, R124 ;  /* 0x000076047d7c7816 */ /* 0x000fe4000000007c */
[----:B------:R-:W-:Y:S01]  /*32840*/  PRMT R129, R123, 0x7604, R120 ;  /* 0x000076047b817816 */ /* 0x000fe20000000078 */
[----:B------:R-:W-:Y:S01]  /*32850*/  IMAD.U32 R119, R119, 0x10000, RZ ;  /* 0x0001000077777824 */ /* 0x000fe200078e00ff */
[----:B------:R-:W-:Y:S02]  /*32860*/  SHF.R.U32.HI R125, RZ, 0x10, R77 ;  /* 0x00000010ff7d7819 */ /* 0x000fe4000001164d */
[----:B------:R-:W-:Y:S02]  /*32870*/  SHF.R.U32.HI R123, RZ, 0x10, R83 ;  /* 0x00000010ff7b7819 */ /* 0x000fe40000011653 */
[----:B------:R-:W-:Y:S01]  /*32880*/  LOP3.LUT R119, R116, 0xff0000, R119, 0xf8, !PT ;  /* 0x00ff000074777812 */ /* 0x000fe200078ef877 */
[----:B------:R-:W-:Y:S01]  /*32890*/  IMAD.U32 R125, R125, 0x10000, RZ ;  /* 0x000100007d7d7824 */ /* 0x000fe200078e00ff */
[----:B------:R-:W-:Y:S01]  /*328a0*/  SHF.R.U32.HI R131, RZ, 0x10, R79 ;  /* 0x00000010ff837819 */ /* 0x000fe2000001164f */
[----:B------:R-:W-:Y:S01]  /*328b0*/  IMAD.U32 R123, R123, 0x10000, RZ ;  /* 0x000100007b7b7824 */ /* 0x000fe200078e00ff */
[----:B------:R-:W-:-:S02]  /*328c0*/  LOP3.LUT R116, R119, 0xff000000, R81, 0xf8, !PT ;  /* 0xff00000077747812 */ /* 0x000fc400078ef851 */
[----:B------:R-:W-:Y:S01]  /*328d0*/  LOP3.LUT R125, R118, 0xff0000, R125, 0xf8, !PT ;  /* 0x00ff0000767d7812 */ /* 0x000fe200078ef87d */
[----:B------:R-:W-:Y:S01]  /*328e0*/  IMAD.U32 R131, R131, 0x10000, RZ ;  /* 0x0001000083837824 */ /* 0x000fe200078e00ff */
[----:B------:R-:W-:Y:S02]  /*328f0*/  LOP3.LUT R123, R122, 0xff0000, R123, 0xf8, !PT ;  /* 0x00ff00007a7b7812 */ /* 0x000fe400078ef87b */
[----:B------:R-:W-:Y:S02]  /*32900*/  LOP3.LUT R120, R125, 0xff000000, R77, 0xf8, !PT ;  /* 0xff0000007d787812 */ /* 0x000fe400078ef84d */
[----:B------:R-:W-:Y:S02]  /*32910*/  LOP3.LUT R125, R123, 0xff000000, R83, 0xf8, !PT ;  /* 0xff0000007b7d7812 */ /* 0x000fe400078ef853 */
[----:B------:R-:W-:Y:S02]  /*32920*/  LOP3.LUT R85, R85, 0xff0000, R80, 0xf8, !PT ;  /* 0x00ff000055557812 */ /* 0x000fe400078ef850 */
[----:B------:R-:W-:-:S02]  /*32930*/  LOP3.LUT R121, R121, 0xff0000, R82, 0xf8, !PT ;  /* 0x00ff000079797812 */ /* 0x000fc400078ef852 */
[----:B------:R-:W-:Y:S02]  /*32940*/  F2FP.F16.E4M3.UNPACK_B R83, R89 ;  /* 0x00000059ff53723e */ /* 0x000fe400020006ff */
[----:B------:R-:W-:Y:S02]  /*32950*/  F2FP.F16.E4M3.UNPACK_B R118, R116 ;  /* 0x00000074ff76723e */ /* 0x000fe400020006ff */
[----:B------:R-:W-:Y:S02]  /*32960*/  F2FP.F16.E4M3.UNPACK_B R122, R120 ;  /* 0x00000078ff7a723e */ /* 0x000fe400020006ff */
[----:B------:R-:W-:Y:S01]  /*32970*/  LOP3.LUT R85, R85, 0xff000000, R80, 0xf8, !PT ;  /* 0xff00000055557812 */ /* 0x000fe200078ef850 */
[----:B------:R-:W-:Y:S01]  /*32980*/  HADD2.F32 R80, -RZ, R83.H0_H0 ;  /* 0x20000053ff507230 */ /* 0x000fe20000004100 */
[----:B------:R-:W-:Y:S01]  /*32990*/  LOP3.LUT R77, R121, 0xff000000, R82, 0xf8, !PT ;  /* 0xff000000794d7812 */ /* 0x000fe200078ef852 */
[----:B------:R-:W-:Y:S01]  /*329a0*/  HADD2.F32 R121, -RZ, R118.H0_H0 ;  /* 0x20000076ff797230 */ /* 0x000fe20000004100 */
[----:B------:R-:W-:Y:S01]  /*329b0*/  F2FP.F16.E4M3.UNPACK_B R81, R114 ;  /* 0x00000072ff51723e */ /* 0x000fe200020006ff */
[--C-:B------:R-:W-:Y:S01]  /*329c0*/  HADD2.F32 R123, -RZ, R122.reuse.H0_H0 ;  /* 0x2000007aff7b7230 */ /* 0x100fe20000004100 */
[----:B------:R-:W-:Y:S01]  /*329d0*/  LOP3.LUT R131, R124, 0xff0000, R131, 0xf8, !PT ;  /* 0x00ff00007c837812 */ /* 0x000fe200078ef883 */
[----:B------:R-:W-:Y:S01]  /*329e0*/  HADD2.F32 R122, -RZ, R122.H1_H1 ;  /* 0x3000007aff7a7230 */ /* 0x000fe20000004100 */
[----:B------:R-:W-:Y:S01]  /*329f0*/  LOP3.LUT R129, R129, 0xff0000, R78, 0xf8, !PT ;  /* 0x00ff000081817812 */ /* 0x000fe200078ef84e */
[----:B------:R-:W-:-:S02]  /*32a00*/  HADD2.F32 R82, -RZ, R81.H0_H0 ;  /* 0x20000051ff527230 */ /* 0x000fc40000004100 */
[C---:B------:R-:W-:Y:S01]  /*32a10*/  FMUL.FTZ R124, R80.reuse, R121 ;  /* 0x00000079507c7220 */ /* 0x040fe20000410000 */
[----:B------:R-:W-:Y:S01]  /*32a20*/  LOP3.LUT R119, R127, 0xff0000, R76, 0xf8, !PT ;  /* 0x00ff00007f777812 */ /* 0x000fe200078ef84c */
[-C--:B------:R-:W-:Y:S01]  /*32a30*/  FMUL.FTZ R127, R80, R123.reuse ;  /* 0x0000007b507f7220 */ /* 0x080fe20000410000 */
[----:B------:R-:W-:Y:S01]  /*32a40*/  LOP3.LUT R80, R129, 0xff000000, R78, 0xf8, !PT ;  /* 0xff00000081507812 */ /* 0x000fe200078ef84e */
[C---:B------:R-:W-:Y:S01]  /*32a50*/  FFMA.FTZ R78, R82.reuse, R123, R124 ;  /* 0x0000007b524e7223 */ /* 0x040fe2000001007c */
[----:B------:R-:W-:Y:S01]  /*32a60*/  F2FP.F16.E4M3.UNPACK_B R89, R89.H1 ;  /* 0x00000059ff59723e */ /* 0x000fe200030006ff */
[----:B------:R-:W-:Y:S01]  /*32a70*/  HADD2.F32 R118, -RZ, R118.H1_H1 ;  /* 0x30000076ff767230 */ /* 0x000fe20000004100 */
[----:B------:R-:W-:Y:S01]  /*32a80*/  F2FP.F16.E4M3.UNPACK_B R124, R120.H1 ;  /* 0x00000078ff7c723e */ /* 0x000fe200030006ff */
[----:B------:R-:W-:Y:S01]  /*32a90*/  HADD2.F32 R81, -RZ, R81.H1_H1 ;  /* 0x30000051ff517230 */ /* 0x000fe20000004100 */
[----:B------:R-:W-:Y:S02]  /*32aa0*/  F2FP.F16.E4M3.UNPACK_B R116, R116.H1 ;  /* 0x00000074ff74723e */ /* 0x000fe400030006ff */
[----:B------:R-:W-:Y:S01]  /*32ab0*/  LOP3.LUT R119, R119, 0xff000000, R76, 0xf8, !PT ;  /* 0xff00000077777812 */ /* 0x000fe200078ef84c */
[----:B------:R-:W-:Y:S01]  /*32ac0*/  FFMA.FTZ R76, R82, R121, -R127 ;  /* 0x00000079524c7223 */ /* 0x000fe2000001087f */
[----:B------:R-:W-:Y:S01]  /*32ad0*/  F2FP.F16.E4M3.UNPACK_B R114, R114.H1 ;  /* 0x00000072ff72723e */ /* 0x000fe200030006ff */
[----:B------:R-:W-:Y:S01]  /*32ae0*/  HADD2.F32 R82, -RZ, R89.H0_H0 ;  /* 0x20000059ff527230 */ /* 0x000fe20000004100 */
[----:B------:R-:W-:Y:S01]  /*32af0*/  LOP3.LUT R131, R131, 0xff000000, R79, 0xf8, !PT ;  /* 0xff00000083837812 */ /* 0x000fe200078ef84f */
[----:B------:R-:W-:-:S02]  /*32b00*/  HADD2.F32 R121, -RZ, R124.H0_H0 ;  /* 0x2000007cff797230 */ /* 0x000fc40000004100 */
[----:B------:R-:W-:Y:S02]  /*32b10*/  HADD2.F32 R79, -RZ, R83.H1_H1 ;  /* 0x30000053ff4f7230 */ /* 0x000fe40000004100 */
[----:B------:R-:W-:Y:S02]  /*32b20*/  HADD2.F32 R120, -RZ, R116.H0_H0 ;  /* 0x20000074ff787230 */ /* 0x000fe40000004100 */
[C---:B------:R-:W-:Y:S01]  /*32b30*/  FMUL.FTZ R128, R82.reuse, R121 ;  /* 0x0000007952807220 */ /* 0x040fe20000410000 */
[----:B------:R-:W-:Y:S02]  /*32b40*/  HADD2.F32 R83, -RZ, R114.H0_H0 ;  /* 0x20000072ff537230 */ /* 0x000fe40000004100 */
[C---:B------:R-:W-:Y:S01]  /*32b50*/  FMUL.FTZ R126, R79.reuse, R122 ;  /* 0x0000007a4f7e7220 */ /* 0x040fe20000410000 */
[----:B------:R-:W-:Y:S01]  /*32b60*/  FMUL.FTZ R123, R79, R118 ;  /* 0x000000764f7b7220 */ /* 0x000fe20000410000 */
[----:B------:R-:W-:Y:S01]  /*32b70*/  FMUL.FTZ R130, R82, R120 ;  /* 0x0000007852827220 */ /* 0x000fe20000410000 */
[----:B------:R-:W-:-:S02]  /*32b80*/  HADD2.F32 R89, -RZ, R89.H1_H1 ;  /* 0x30000059ff597230 */ /* 0x000fc40000004100 */
[----:B------:R-:W-:Y:S01]  /*32b90*/  FFMA.FTZ R82, R83, R120, -R128 ;  /* 0x0000007853527223 */ /* 0x000fe20000010880 */
[----:B------:R-:W-:Y:S01]  /*32ba0*/  FFMA.FTZ R79, R81, R118, -R126 ;  /* 0x00000076514f7223 */ /* 0x000fe2000001087e */
[----:B------:R-:W-:Y:S01]  /*32bb0*/  FFMA.FTZ R83, R83, R121, R130 ;  /* 0x0000007953537223 */ /* 0x000fe20000010082 */
[----:B------:R-:W-:Y:S01]  /*32bc0*/  FFMA.FTZ R81, R81, R122, R123 ;  /* 0x0000007a51517223 */ /* 0x000fe2000001007b */
[----:B------:R-:W-:Y:S01]  /*32bd0*/  F2FP.F16.E4M3.UNPACK_B R121, R91 ;  /* 0x0000005bff79723e */ /* 0x000fe200020006ff */
[----:B------:R-:W-:Y:S01]  /*32be0*/  HADD2.F32 R122, -RZ, R116.H1_H1 ;  /* 0x30000074ff7a7230 */ /* 0x000fe20000004100 */
[----:B------:R-:W-:Y:S01]  /*32bf0*/  F2FP.F16.E4M3.UNPACK_B R126, R131 ;  /* 0x00000083ff7e723e */ /* 0x000fe200020006ff */
[----:B------:R-:W-:Y:S01]  /*32c00*/  HADD2.F32 R124, -RZ, R124.H1_H1 ;  /* 0x3000007cff7c7230 */ /* 0x000fe20000004100 */
[----:B------:R-:W-:Y:S01]  /*32c10*/  F2FP.F16.E4M3.UNPACK_B R123, R125 ;  /* 0x0000007dff7b723e */ /* 0x000fe200020006ff */
[----:B------:R-:W-:Y:S01]  /*32c20*/  HADD2.F32 R116, -RZ, R121.H0_H0 ;  /* 0x20000079ff747230 */ /* 0x000fe20000004100 */
[----:B------:R-:W-:Y:S01]  /*32c30*/  F2FP.F16.E4M3.UNPACK_B R120, R87 ;  /* 0x00000057ff78723e */ /* 0x000fe200020006ff */
[----:B------:R-:W-:-:S02]  /*32c40*/  HADD2.F32 R129, -RZ, R126.H0_H0 ;  /* 0x2000007eff817230 */ /* 0x000fc40000004100 */
[C---:B------:R-:W-:Y:S01]  /*32c50*/  FMUL.FTZ R133, R89.reuse, R124 ;  /* 0x0000007c59857220 */ /* 0x040fe20000410000 */
[--C-:B------:R-:W-:Y:S02]  /*32c60*/  HADD2.F32 R127, -RZ, R123.reuse.H0_H0 ;  /* 0x2000007bff7f7230 */ /* 0x100fe40000004100 */
[----:B------:R-:W-:Y:S01]  /*32c70*/  FMUL.FTZ R135, R89, R122 ;  /* 0x0000007a59877220 */ /* 0x000fe20000410000 */
[----:B------:R-:W-:Y:S02]  /*32c80*/  HADD2.F32 R118, -RZ, R120.H0_H0 ;  /* 0x20000078ff767230 */ /* 0x000fe40000004100 */
[C---:B------:R-:W-:Y:S01]  /*32c90*/  FMUL.FTZ R137, R116.reuse, R129 ;  /* 0x0000008174897220 */ /* 0x040fe20000410000 */
[----:B------:R-:W-:Y:S02]  /*32ca0*/  HADD2.F32 R114, -RZ, R114.H1_H1 ;  /* 0x30000072ff727230 */ /* 0x000fe40000004100 */
[----:B------:R-:W-:Y:S01]  /*32cb0*/  FMUL.FTZ R128, R116, R127 ;  /* 0x0000007f74807220 */ /* 0x000fe20000410000 */
[----:B------:R-:W-:Y:S01]  /*32cc0*/  F2FP.F16.E4M3.UNPACK_B R125, R125.H1 ;  /* 0x0000007dff7d723e */ /* 0x000fe200030006ff */
[----:B------:R-:W-:Y:S01]  /*32cd0*/  FFMA.FTZ R116, R118, R127, -R137 ;  /* 0x0000007f76747223 */ /* 0x000fe20000010889 */
[----:B------:R-:W-:-:S02]  /*32ce0*/  HADD2.F32 R127, -RZ, R123.H1_H1 ;  /* 0x3000007bff7f7230 */ /* 0x000fc40000004100 */
[----:B------:R-:W-:Y:S01]  /*32cf0*/  FFMA.FTZ R118, R118, R129, R128 ;  /* 0x0000008176767223 */ /* 0x000fe20000010080 */
[----:B------:R-:W-:Y:S01]  /*32d00*/  F2FP.F16.E4M3.UNPACK_B R123, R91.H1 ;  /* 0x0000005bff7b723e */ /* 0x000fe200030006ff */
[C---:B------:R-:W-:Y:S01]  /*32d10*/  FFMA.FTZ R89, R114.reuse, R122, -R133 ;  /* 0x0000007a72597223 */ /* 0x040fe20000010885 */
[----:B------:R-:W-:Y:S01]  /*32d20*/  F2FP.F16.E4M3.UNPACK_B R129, R131.H1 ;  /* 0x00000083ff81723e */ /* 0x000fe200030006ff */
[----:B------:R-:W-:Y:S01]  /*32d30*/  FFMA.FTZ R114, R114, R124, R135 ;  /* 0x0000007c72727223 */ /* 0x000fe20000010087 */
[----:B------:R-:W-:Y:S01]  /*32d40*/  HADD2.F32 R124, -RZ, R121.H1_H1 ;  /* 0x30000079ff7c7230 */ /* 0x000fe20000004100 */
[----:B------:R-:W-:Y:S01]  /*32d50*/  F2FP.F16.E4M3.UNPACK_B R122, R87.H1 ;  /* 0x00000057ff7a723e */ /* 0x000fe200030006ff */
[----:B------:R-:W-:Y:S01]  /*32d60*/  HADD2.F32 R91, -RZ, R126.H1_H1 ;  /* 0x3000007eff5b7230 */ /* 0x000fe20000004100 */
[----:B------:R-:W-:Y:S01]  /*32d70*/  F2FP.SATFINITE.E4M3.F32.PACK_AB_MERGE_C R82, R89, R82, RZ ;  /* 0x000000525952723e */ /* 0x000fe200048070ff */
[----:B------:R-:W-:Y:S01]  /*32d80*/  HADD2.F32 R87, -RZ, R123.H0_H0 ;  /* 0x2000007bff577230 */ /* 0x000fe20000004100 */
[----:B------:R-:W-:Y:S01]  /*32d90*/  F2FP.SATFINITE.E4M3.F32.PACK_AB_MERGE_C R83, R114, R83, RZ ;  /* 0x000000537253723e */ /* 0x000fe200048070ff */
[----:B------:R-:W-:-:S02]  /*32da0*/  HADD2.F32 R128, -RZ, R129.H0_H0 ;  /* 0x20000081ff807230 */ /* 0x000fc40000004100 */
[C---:B------:R-:W-:Y:S01]  /*32db0*/  FMUL.FTZ R131, R124.reuse, R91 ;  /* 0x0000005b7c837220 */ /* 0x040fe20000410000 */
[--C-:B------:R-:W-:Y:S02]  /*32dc0*/  HADD2.F32 R126, -RZ, R125.reuse.H0_H0 ;  /* 0x2000007dff7e7230 */ /* 0x100fe40000004100 */
[-C--:B------:R-:W-:Y:S01]  /*32dd0*/  FMUL.FTZ R124, R124, R127.reuse ;  /* 0x0000007f7c7c7220 */ /* 0x080fe20000410000 */
[----:B------:R-:W-:Y:S02]  /*32de0*/  HADD2.F32 R120, -RZ, R120.H1_H1 ;  /* 0x30000078ff787230 */ /* 0x000fe40000004100 */
[C---:B------:R-:W-:Y:S01]  /*32df0*/  FMUL.FTZ R130, R87.reuse, R128 ;  /* 0x0000008057827220 */ /* 0x040fe20000410000 */
[--C-:B------:R-:W-:Y:S02]  /*32e00*/  HADD2.F32 R121, -RZ, R122.reuse.H0_H0 ;  /* 0x2000007aff797230 */ /* 0x100fe40000004100 */
[----:B------:R-:W-:Y:S01]  /*32e10*/  FMUL.FTZ R133, R87, R126 ;  /* 0x0000007e57857220 */ /* 0x000fe20000410000 */
[----:B------:R-:W-:Y:S01]  /*32e20*/  F2FP.SATFINITE.E4M3.F32.PACK_AB_MERGE_C R89, R81, R78, R83 ;  /* 0x0000004e5159723e */ /* 0x000fe20004807053 */
[C---:B------:R-:W-:Y:S01]  /*32e30*/  FFMA.FTZ R87, R120.reuse, R127, -R131 ;  /* 0x0000007f78577223 */ /* 0x040fe20000010883 */
[----:B------:R-:W-:Y:S01]  /*32e40*/  FFMA.FTZ R91, R120, R91, R124 ;  /* 0x0000005b785b7223 */ /* 0x000fe2000001007c */
[C---:B------:R-:W-:Y:S01]  /*32e50*/  FFMA.FTZ R120, R121.reuse, R126, -R130 ;  /* 0x0000007e79787223 */ /* 0x040fe20000010882 */
[----:B------:R-:W-:Y:S01]  /*32e60*/  FFMA.FTZ R121, R121, R128, R133 ;  /* 0x0000008079797223 */ /* 0x000fe20000010085 */
[----:B------:R-:W-:Y:S01]  /*32e70*/  HADD2.F32 R130, -RZ, R125.H1_H1 ;  /* 0x3000007dff827230 */ /* 0x000fe20000004100 */
[----:B------:R-:W-:Y:S01]  /*32e80*/  F2FP.F16.E4M3.UNPACK_B R125, R88.H1 ;  /* 0x00000058ff7d723e */ /* 0x000fe200030006ff */
[----:B------:R-:W-:Y:S01]  /*32e90*/  HADD2.F32 R124, -RZ, R122.H1_H1 ;  /* 0x3000007aff7c7230 */ /* 0x000fe20000004100 */
[----:B------:R-:W-:Y:S01]  /*32ea0*/  F2FP.F16.E4M3.UNPACK_B R131, R119.H1 ;  /* 0x00000077ff83723e */ /* 0x000fe200030006ff */
[----:B------:R-:W-:Y:S01]  /*32eb0*/  HADD2.F32 R127, -RZ, R123.H1_H1 ;  /* 0x3000007bff7f7230 */ /* 0x000fe20000004100 */
[----:B------:R-:W-:Y:S01]  /*32ec0*/  F2FP.F16.E4M3.UNPACK_B R128, R85.H1 ;  /* 0x00000055ff80723e */ /* 0x000fe200030006ff */
[----:B------:R-:W-:Y:S01]  /*32ed0*/  HADD2.F32 R133, -RZ, R129.H1_H1 ;  /* 0x30000081ff857230 */ /* 0x000fe20000004100 */
[----:B------:R-:W-:Y:S01]  /*32ee0*/  F2FP.F16.E4M3.UNPACK_B R122, R84.H1 ;  /* 0x00000054ff7a723e */ /* 0x000fe200030006ff */
[----:B------:R-:W-:-:S02]  /*32ef0*/  HADD2.F32 R126, -RZ, R125.H0_H0 ;  /* 0x2000007dff7e7230 */ /* 0x000fc40000004100 */
[C---:B------:R-:W-:Y:S01]  /*32f00*/  FMUL.FTZ R136, R127.reuse, R130 ;  /* 0x000000827f887220 */ /* 0x040fe20000410000 */
[----:B------:R-:W-:Y:S02]  /*32f10*/  HADD2.F32 R132, -RZ, R131.H0_H0 ;  /* 0x20000083ff847230 */ /* 0x000fe40000004100 */
[----:B------:R-:W-:Y:S01]  /*32f20*/  FMUL.FTZ R135, R127, R133 ;  /* 0x000000857f877220 */ /* 0x000fe20000410000 */
[----:B------:R-:W-:Y:S01]  /*32f30*/  HADD2.F32 R129, -RZ, R128.H0_H0 ;  /* 0x20000080ff817230 */ /* 0x000fe20000004100 */
[----:B------:R-:W-:Y:S01]  /*32f40*/  F2FP.F16.E4M3.UNPACK_B R88, R88 ;  /* 0x00000058ff58723e */ /* 0x000fe200020006ff */
        /* <DEDUP_REMOVED lines=8> */
[----:B------:R-:W-:Y:S01]  /*32fd0*/  F2FP.F16.E4M3.UNPACK_B R126, R119 ;  /* 0x00000077ff7e723e */ /* 0x000fe200020006ff */
[C---:B------:R-:W-:Y:S01]  /*32fe0*/  FFMA.FTZ R139, R124.reuse, R130, -R135 ;  /* 0x000000827c8b7223 */ /* 0x040fe20000010887 */
[----:B------:R-:W-:Y:S01]  /*32ff0*/  F2FP.F16.E4M3.UNPACK_B R123, R85 ;  /* 0x00000055ff7b723e */ /* 0x000fe200020006ff */
[----:B------:R-:W-:Y:S01]  /*33000*/  FFMA.FTZ R138, R124, R133, R136 ;  /* 0x000000857c8a7223 */ /* 0x000fe20000010088 */
[----:B------:R-:W-:Y:S01]  /*33010*/  HADD2.F32 R122, -RZ, R122.H1_H1 ;  /* 0x3000007aff7a7230 */ /* 0x000fe20000004100 */
[----:B------:R-:W-:Y:S01]  /*33020*/  F2FP.F16.E4M3.UNPACK_B R84, R84 ;  /* 0x00000054ff54723e */ /* 0x000fe200020006ff */
[----:B------:R-:W-:-:S02]  /*33030*/  HADD2.F32 R119, -RZ, R88.H0_H0 ;  /* 0x20000058ff777230 */ /* 0x000fc40000004100 */
[CC--:B------:R-:W-:Y:S01]  /*33040*/  FMUL.FTZ R85, R125.reuse, R131.reuse ;  /* 0x000000837d557220 */ /* 0x0c0fe20000410000 */
[----:B------:R-:W-:Y:S01]  /*33050*/  FMUL.FTZ R136, R125, R128 ;  /* 0x000000807d887220 */ /* 0x000fe20000410000 */
[----:B------:R-:W-:Y:S01]  /*33060*/  HADD2.F32 R130, -RZ, R126.H0_H0 ;  /* 0x2000007eff827230 */ /* 0x000fe20000004100 */
[----:B------:R-:W-:Y:S01]  /*33070*/  F2FP.SATFINITE.E4M3.F32.PACK_AB_MERGE_C R120, R139, R120, RZ ;  /* 0x000000788b78723e */ /* 0x000fe200048070ff */
[----:B------:R-:W-:Y:S02]  /*33080*/  HADD2.F32 R124, -RZ, R123.H0_H0 ;  /* 0x2000007bff7c7230 */ /* 0x000fe40000004100 */
[C---:B------:R-:W-:Y:S01]  /*33090*/  FFMA.FTZ R133, R122.reuse, R128, -R85 ;  /* 0x000000807a857223 */ /* 0x040fe20000010855 */
[----:B------:R-:W-:Y:S01]  /*330a0*/  FFMA.FTZ R135, R122, R131, R136 ;  /* 0x000000837a877223 */ /* 0x000fe20000010088 */
[----:B------:R-:W-:Y:S02]  /*330b0*/  HADD2.F32 R85, -RZ, R84.H0_H0 ;  /* 0x20000054ff557230 */ /* 0x000fe40000004100 */
[C---:B------:R-:W-:Y:S01]  /*330c0*/  FMUL.FTZ R122, R119.reuse, R130 ;  /* 0x00000082777a7220 */ /* 0x040fe20000410000 */
[----:B------:R-:W-:Y:S01]  /*330d0*/  FMUL.FTZ R119, R119, R124 ;  /* 0x0000007c77777220 */ /* 0x000fe20000410000 */
[----:B------:R-:W-:Y:S01]  /*330e0*/  HADD2.F32 R88, -RZ, R88.H1_H1 ;  /* 0x30000058ff587230 */ /* 0x000fe20000004100 */
[----:B------:R-:W-:Y:S01]  /*330f0*/  F2FP.SATFINITE.E4M3.F32.PACK_AB_MERGE_C R132, R135, R132, RZ ;  /* 0x000000848784723e */ /* 0x000fe200048070ff */
[----:B------:R-:W-:-:S02]  /*33100*/  HADD2.F32 R125, -RZ, R126.H1_H1 ;  /* 0x3000007eff7d7230 */ /* 0x000fc40000004100 */
[C---:B------:R-:W-:Y:S01]  /*33110*/  FFMA.FTZ R126, R85.reuse, R124, -R122 ;  /* 0x0000007c557e7223 */ /* 0x040fe2000001087a */
[----:B------:R-:W-:Y:S01]  /*33120*/  FFMA.FTZ R130, R85, R130, R119 ;  /* 0x0000008255827223 */ /* 0x000fe20000010077 */
[----:B------:R-:W-:Y:S01]  /*33130*/  HADD2.F32 R123, -RZ, R123.H1_H1 ;  /* 0x3000007bff7b7230 */ /* 0x000fe20000004100 */
[----:B------:R-:W-:Y:S01]  /*33140*/  F2FP.F16.E4M3.UNPACK_B R119, R90.H1 ;  /* 0x0000005aff77723e */ /* 0x000fe200030006ff */
[----:B------:R-:W-:Y:S02]  /*33150*/  HADD2.F32 R84, -RZ, R84.H1_H1 ;  /* 0x30000054ff547230 */ /* 0x000fe40000004100 */
[C---:B------:R-:W-:Y:S01]  /*33160*/  FMUL.FTZ R85, R88.reuse, R125 ;  /* 0x0000007d58557220 */ /* 0x040fe20000410000 */
[----:B------:R-:W-:Y:S01]  /*33170*/  F2FP.F16.E4M3.UNPACK_B R124, R80.H1 ;  /* 0x00000050ff7c723e */ /* 0x000fe200030006ff */
[----:B------:R-:W-:Y:S01]  /*33180*/  FMUL.FTZ R131, R88, R123 ;  /* 0x0000007b58837220 */ /* 0x000fe20000410000 */
[----:B------:R-:W-:Y:S01]  /*33190*/  F2FP.F16.E4M3.UNPACK_B R122, R77.H1 ;  /* 0x0000004dff7a723e */ /* 0x000fe200030006ff */
[----:B------:R-:W-:Y:S01]  /*331a0*/  FFMA.FTZ R129, R84, R123, -R85 ;  /* 0x0000007b54817223 */ /* 0x000fe20000010855 */
[----:B------:R-:W-:Y:S01]  /*331b0*/  F2FP.F16.E4M3.UNPACK_B R85, R86.H1 ;  /* 0x00000056ff55723e */ /* 0x000fe200030006ff */
        /* <DEDUP_REMOVED lines=11> */
[----:B------:R-:W-:Y:S01]  /*33270*/  F2FP.F16.E4M3.UNPACK_B R86, R86 ;  /* 0x00000056ff56723e */ /* 0x000fe200020006ff */
[----:B------:R-:W-:-:S02]  /*33280*/  HADD2.F32 R122, -RZ, R122.H1_H1 ;  /* 0x3000007aff7a7230 */ /* 0x000fc40000004100 */
[C---:B------:R-:W-:Y:S01]  /*33290*/  FMUL.FTZ R88, R119.reuse, R124 ;  /* 0x0000007c77587220 */ /* 0x040fe20000410000 */
[----:B------:R-:W-:Y:S02]  /*332a0*/  HADD2.F32 R85, -RZ, R85.H1_H1 ;  /* 0x30000055ff557230 */ /* 0x000fe40000004100 */
[C---:B------:R-:W-:Y:S01]  /*332b0*/  FFMA.FTZ R137, R84.reuse, R127, R137 ;  /* 0x0000007f54897223 */ /* 0x040fe20000010089 */
[----:B------:R-:W-:Y:S01]  /*332c0*/  FFMA.FTZ R128, R84, R123, -R125 ;  /* 0x0000007b54807223 */ /* 0x000fe2000001087d */
[-C--:B------:R-:W-:Y:S01]  /*332d0*/  FMUL.FTZ R119, R119, R122.reuse ;  /* 0x0000007a77777220 */ /* 0x080fe20000410000 */
[--C-:B------:R-:W-:Y:S02]  /*332e0*/  HADD2.F32 R84, -RZ, R77.reuse.H0_H0 ;  /* 0x2000004dff547230 */ /* 0x100fe40000004100 */
[C---:B------:R-:W-:Y:S01]  /*332f0*/  FFMA.FTZ R127, R85.reuse, R122, -R88 ;  /* 0x0000007a557f7223 */ /* 0x040fe20000010858 */
[----:B------:R-:W-:Y:S01]  /*33300*/  F2FP.F16.E4M3.UNPACK_B R88, R80 ;  /* 0x00000050ff58723e */ /* 0x000fe200020006ff */
[----:B------:R-:W-:Y:S01]  /*33310*/  FFMA.FTZ R124, R85, R124, R119 ;  /* 0x0000007c557c7223 */ /* 0x000fe20000010077 */
[--C-:B------:R-:W-:Y:S01]  /*33320*/  HADD2.F32 R80, -RZ, R90.reuse.H0_H0 ;  /* 0x2000005aff507230 */ /* 0x100fe20000004100 */
[----:B------:R-:W-:Y:S01]  /*33330*/  F2FP.SATFINITE.E4M3.F32.PACK_AB_MERGE_C R130, R131, R130, R132 ;  /* 0x000000828382723e */ /* 0x000fe20004807084 */
[----:B------:R-:W-:Y:S01]  /*33340*/  HADD2.F32 R90, -RZ, R90.H1_H1 ;  /* 0x3000005aff5a7230 */ /* 0x000fe20000004100 */
[----:B------:R-:W-:Y:S01]  /*33350*/  F2FP.SATFINITE.E4M3.F32.PACK_AB_MERGE_C R127, R127, R128, RZ ;  /* 0x000000807f7f723e */ /* 0x000fe200048070ff */
[--C-:B------:R-:W-:Y:S01]  /*33360*/  HADD2.F32 R119, -RZ, R88.reuse.H0_H0 ;  /* 0x20000058ff777230 */ /* 0x100fe20000004100 */
[----:B------:R-:W-:Y:S01]  /*33370*/  F2FP.SATFINITE.E4M3.F32.PACK_AB_MERGE_C R121, R138, R121, RZ ;  /* 0x000000798a79723e */ /* 0x000fe200048070ff */
[----:B------:R-:W-:Y:S01]  /*33380*/  HADD2.F32 R123, -RZ, R88.H1_H1 ;  /* 0x30000058ff7b7230 */ /* 0x000fe20000004100 */
[----:B------:R-:W-:Y:S01]  /*33390*/  F2FP.SATFINITE.E4M3.F32.PACK_AB_MERGE_C R133, R133, R134, RZ ;  /* 0x000000868585723e */ /* 0x000fe200048070ff */
[----:B------:R-:W-:-:S02]  /*333a0*/  HADD2.F32 R85, -RZ, R77.H1_H1 ;  /* 0x3000004dff557230 */ /* 0x000fc40000004100 */
[----:B------:R-:W-:Y:S01]  /*333b0*/  FMUL.FTZ R88, R80, R119 ;  /* 0x0000007750587220 */ /* 0x000fe20000410000 */
[--C-:B------:R-:W-:Y:S02]  /*333c0*/  HADD2.F32 R77, -RZ, R86.reuse.H0_H0 ;  /* 0x20000056ff4d7230 */ /* 0x100fe40000004100 */
[----:B------:R-:W-:Y:S01]  /*333d0*/  FMUL.FTZ R125, R90, R123 ;  /* 0x0000007b5a7d7220 */ /* 0x000fe20000410000 */
[----:B------:R-:W-:Y:S02]  /*333e0*/  HADD2.F32 R86, -RZ, R86.H1_H1 ;  /* 0x30000056ff567230 */ /* 0x000fe40000004100 */
[-C--:B------:R-:W-:Y:S01]  /*333f0*/  FMUL.FTZ R80, R80, R84.reuse ;  /* 0x0000005450507220 */ /* 0x080fe20000410000 */
[----:B------:R-:W-:Y:S01]  /*33400*/  FMUL.FTZ R90, R90, R85 ;  /* 0x000000555a5a7220 */ /* 0x000fe20000410000 */
[C---:B------:R-:W-:Y:S01]  /*33410*/  FFMA.FTZ R88, R77.reuse, R84, -R88 ;  /* 0x000000544d587223 */ /* 0x040fe20000010858 */
[----:B------:R-:W-:Y:S01]  /*33420*/  F2FP.SATFINITE.E4M3.F32.PACK_AB_MERGE_C R124, R124, R137, RZ ;  /* 0x000000897c7c723e */ /* 0x000fe200048070ff */
[C---:B------:R-:W-:Y:S01]  /*33430*/  FFMA.FTZ R125, R86.reuse, R85, -R125 ;  /* 0x00000055567d7223 */ /* 0x040fe2000001087d */
[----:B------:R-:W-:Y:S01]  /*33440*/  FFMA.FTZ R80, R77, R119, R80 ;  /* 0x000000774d507223 */ /* 0x000fe20000010050 */
[----:B------:R-:W-:Y:S01]  /*33450*/  FFMA.FTZ R123, R86, R123, R90 ;  /* 0x0000007b567b7223 */ /* 0x000fe2000001005a */
[----:B------:R-:W-:-:S02]  /*33460*/  F2FP.SATFINITE.E4M3.F32.PACK_AB_MERGE_C R85, R79, R76, R82 ;  /* 0x0000004c4f55723e */ /* 0x000fc40004807052 */
[----:B------:R-:W-:Y:S01]  /*33470*/  F2FP.SATFINITE.E4M3.F32.PACK_AB_MERGE_C R86, R125, R88, R127 ;  /* 0x000000587d56723e */ /* 0x000fe2000480707f */
[----:B------:R-:W-:Y:S01]  /*33480*/  IMAD.MOV.U32 R88, RZ, RZ, R130 ;  /* 0x000000ffff587224 */ /* 0x000fe200078e0082 */
[----:B------:R-:W-:Y:S02]  /*33490*/  F2FP.SATFINITE.E4M3.F32.PACK_AB_MERGE_C R87, R87, R116, R120 ;  /* 0x000000745757723e */ /* 0x000fe40004807078 */
[----:B------:R-:W-:Y:S02]  /*334a0*/  F2FP.SATFINITE.E4M3.F32.PACK_AB_MERGE_C R91, R91, R118, R121 ;  /* 0x000000765b5b723e */ /* 0x000fe40004807079 */
[----:B------:R-:W-:Y:S02]  /*334b0*/  F2FP.SATFINITE.E4M3.F32.PACK_AB_MERGE_C R84, R129, R126, R133 ;  /* 0x0000007e8154723e */ /* 0x000fe40004807085 */
[----:B------:R-:W-:-:S07]  /*334c0*/  F2FP.SATFINITE.E4M3.F32.PACK_AB_MERGE_C R90, R123, R80, R124 ;  /* 0x000000507b5a723e */ /* 0x000fce000480707c */
.L_x_1813:
[----:B------:R-:W-:Y:S05]  /*334d0*/  BSYNC B4 ;  /* 0x0000000000047941 */ /* 0x000fea0003800000 */
.L_x_1812:
[C---:B------:R-:W-:Y:S02]  /*334e0*/  R2UR UR4, R20.reuse ;  /* 0x00000000140472ca */ /* 0x040fe400000e0000 */
[C---:B------:R-:W-:Y:S02]  /*334f0*/  R2UR UR5, R21.reuse ;  /* 0x00000000150572ca */ /* 0x040fe400000e0000 */
[----:B------:R-:W-:Y:S02]  /*33500*/  @!P1 R2UR UR6, R20 ;  /* 0x00000000140692ca */ /* 0x000fe400000e0000 */
[----:B------:R-:W-:Y:S02]  /*33510*/  @!P1 R2UR UR7, R21 ;  /* 0x00000000150792ca */ /* 0x000fe400000e0000 */
[----:B------:R-:W-:Y:S02]  /*33520*/  IADD3 R76, P2, P3, R26, R106, R117 ;  /* 0x0000006a1a4c7210 */ /* 0x000fe40007b5e075 */
[----:B------:R-:W-:-:S02]  /*33530*/  @!P1 SHF.R.S32.HI R79, RZ, 0x1f, R115 ;  /* 0x0000001fff4f9819 */ /* 0x000fc40000011473 */
[----:B------:R-:W-:Y:S02]  /*33540*/  @!P1 IADD3 R78, P4, P5, R26, R106, R115 ;  /* 0x0000006a1a4e9210 */ /* 0x000fe40007d9e073 */
[CC--:B------:R-:W-:Y:S02]  /*33550*/  IADD3.X R77, R27.reuse, R111.reuse, R112, P2, P3 ;  /* 0x0000006f1b4d7210 */ /* 0x0c0fe400017e6470 */
[----:B------:R-:W-:-:S03]  /*33560*/  @!P1 IADD3.X R79, R27, R111, R79, P4, P5 ;  /* 0x0000006f1b4f9210 */ /* 0x000fc600027ea44f */
[----:B-----5:R0:W-:Y:S04]  /*33570*/  ST.E.128 desc[UR4][R76.64], R84 ;  /* 0x000000544c007985 */ /* 0x0201e8000c101d04 */
[----:B------:R0:W-:Y:S02]  /*33580*/  @!P1 ST.E.128 desc[UR6][R78.64], R88 ;  /* 0x000000584e009985 */ /* 0x0001e4000c101d06 */
.L_x_1811:
[----:B------:R-:W-:Y:S05]  /*33590*/  BSYNC B3 ;  /* 0x0000000000037941 */ /* 0x000fea0003800000 */
.L_x_1810:
[----:B------:R-:W-:Y:S02]  /*335a0*/  R2UR UR4, R20 ;  /* 0x00000000140472ca */ /* 0x000fe400000e0000 */
[----:B------:R-:W-:-:S13]  /*335b0*/  R2UR UR5, R21 ;  /* 0x00000000150572ca */ /* 0x000fda00000e0000 */
[----:B0-----:R-:W2:Y:S01]  /*335c0*/  LD.E.U8 R76, desc[UR4][R100.64] ;  /* 0x00000004644c7980 */ /* 0x001ea2000c101100 */
[----:B------:R-:W-:Y:S01]  /*335d0*/  BSSY B3, `(.L_x_1814) ;  /* 0x000013a000037945 */ /* 0x000fe20003800000 */
[----:B--2---:R-:W-:-:S13]  /*335e0*/  LOP3.LUT P1, RZ, R76, 0x2, RZ, 0xc0, !PT ;  /* 0x000000024cff7812 */ /* 0x004fda000782c0ff */
[----:B------:R-:W-:Y:S05]  /*335f0*/  @!P1 BRA `(.L_x_1815) ;  /* 0x0000001000dc9947 */ /* 0x000fea0003800000 */
[----:B------:R-:W-:Y:S02]  /*33600*/  R2UR UR4, R20 ;  /* 0x00000000140472ca */ /* 0x000fe400000e0000 */
[----:B------:R-:W-:-:S13]  /*33610*/  R2UR UR5, R21 ;  /* 0x00000000150572ca */ /* 0x000fda00000e0000 */
[----:B------:R-:W2:Y:S01]  /*33620*/  LD.E R76, desc[UR4][R98.64+0x4] ;  /* 0x00000404624c7980 */ /* 0x000ea2000c101900 */
[----:B------:R-:W-:Y:S01]  /*33630*/  VIADD R84, R97, 0x20 ;  /* 0x0000002061547836 */ /* 0x000fe20000000000 */
[----:B------:R-:W-:Y:S01]  /*33640*/  SHF.R.S32.HI R81, RZ, 0x1f, R110 ;  /* 0x0000001fff517819 */ /* 0x000fe2000001146e */
[----:B------:R-:W-:Y:S01]  /*33650*/  IMAD.IADD R79, R7, 0x1, -R108 ;  /* 0x00000001074f7824 */ /* 0x000fe200078e0a6c */
[----:B------:R-:W-:Y:S02]  /*33660*/  LEA.HI R80, R113, R113, RZ, 0x1 ;  /* 0x0000007171507211 */ /* 0x000fe400078f08ff */
[CC--:B------:R-:W-:Y:S02]  /*33670*/  LEA.HI R82, R81.reuse, R110.reuse, RZ, 0x4 ;  /* 0x0000006e51527211 */ /* 0x0c0fe400078f20ff */
[----:B------:R-:W-:Y:S02]  /*33680*/  LEA.HI R81, R81, R110, RZ, 0x2 ;  /* 0x0000006e51517211 */ /* 0x000fe400078f10ff */
[----:B------:R-:W-:Y:S01]  /*33690*/  LOP3.LUT R80, R80, 0x3fffffe, RZ, 0xc0, !PT ;  /* 0x03fffffe50507812 */ /* 0x000fe200078ec0ff */
[----:B------:R-:W-:Y:S01]  /*336a0*/  IMAD.SHL.U32 R83, R82, 0x20, RZ ;  /* 0x0000002052537824 */ /* 0x000fe200078e00ff */
[----:B------:R-:W-:Y:S01]  /*336b0*/  R2UR UR6, R20 ;  /* 0x00000000140672ca */ /* 0x000fe200000e0000 */
[----:B------:R-:W-:Y:S01]  /*336c0*/  IMAD.SHL.U32 R81, R81, 0x20, RZ ;  /* 0x0000002051517824 */ /* 0x000fe200078e00ff */
[----:B------:R-:W-:Y:S01]  /*336d0*/  R2UR UR7, R21 ;  /* 0x00000000150772ca */ /* 0x000fe200000e0000 */
[----:B------:R-:W-:Y:S01]  /*336e0*/  IMAD.IADD R82, R113, 0x1, -R80 ;  /* 0x0000000171527824 */ /* 0x000fe200078e0a50 */
[----:B------:R-:W-:-:S02]  /*336f0*/  LOP3.LUT R83, R83, 0xfffffe00, RZ, 0xc0, !PT ;  /* 0xfffffe0053537812 */ /* 0x000fc400078ec0ff */
[----:B------:R-:W-:-:S03]  /*33700*/  LOP3.LUT R81, R81, 0x180, RZ, 0xc0, !PT ;  /* 0x0000018051517812 */ /* 0x000fc600078ec0ff */
[----:B------:R-:W-:Y:S01]  /*33710*/  IMAD R83, R82, 0x40, R83 ;  /* 0x0000004052537824 */ /* 0x000fe200078e0253 */
[----:B------:R-:W-:Y:S01]  /*33720*/  SHF.R.U32.HI R82, RZ, 0x3, R81 ;  /* 0x00000003ff527819 */ /* 0x000fe20000011651 */
[----:B------:R-:W-:Y:S01]  /*33730*/  BSSY B4, `(.L_x_1816) ;  /* 0x0000118000047945 */ /* 0x000fe20003800000 */
[----:B--2---:R-:W-:-:S04]  /*33740*/  LEA.HI R76, R76, R76, RZ, 0x1 ;  /* 0x0000004c4c4c7211 */ /* 0x004fc800078f08ff */
[----:B------:R-:W-:-:S04]  /*33750*/  SHF.R.S32.HI R87, RZ, 0x1, R76 ;  /* 0x00000001ff577819 */ /* 0x000fc8000001144c */
[----:B------:R-:W-:-:S04]  /*33760*/  ISETP.GE.AND P1, PT, R84, R87, PT ;  /* 0x000000575400720c */ /* 0x000fc80003f26270 */
[----:B------:R-:W-:Y:S02]  /*33770*/  SEL R77, R87, RZ, P1 ;  /* 0x000000ff574d7207 */ /* 0x000fe40000800000 */
[----:B------:R-:W-:-:S03]  /*33780*/  SEL R78, R108, R79, !P1 ;  /* 0x0000004f6c4e7207 */ /* 0x000fc60004800000 */
[----:B------:R-:W-:Y:S01]  /*33790*/  IMAD.IADD R77, R84, 0x1, R77 ;  /* 0x00000001544d7824 */ /* 0x000fe200078e024d */
[----:B------:R-:W-:-:S04]  /*337a0*/  SHF.R.S32.HI R79, RZ, 0x1f, R78 ;  /* 0x0000001fff4f7819 */ /* 0x000fc8000001144e */
[----:B------:R-:W-:Y:S02]  /*337b0*/  SHF.R.S32.HI R76, RZ, 0x1f, R77 ;  /* 0x0000001fff4c7819 */ /* 0x000fe4000001144d */
[----:B------:R-:W-:Y:S02]  /*337c0*/  LEA.HI R79, R79, R78, RZ, 0x5 ;  /* 0x0000004e4f4f7211 */ /* 0x000fe400078f28ff */
[CC--:B------:R-:W-:Y:S02]  /*337d0*/  LEA.HI R78, R76.reuse, R77.reuse, RZ, 0x4 ;  /* 0x0000004d4c4e7211 */ /* 0x0c0fe400078f20ff */
[----:B------:R-:W-:Y:S02]  /*337e0*/  LEA.HI R76, R76, R77, RZ, 0x6 ;  /* 0x0000004d4c4c7211 */ /* 0x000fe400078f30ff */
[----:B------:R-:W-:Y:S02]  /*337f0*/  SHF.R.S32.HI R86, RZ, 0x4, R78 ;  /* 0x00000004ff567819 */ /* 0x000fe4000001144e */
[----:B------:R-:W-:-:S02]  /*33800*/  SHF.R.S32.HI R76, RZ, 0x6, R76 ;  /* 0x00000006ff4c7819 */ /* 0x000fc4000001144c */
[----:B------:R-:W-:Y:S02]  /*33810*/  LEA.HI.SX32 R79, R79, R86, 0x1b ;  /* 0x000000564f4f7211 */ /* 0x000fe400078fdaff */
[----:B------:R-:W-:Y:S01]  /*33820*/  LOP3.LUT R78, R81, 0x30, R78, 0xf8, !PT ;  /* 0x00000030514e7812 */ /* 0x000fe200078ef84e */
[----:B------:R-:W-:Y:S01]  /*33830*/  IMAD R76, R76, 0x2800, R83 ;  /* 0x000028004c4c7824 */ /* 0x000fe200078e0253 */
[----:B------:R-:W-:Y:S01]  /*33840*/  SHF.R.S32.HI R80, RZ, 0x1f, R79 ;  /* 0x0000001fff507819 */ /* 0x000fe2000001144f */
[----:B------:R-:W-:Y:S01]  /*33850*/  IMAD.SHL.U32 R85, R79, 0x10, RZ ;  /* 0x000000104f557824 */ /* 0x000fe200078e00ff */
[----:B------:R-:W-:Y:S02]  /*33860*/  LOP3.LUT R77, R78, R82, RZ, 0x3c, !PT ;  /* 0x000000524e4d7212 */ /* 0x000fe400078e3cff */
[----:B------:R-:W-:Y:S02]  /*33870*/  LEA.HI R80, R80, R79, RZ, 0x2 ;  /* 0x0000004f50507211 */ /* 0x000fe400078f10ff */
[----:B------:R-:W-:Y:S01]  /*33880*/  LOP3.LUT R79, R81, 0x30, R85, 0xf8, !PT ;  /* 0x00000030514f7812 */ /* 0x000fe200078ef855 */
[----:B------:R-:W-:Y:S01]  /*33890*/  IMAD.IADD R76, R76, 0x1, R77 ;  /* 0x000000014c4c7824 */ /* 0x000fe200078e024d */
[----:B------:R-:W-:-:S02]  /*338a0*/  SHF.R.S32.HI R80, RZ, 0x2, R80 ;  /* 0x00000002ff507819 */ /* 0x000fc40000011450 */
[----:B------:R-:W-:Y:S02]  /*338b0*/  LOP3.LUT R79, R79, R82, RZ, 0x3c, !PT ;  /* 0x000000524f4f7212 */ /* 0x000fe400078e3cff */
[----:B------:R-:W-:Y:S01]  /*338c0*/  IADD3 R76, P1, P2, R102, R76, R55 ;  /* 0x0000004c664c7210 */ /* 0x000fe20007a3e037 */
[----:B------:R-:W-:-:S03]  /*338d0*/  IMAD R80, R80, 0x2800, R83 ;  /* 0x0000280050507824 */ /* 0x000fc600078e0253 */
[----:B------:R-:W-:Y:S01]  /*338e0*/  IADD3.X R77, R103, RZ, R93, P1, P2 ;  /* 0x000000ff674d7210 */ /* 0x000fe20000fe445d */
[----:B------:R-:W-:Y:S01]  /*338f0*/  IMAD.IADD R80, R80, 0x1, R79 ;  /* 0x0000000150507824 */ /* 0x000fe200078e024f */
[----:B------:R-:W-:-:S04]  /*33900*/  ISETP.GE.AND P2, PT, R84, R87, PT ;  /* 0x000000575400720c */ /* 0x000fc80003f46270 */
[----:B------:R-:W-:Y:S01]  /*33910*/  IADD3 R80, P3, P4, R102, R80, R55 ;  /* 0x0000005066507210 */ /* 0x000fe20007c7e037 */
[----:B------:R-:W5:Y:S03]  /*33920*/  LD.E.128 R76, desc[UR4][R76.64] ;  /* 0x000000044c4c7980 */ /* 0x000f66000c101d00 */
[----:B------:R-:W-:Y:S01]  /*33930*/  IADD3.X R81, R103, RZ, R93, P3, P4 ;  /* 0x000000ff67517210 */ /* 0x000fe20001fe845d */
[----:B------:R-:W-:Y:S01]  /*33940*/  IMAD.SHL.U32 R87, R86, 0x10, RZ ;  /* 0x0000001056577824 */ /* 0x000fe200078e00ff */
[----:B------:R-:W-:-:S04]  /*33950*/  ISETP.GE.AND P1, PT, R85, R7, PT ;  /* 0x000000075500720c */ /* 0x000fc80003f26270 */
[----:B------:R-:W5:Y:S01]  /*33960*/  LD.E.128 R80, desc[UR6][R80.64] ;  /* 0x0000000650507980 */ /* 0x000f62000c101d00 */
[----:B------:R-:W-:Y:S01]  /*33970*/  SHF.R.S32.HI R84, RZ, 0x1f, R87 ;  /* 0x0000001fff547819 */ /* 0x000fe20000011457 */
[----:B------:R-:W-:Y:S07]  /*33980*/  @P2 BRA `(.L_x_1817) ;  /* 0x0000000c00c82947 */ /* 0x000fee0003800000 */
[----:B------:R-:W-:Y:S02]  /*33990*/  SHF.R.U32.HI R88, RZ, 0x8, R73 ;  /* 0x00000008ff587819 */ /* 0x000fe40000011649 */
[----:B------:R-:W-:Y:S02]  /*339a0*/  LOP3.LUT R91, R73, 0xff, RZ, 0xc0, !PT ;  /* 0x000000ff495b7812 */ /* 0x000fe400078ec0ff */
[----:B------:R-:W-:Y:S02]  /*339b0*/  LOP3.LUT R88, R88, 0xff, RZ, 0xc0, !PT ;  /* 0x000000ff58587812 */ /* 0x000fe400078ec0ff */
[----:B------:R-:W-:Y:S02]  /*339c0*/  SHF.R.U32.HI R86, RZ, 0x8, R72 ;  /* 0x00000008ff567819 */ /* 0x000fe40000011648 */
[----:B------:R-:W-:Y:S02]  /*339d0*/  SHF.R.U32.HI R90, RZ, 0x8, R74 ;  /* 0x00000008ff5a7819 */ /* 0x000fe4000001164a */
[----:B------:R-:W-:-:S02]  /*339e0*/  PRMT R91, R88, 0x7604, R91 ;  /* 0x00007604585b7816 */ /* 0x000fc4000000005b */
[----:B------:R-:W-:Y:S02]  /*339f0*/  SHF.R.U32.HI R88, RZ, 0x8, R69 ;  /* 0x00000008ff587819 */ /* 0x000fe40000011645 */
[----:B------:R-:W-:Y:S02]  /*33a00*/  LOP3.LUT R89, R72, 0xff, RZ, 0xc0, !PT ;  /* 0x000000ff48597812 */ /* 0x000fe400078ec0ff */
[----:B------:R-:W-:Y:S02]  /*33a10*/  LOP3.LUT R86, R86, 0xff, RZ, 0xc0, !PT ;  /* 0x000000ff56567812 */ /* 0x000fe400078ec0ff */
[----:B------:R-:W-:Y:S02]  /*33a20*/  LOP3.LUT R115, R74, 0xff, RZ, 0xc0, !PT ;  /* 0x000000ff4a737812 */ /* 0x000fe400078ec0ff */
[----:B------:R-:W-:Y:S02]  /*33a30*/  LOP3.LUT R90, R90, 0xff, RZ, 0xc0, !PT ;  /* 0x000000ff5a5a7812 */ /* 0x000fe400078ec0ff */
[----:B------:R-:W-:-:S02]  /*33a40*/  LOP3.LUT R121, R69, 0xff, RZ, 0xc0, !PT ;  /* 0x000000ff45797812 */ /* 0x000fc400078ec0ff */
[----:B------:R-:W-:Y:S02]  /*33a50*/  LOP3.LUT R88, R88, 0xff, RZ, 0xc0, !PT ;  /* 0x000000ff58587812 */ /* 0x000fe400078ec0ff */
        /* <DEDUP_REMOVED lines=16> */
[----:B------:R-:W-:-:S02]  /*33b60*/  PRMT R123, R90, 0x7604, R123 ;  /* 0x000076045a7b7816 */ /* 0x000fc4000000007b */
[----:B------:R-:W-:Y:S02]  /*33b70*/  SHF.R.U32.HI R86, RZ, 0x10, R72 ;  /* 0x00000010ff567819 */ /* 0x000fe40000011648 */
[----:B------:R-:W-:Y:S02]  /*33b80*/  SHF.R.U32.HI R112, RZ, 0x8, R71 ;  /* 0x00000008ff707819 */ /* 0x000fe40000011647 */
        /* <DEDUP_REMOVED lines=8> */
[----:B------:R-:W-:Y:S02]  /*33c10*/  PRMT R89, R86, 0x7054, R89 ;  /* 0x0000705456597816 */ /* 0x000fe40000000059 */
[----:B------:R-:W-:-:S02]  /*33c20*/  PRMT R127, R112, 0x7604, R125 ;  /* 0x00007604707f7816 */ /* 0x000fc4000000007d */
[----:B------:R-:W-:Y:S02]  /*33c30*/  PRMT R115, R90, 0x7054, R115 ;  /* 0x000070545a737816 */ /* 0x000fe40000000073 */
[----:B------:R-:W-:Y:S02]  /*33c40*/  SHF.R.U32.HI R86, RZ, 0x10, R68 ;  /* 0x00000010ff567819 */ /* 0x000fe40000011644 */
[----:B------:R-:W-:Y:S02]  /*33c50*/  SHF.R.U32.HI R112, RZ, 0x10, R75 ;  /* 0x00000010ff707819 */ /* 0x000fe4000001164b */
[----:B------:R-:W-:Y:S02]  /*33c60*/  SHF.R.U32.HI R90, RZ, 0x10, R70 ;  /* 0x00000010ff5a7819 */ /* 0x000fe40000011646 */
[----:B------:R-:W-:Y:S02]  /*33c70*/  PRMT R121, R88, 0x7054, R121 ;  /* 0x0000705458797816 */ /* 0x000fe40000000079 */
[----:B------:R-:W-:-:S02]  /*33c80*/  LOP3.LUT R86, R86, 0xff, RZ, 0xc0, !PT ;  /* 0x000000ff56567812 */ /* 0x000fc400078ec0ff */
[----:B------:R-:W-:Y:S02]  /*33c90*/  LOP3.LUT R112, R112, 0xff, RZ, 0xc0, !PT ;  /* 0x000000ff70707812 */ /* 0x000fe400078ec0ff */
[----:B------:R-:W-:Y:S02]  /*33ca0*/  LOP3.LUT R90, R90, 0xff, RZ, 0xc0, !PT ;  /* 0x000000ff5a5a7812 */ /* 0x000fe400078ec0ff */
[----:B------:R-:W-:Y:S02]  /*33cb0*/  LOP3.LUT R91, R91, 0xff000000, R73, 0xf8, !PT ;  /* 0xff0000005b5b7812 */ /* 0x000fe400078ef849 */
[----:B------:R-:W-:Y:S02]  /*33cc0*/  LOP3.LUT R121, R121, 0xff000000, R69, 0xf8, !PT ;  /* 0xff00000079797812 */ /* 0x000fe400078ef845 */
[----:B------:R-:W-:Y:S02]  /*33cd0*/  PRMT R119, R86, 0x7054, R119 ;  /* 0x0000705456777816 */ /* 0x000fe40000000077 */
[----:B------:R-:W-:-:S02]  /*33ce0*/  PRMT R117, R112, 0x7054, R117 ;  /* 0x0000705470757816 */ /* 0x000fc40000000075 */
[----:B------:R-:W-:Y:S02]  /*33cf0*/  PRMT R125, R90, 0x7054, R123 ;  /* 0x000070545a7d7816 */ /* 0x000fe4000000007b */
[----:B-----5:R-:W-:Y:S02]  /*33d00*/  F2FP.F16.E4M3.UNPACK_B R86, R81 ;  /* 0x00000051ff56723e */ /* 0x020fe400020006ff */
[----:B------:R-:W-:Y:S02]  /*33d10*/  F2FP.F16.E4M3.UNPACK_B R88, R91 ;  /* 0x0000005bff58723e */ /* 0x000fe400020006ff */
[----:B------:R-:W-:Y:S02]  /*33d20*/  SHF.R.U32.HI R112, RZ, 0x10, R71 ;  /* 0x00000010ff707819 */ /* 0x000fe40000011647 */
[----:B------:R-:W-:Y:S02]  /*33d30*/  F2FP.F16.E4M3.UNPACK_B R90, R121 ;  /* 0x00000079ff5a723e */ /* 0x000fe400020006ff */
[----:B------:R-:W-:Y:S01]  /*33d40*/  LOP3.LUT R89, R89, 0xff000000, R72, 0xf8, !PT ;  /* 0xff00000059597812 */ /* 0x000fe200078ef848 */
[----:B------:R-:W-:Y:S01]  /*33d50*/  HADD2.F32 R72, -RZ, R86.H0_H0 ;  /* 0x20000056ff487230 */ /* 0x000fe20000004100 */
[----:B------:R-:W-:Y:S01]  /*33d60*/  F2FP.F16.E4M3.UNPACK_B R73, R77 ;  /* 0x0000004dff49723e */ /* 0x000fe200020006ff */
[----:B------:R-:W-:Y:S01]  /*33d70*/  HADD2.F32 R123, -RZ, R90.H0_H0 ;  /* 0x2000005aff7b7230 */ /* 0x000fe20000004100 */
[----:B------:R-:W-:Y:S01]  /*33d80*/  LOP3.LUT R69, R115, 0xff000000, R74, 0xf8, !PT ;  /* 0xff00000073457812 */ /* 0x000fe200078ef84a */
[----:B------:R-:W-:Y:S01]  /*33d90*/  HADD2.F32 R115, -RZ, R88.H0_H0 ;  /* 0x20000058ff737230 */ /* 0x000fe20000004100 */
[----:B------:R-:W-:Y:S01]  /*33da0*/  LOP3.LUT R112, R112, 0xff, RZ, 0xc0, !PT ;  /* 0x000000ff70707812 */ /* 0x000fe200078ec0ff */
[----:B------:R-:W-:Y:S01]  /*33db0*/  HADD2.F32 R74, -RZ, R73.H0_H0 ;  /* 0x20000049ff4a7230 */ /* 0x000fe20000004100 */
[----:B------:R-:W-:Y:S01]  /*33dc0*/  LOP3.LUT R117, R117, 0xff000000, R75, 0xf8, !PT ;  /* 0xff00000075757812 */ /* 0x000fe200078ef84b */
[----:B------:R-:W-:Y:S01]  /*33dd0*/  FMUL.FTZ R75, R72, R123 ;  /* 0x0000007b484b7220 */ /* 0x000fe20000410000 */
[----:B------:R-:W-:Y:S01]  /*33de0*/  PRMT R127, R112, 0x7054, R127 ;  /* 0x00007054707f7816 */ /* 0x000fe2000000007f */
[----:B------:R-:W-:Y:S01]  /*33df0*/  FMUL.FTZ R112, R72, R115 ;  /* 0x0000007348707220 */ /* 0x000fe20000410000 */
[----:B------:R-:W-:Y:S01]  /*33e00*/  F2FP.F16.E4M3.UNPACK_B R81, R81.H1 ;  /* 0x00000051ff51723e */ /* 0x000fe200030006ff */
[----:B------:R-:W-:Y:S01]  /*33e10*/  HADD2.F32 R86, -RZ, R86.H1_H1 ;  /* 0x30000056ff567230 */ /* 0x000fe20000004100 */
[----:B------:R-:W-:Y:S01]  /*33e20*/  F2FP.F16.E4M3.UNPACK_B R121, R121.H1 ;  /* 0x00000079ff79723e */ /* 0x000fe200030006ff */
[----:B------:R-:W-:Y:S01]  /*33e30*/  HADD2.F32 R88, -RZ, R88.H1_H1 ;  /* 0x30000058ff587230 */ /* 0x000fe20000004100 */
[----:B------:R-:W-:Y:S01]  /*33e40*/  F2FP.F16.E4M3.UNPACK_B R91, R91.H1 ;  /* 0x0000005bff5b723e */ /* 0x000fe200030006ff */
[----:B------:R-:W-:Y:S01]  /*33e50*/  HADD2.F32 R90, -RZ, R90.H1_H1 ;  /* 0x3000005aff5a7230 */ /* 0x000fe20000004100 */
[----:B------:R-:W-:Y:S01]  /*33e60*/  LOP3.LUT R72, R125, 0xff000000, R70, 0xf8, !PT ;  /* 0xff0000007d487812 */ /* 0x000fe200078ef846 */
[C---:B------:R-:W-:Y:S01]  /*33e70*/  FFMA.FTZ R70, R74.reuse, R123, R112 ;  /* 0x0000007b4a467223 */ /* 0x040fe20000010070 */
[----:B------:R-:W-:Y:S01]  /*33e80*/  LOP3.LUT R120, R119, 0xff000000, R68, 0xf8, !PT ;  /* 0xff00000077787812 */ /* 0x000fe200078ef844 */
[----:B------:R-:W-:Y:S01]  /*33e90*/  FFMA.FTZ R68, R74, R115, -R75 ;  /* 0x000000734a447223 */ /* 0x000fe2000001084b */
[----:B------:R-:W-:Y:S01]  /*33ea0*/  LOP3.LUT R127, R127, 0xff000000, R71, 0xf8, !PT ;  /* 0xff0000007f7f7812 */ /* 0x000fe200078ef847 */
[----:B------:R-:W-:Y:S01]  /*33eb0*/  HADD2.F32 R71, -RZ, R81.H0_H0 ;  /* 0x20000051ff477230 */ /* 0x000fe20000004100 */
[----:B------:R-:W-:Y:S01]  /*33ec0*/  F2FP.F16.E4M3.UNPACK_B R77, R77.H1 ;  /* 0x0000004dff4d723e */ /* 0x000fe200030006ff */
[----:B------:R-:W-:-:S02]  /*33ed0*/  HADD2.F32 R112, -RZ, R121.H0_H0 ;  /* 0x20000079ff707230 */ /* 0x000fc40000004100 */
[C---:B------:R-:W-:Y:S01]  /*33ee0*/  FMUL.FTZ R114, R86.reuse, R90 ;  /* 0x0000005a56727220 */ /* 0x040fe20000410000 */
[----:B------:R-:W-:Y:S02]  /*33ef0*/  HADD2.F32 R74, -RZ, R91.H0_H0 ;  /* 0x2000005bff4a7230 */ /* 0x000fe40000004100 */
[----:B------:R-:W-:Y:S01]  /*33f00*/  FMUL.FTZ R115, R86, R88 ;  /* 0x0000005856737220 */ /* 0x000fe20000410000 */
[----:B------:R-:W-:Y:S02]  /*33f10*/  HADD2.F32 R75, -RZ, R77.H0_H0 ;  /* 0x2000004dff4b7230 */ /* 0x000fe40000004100 */
[C---:B------:R-:W-:Y:S01]  /*33f20*/  FMUL.FTZ R86, R71.reuse, R112 ;  /* 0x0000007047567220 */ /* 0x040fe20000410000 */
[----:B------:R-:W-:Y:S02]  /*33f30*/  HADD2.F32 R73, -RZ, R73.H1_H1 ;  /* 0x30000049ff497230 */ /* 0x000fe40000004100 */
[-C--:B------:R-:W-:Y:S01]  /*33f40*/  FMUL.FTZ R119, R71, R74.reuse ;  /* 0x0000004a47777220 */ /* 0x080fe20000410000 */
[----:B------:R-:W-:Y:S01]  /*33f50*/  F2FP.F16.E4M3.UNPACK_B R116, R127 ;  /* 0x0000007fff74723e */ /* 0x000fe200020006ff */
[----:B------:R-:W-:Y:S01]  /*33f60*/  FFMA.FTZ R74, R75, R74, -R86 ;  /* 0x0000004a4b4a7223 */ /* 0x000fe20000010856 */
[----:B------:R-:W-:-:S02]  /*33f70*/  HADD2.F32 R86, -RZ, R77.H1_H1 ;  /* 0x3000004dff567230 */ /* 0x000fc40000004100 */
[----:B------:R-:W-:Y:S01]  /*33f80*/  FFMA.FTZ R75, R75, R112, R119 ;  /* 0x000000704b4b7223 */ /* 0x000fe20000010077 */
[----:B------:R-:W-:Y:S01]  /*33f90*/  F2FP.F16.E4M3.UNPACK_B R112, R83 ;  /* 0x00000053ff70723e */ /* 0x000fe200020006ff */
[C---:B------:R-:W-:Y:S01]  /*33fa0*/  FFMA.FTZ R71, R73.reuse, R88, -R114 ;  /* 0x0000005849477223 */ /* 0x040fe20000010872 */
[----:B------:R-:W-:Y:S01]  /*33fb0*/  FFMA.FTZ R73, R73, R90, R115 ;  /* 0x0000005a49497223 */ /* 0x000fe20000010073 */
[----:B------:R-:W-:Y:S01]  /*33fc0*/  HADD2.F32 R81, -RZ, R81.H1_H1 ;  /* 0x30000051ff517230 */ /* 0x000fe20000004100 */
[----:B------:R-:W-:Y:S01]  /*33fd0*/  F2FP.F16.E4M3.UNPACK_B R114, R117 ;  /* 0x00000075ff72723e */ /* 0x000fe200020006ff */
[----:B------:R-:W-:Y:S01]  /*33fe0*/  HADD2.F32 R91, -RZ, R91.H1_H1 ;  /* 0x3000005bff5b7230 */ /* 0x000fe20000004100 */
[----:B------:R-:W-:Y:S01]  /*33ff0*/  F2FP.F16.E4M3.UNPACK_B R90, R79 ;  /* 0x0000004fff5a723e */ /* 0x000fe200020006ff */
[----:B------:R-:W-:Y:S01]  /*34000*/  HADD2.F32 R121, -RZ, R121.H1_H1 ;  /* 0x30000079ff797230 */ /* 0x000fe20000004100 */
[----:B------:R-:W-:Y:S01]  /*34010*/  F2FP.F16.E4M3.UNPACK_B R127, R127.H1 ;  /* 0x0000007fff7f723e */ /* 0x000fe200030006ff */
[----:B------:R-:W-:-:S02]  /*34020*/  HADD2.F32 R77, -RZ, R112.H0_H0 ;  /* 0x20000070ff4d7230 */ /* 0x000fc40000004100 */
[C---:B------:R-:W-:Y:S01]  /*34030*/  FMUL.FTZ R122, R81.reuse, R91 ;  /* 0x0000005b517a7220 */ /* 0x040fe20000410000 */
[----:B------:R-:W-:Y:S02]  /*34040*/  HADD2.F32 R118, -RZ, R116.H0_H0 ;  /* 0x20000074ff767230 */ /* 0x000fe40000004100 */
[----:B------:R-:W-:Y:S01]  /*34050*/  FMUL.FTZ R119, R81, R121 ;  /* 0x0000007951777220 */ /* 0x000fe20000410000 */
[----:B------:R-:W-:Y:S01]  /*34060*/  HADD2.F32 R115, -RZ, R114.H0_H0 ;  /* 0x20000072ff737230 */ /* 0x000fe20000004100 */
[----:B------:R-:W-:Y:S01]  /*34070*/  F2FP.F16.E4M3.UNPACK_B R117, R117.H1 ;  /* 0x00000075ff75723e */ /* 0x000fe200030006ff */
[----:B------:R-:W-:Y:S02]  /*34080*/  HADD2.F32 R88, -RZ, R90.H0_H0 ;  /* 0x2000005aff587230 */ /* 0x000fe40000004100 */
[C---:B------:R-:W-:Y:S01]  /*34090*/  FMUL.FTZ R81, R77.reuse, R118 ;  /* 0x000000764d517220 */ /* 0x040fe20000410000 */
[----:B------:R-:W-:Y:S01]  /*340a0*/  FMUL.FTZ R123, R77, R115 ;  /* 0x000000734d7b7220 */ /* 0x000fe20000410000 */
[----:B------:R-:W-:-:S02]  /*340b0*/  FFMA.FTZ R77, R86, R91, -R119 ;  /* 0x0000005b564d7223 */ /* 0x000fc40000010877 */
[C---:B------:R-:W-:Y:S01]  /*340c0*/  FFMA.FTZ R81, R88.reuse, R115, -R81 ;  /* 0x0000007358517223 */ /* 0x040fe20000010851 */
[----:B------:R-:W-:Y:S01]  /*340d0*/  HADD2.F32 R115, -RZ, R114.H1_H1 ;  /* 0x30000072ff737230 */ /* 0x000fe20000004100 */
[----:B------:R-:W-:Y:S01]  /*340e0*/  F2FP.F16.E4M3.UNPACK_B R114, R83.H1 ;  /* 0x00000053ff72723e */ /* 0x000fe200030006ff */
[----:B------:R-:W-:Y:S01]  /*340f0*/  FFMA.FTZ R88, R88, R118, R123 ;  /* 0x0000007658587223 */ /* 0x000fe2000001007b */
[----:B------:R-:W-:Y:S01]  /*34100*/  F2FP.F16.E4M3.UNPACK_B R83, R79.H1 ;  /* 0x0000004fff53723e */ /* 0x000fe200030006ff */
[----:B------:R-:W-:Y:S02]  /*34110*/  HADD2.F32 R91, -RZ, R90.H1_H1 ;  /* 0x3000005aff5b7230 */ /* 0x000fe40000004100 */
[----:B------:R-:W-:Y:S01]  /*34120*/  FFMA.FTZ R86, R86, R121, R122 ;  /* 0x0000007956567223 */ /* 0x000fe2000001007a */
[----:B------:R-:W-:Y:S01]  /*34130*/  HADD2.F32 R118, -RZ, R116.H1_H1 ;  /* 0x30000074ff767230 */ /* 0x000fe20000004100 */
[----:B------:R-:W-:Y:S01]  /*34140*/  F2FP.SATFINITE.E4M3.F32.PACK_AB_MERGE_C R74, R77, R74, RZ ;  /* 0x0000004a4d4a723e */ /* 0x000fe200048070ff */
[----:B------:R-:W-:-:S02]  /*34150*/  HADD2.F32 R79, -RZ, R114.H0_H0 ;  /* 0x20000072ff4f7230 */ /* 0x000fc40000004100 */
[----:B------:R-:W-:Y:S01]  /*34160*/  HADD2.F32 R119, -RZ, R127.H0_H0 ;  /* 0x2000007fff777230 */ /* 0x000fe20000004100 */
[----:B------:R-:W-:Y:S01]  /*34170*/  F2FP.SATFINITE.E4M3.F32.PACK_AB_MERGE_C R75, R86, R75, RZ ;  /* 0x0000004b564b723e */ /* 0x000fe200048070ff */
[----:B------:R-:W-:Y:S01]  /*34180*/  HADD2.F32 R90, -RZ, R112.H1_H1 ;  /* 0x30000070ff5a7230 */ /* 0x000fe20000004100 */
[----:B------:R-:W-:Y:S01]  /*34190*/  F2FP.SATFINITE.E4M3.F32.PACK_AB_MERGE_C R77, R71, R68, R74 ;  /* 0x00000044474d723e */ /* 0x000fe2000480704a */
[----:B------:R-:W-:Y:S02]  /*341a0*/  HADD2.F32 R116, -RZ, R117.H0_H0 ;  /* 0x20000075ff747230 */ /* 0x000fe40000004100 */
[C---:B------:R-:W-:Y:S01]  /*341b0*/  FMUL.FTZ R123, R79.reuse, R119 ;  /* 0x000000774f7b7220 */ /* 0x040fe20000410000 */
[----:B------:R-:W-:Y:S02]  /*341c0*/  HADD2.F32 R112, -RZ, R83.H0_H0 ;  /* 0x20000053ff707230 */ /* 0x000fe40000004100 */
[C---:B------:R-:W-:Y:S01]  /*341d0*/  FMUL.FTZ R121, R90.reuse, R115 ;  /* 0x000000735a797220 */ /* 0x040fe20000410000 */
[----:B------:R-:W-:Y:S01]  /*341e0*/  FMUL.FTZ R122, R90, R118 ;  /* 0x000000765a7a7220 */ /* 0x000fe20000410000 */
[----:B------:R-:W-:Y:S01]  /*341f0*/  FMUL.FTZ R124, R79, R116 ;  /* 0x000000744f7c7220 */ /* 0x000fe20000410000 */
[----:B------:R-:W-:-:S02]  /*34200*/  HADD2.F32 R127, -RZ, R127.H1_H1 ;  /* 0x3000007fff7f7230 */ /* 0x000fc40000004100 */
[C---:B------:R-:W-:Y:S01]  /*34210*/  FFMA.FTZ R126, R112.reuse, R116, -R123 ;  /* 0x00000074707e7223 */ /* 0x040fe2000001087b */
[C---:B------:R-:W-:Y:S01]  /*34220*/  FFMA.FTZ R79, R91.reuse, R118, R121 ;  /* 0x000000765b4f7223 */ /* 0x040fe20000010079 */
[----:B------:R-:W-:Y:S01]  /*34230*/  FFMA.FTZ R128, R112, R119, R124 ;  /* 0x0000007770807223 */ /* 0x000fe2000001007c */
[----:B------:R-:W-:Y:S01]  /*34240*/  HADD2.F32 R116, -RZ, R114.H1_H1 ;  /* 0x30000072ff747230 */ /* 0x000fe20000004100 */
[----:B------:R-:W-:Y:S01]  /*34250*/  F2FP.F16.E4M3.UNPACK_B R114, R80.H1 ;  /* 0x00000050ff72723e */ /* 0x000fe200030006ff */
[----:B------:R-:W-:Y:S01]  /*34260*/  HADD2.F32 R119, -RZ, R117.H1_H1 ;  /* 0x30000075ff777230 */ /* 0x000fe20000004100 */
[----:B------:R-:W-:Y:S01]  /*34270*/  F2FP.F16.E4M3.UNPACK_B R121, R120.H1 ;  /* 0x00000078ff79723e */ /* 0x000fe200030006ff */
[----:B------:R-:W-:Y:S01]  /*34280*/  FFMA.FTZ R90, R91, R115, -R122 ;  /* 0x000000735b5a7223 */ /* 0x000fe2000001087a */
[----:B------:R-:W-:Y:S01]  /*34290*/  F2FP.F16.E4M3.UNPACK_B R117, R89.H1 ;  /* 0x00000059ff75723e */ /* 0x000fe200030006ff */
[----:B------:R-:W-:Y:S01]  /*342a0*/  HADD2.F32 R112, -RZ, R83.H1_H1 ;  /* 0x30000053ff707230 */ /* 0x000fe20000004100 */
[----:B------:R-:W-:Y:S01]  /*342b0*/  F2FP.F16.E4M3.UNPACK_B R83, R76.H1 ;  /* 0x0000004cff53723e */ /* 0x000fe200030006ff */
[----:B------:R-:W-:-:S02]  /*342c0*/  HADD2.F32 R115, -RZ, R114.H0_H0 ;  /* 0x20000072ff737230 */ /* 0x000fc40000004100 */
[C---:B------:R-:W-:Y:S01]  /*342d0*/  FMUL.FTZ R123, R116.reuse, R127 ;  /* 0x0000007f747b7220 */ /* 0x040fe20000410000 */
[----:B------:R-:W-:Y:S02]  /*342e0*/  HADD2.F32 R122, -RZ, R121.H0_H0 ;  /* 0x20000079ff7a7230 */ /* 0x000fe40000004100 */
[-C--:B------:R-:W-:Y:S01]  /*342f0*/  FMUL.FTZ R124, R116, R119.reuse ;  /* 0x00000077747c7220 */ /* 0x080fe20000410000 */
[----:B------:R-:W-:Y:S02]  /*34300*/  HADD2.F32 R118, -RZ, R117.H0_H0 ;  /* 0x20000075ff767230 */ /* 0x000fe40000004100 */
[----:B------:R-:W-:Y:S01]  /*34310*/  FFMA.FTZ R129, R112, R119, -R123 ;  /* 0x0000007770817223 */ /* 0x000fe2000001087b */
[----:B------:R-:W-:Y:S02]  /*34320*/  HADD2.F32 R91, -RZ, R83.H0_H0 ;  /* 0x20000053ff5b7230 */ /* 0x000fe40000004100 */
[----:B------:R-:W-:Y:S01]  /*34330*/  FMUL.FTZ R116, R115, R122 ;  /* 0x0000007a73747220 */ /* 0x000fe20000410000 */
[----:B------:R-:W-:-:S02]  /*34340*/  HADD2.F32 R114, -RZ, R114.H1_H1 ;  /* 0x30000072ff727230 */ /* 0x000fc40000004100 */
[-C--:B------:R-:W-:Y:S01]  /*34350*/  FMUL.FTZ R115, R115, R118.reuse ;  /* 0x0000007673737220 */ /* 0x080fe20000410000 */
[----:B------:R-:W-:Y:S02]  /*34360*/  HADD2.F32 R121, -RZ, R121.H1_H1 ;  /* 0x30000079ff797230 */ /* 0x000fe40000004100 */
[C---:B------:R-:W-:Y:S01]  /*34370*/  FFMA.FTZ R123, R91.reuse, R118, -R116 ;  /* 0x000000765b7b7223 */ /* 0x040fe20000010874 */
[----:B------:R-:W-:Y:S02]  /*34380*/  HADD2.F32 R117, -RZ, R117.H1_H1 ;  /* 0x30000075ff757230 */ /* 0x000fe40000004100 */
[----:B------:R-:W-:Y:S01]  /*34390*/  FFMA.FTZ R122, R91, R122, R115 ;  /* 0x0000007a5b7a7223 */ /* 0x000fe20000010073 */
[----:B------:R-:W-:Y:S01]  /*343a0*/  F2FP.F16.E4M3.UNPACK_B R91, R80 ;  /* 0x00000050ff5b723e */ /* 0x000fe200020006ff */
[----:B------:R-:W-:Y:S01]  /*343b0*/  FFMA.FTZ R131, R112, R127, R124 ;  /* 0x0000007f70837223 */ /* 0x000fe2000001007c */
[----:B------:R-:W-:Y:S01]  /*343c0*/  F2FP.F16.E4M3.UNPACK_B R120, R120 ;  /* 0x00000078ff78723e */ /* 0x000fe200020006ff */
[----:B------:R-:W-:Y:S01]  /*343d0*/  HADD2.F32 R83, -RZ, R83.H1_H1 ;  /* 0x30000053ff537230 */ /* 0x000fe20000004100 */
[----:B------:R-:W-:Y:S01]  /*343e0*/  F2FP.F16.E4M3.UNPACK_B R76, R76 ;  /* 0x0000004cff4c723e */ /* 0x000fe200020006ff */
[----:B------:R-:W-:Y:S01]  /*343f0*/  FMUL.FTZ R80, R114, R121 ;  /* 0x0000007972507220 */ /* 0x000fe20000410000 */
[----:B------:R-:W-:Y:S01]  /*34400*/  F2FP.F16.E4M3.UNPACK_B R112, R89 ;  /* 0x00000059ff70723e */ /* 0x000fe200020006ff */
[----:B------:R-:W-:-:S02]  /*34410*/  HADD2.F32 R89, -RZ, R91.H0_H0 ;  /* 0x2000005bff597230 */ /* 0x000fc40000004100 */
[-C--:B------:R-:W-:Y:S01]  /*34420*/  FMUL.FTZ R116, R114, R117.reuse ;  /* 0x0000007572747220 */ /* 0x080fe20000410000 */
[----:B------:R-:W-:Y:S02]  /*34430*/  HADD2.F32 R115, -RZ, R120.H0_H0 ;  /* 0x20000078ff737230 */ /* 0x000fe40000004100 */
[C---:B------:R-:W-:Y:S01]  /*34440*/  FFMA.FTZ R124, R83.reuse, R117, -R80 ;  /* 0x00000075537c7223 */ /* 0x040fe20000010850 */
[----:B------:R-:W-:Y:S02]  /*34450*/  HADD2.F32 R114, -RZ, R112.H0_H0 ;  /* 0x20000070ff727230 */ /* 0x000fe40000004100 */
[----:B------:R-:W-:Y:S01]  /*34460*/  FFMA.FTZ R121, R83, R121, R116 ;  /* 0x0000007953797223 */ /* 0x000fe20000010074 */
[----:B------:R-:W-:Y:S02]  /*34470*/  HADD2.F32 R80, -RZ, R76.H0_H0 ;  /* 0x2000004cff507230 */ /* 0x000fe40000004100 */
[----:B------:R-:W-:Y:S01]  /*34480*/  FMUL.FTZ R83, R89, R115 ;  /* 0x0000007359537220 */ /* 0x000fe20000410000 */
[----:B------:R-:W-:-:S02]  /*34490*/  HADD2.F32 R91, -RZ, R91.H1_H1 ;  /* 0x3000005bff5b7230 */ /* 0x000fc40000004100 */
[-C--:B------:R-:W-:Y:S01]  /*344a0*/  FMUL.FTZ R118, R89, R114.reuse ;  /* 0x0000007259767220 */ /* 0x080fe20000410000 */
[----:B------:R-:W-:Y:S02]  /*344b0*/  HADD2.F32 R120, -RZ, R120.H1_H1 ;  /* 0x30000078ff787230 */ /* 0x000fe40000004100 */
[C---:B------:R-:W-:Y:S01]  /*344c0*/  FFMA.FTZ R116, R80.reuse, R114, -R83 ;  /* 0x0000007250747223 */ /* 0x040fe20000010853 */
[----:B------:R-:W-:Y:S01]  /*344d0*/  HADD2.F32 R112, -RZ, R112.H1_H1 ;  /* 0x30000070ff707230 */ /* 0x000fe20000004100 */
[----:B------:R-:W-:Y:S01]  /*344e0*/  F2FP.F16.E4M3.UNPACK_B R83, R82.H1 ;  /* 0x00000052ff53723e */ /* 0x000fe200030006ff */
[----:B------:R-:W-:Y:S02]  /*344f0*/  HADD2.F32 R76, -RZ, R76.H1_H1 ;  /* 0x3000004cff4c7230 */ /* 0x000fe40000004100 */
[C---:B------:R-:W-:Y:S01]  /*34500*/  FMUL.FTZ R89, R91.reuse, R120 ;  /* 0x000000785b597220 */ /* 0x040fe20000410000 */
[----:B------:R-:W-:Y:S01]  /*34510*/  F2FP.F16.E4M3.UNPACK_B R114, R72.H1 ;  /* 0x00000048ff72723e */ /* 0x000fe200030006ff */
[-C--:B------:R-:W-:Y:S01]  /*34520*/  FMUL.FTZ R119, R91, R112.reuse ;  /* 0x000000705b777220 */ /* 0x080fe20000410000 */
[----:B------:R-:W-:Y:S01]  /*34530*/  F2FP.F16.E4M3.UNPACK_B R91, R69.H1 ;  /* 0x00000045ff5b723e */ /* 0x000fe200030006ff */
[----:B------:R-:W-:Y:S01]  /*34540*/  FFMA.FTZ R118, R80, R115, R118 ;  /* 0x0000007350767223 */ /* 0x000fe20000010076 */
[----:B------:R-:W-:Y:S01]  /*34550*/  FFMA.FTZ R117, R76, R112, -R89 ;  /* 0x000000704c757223 */ /* 0x000fe20000010859 */
[----:B------:R-:W-:Y:S01]  /*34560*/  F2FP.F16.E4M3.UNPACK_B R80, R78.H1 ;  /* 0x0000004eff50723e */ /* 0x000fe200030006ff */
[----:B------:R-:W-:-:S02]  /*34570*/  HADD2.F32 R89, -RZ, R83.H0_H0 ;  /* 0x20000053ff597230 */ /* 0x000fc40000004100 */
[----:B------:R-:W-:Y:S01]  /*34580*/  FFMA.FTZ R119, R76, R120, R119 ;  /* 0x000000784c777223 */ /* 0x000fe20000010077 */
[--C-:B------:R-:W-:Y:S01]  /*34590*/  HADD2.F32 R115, -RZ, R114.reuse.H0_H0 ;  /* 0x20000072ff737230 */ /* 0x100fe20000004100 */
[----:B------:R-:W-:Y:S01]  /*345a0*/  F2FP.F16.E4M3.UNPACK_B R82, R82 ;  /* 0x00000052ff52723e */ /* 0x000fe200020006ff */
[----:B------:R-:W-:Y:S01]  /*345b0*/  HADD2.F32 R83, -RZ, R83.H1_H1 ;  /* 0x30000053ff537230 */ /* 0x000fe20000004100 */
[----:B------:R-:W-:Y:S01]  /*345c0*/  F2FP.F16.E4M3.UNPACK_B R69, R69 ;  /* 0x00000045ff45723e */ /* 0x000fe200020006ff */
[--C-:B------:R-:W-:Y:S02]  /*345d0*/  HADD2.F32 R112, -RZ, R91.reuse.H0_H0 ;  /* 0x2000005bff707230 */ /* 0x100fe40000004100 */
[----:B------:R-:W-:Y:S01]  /*345e0*/  FMUL.FTZ R125, R89, R115 ;  /* 0x00000073597d7220 */ /* 0x000fe20000410000 */
[----:B------:R-:W-:Y:S01]  /*345f0*/  HADD2.F32 R114, -RZ, R114.H1_H1 ;  /* 0x30000072ff727230 */ /* 0x000fe20000004100 */
[----:B------:R-:W-:Y:S01]  /*34600*/  F2FP.F16.E4M3.UNPACK_B R78, R78 ;  /* 0x0000004eff4e723e */ /* 0x000fe200020006ff */
[----:B------:R-:W-:-:S02]  /*34610*/  HADD2.F32 R91, -RZ, R91.H1_H1 ;  /* 0x3000005bff5b7230 */ /* 0x000fc40000004100 */
        /* <DEDUP_REMOVED lines=10> */
[----:B------:R-:W-:Y:S01]  /*346c0*/  F2FP.F16.E4M3.UNPACK_B R80, R72 ;  /* 0x00000048ff50723e */ /* 0x000fe200020006ff */
[--C-:B------:R-:W-:Y:S01]  /*346d0*/  HADD2.F32 R72, -RZ, R82.reuse.H0_H0 ;  /* 0x20000052ff487230 */ /* 0x100fe20000004100 */
[----:B------:R-:W-:Y:S01]  /*346e0*/  F2FP.SATFINITE.E4M3.F32.PACK_AB_MERGE_C R121, R121, R122, RZ ;  /* 0x0000007a7979723e */ /* 0x000fe200048070ff */
[----:B------:R-:W-:Y:S01]  /*346f0*/  HADD2.F32 R82, -RZ, R82.H1_H1 ;  /* 0x30000052ff527230 */ /* 0x000fe20000004100 */
[----:B------:R-:W-:Y:S01]  /*34700*/  F2FP.SATFINITE.E4M3.F32.PACK_AB_MERGE_C R128, R131, R128, RZ ;  /* 0x000000808380723e */ /* 0x000fe200048070ff */
[--C-:B------:R-:W-:Y:S01]  /*34710*/  HADD2.F32 R89, -RZ, R80.reuse.H0_H0 ;  /* 0x20000050ff597230 */ /* 0x100fe20000004100 */
[----:B------:R-:W-:Y:S01]  /*34720*/  F2FP.SATFINITE.E4M3.F32.PACK_AB_MERGE_C R120, R120, R125, RZ ;  /* 0x0000007d7878723e */ /* 0x000fe200048070ff */
[----:B------:R-:W-:Y:S01]  /*34730*/  HADD2.F32 R76, -RZ, R69.H0_H0 ;  /* 0x20000045ff4c7230 */ /* 0x000fe20000004100 */
[----:B------:R-:W-:Y:S01]  /*34740*/  F2FP.SATFINITE.E4M3.F32.PACK_AB_MERGE_C R118, R119, R118, R121 ;  /* 0x000000767776723e */ /* 0x000fe20004807079 */
[----:B------:R-:W-:-:S02]  /*34750*/  HADD2.F32 R91, -RZ, R80.H1_H1 ;  /* 0x30000050ff5b7230 */ /* 0x000fc40000004100 */
[C---:B------:R-:W-:Y:S01]  /*34760*/  FMUL.FTZ R80, R72.reuse, R89 ;  /* 0x0000005948507220 */ /* 0x040fe20000410000 */
[----:B------:R-:W-:Y:S02]  /*34770*/  HADD2.F32 R83, -RZ, R69.H1_H1 ;  /* 0x30000045ff537230 */ /* 0x000fe40000004100 */
[-C--:B------:R-:W-:Y:S01]  /*34780*/  FMUL.FTZ R72, R72, R76.reuse ;  /* 0x0000004c48487220 */ /* 0x080fe20000410000 */
        /* <DEDUP_REMOVED lines=9> */
[----:B------:R-:W-:-:S02]  /*34820*/  F2FP.SATFINITE.E4M3.F32.PACK_AB_MERGE_C R69, R90, R81, R126 ;  /* 0x000000515a45723e */ /* 0x000fc4000480707e */
[----:B------:R-:W-:Y:S02]  /*34830*/  F2FP.SATFINITE.E4M3.F32.PACK_AB_MERGE_C R112, R127, R112, RZ ;  /* 0x000000707f70723e */ /* 0x000fe400048070ff */
[----:B------:R-:W-:Y:S01]  /*34840*/  F2FP.SATFINITE.E4M3.F32.PACK_AB_MERGE_C R83, R79, R88, R128 ;  /* 0x000000584f53723e */ /* 0x000fe20004807080 */
[----:B------:R-:W-:Y:S01]  /*34850*/  IMAD.MOV.U32 R79, RZ, RZ, R69 ;  /* 0x000000ffff4f7224 */ /* 0x000fe200078e0045 */
[----:B------:R-:W-:Y:S01]  /*34860*/  F2FP.SATFINITE.E4M3.F32.PACK_AB_MERGE_C R78, R115, R80, R120 ;  /* 0x00000050734e723e */ /* 0x000fe20004807078 */
[----:B------:R-:W-:Y:S01]  /*34870*/  IMAD.MOV.U32 R80, RZ, RZ, R118 ;  /* 0x000000ffff507224 */ /* 0x000fe200078e0076 */
[----:B------:R-:W-:Y:S02]  /*34880*/  F2FP.SATFINITE.E4M3.F32.PACK_AB_MERGE_C R81, R73, R70, R75 ;  /* 0x000000464951723e */ /* 0x000fe4000480704b */
[----:B------:R-:W-:Y:S02]  /*34890*/  F2FP.SATFINITE.E4M3.F32.PACK_AB_MERGE_C R76, R117, R116, R123 ;  /* 0x00000074754c723e */ /* 0x000fe4000480707b */
[----:B------:R-:W-:-:S07]  /*348a0*/  F2FP.SATFINITE.E4M3.F32.PACK_AB_MERGE_C R82, R91, R72, R112 ;  /* 0x000000485b52723e */ /* 0x000fce0004807070 */
.L_x_1817:
[----:B------:R-:W-:Y:S05]  /*348b0*/  BSYNC B4 ;  /* 0x0000000000047941 */ /* 0x000fea0003800000 */
.L_x_1816:
        /* <DEDUP_REMOVED lines=11> */
.L_x_1815:
[----:B------:R-:W-:Y:S05]  /*34970*/  BSYNC B3 ;  /* 0x0000000000037941 */ /* 0x000fea0003800000 */
.L_x_1814:
[----:B------:R-:W-:Y:S02]  /*34980*/  R2UR UR4, R20 ;  /* 0x00000000140472ca */ /* 0x000fe400000e0000 */
[----:B------:R-:W-:-:S13]  /*34990*/  R2UR UR5, R21 ;  /* 0x00000000150572ca */ /* 0x000fda00000e0000 */
[----:B0-----:R-:W2:Y:S02]  /*349a0*/  LD.E.U8 R68, desc[UR4][R100.64] ;  /* 0x0000000464447980 */ /* 0x001ea4000c101100 */
        /* <DEDUP_REMOVED lines=18> */
[----:B------:R-:W-:Y:S02]  /*34ad0*/  LOP3.LUT R73, R73, 0xfffffe00, RZ, 0xc0, !PT ;  /* 0xfffffe0049497812 */ /* 0x000fe400078ec0ff */
[----:B------:R-:W-:-:S03]  /*34ae0*/  SHF.R.U32.HI R75, RZ, 0x3, R74 ;  /* 0x00000003ff4b7819 */ /* 0x000fc6000001164a */
[----:B------:R-:W-:Y:S01]  /*34af0*/  IMAD R73, R78, 0x40, R73 ;  /* 0x000000404e497824 */ /* 0x000fe200078e0249 */
        /* <DEDUP_REMOVED lines=20> */
[----:B------:R-:W-:-:S03]  /*34c40*/  LEA.HI R71, R71, R72, RZ, 0x2 ;  /* 0x0000004847477211 */ /* 0x000fc600078f10ff */
[----:B------:R-:W-:Y:S01]  /*34c50*/  IMAD.IADD R68, R68, 0x1, R69 ;  /* 0x0000000144447824 */ /* 0x000fe200078e0245 */
[----:B------:R-:W-:Y:S02]  /*34c60*/  SHF.R.S32.HI R72, RZ, 0x2, R71 ;  /* 0x00000002ff487819 */ /* 0x000fe40000011447 */
[----:B------:R-:W-:Y:S02]  /*34c70*/  LOP3.LUT R71, R74, 0x30, R77, 0xf8, !PT ;  /* 0x000000304a477812 */ /* 0x000fe400078ef84d */
[----:B------:R-:W-:Y:S01]  /*34c80*/  IADD3 R68, P1, P2, R102, R68, R55 ;  /* 0x0000004466447210 */ /* 0x000fe20007a3e037 */
[----:B------:R-:W-:Y:S01]  /*34c90*/  IMAD R72, R72, 0x2800, R73 ;  /* 0x0000280048487824 */ /* 0x000fe200078e0249 */
[----:B------:R-:W-:Y:S02]  /*34ca0*/  LOP3.LUT R71, R71, R75, RZ, 0x3c, !PT ;  /* 0x0000004b47477212 */ /* 0x000fe400078e3cff */
[----:B------:R-:W-:Y:S02]  /*34cb0*/  ISETP.GE.AND P6, PT, R76, R81, PT ;  /* 0x000000514c00720c */ /* 0x000fe40003fc6270 */
[----:B------:R-:W-:Y:S01]  /*34cc0*/  IADD3.X R69, R103, RZ, R93, P1, P2 ;  /* 0x000000ff67457210 */ /* 0x000fe20000fe445d */
[----:B------:R-:W-:Y:S01]  /*34cd0*/  IMAD.IADD R72, R72, 0x1, R71 ;  /* 0x0000000148487824 */ /* 0x000fe200078e0247 */
[----:B------:R-:W-:-:S04]  /*34ce0*/  ISETP.GE.AND P1, PT, R77, R7, PT ;  /* 0x000000074d00720c */ /* 0x000fc80003f26270 */
[----:B------:R-:W-:Y:S01]  /*34cf0*/  IADD3 R72, P3, P4, R102, R72, R55 ;  /* 0x0000004866487210 */ /* 0x000fe20007c7e037 */
[----:B------:R-:W-:Y:S01]  /*34d00*/  IMAD.SHL.U32 R79, R79, 0x10, RZ ;  /* 0x000000104f4f7824 */ /* 0x000fe200078e00ff */
[----:B------:R-:W5:Y:S02]  /*34d10*/  LD.E.128 R68, desc[UR4][R68.64] ;  /* 0x0000000444447980 */ /* 0x000f64000c101d00 */
[----:B------:R-:W-:Y:S02]  /*34d20*/  IADD3.X R73, R103, RZ, R93, P3, P4 ;  /* 0x000000ff67497210 */ /* 0x000fe40001fe845d */
[----:B------:R-:W-:-:S04]  /*34d30*/  IADD3 R76, P2, P3, R26, R106, R79 ;  /* 0x0000006a1a4c7210 */ /* 0x000fc80007b5e04f */
[----:B------:R-:W5:Y:S01]  /*34d40*/  LD.E.128 R72, desc[UR6][R72.64] ;  /* 0x0000000648487980 */ /* 0x000f62000c101d00 */
[----:B------:R-:W-:Y:S01]  /*34d50*/  @!P1 IADD3 R106, P4, P5, R26, R106, R77 ;  /* 0x0000006a1a6a9210 */ /* 0x000fe20007d9e04d */
[----:B------:R-:W-:-:S12]  /*34d60*/  @P6 BRA `(.L_x_1819) ;  /* 0x0000000c00ac6947 */ /* 0x000fd80003800000 */
[----:B------:R-:W-:Y:S01]  /*34d70*/  SHF.R.U32.HI R81, RZ, 0x8, R56 ;  /* 0x00000008ff517819 */ /* 0x000fe20000011638 */
[----:B-----5:R-:W-:Y:S01]  /*34d80*/  IMAD.MOV.U32 R80, RZ, RZ, R71 ;  /* 0x000000ffff507224 */ /* 0x020fe200078e0047 */
[----:B------:R-:W-:Y:S02]  /*34d90*/  LOP3.LUT R78, R56, 0xff, RZ, 0xc0, !PT ;  /* 0x000000ff384e7812 */ /* 0x000fe400078ec0ff */
[----:B------:R-:W-:Y:S01]  /*34da0*/  LOP3.LUT R71, R81, 0xff, RZ, 0xc0, !PT ;  /* 0x000000ff51477812 */ /* 0x000fe200078ec0ff */
[----:B------:R-:W-:Y:S01]  /*34db0*/  IMAD.MOV.U32 R81, RZ, RZ, R75 ;  /* 0x000000ffff517224 */ /* 0x000fe200078e004b */
[----:B------:R-:W-:Y:S02]  /*34dc0*/  SHF.R.U32.HI R85, RZ, 0x8, R59 ;  /* 0x00000008ff557819 */ /* 0x000fe4000001163b */
[----:B------:R-:W-:Y:S02]  /*34dd0*/  PRMT R71, R71, 0x7604, R78 ;  /* 0x0000760447477816 */ /* 0x000fe4000000004e */
[----:B------:R-:W-:-:S02]  /*34de0*/  SHF.R.U32.HI R83, RZ, 0x8, R58 ;  /* 0x00000008ff537819 */ /* 0x000fc4000001163a */
[----:B------:R-:W-:Y:S02]  /*34df0*/  SHF.R.U32.HI R78, RZ, 0x8, R57 ;  /* 0x00000008ff4e7819 */ /* 0x000fe40000011639 */
[----:B------:R-:W-:Y:S02]  /*34e00*/  LOP3.LUT R84, R59, 0xff, RZ, 0xc0, !PT ;  /* 0x000000ff3b547812 */ /* 0x000fe400078ec0ff */
[----:B------:R-:W-:Y:S02]  /*34e10*/  LOP3.LUT R85, R85, 0xff, RZ, 0xc0, !PT ;  /* 0x000000ff55557812 */ /* 0x000fe400078ec0ff */
[----:B------:R-:W-:Y:S02]  /*34e20*/  SHF.R.U32.HI R91, RZ, 0x8, R63 ;  /* 0x00000008ff5b7819 */ /* 0x000fe4000001163f */
[----:B------:R-:W-:Y:S02]  /*34e30*/  LOP3.LUT R82, R58, 0xff, RZ, 0xc0, !PT ;  /* 0x000000ff3a527812 */ /* 0x000fe400078ec0ff */
[----:B------:R-:W-:-:S02]  /*34e40*/  SHF.R.U32.HI R87, RZ, 0x8, R60 ;  /* 0x00000008ff577819 */ /* 0x000fc4000001163c */
[----:B------:R-:W-:Y:S02]  /*34e50*/  LOP3.LUT R83, R83, 0xff, RZ, 0xc0, !PT ;  /* 0x000000ff53537812 */ /* 0x000fe400078ec0ff */
[----:B------:R-:W-:Y:S02]  /*34e60*/  LOP3.LUT R75, R57, 0xff, RZ, 0xc0, !PT ;  /* 0x000000ff394b7812 */ /* 0x000fe400078ec0ff */
[----:B------:R-:W-:Y:S02]  /*34e70*/  LOP3.LUT R78, R78, 0xff, RZ, 0xc0, !PT ;  /* 0x000000ff4e4e7812 */ /* 0x000fe400078ec0ff */
[----:B------:R-:W-:Y:S02]  /*34e80*/  PRMT R84, R85, 0x7604, R84 ;  /* 0x0000760455547816 */ /* 0x000fe40000000054 */
[----:B------:R-:W-:Y:S02]  /*34e90*/  SHF.R.U32.HI R85, RZ, 0x8, R61 ;  /* 0x00000008ff557819 */ /* 0x000fe4000001163d */
[----:B------:R-:W-:-:S02]  /*34ea0*/  LOP3.LUT R88, R63, 0xff, RZ, 0xc0, !PT ;  /* 0x000000ff3f587812 */ /* 0x000fc400078ec0ff */
[----:B------:R-:W-:Y:S02]  /*34eb0*/  LOP3.LUT R91, R91, 0xff, RZ, 0xc0, !PT ;  /* 0x000000ff5b5b7812 */ /* 0x000fe400078ec0ff */
[----:B------:R-:W-:Y:S02]  /*34ec0*/  LOP3.LUT R86, R60, 0xff, RZ, 0xc0, !PT ;  /* 0x000000ff3c567812 */ /* 0x000fe400078ec0ff */
[----:B------:R-:W-:Y:S02]  /*34ed0*/  LOP3.LUT R87, R87, 0xff, RZ, 0xc0, !PT ;  /* 0x000000ff57577812 */ /* 0x000fe400078ec0ff */
[----:B------:R-:W-:Y:S02]  /*34ee0*/  PRMT R83, R83, 0x7604, R82 ;  /* 0x0000760453537816 */ /* 0x000fe40000000052 */
[----:B------:R-:W-:Y:S02]  /*34ef0*/  PRMT R75, R78, 0x7604, R75 ;  /* 0x000076044e4b7816 */ /* 0x000fe4000000004b */
[----:B------:R-:W-:-:S02]  /*34f00*/  SHF.R.U32.HI R82, RZ, 0x8, R62 ;  /* 0x00000008ff527819 */ /* 0x000fc4000001163e */
[----:B------:R-:W-:Y:S02]  /*34f10*/  LOP3.LUT R78, R61, 0xff, RZ, 0xc0, !PT ;  /* 0x000000ff3d4e7812 */ /* 0x000fe400078ec0ff */
[----:B------:R-:W-:Y:S02]  /*34f20*/  LOP3.LUT R85, R85, 0xff, RZ, 0xc0, !PT ;  /* 0x000000ff55557812 */ /* 0x000fe400078ec0ff */
[----:B------:R-:W-:Y:S02]  /*34f30*/  PRMT R88, R91, 0x7604, R88 ;  /* 0x000076045b587816 */ /* 0x000fe40000000058 */
[----:B------:R-:W-:Y:S02]  /*34f40*/  PRMT R89, R87, 0x7604, R86 ;  /* 0x0000760457597816 */ /* 0x000fe40000000056 */
[----:B------:R-:W-:Y:S02]  /*34f50*/  SHF.R.U32.HI R91, RZ, 0x10, R61 ;  /* 0x00000010ff5b7819 */ /* 0x000fe4000001163d */
[----:B------:R-:W-:-:S02]  /*34f60*/  LOP3.LUT R87, R82, 0xff, RZ, 0xc0, !PT ;  /* 0x000000ff52577812 */ /* 0x000fc400078ec0ff */
[----:B------:R-:W-:Y:S01]  /*34f70*/  PRMT R82, R85, 0x7604, R78 ;  /* 0x0000760455527816 */ /* 0x000fe2000000004e */
[----:B------:R-:W-:Y:S01]  /*34f80*/  IMAD.U32 R91, R91, 0x10000, RZ ;  /* 0x000100005b5b7824 */ /* 0x000fe200078e00ff */
[----:B------:R-:W-:Y:S02]  /*34f90*/  SHF.R.U32.HI R78, RZ, 0x10, R57 ;  /* 0x00000010ff4e7819 */ /* 0x000fe40000011639 */
[----:B------:R-:W-:Y:S02]  /*34fa0*/  SHF.R.U32.HI R85, RZ, 0x10, R59 ;  /* 0x00000010ff557819 */ /* 0x000fe4000001163b */
[----:B------:R-:W-:Y:S01]  /*34fb0*/  LOP3.LUT R86, R62, 0xff, RZ, 0xc0, !PT ;  /* 0x000000ff3e567812 */ /* 0x000fe200078ec0ff */
[----:B------:R-:W-:Y:S01]  /*34fc0*/  IMAD.U32 R78, R78, 0x10000, RZ ;  /* 0x000100004e4e7824 */ /* 0x000fe200078e00ff */
[----:B------:R-:W-:Y:S01]  /*34fd0*/  LOP3.LUT R91, R82, 0xff0000, R91, 0xf8, !PT ;  /* 0x00ff0000525b7812 */ /* 0x000fe200078ef85b */
[----:B------:R-:W-:Y:S01]  /*34fe0*/  IMAD.U32 R85, R85, 0x10000, RZ ;  /* 0x0001000055557824 */ /* 0x000fe200078e00ff */
[----:B------:R-:W-:-:S02]  /*34ff0*/  LOP3.LUT R71, R71, 0xff0000, R56, 0xf8, !PT ;  /* 0x00ff000047477812 */ /* 0x000fc400078ef838 */
[----:B------:R-:W-:Y:S02]  /*35000*/  LOP3.LUT R75, R75, 0xff0000, R78, 0xf8, !PT ;  /* 0x00ff00004b4b7812 */ /* 0x000fe400078ef84e */
[----:B------:R-:W-:Y:S02]  /*35010*/  LOP3.LUT R83, R83, 0xff0000, R58, 0xf8, !PT ;  /* 0x00ff000053537812 */ /* 0x000fe400078ef83a */
[----:B------:R-:W-:Y:S02]  /*35020*/  PRMT R113, R87, 0x7604, R86 ;  /* 0x0000760457717816 */ /* 0x000fe40000000056 */
[----:B------:R-:W-:Y:S02]  /*35030*/  LOP3.LUT R91, R91, 0xff000000, R61, 0xf8, !PT ;  /* 0xff0000005b5b7812 */ /* 0x000fe400078ef83d */
[----:B------:R-:W-:Y:S02]  /*35040*/  LOP3.LUT R87, R84, 0xff0000, R85, 0xf8, !PT ;  /* 0x00ff000054577812 */ /* 0x000fe400078ef855 */
[----:B------:R-:W-:-:S02]  /*35050*/  LOP3.LUT R85, R71, 0xff000000, R56, 0xf8, !PT ;  /* 0xff00000047557812 */ /* 0x000fc400078ef838 */
[----:B------:R-:W-:Y:S02]  /*35060*/  LOP3.LUT R75, R75, 0xff000000, R57, 0xf8, !PT ;  /* 0xff0000004b4b7812 */ /* 0x000fe400078ef839 */
[----:B------:R-:W-:Y:S02]  /*35070*/  LOP3.LUT R56, R83, 0xff000000, R58, 0xf8, !PT ;  /* 0xff00000053387812 */ /* 0x000fe400078ef83a */
[----:B------:R-:W-:Y:S02]  /*35080*/  F2FP.F16.E4M3.UNPACK_B R71, R73 ;  /* 0x00000049ff47723e */ /* 0x000fe400020006ff */
[----:B------:R-:W-:Y:S02]  /*35090*/  F2FP.F16.E4M3.UNPACK_B R83, R91 ;  /* 0x0000005bff53723e */ /* 0x000fe400020006ff */
[----:B------:R-:W-:Y:S01]  /*350a0*/  F2FP.F16.E4M3.UNPACK_B R78, R75 ;  /* 0x0000004bff4e723e */ /* 0x000fe200020006ff */
[----:B------:R-:W-:Y:S01]  /*350b0*/  HADD2.F32 R57, -RZ, R71.H0_H0 ;  /* 0x20000047ff397230 */ /* 0x000fe20000004100 */
[----:B------:R-:W-:Y:S01]  /*350c0*/  F2FP.F16.E4M3.UNPACK_B R61, R69 ;  /* 0x00000045ff3d723e */ /* 0x000fe200020006ff */
[----:B------:R-:W-:Y:S01]  /*350d0*/  HADD2.F32 R84, -RZ, R83.H0_H0 ;  /* 0x20000053ff547230 */ /* 0x000fe20000004100 */
[----:B------:R-:W-:Y:S01]  /*350e0*/  SHF.R.U32.HI R115, RZ, 0x10, R63 ;  /* 0x00000010ff737819 */ /* 0x000fe2000001163f */
[----:B------:R-:W-:Y:S01]  /*350f0*/  HADD2.F32 R82, -RZ, R78.H0_H0 ;  /* 0x2000004eff527230 */ /* 0x000fe20000004100 */
[----:B------:R-:W-:Y:S01]  /*35100*/  LOP3.LUT R87, R87, 0xff000000, R59, 0xf8, !PT ;  /* 0xff00000057577812 */ /* 0x000fe200078ef83b */
[----:B------:R-:W-:Y:S01]  /*35110*/  HADD2.F32 R58, -RZ, R61.H0_H0 ;  /* 0x2000003dff3a7230 */ /* 0x000fe20000004100 */
[----:B------:R-:W-:Y:S01]  /*35120*/  LOP3.LUT R59, R113, 0xff0000, R62, 0xf8, !PT ;  /* 0x00ff0000713b7812 */ /* 0x000fe200078ef83e */
[----:B------:R-:W-:-:S02]  /*35130*/  IMAD.U32 R115, R115, 0x10000, RZ ;  /* 0x0001000073737824 */ /* 0x000fc400078e00ff */
[----:B------:R-:W-:Y:S01]  /*35140*/  FMUL.FTZ R113, R57, R84 ;  /* 0x0000005439717220 */ /* 0x000fe20000410000 */
[--C-:B------:R-:W-:Y:S01]  /*35150*/  LOP3.LUT R89, R89, 0xff0000, R60.reuse, 0xf8, !PT ;  /* 0x00ff000059597812 */ /* 0x100fe200078ef83c */
[-C--:B------:R-:W-:Y:S01]  /*35160*/  FMUL.FTZ R117, R57, R82.reuse ;  /* 0x0000005239757220 */ /* 0x080fe20000410000 */
[----:B------:R-:W-:Y:S01]  /*35170*/  F2FP.F16.E4M3.UNPACK_B R73, R73.H1 ;  /* 0x00000049ff49723e */ /* 0x000fe200030006ff */
[----:B------:R-:W-:Y:S01]  /*35180*/  FFMA.FTZ R57, R58, R82, -R113 ;  /* 0x000000523a397223 */ /* 0x000fe20000010871 */
[----:B------:R-:W-:Y:S01]  /*35190*/  F2FP.F16.E4M3.UNPACK_B R91, R91.H1 ;  /* 0x0000005bff5b723e */ /* 0x000fe200030006ff */
[----:B------:R-:W-:Y:S01]  /*351a0*/  HADD2.F32 R82, -RZ, R83.H1_H1 ;  /* 0x30000053ff527230 */ /* 0x000fe20000004100 */
[----:B------:R-:W-:Y:S01]  /*351b0*/  F2FP.F16.E4M3.UNPACK_B R75, R75.H1 ;  /* 0x0000004bff4b723e */ /* 0x000fe200030006ff */
[----:B------:R-:W-:Y:S01]  /*351c0*/  HADD2.F32 R71, -RZ, R71.H1_H1 ;  /* 0x30000047ff477230 */ /* 0x000fe20000004100 */
[----:B------:R-:W-:Y:S01]  /*351d0*/  LOP3.LUT R115, R88, 0xff0000, R115, 0xf8, !PT ;  /* 0x00ff000058737812 */ /* 0x000fe200078ef873 */
[----:B------:R-:W-:Y:S01]  /*351e0*/  HADD2.F32 R83, -RZ, R91.H0_H0 ;  /* 0x2000005bff537230 */ /* 0x000fe20000004100 */
[----:B------:R-:W-:Y:S01]  /*351f0*/  LOP3.LUT R89, R89, 0xff000000, R60, 0xf8, !PT ;  /* 0xff00000059597812 */ /* 0x000fe200078ef83c */
[----:B------:R-:W-:Y:S01]  /*35200*/  HADD2.F32 R60, -RZ, R73.H0_H0 ;  /* 0x20000049ff3c7230 */ /* 0x000fe20000004100 */
[----:B------:R-:W-:Y:S01]  /*35210*/  F2FP.F16.E4M3.UNPACK_B R69, R69.H1 ;  /* 0x00000045ff45723e */ /* 0x000fe200030006ff */
[----:B------:R-:W-:Y:S01]  /*35220*/  HADD2.F32 R78, -RZ, R78.H1_H1 ;  /* 0x3000004eff4e7230 */ /* 0x000fe20000004100 */
[----:B------:R-:W-:Y:S01]  /*35230*/  LOP3.LUT R59, R59, 0xff000000, R62, 0xf8, !PT ;  /* 0xff0000003b3b7812 */ /* 0x000fe200078ef83e */
[----:B------:R-:W-:Y:S01]  /*35240*/  HADD2.F32 R62, -RZ, R75.H0_H0 ;  /* 0x2000004bff3e7230 */ /* 0x000fe20000004100 */
[----:B------:R-:W-:Y:S01]  /*35250*/  LOP3.LUT R115, R115, 0xff000000, R63, 0xf8, !PT ;  /* 0xff00000073737812 */ /* 0x000fe200078ef83f */
[----:B------:R-:W-:Y:S01]  /*35260*/  FFMA.FTZ R58, R58, R84, R117 ;  /* 0x000000543a3a7223 */ /* 0x000fe20000010075 */
[----:B------:R-:W-:-:S02]  /*35270*/  HADD2.F32 R61, -RZ, R61.H1_H1 ;  /* 0x3000003dff3d7230 */ /* 0x000fc40000004100 */
[C---:B------:R-:W-:Y:S01]  /*35280*/  FMUL.FTZ R84, R71.reuse, R82 ;  /* 0x0000005247547220 */ /* 0x040fe20000410000 */
[--C-:B------:R-:W-:Y:S02]  /*35290*/  HADD2.F32 R63, -RZ, R69.reuse.H0_H0 ;  /* 0x20000045ff3f7230 */ /* 0x100fe40000004100 */
[CC--:B------:R-:W-:Y:S01]  /*352a0*/  FMUL.FTZ R86, R60.reuse, R83.reuse ;  /* 0x000000533c567220 */ /* 0x0c0fe20000410000 */
[----:B------:R-:W-:Y:S01]  /*352b0*/  FMUL.FTZ R71, R71, R78 ;  /* 0x0000004e47477220 */ /* 0x000fe20000410000 */
[----:B------:R-:W-:Y:S01]  /*352c0*/  FMUL.FTZ R88, R60, R62 ;  /* 0x0000003e3c587220 */ /* 0x000fe20000410000 */
[----:B------:R-:W-:Y:S01]  /*352d0*/  FFMA.FTZ R60, R61, R78, -R84 ;  /* 0x0000004e3d3c7223 */ /* 0x000fe20000010854 */
[----:B------:R-:W-:Y:S01]  /*352e0*/  FFMA.FTZ R62, R63, R62, -R86 ;  /* 0x0000003e3f3e7223 */ /* 0x000fe20000010856 */
[----:B------:R-:W-:Y:S01]  /*352f0*/  FFMA.FTZ R61, R61, R82, R71 ;  /* 0x000000523d3d7223 */ /* 0x000fe20000010047 */
[----:B------:R-:W-:Y:S01]  /*35300*/  FFMA.FTZ R63, R63, R83, R88 ;  /* 0x000000533f3f7223 */ /* 0x000fe20000010058 */
[----:B------:R-:W-:Y:S01]  /*35310*/  HADD2.F32 R78, -RZ, R69.H1_H1 ;  /* 0x30000045ff4e7230 */ /* 0x000fe20000004100 */
[----:B------:R-:W-:Y:S01]  /*35320*/  F2FP.F16.E4M3.UNPACK_B R82, R81 ;  /* 0x00000051ff52723e */ /* 0x000fe200020006ff */
[----:B------:R-:W-:Y:S01]  /*35330*/  HADD2.F32 R69, -RZ, R73.H1_H1 ;  /* 0x30000049ff457230 */ /* 0x000fe20000004100 */
[----:B------:R-:W-:Y:S01]  /*35340*/  F2FP.F16.E4M3.UNPACK_B R88, R115 ;  /* 0x00000073ff58723e */ /* 0x000fe200020006ff */
[----:B------:R-:W-:Y:S01]  /*35350*/  HADD2.F32 R91, -RZ, R91.H1_H1 ;  /* 0x3000005bff5b7230 */ /* 0x000fe20000004100 */
[----:B------:R-:W-:Y:S01]  /*35360*/  F2FP.F16.E4M3.UNPACK_B R84, R87 ;  /* 0x00000057ff54723e */ /* 0x000fe200020006ff */
[----:B------:R-:W-:Y:S01]  /*35370*/  HADD2.F32 R83, -RZ, R75.H1_H1 ;  /* 0x3000004bff537230 */ /* 0x000fe20000004100 */
[----:B------:R-:W-:Y:S01]  /*35380*/  F2FP.F16.E4M3.UNPACK_B R75, R80 ;  /* 0x00000050ff4b723e */ /* 0x000fe200020006ff */
        /* <DEDUP_REMOVED lines=10> */
[----:B------:R-:W-:Y:S01]  /*35430*/  F2FP.F16.E4M3.UNPACK_B R82, R81.H1 ;  /* 0x00000051ff52723e */ /* 0x000fe200030006ff */
[C---:B------:R-:W-:Y:S01]  /*35440*/  FFMA.FTZ R71, R73.reuse, R86, -R112 ;  /* 0x0000005649477223 */ /* 0x040fe20000010870 */
[----:B------:R-:W-:Y:S01]  /*35450*/  F2FP.F16.E4M3.UNPACK_B R115, R115.H1 ;  /* 0x00000073ff73723e */ /* 0x000fe200030006ff */
[----:B------:R-:W-:Y:S01]  /*35460*/  FFMA.FTZ R78, R78, R91, R110 ;  /* 0x0000005b4e4e7223 */ /* 0x000fe2000001006e */
        /* <DEDUP_REMOVED lines=10> */
[----:B------:R-:W-:Y:S02]  /*35510*/  HADD2.F32 R88, -RZ, R87.H0_H0 ;  /* 0x20000057ff587230 */ /* 0x000fe40000004100 */
[----:B------:R-:W-:Y:S01]  /*35520*/  FMUL.FTZ R83, R83, R86 ;  /* 0x0000005653537220 */ /* 0x000fe20000410000 */
        /* <DEDUP_REMOVED lines=8> */
[C---:B------:R-:W-:Y:S01]  /*355b0*/  FFMA.FTZ R112, R75.reuse, R86, -R110 ;  /* 0x000000564b707223 */ /* 0x040fe2000001086e */
[----:B------:R-:W-:Y:S01]  /*355c0*/  FFMA.FTZ R114, R75, R90, R83 ;  /* 0x0000005a4b727223 */ /* 0x000fe20000010053 */
[----:B------:R-:W-:Y:S01]  /*355d0*/  HADD2.F32 R84, -RZ, R82.H1_H1 ;  /* 0x30000052ff547230 */ /* 0x000fe20000004100 */
[----:B------:R-:W-:Y:S01]  /*355e0*/  F2FP.F16.E4M3.UNPACK_B R82, R72.H1 ;  /* 0x00000048ff52723e */ /* 0x000fe200030006ff */
[----:B------:R-:W-:Y:S01]  /*355f0*/  HADD2.F32 R81, -RZ, R80.H1_H1 ;  /* 0x30000050ff517230 */ /* 0x000fe20000004100 */
[----:B------:R-:W-:Y:S02]  /*35600*/  F2FP.F16.E4M3.UNPACK_B R90, R89.H1 ;  /* 0x00000059ff5a723e */ /* 0x000fe400030006ff */
[----:B------:R-:W-:Y:S01]  /*35610*/  F2FP.F16.E4M3.UNPACK_B R86, R85.H1 ;  /* 0x00000055ff56723e */ /* 0x000fe200030006ff */
        /* <DEDUP_REMOVED lines=15> */
[----:B------:R-:W-:Y:S01]  /*35710*/  HADD2.F32 R75, -RZ, R75.H1_H1 ;  /* 0x3000004bff4b7230 */ /* 0x000fe20000004100 */
[----:B------:R-:W-:Y:S01]  /*35720*/  F2FP.F16.E4M3.UNPACK_B R89, R89 ;  /* 0x00000059ff59723e */ /* 0x000fe200020006ff */
[C---:B------:R-:W-:Y:S01]  /*35730*/  FFMA.FTZ R119, R81.reuse, R88, -R110 ;  /* 0x0000005851777223 */ /* 0x040fe2000001086e */
[----:B------:R-:W-:Y:S01]  /*35740*/  F2FP.F16.E4M3.UNPACK_B R85, R85 ;  /* 0x00000055ff55723e */ /* 0x000fe200020006ff */
[----:B------:R-:W-:Y:S01]  /*35750*/  FFMA.FTZ R121, R81, R115, R120 ;  /* 0x0000007351797223 */ /* 0x000fe20000010078 */
[----:B------:R-:W-:Y:S01]  /*35760*/  F2FP.F16.E4M3.UNPACK_B R68, R68 ;  /* 0x00000044ff44723e */ /* 0x000fe200020006ff */
[----:B------:R-:W-:Y:S01]  /*35770*/  FMUL.FTZ R72, R82, R90 ;  /* 0x0000005a52487220 */ /* 0x000fe20000410000 */
        /* <DEDUP_REMOVED lines=11> */
[----:B------:R-:W-:Y:S01]  /*35830*/  FFMA.FTZ R84, R72, R82, -R75 ;  /* 0x0000005248547223 */ /* 0x000fe2000001084b */
[----:B------:R-:W-:Y:S01]  /*35840*/  HADD2.F32 R85, -RZ, R85.H1_H1 ;  /* 0x30000055ff557230 */ /* 0x000fe20000004100 */
[----:B------:R-:W-:Y:S01]  /*35850*/  F2FP.F16.E4M3.UNPACK_B R75, R74.H1 ;  /* 0x0000004aff4b723e */ /* 0x000fe200030006ff */
[----:B------:R-:W-:Y:S02]  /*35860*/  HADD2.F32 R68, -RZ, R68.H1_H1 ;  /* 0x30000044ff447230 */ /* 0x000fe40000004100 */
[----:B------:R-:W-:Y:S01]  /*35870*/  FMUL.FTZ R81, R80, R89 ;  /* 0x0000005950517220 */ /* 0x000fe20000410000 */
[----:B------:R-:W-:Y:S01]  /*35880*/  F2FP.F16.E4M3.UNPACK_B R82, R59.H1 ;  /* 0x0000003bff52723e */ /* 0x000fe200030006ff */
[----:B------:R-:W-:Y:S01]  /*35890*/  FFMA.FTZ R86, R72, R83, R86 ;  /* 0x0000005348567223 */ /* 0x000fe20000010056 */
[-C--:B------:R-:W-:Y:S01]  /*358a0*/  FMUL.FTZ R83, R80, R85.reuse ;  /* 0x0000005550537220 */ /* 0x080fe20000410000 */
[----:B------:R-:W-:Y:S01]  /*358b0*/  FFMA.FTZ R87, R68, R85, -R81 ;  /* 0x0000005544577223 */ /* 0x000fe20000010851 */
[----:B------:R-:W-:Y:S01]  /*358c0*/  F2FP.F16.E4M3.UNPACK_B R72, R70.H1 ;  /* 0x00000046ff48723e */ /* 0x000fe200030006ff */
[----:B------:R-:W-:Y:S01]  /*358d0*/  HADD2.F32 R80, -RZ, R75.H0_H0 ;  /* 0x2000004bff507230 */ /* 0x000fe20000004100 */
[----:B------:R-:W-:Y:S01]  /*358e0*/  F2FP.F16.E4M3.UNPACK_B R81, R56.H1 ;  /* 0x00000038ff51723e */ /* 0x000fe200030006ff */
[----:B------:R-:W-:-:S02]  /*358f0*/  HADD2.F32 R85, -RZ, R82.H0_H0 ;  /* 0x20000052ff557230 */ /* 0x000fc40000004100 */
[----:B------:R-:W-:Y:S01]  /*35900*/  FFMA.FTZ R89, R68, R89, R83 ;  /* 0x0000005944597223 */ /* 0x000fe20000010053 */
[----:B------:R-:W-:Y:S01]  /*35910*/  HADD2.F32 R68, -RZ, R72.H0_H0 ;  /* 0x20000048ff447230 */ /* 0x000fe20000004100 */
[----:B------:R-:W-:Y:S01]  /*35920*/  F2FP.F16.E4M3.UNPACK_B R74, R74 ;  /* 0x0000004aff4a723e */ /* 0x000fe200020006ff */
[----:B------:R-:W-:Y:S02]  /*35930*/  HADD2.F32 R83, -RZ, R81.H0_H0 ;  /* 0x20000051ff537230 */ /* 0x000fe40000004100 */
[C---:B------:R-:W-:Y:S01]  /*35940*/  FMUL.FTZ R115, R80.reuse, R85 ;  /* 0x0000005550737220 */ /* 0x040fe20000410000 */
[----:B------:R-:W-:Y:S01]  /*35950*/  HADD2.F32 R75, -RZ, R75.H1_H1 ;  /* 0x3000004bff4b7230 */ /* 0x000fe20000004100 */
[----:B------:R-:W-:Y:S01]  /*35960*/  F2FP.F16.E4M3.UNPACK_B R56, R56 ;  /* 0x00000038ff38723e */ /* 0x000fe200020006ff */
[----:B------:R-:W-:Y:S02]  /*35970*/  HADD2.F32 R82, -RZ, R82.H1_H1 ;  /* 0x30000052ff527230 */ /* 0x000fe40000004100 */
[----:B------:R-:W-:Y:S01]  /*35980*/  FMUL.FTZ R117, R80, R83 ;  /* 0x0000005350757220 */ /* 0x000fe20000410000 */
[----:B------:R-:W-:-:S02]  /*35990*/  HADD2.F32 R81, -RZ, R81.H1_H1 ;  /* 0x30000051ff517230 */ /* 0x000fc40000004100 */
[C---:B------:R-:W-:Y:S01]  /*359a0*/  FFMA.FTZ R115, R68.reuse, R83, -R115 ;  /* 0x0000005344737223 */ /* 0x040fe20000010873 */
[----:B------:R-:W-:Y:S02]  /*359b0*/  HADD2.F32 R72, -RZ, R72.H1_H1 ;  /* 0x30000048ff487230 */ /* 0x000fe40000004100 */
[C---:B------:R-:W-:Y:S01]  /*359c0*/  FMUL.FTZ R83, R75.reuse, R82 ;  /* 0x000000524b537220 */ /* 0x040fe20000410000 */
[----:B------:R-:W-:Y:S01]  /*359d0*/  FFMA.FTZ R117, R68, R85, R117 ;  /* 0x0000005544757223 */ /* 0x000fe20000010075 */
[-C--:B------:R-:W-:Y:S01]  /*359e0*/  FMUL.FTZ R75, R75, R81.reuse ;  /* 0x000000514b4b7220 */ /* 0x080fe20000410000 */
[----:B------:R-:W-:Y:S01]  /*359f0*/  F2FP.F16.E4M3.UNPACK_B R70, R70 ;  /* 0x00000046ff46723e */ /* 0x000fe200020006ff */
[C---:B------:R-:W-:Y:S01]  /*35a00*/  FFMA.FTZ R110, R72.reuse, R81, -R83 ;  /* 0x00000051486e7223 */ /* 0x040fe20000010853 */
[----:B------:R-:W-:Y:S02]  /*35a10*/  HADD2.F32 R68, -RZ, R56.H0_H0 ;  /* 0x20000038ff447230 */ /* 0x000fe40000004100 */
[----:B------:R-:W-:Y:S01]  /*35a20*/  FFMA.FTZ R82, R72, R82, R75 ;  /* 0x0000005248527223 */ /* 0x000fe2000001004b */
[----:B------:R-:W-:Y:S01]  /*35a30*/  F2FP.F16.E4M3.UNPACK_B R72, R59 ;  /* 0x0000003bff48723e */ /* 0x000fe200020006ff */
[--C-:B------:R-:W-:Y:S01]  /*35a40*/  HADD2.F32 R59, -RZ, R74.reuse.H0_H0 ;  /* 0x2000004aff3b7230 */ /* 0x100fe20000004100 */
[----:B------:R-:W-:Y:S01]  /*35a50*/  F2FP.SATFINITE.E4M3.F32.PACK_AB_MERGE_C R118, R121, R118, RZ ;  /* 0x000000767976723e */ /* 0x000fe200048070ff */
[----:B------:R-:W-:Y:S01]  /*35a60*/  HADD2.F32 R74, -RZ, R74.H1_H1 ;  /* 0x3000004aff4a7230 */ /* 0x000fe20000004100 */
[----:B------:R-:W-:Y:S01]  /*35a70*/  F2FP.SATFINITE.E4M3.F32.PACK_AB_MERGE_C R61, R61, R58, R63 ;  /* 0x0000003a3d3d723e */ /* 0x000fe2000480703f */
[--C-:B------:R-:W-:Y:S01]  /*35a80*/  HADD2.F32 R80, -RZ, R72.reuse.H0_H0 ;  /* 0x20000048ff507230 */ /* 0x100fe20000004100 */
[----:B------:R-:W-:Y:S01]  /*35a90*/  F2FP.SATFINITE.E4M3.F32.PACK_AB_MERGE_C R116, R119, R116, RZ ;  /* 0x000000747774723e */ /* 0x000fe200048070ff */
[----:B------:R-:W-:Y:S01]  /*35aa0*/  HADD2.F32 R81, -RZ, R72.H1_H1 ;  /* 0x30000048ff517230 */ /* 0x000fe20000004100 */
[----:B------:R-:W-:Y:S01]  /*35ab0*/  F2FP.SATFINITE.E4M3.F32.PACK_AB_MERGE_C R88, R88, R113, RZ ;  /* 0x000000715858723e */ /* 0x000fe200048070ff */
[----:B------:R-:W-:-:S02]  /*35ac0*/  HADD2.F32 R75, -RZ, R56.H1_H1 ;  /* 0x30000038ff4b7230 */ /* 0x000fc40000004100 */
[C---:B------:R-:W-:Y:S01]  /*35ad0*/  FMUL.FTZ R83, R59.reuse, R80 ;  /* 0x000000503b537220 */ /* 0x040fe20000410000 */
[--C-:B------:R-:W-:Y:S02]  /*35ae0*/  HADD2.F32 R56, -RZ, R70.reuse.H0_H0 ;  /* 0x20000046ff387230 */ /* 0x100fe40000004100 */
[-C--:B------:R-:W-:Y:S01]  /*35af0*/  FMUL.FTZ R59, R59, R68.reuse ;  /* 0x000000443b3b7220 */ /* 0x080fe20000410000 */
[----:B------:R-:W-:Y:S02]  /*35b00*/  HADD2.F32 R70, -RZ, R70.H1_H1 ;  /* 0x30000046ff467230 */ /* 0x000fe40000004100 */
[C---:B------:R-:W-:Y:S01]  /*35b10*/  FMUL.FTZ R85, R74.reuse, R81 ;  /* 0x000000514a557220 */ /* 0x040fe20000410000 */
        /* <DEDUP_REMOVED lines=8> */
[----:B------:R-:W-:Y:S01]  /*35ba0*/  F2FP.SATFINITE.E4M3.F32.PACK_AB_MERGE_C R75, R114, R73, R118 ;  /* 0x00000049724b723e */ /* 0x000fe20004807076 */
[----:B------:R-:W-:Y:S01]  /*35bb0*/  IMAD.MOV.U32 R73, RZ, RZ, R61 ;  /* 0x000000ffff497224 */ /* 0x000fe200078e003d */
[----:B------:R-:W-:Y:S02]  /*35bc0*/  F2FP.SATFINITE.E4M3.F32.PACK_AB_MERGE_C R69, R60, R57, R62 ;  /* 0x000000393c45723e */ /* 0x000fe4000480703e */
[----:B------:R-:W-:Y:S02]  /*35bd0*/  F2FP.SATFINITE.E4M3.F32.PACK_AB_MERGE_C R71, R112, R71, R116 ;  /* 0x000000477047723e */ /* 0x000fe40004807074 */
[----:B------:R-:W-:-:S02]  /*35be0*/  F2FP.SATFINITE.E4M3.F32.PACK_AB_MERGE_C R68, R87, R84, R88 ;  /* 0x000000545744723e */ /* 0x000fc40004807058 */
[----:B------:R-:W-:Y:S02]  /*35bf0*/  F2FP.SATFINITE.E4M3.F32.PACK_AB_MERGE_C R72, R89, R86, R90 ;  /* 0x000000565948723e */ /* 0x000fe4000480705a */
[----:B------:R-:W-:Y:S02]  /*35c00*/  F2FP.SATFINITE.E4M3.F32.PACK_AB_MERGE_C R70, R56, R83, R110 ;  /* 0x000000533846723e */ /* 0x000fe4000480706e */
[----:B------:R-:W-:-:S07]  /*35c10*/  F2FP.SATFINITE.E4M3.F32.PACK_AB_MERGE_C R74, R74, R59, R82 ;  /* 0x0000003b4a4a723e */ /* 0x000fce0004807052 */
.L_x_1819:
[----:B------:R-:W-:Y:S05]  /*35c20*/  BSYNC B3 ;  /* 0x0000000000037941 */ /* 0x000fea0003800000 */
.L_x_1818:
[C---:B------:R-:W-:Y:S02]  /*35c30*/  R2UR UR4, R20.reuse ;  /* 0x00000000140472ca */ /* 0x040fe400000e0000 */
[C---:B------:R-:W-:Y:S02]  /*35c40*/  R2UR UR5, R21.reuse ;  /* 0x00000000150572ca */ /* 0x040fe400000e0000 */
[----:B------:R-:W-:Y:S02]  /*35c50*/  @!P1 R2UR UR6, R20 ;  /* 0x00000000140692ca */ /* 0x000fe400000e0000 */
[----:B------:R-:W-:Y:S02]  /*35c60*/  @!P1 R2UR UR7, R21 ;  /* 0x00000000150792ca */ /* 0x000fe400000e0000 */
[----:B------:R-:W-:Y:S02]  /*35c70*/  SHF.R.S32.HI R79, RZ, 0x1f, R79 ;  /* 0x0000001fff4f7819 */ /* 0x000fe4000001144f */
[----:B------:R-:W-:-:S02]  /*35c80*/  @!P1 SHF.R.S32.HI R56, RZ, 0x1f, R77 ;  /* 0x0000001fff389819 */ /* 0x000fc4000001144d */
[CC--:B------:R-:W-:Y:S02]  /*35c90*/  IADD3.X R77, R27.reuse, R111.reuse, R79, P2, P3 ;  /* 0x0000006f1b4d7210 */ /* 0x0c0fe400017e644f */
[----:B------:R-:W-:-:S03]  /*35ca0*/  @!P1 IADD3.X R107, R27, R111, R56, P4, P5 ;  /* 0x0000006f1b6b9210 */ /* 0x000fc600027ea438 */
[----:B-----5:R0:W-:Y:S04]  /*35cb0*/  ST.E.128 desc[UR4][R76.64], R68 ;  /* 0x000000444c007985 */ /* 0x0201e8000c101d04 */
[----:B------:R0:W-:Y:S02]  /*35cc0*/  @!P1 ST.E.128 desc[UR6][R106.64], R72 ;  /* 0x000000486a009985 */ /* 0x0001e4000c101d06 */
.L_x_1809:
[----:B------:R-:W-:Y:S05]  /*35cd0*/  BSYNC B2 ;  /* 0x0000000000027941 */ /* 0x000fea0003800000 */
.L_x_1808:
[----:B------:R-:W-:Y:S02]  /*35ce0*/  R2UR UR4, R20 ;  /* 0x00000000140472ca */ /* 0x000fe400000e0000 */
[----:B------:R-:W-:-:S13]  /*35cf0*/  R2UR UR5, R21 ;  /* 0x00000000150572ca */ /* 0x000fda00000e0000 */
[----:B------:R-:W2:Y:S01]  /*35d00*/  LD.E R56, desc[UR4][R98.64+0xc] ;  /* 0x00000c0462387980 */ /* 0x000ea2000c101900 */
[----:B------:R-:W-:Y:S01]  /*35d10*/  LEA.HI.SX32 R109, R109, 0x80, 0x1f ;  /* 0x000000806d6d7811 */ /* 0x000fe200078ffaff */
[----:B------:R-:W-:Y:S01]  /*35d20*/  IMAD R60, R105, R53, RZ ;  /* 0x00000035693c7224 */ /* 0x000fe200078e02ff */
[----:B------:R-:W-:-:S05]  /*35d30*/  SHF.R.S32.HI R59, RZ, 0x1f, R53 ;  /* 0x0000001fff3b7819 */ /* 0x000fca0000011435 */
[----:B------:R-:W-:Y:S01]  /*35d40*/  IMAD R105, R104, R59, R60 ;  /* 0x0000003b68697224 */ /* 0x000fe200078e023c */
[----:B------:R-:W-:Y:S01]  /*35d50*/  SHF.R.S32.HI R59, RZ, 0x1f, R109 ;  /* 0x0000001fff3b7819 */ /* 0x000fe2000001146d */
[----:B--2---:R-:W-:-:S05]  /*35d60*/  IMAD R56, R53, -0xa0, R56 ;  /* 0xffffff6035387824 */ /* 0x004fca00078e0238 */
[----:B------:R-:W-:Y:S01]  /*35d70*/  VIMNMX R58, R56, 0xa0, PT ;  /* 0x000000a0383a7848 */ /* 0x000fe20003fe0100 */
[----:B------:R-:W-:-:S03]  /*35d80*/  IMAD.WIDE.U32 R56, R104, R53, RZ ;  /* 0x0000003568387225 */ /* 0x000fc600078e00ff */
[----:B------:R-:W-:Y:S01]  /*35d90*/  ISETP.GE.AND P1, PT, R109, R58, PT ;  /* 0x0000003a6d00720c */ /* 0x000fe20003f26270 */
[----:B------:R-:W-:Y:S02]  /*35da0*/  IMAD R58, R95, R109, RZ ;  /* 0x0000006d5f3a7224 */ /* 0x000fe400078e02ff */
[----:B------:R-:W-:Y:S02]  /*35db0*/  IMAD.IADD R57, R57, 0x1, R105 ;  /* 0x0000000139397824 */ /* 0x000fe400078e0269 */
[C---:B------:R-:W-:Y:S02]  /*35dc0*/  IMAD R59, R94.reuse, R59, R58 ;  /* 0x0000003b5e3b7224 */ /* 0x040fe400078e023a */
[----:B------:R-:W-:-:S06]  /*35dd0*/  IMAD.WIDE.U32 R94, R94, R109, R56 ;  /* 0x0000006d5e5e7225 */ /* 0x000fcc00078e0038 */
[----:B------:R-:W-:Y:S05]  /*35de0*/  @P1 BRA `(.L_x_1777) ;  /* 0x0000004400f81947 */ /* 0x000fea0003800000 */
[----:B------:R-:W-:Y:S02]  /*35df0*/  R2UR UR4, R20 ;  /* 0x00000000140472ca */ /* 0x000fe400000e0000 */
[----:B------:R-:W-:-:S13]  /*35e00*/  R2UR UR5, R21 ;  /* 0x00000000150572ca */ /* 0x000fda00000e0000 */
[----:B-----5:R-:W2:Y:S01]  /*35e10*/  LD.E.U8 R56, desc[UR4][R100.64] ;  /* 0x0000000464387980 */ /* 0x020ea2000c101100 */
[----:B------:R-:W-:Y:S01]  /*35e20*/  BSSY B2, `(.L_x_1820) ;  /* 0x000013b000027945 */ /* 0x000fe20003800000 */
[----:B0-----:R-:W-:Y:S01]  /*35e30*/  IMAD.IADD R69, R95, 0x1, R59 ;  /* 0x000000015f457824 */ /* 0x001fe200078e023b */
[----:B--2---:R-:W-:-:S04]  /*35e40*/  LOP3.LUT R56, R56, 0x1, RZ, 0xc0, !PT ;  /* 0x0000000138387812 */ /* 0x004fc800078ec0ff */
[----:B------:R-:W-:-:S13]  /*35e50*/  ISETP.NE.U32.AND P1, PT, R56, 0x1, PT ;  /* 0x000000013800780c */ /* 0x000fda0003f25070 */
[----:B------:R-:W-:Y:S05]  /*35e60*/  @P1 BRA `(.L_x_1821) ;  /* 0x0000001000d81947 */ /* 0x000fea0003800000 */
[----:B------:R-:W-:Y:S02]  /*35e70*/  R2UR UR4, R20 ;  /* 0x00000000140472ca */ /* 0x000fe400000e0000 */
[----:B------:R-:W-:-:S13]  /*35e80*/  R2UR UR5, R21 ;  /* 0x00000000150572ca */ /* 0x000fda00000e0000 */
[----:B------:R-:W2:Y:S01]  /*35e90*/  LD.E R56, desc[UR4][R98.64+0x4] ;  /* 0x0000040462387980 */ /* 0x000ea2000c101900 */
[----:B------:R-:W-:Y:S01]  /*35ea0*/  IMAD.IADD R59, R7, 0x1, -R108 ;  /* 0x00000001073b7824 */ /* 0x000fe200078e0a6c */
[----:B------:R-:W-:Y:S02]  /*35eb0*/  SHF.R.S32.HI R62, RZ, 0x1f, R109 ;  /* 0x0000001fff3e7819 */ /* 0x000fe4000001146d */
[-C--:B------:R-:W-:Y:S02]  /*35ec0*/  LEA.HI R61, R109, R109.reuse, RZ, 0x1 ;  /* 0x0000006d6d3d7211 */ /* 0x080fe400078f08ff */
[----:B------:R-:W-:Y:S02]  /*35ed0*/  LEA.HI R63, R62, R109, RZ, 0x3 ;  /* 0x0000006d3e3f7211 */ /* 0x000fe400078f18ff */
[C---:B------:R-:W-:Y:S01]  /*35ee0*/  LOP3.LUT R62, R61.reuse, 0x3fffffe, RZ, 0xc0, !PT ;  /* 0x03fffffe3d3e7812 */ /* 0x040fe200078ec0ff */
[----:B------:R-:W-:Y:S01]  /*35ef0*/  IMAD.SHL.U32 R61, R61, 0x40, RZ ;  /* 0x000000403d3d7824 */ /* 0x000fe200078e00ff */
[----:B------:R-:W-:Y:S01]  /*35f00*/  R2UR UR6, R20 ;  /* 0x00000000140672ca */ /* 0x000fe200000e0000 */
[----:B------:R-:W-:Y:S01]  /*35f10*/  IMAD.SHL.U32 R63, R63, 0x40, RZ ;  /* 0x000000403f3f7824 */ /* 0x000fe200078e00ff */
[----:B------:R-:W-:Y:S01]  /*35f20*/  R2UR UR7, R21 ;  /* 0x00000000150772ca */ /* 0x000fe200000e0000 */
[----:B------:R-:W-:Y:S01]  /*35f30*/  IMAD.IADD R62, R109, 0x1, -R62 ;  /* 0x000000016d3e7824 */ /* 0x000fe200078e0a3e */
[----:B------:R-:W-:-:S02]  /*35f40*/  LOP3.LUT R61, R61, 0x180, RZ, 0xc0, !PT ;  /* 0x000001803d3d7812 */ /* 0x000fc400078ec0ff */
[----:B------:R-:W-:-:S05]  /*35f50*/  LOP3.LUT R63, R63, 0xfffffe00, RZ, 0xc0, !PT ;  /* 0xfffffe003f3f7812 */ /* 0x000fca00078ec0ff */
        /* <DEDUP_REMOVED lines=14> */
[----:B------:R-:W-:-:S02]  /*36040*/  SHF.R.U32.HI R59, RZ, 0x3, R61 ;  /* 0x00000003ff3b7819 */ /* 0x000fc4000001163d */
[----:B------:R-:W-:Y:S02]  /*36050*/  LEA.HI.SX32 R60, R60, R73, 0x1b ;  /* 0x000000493c3c7211 */ /* 0x000fe400078fdaff */
[----:B------:R-:W-:Y:S02]  /*36060*/  SHF.R.S32.HI R57, RZ, 0x6, R56 ;  /* 0x00000006ff397819 */ /* 0x000fe40000011438 */
[----:B------:R-:W-:Y:S02]  /*36070*/  SHF.R.S32.HI R71, RZ, 0x1f, R60 ;  /* 0x0000001fff477819 */ /* 0x000fe4000001143c */
[----:B------:R-:W-:Y:S01]  /*36080*/  LOP3.LUT R58, R61, 0x30, R58, 0xf8, !PT ;  /* 0x000000303d3a7812 */ /* 0x000fe200078ef83a */
[----:B------:R-:W-:Y:S01]  /*36090*/  IMAD R57, R57, 0x2800, R62 ;  /* 0x0000280039397824 */ /* 0x000fe200078e023e */
[----:B------:R-:W-:Y:S01]  /*360a0*/  LEA.HI R63, R71, R60, RZ, 0x2 ;  /* 0x0000003c473f7211 */ /* 0x000fe200078f10ff */
[----:B------:R-:W-:Y:S01]  /*360b0*/  IMAD.SHL.U32 R71, R60, 0x10, RZ ;  /* 0x000000103c477824 */ /* 0x000fe200078e00ff */
[----:B------:R-:W-:-:S02]  /*360c0*/  LOP3.LUT R58, R58, R59, RZ, 0x3c, !PT ;  /* 0x0000003b3a3a7212 */ /* 0x000fc400078e3cff */
[----:B------:R-:W-:Y:S02]  /*360d0*/  SHF.R.S32.HI R63, RZ, 0x2, R63 ;  /* 0x00000002ff3f7819 */ /* 0x000fe4000001143f */
[----:B------:R-:W-:Y:S01]  /*360e0*/  LOP3.LUT R56, R61, 0x30, R71, 0xf8, !PT ;  /* 0x000000303d387812 */ /* 0x000fe200078ef847 */
[----:B------:R-:W-:Y:S02]  /*360f0*/  IMAD.IADD R57, R57, 0x1, R58 ;  /* 0x0000000139397824 */ /* 0x000fe400078e023a */
[----:B------:R-:W-:Y:S01]  /*36100*/  IMAD R63, R63, 0x2800, R62 ;  /* 0x000028003f3f7824 */ /* 0x000fe200078e023e */
[----:B------:R-:W-:-:S05]  /*36110*/  LOP3.LUT R56, R56, R59, RZ, 0x3c, !PT ;  /* 0x0000003b38387212 */ /* 0x000fca00078e3cff */
[----:B------:R-:W-:Y:S01]  /*36120*/  IMAD.IADD R63, R63, 0x1, R56 ;  /* 0x000000013f3f7824 */ /* 0x000fe200078e0238 */
[----:B------:R-:W-:-:S04]  /*36130*/  IADD3 R56, P1, P2, R102, R57, R55 ;  /* 0x0000003966387210 */ /* 0x000fc80007a3e037 */
[----:B------:R-:W-:Y:S02]  /*36140*/  IADD3.X R57, R103, RZ, R93, P1, P2 ;  /* 0x000000ff67397210 */ /* 0x000fe40000fe445d */
[----:B------:R-:W-:Y:S02]  /*36150*/  ISETP.GE.AND P2, PT, R97, R68, PT ;  /* 0x000000446100720c */ /* 0x000fe40003f46270 */
[----:B------:R-:W-:Y:S01]  /*36160*/  IADD3 R60, P3, P4, R102, R63, R55 ;  /* 0x0000003f663c7210 */ /* 0x000fe20007c7e037 */
[----:B------:R-:W-:Y:S01]  /*36170*/  IMAD.SHL.U32 R73, R73, 0x10, RZ ;  /* 0x0000001049497824 */ /* 0x000fe200078e00ff */
[----:B------:R-:W5:Y:S02]  /*36180*/  LD.E.128 R56, desc[UR4][R56.64] ;  /* 0x0000000438387980 */ /* 0x000f64000c101d00 */
[----:B------:R-:W-:Y:S02]  /*36190*/  IADD3.X R61, R103, RZ, R93, P3, P4 ;  /* 0x000000ff673d7210 */ /* 0x000fe40001fe845d */
[----:B------:R-:W-:-:S04]  /*361a0*/  ISETP.GE.AND P1, PT, R71, R7, PT ;  /* 0x000000074700720c */ /* 0x000fc80003f26270 */
[----:B------:R-:W5:Y:S01]  /*361b0*/  LD.E.128 R60, desc[UR6][R60.64] ;  /* 0x000000063c3c7980 */ /* 0x000f62000c101d00 */
[----:B------:R-:W-:Y:S01]  /*361c0*/  SHF.R.S32.HI R68, RZ, 0x1f, R73 ;  /* 0x0000001fff447819 */ /* 0x000fe20000011449 */
[----:B------:R-:W-:Y:S07]  /*361d0*/  @P2 BRA `(.L_x_1823) ;  /* 0x0000000c00cc2947 */ /* 0x000fee0003800000 */
[----:B-----5:R-:W-:Y:S01]  /*361e0*/  IMAD.MOV.U32 R72, RZ, RZ, R63 ;  /* 0x000000ffff487224 */ /* 0x020fe200078e003f */
[----:B------:R-:W-:Y:S01]  /*361f0*/  SHF.R.U32.HI R63, RZ, 0x8, R33 ;  /* 0x00000008ff3f7819 */ /* 0x000fe20000011621 */
[----:B------:R-:W-:Y:S01]  /*36200*/  IMAD.MOV.U32 R70, RZ, RZ, R59 ;  /* 0x000000ffff467224 */ /* 0x000fe200078e003b */
[----:B------:R-:W-:Y:S02]  /*36210*/  SHF.R.U32.HI R75, RZ, 0x8, R34 ;  /* 0x00000008ff4b7819 */ /* 0x000fe40000011622 */
[----:B------:R-:W-:Y:S02]  /*36220*/  LOP3.LUT R76, R33, 0xff, RZ, 0xc0, !PT ;  /* 0x000000ff214c7812 */ /* 0x000fe400078ec0ff */
[----:B------:R-:W-:Y:S02]  /*36230*/  LOP3.LUT R63, R63, 0xff, RZ, 0xc0, !PT ;  /* 0x000000ff3f3f7812 */ /* 0x000fe400078ec0ff */
[----:B------:R-:W-:Y:S02]  /*36240*/  SHF.R.U32.HI R59, RZ, 0x8, R32 ;  /* 0x00000008ff3b7819 */ /* 0x000fe40000011620 */
[----:B------:R-:W-:-:S02]  /*36250*/  LOP3.LUT R78, R34, 0xff, RZ, 0xc0, !PT ;  /* 0x000000ff224e7812 */ /* 0x000fc400078ec0ff */
[----:B------:R-:W-:Y:S02]  /*36260*/  SHF.R.U32.HI R77, RZ, 0x8, R35 ;  /* 0x00000008ff4d7819 */ /* 0x000fe40000011623 */
[----:B------:R-:W-:Y:S02]  /*36270*/  LOP3.LUT R75, R75, 0xff, RZ, 0xc0, !PT ;  /* 0x000000ff4b4b7812 */ /* 0x000fe400078ec0ff */
[----:B------:R-:W-:Y:S02]  /*36280*/  PRMT R76, R63, 0x7604, R76 ;  /* 0x000076043f4c7816 */ /* 0x000fe4000000004c */
[----:B------:R-:W-:Y:S02]  /*36290*/  SHF.R.U32.HI R63, RZ, 0x8, R65 ;  /* 0x00000008ff3f7819 */ /* 0x000fe40000011641 */
[----:B------:R-:W-:Y:S02]  /*362a0*/  LOP3.LUT R74, R32, 0xff, RZ, 0xc0, !PT ;  /* 0x000000ff204a7812 */ /* 0x000fe400078ec0ff */
[----:B------:R-:W-:-:S02]  /*362b0*/  LOP3.LUT R59, R59, 0xff, RZ, 0xc0, !PT ;  /* 0x000000ff3b3b7812 */ /* 0x000fc400078ec0ff */
[----:B------:R-:W-:Y:S02]  /*362c0*/  LOP3.LUT R80, R35, 0xff, RZ, 0xc0, !PT ;  /* 0x000000ff23507812 */ /* 0x000fe400078ec0ff */
[----:B------:R-:W-:Y:S02]  /*362d0*/  LOP3.LUT R77, R77, 0xff, RZ, 0xc0, !PT ;  /* 0x000000ff4d4d7812 */ /* 0x000fe400078ec0ff */
[----:B------:R-:W-:Y:S02]  /*362e0*/  PRMT R78, R75, 0x7604, R78 ;  /* 0x000076044b4e7816 */ /* 0x000fe4000000004e */
[----:B------:R-:W-:Y:S02]  /*362f0*/  SHF.R.U32.HI R75, RZ, 0x8, R66 ;  /* 0x00000008ff4b7819 */ /* 0x000fe40000011642 */
[----:B------:R-:W-:Y:S02]  /*36300*/  LOP3.LUT R84, R65, 0xff, RZ, 0xc0, !PT ;  /* 0x000000ff41547812 */ /* 0x000fe400078ec0ff */
[----:B------:R-:W-:-:S02]  /*36310*/  LOP3.LUT R63, R63, 0xff, RZ, 0xc0, !PT ;  /* 0x000000ff3f3f7812 */ /* 0x000fc400078ec0ff */
[----:B------:R-:W-:Y:S02]  /*36320*/  PRMT R74, R59, 0x7604, R74 ;  /* 0x000076043b4a7816 */ /* 0x000fe4000000004a */
[----:B------:R-:W-:Y:S02]  /*36330*/  PRMT R80, R77, 0x7604, R80 ;  /* 0x000076044d507816 */ /* 0x000fe40000000050 */
[----:B------:R-:W-:Y:S02]  /*36340*/  SHF.R.U32.HI R59, RZ, 0x8, R64 ;  /* 0x00000008ff3b7819 */ /* 0x000fe40000011640 */
[----:B------:R-:W-:Y:S02]  /*36350*/  LOP3.LUT R86, R66, 0xff, RZ, 0xc0, !PT ;  /* 0x000000ff42567812 */ /* 0x000fe400078ec0ff */
[----:B------:R-:W-:Y:S02]  /*36360*/  SHF.R.U32.HI R77, RZ, 0x8, R67 ;  /* 0x00000008ff4d7819 */ /* 0x000fe40000011643 */
[----:B------:R-:W-:-:S02]  /*36370*/  LOP3.LUT R75, R75, 0xff, RZ, 0xc0, !PT ;  /* 0x000000ff4b4b7812 */ /* 0x000fc400078ec0ff */
[----:B------:R-:W-:Y:S02]  /*36380*/  PRMT R81, R63, 0x7604, R84 ;  /* 0x000076043f517816 */ /* 0x000fe40000000054 */
[----:B------:R-:W-:Y:S02]  /*36390*/  SHF.R.U32.HI R63, RZ, 0x10, R33 ;  /* 0x00000010ff3f7819 */ /* 0x000fe40000011621 */
[----:B------:R-:W-:Y:S02]  /*363a0*/  LOP3.LUT R82, R64, 0xff, RZ, 0xc0, !PT ;  /* 0x000000ff40527812 */ /* 0x000fe400078ec0ff */
[----:B------:R-:W-:Y:S02]  /*363b0*/  LOP3.LUT R59, R59, 0xff, RZ, 0xc0, !PT ;  /* 0x000000ff3b3b7812 */ /* 0x000fe400078ec0ff */
[----:B------:R-:W-:Y:S02]  /*363c0*/  LOP3.LUT R88, R67, 0xff, RZ, 0xc0, !PT ;  /* 0x000000ff43587812 */ /* 0x000fe400078ec0ff */
[----:B------:R-:W-:-:S02]  /*363d0*/  LOP3.LUT R77, R77, 0xff, RZ, 0xc0, !PT ;  /* 0x000000ff4d4d7812 */ /* 0x000fc400078ec0ff */
[----:B------:R-:W-:Y:S02]  /*363e0*/  PRMT R83, R75, 0x7604, R86 ;  /* 0x000076044b537816 */ /* 0x000fe40000000056 */
[----:B------:R-:W-:Y:S02]  /*363f0*/  SHF.R.U32.HI R75, RZ, 0x10, R34 ;  /* 0x00000010ff4b7819 */ /* 0x000fe40000011622 */
[----:B------:R-:W-:Y:S02]  /*36400*/  LOP3.LUT R63, R63, 0xff, RZ, 0xc0, !PT ;  /* 0x000000ff3f3f7812 */ /* 0x000fe400078ec0ff */
[----:B------:R-:W-:Y:S02]  /*36410*/  PRMT R79, R59, 0x7604, R82 ;  /* 0x000076043b4f7816 */ /* 0x000fe40000000052 */
[----:B------:R-:W-:Y:S02]  /*36420*/  PRMT R85, R77, 0x7604, R88 ;  /* 0x000076044d557816 */ /* 0x000fe40000000058 */
[----:B------:R-:W-:-:S02]  /*36430*/  SHF.R.U32.HI R59, RZ, 0x10, R32 ;  /* 0x00000010ff3b7819 */ /* 0x000fc40000011620 */
[----:B------:R-:W-:Y:S02]  /*36440*/  SHF.R.U32.HI R77, RZ, 0x10, R35 ;  /* 0x00000010ff4d7819 */ /* 0x000fe40000011623 */
[----:B------:R-:W-:Y:S02]  /*36450*/  LOP3.LUT R75, R75, 0xff, RZ, 0xc0, !PT ;  /* 0x000000ff4b4b7812 */ /* 0x000fe400078ec0ff */
[----:B------:R-:W-:Y:S02]  /*36460*/  PRMT R63, R63, 0x7054, R76 ;  /* 0x000070543f3f7816 */ /* 0x000fe4000000004c */
[----:B------:R-:W-:Y:S02]  /*36470*/  SHF.R.U32.HI R76, RZ, 0x10, R65 ;  /* 0x00000010ff4c7819 */ /* 0x000fe40000011641 */
        /* <DEDUP_REMOVED lines=11> */
[----:B------:R-:W-:Y:S02]  /*36530*/  LOP3.LUT R74, R74, 0xff, RZ, 0xc0, !PT ;  /* 0x000000ff4a4a7812 */ /* 0x000fe400078ec0ff */
[----:B------:R-:W-:Y:S02]  /*36540*/  LOP3.LUT R80, R80, 0xff, RZ, 0xc0, !PT ;  /* 0x000000ff50507812 */ /* 0x000fe400078ec0ff */
[----:B------:R-:W-:-:S02]  /*36550*/  PRMT R83, R78, 0x7054, R83 ;  /* 0x000070544e537816 */ /* 0x000fc40000000053 */
[----:B------:R-:W-:Y:S02]  /*36560*/  LOP3.LUT R78, R81, 0xff000000, R65, 0xf8, !PT ;  /* 0xff000000514e7812 */ /* 0x000fe400078ef841 */
[----:B------:R-:W-:Y:S02]  /*36570*/  PRMT R79, R74, 0x7054, R79 ;  /* 0x000070544a4f7816 */ /* 0x000fe4000000004f */
[----:B------:R-:W-:Y:S02]  /*36580*/  PRMT R85, R80, 0x7054, R85 ;  /* 0x0000705450557816 */ /* 0x000fe40000000055 */
[----:B------:R-:W-:Y:S02]  /*36590*/  LOP3.LUT R74, R63, 0xff000000, R33, 0xf8, !PT ;  /* 0xff0000003f4a7812 */ /* 0x000fe400078ef821 */
[----:B------:R-:W-:Y:S02]  /*365a0*/  F2FP.F16.E4M3.UNPACK_B R63, R61 ;  /* 0x0000003dff3f723e */ /* 0x000fe400020006ff */
[----:B------:R-:W-:-:S02]  /*365b0*/  F2FP.F16.E4M3.UNPACK_B R80, R78 ;  /* 0x0000004eff50723e */ /* 0x000fc400020006ff */
[----:B------:R-:W-:Y:S01]  /*365c0*/  LOP3.LUT R76, R59, 0xff000000, R32, 0xf8, !PT ;  /* 0xff0000003b4c7812 */ /* 0x000fe200078ef820 */
[----:B------:R-:W-:Y:S01]  /*365d0*/  HADD2.F32 R32, -RZ, R63.H0_H0 ;  /* 0x2000003fff207230 */ /* 0x000fe20000004100 */
[----:B------:R-:W-:Y:S01]  /*365e0*/  F2FP.F16.E4M3.UNPACK_B R65, R74 ;  /* 0x0000004aff41723e */ /* 0x000fe200020006ff */
[--C-:B------:R-:W-:Y:S01]  /*365f0*/  HADD2.F32 R82, -RZ, R80.reuse.H0_H0 ;  /* 0x20000050ff527230 */ /* 0x100fe20000004100 */
[----:B------:R-:W-:Y:S01]  /*36600*/  F2FP.F16.E4M3.UNPACK_B R59, R57 ;  /* 0x00000039ff3b723e */ /* 0x000fe200020006ff */
[----:B------:R-:W-:Y:S01]  /*36610*/  HADD2.F32 R80, -RZ, R80.H1_H1 ;  /* 0x30000050ff507230 */ /* 0x000fe20000004100 */
[----:B------:R-:W-:Y:S01]  /*36620*/  LOP3.LUT R34, R75, 0xff000000, R34, 0xf8, !PT ;  /* 0xff0000004b227812 */ /* 0x000fe200078ef822 */
[----:B------:R-:W-:Y:S01]  /*36630*/  HADD2.F32 R75, -RZ, R65.H0_H0 ;  /* 0x20000041ff4b7230 */ /* 0x000fe20000004100 */
[----:B------:R-:W-:Y:S01]  /*36640*/  LOP3.LUT R81, R79, 0xff000000, R64, 0xf8, !PT ;  /* 0xff0000004f517812 */ /* 0x000fe200078ef840 */
[----:B------:R-:W-:Y:S02]  /*36650*/  HADD2.F32 R33, -RZ, R59.H0_H0 ;  /* 0x2000003bff217230 */ /* 0x000fe40000004100 */
[C---:B------:R-:W-:Y:S01]  /*36660*/  FMUL.FTZ R64, R32.reuse, R82 ;  /* 0x0000005220407220 */ /* 0x040fe20000410000 */
[----:B------:R-:W-:Y:S01]  /*36670*/  LOP3.LUT R77, R77, 0xff000000, R35, 0xf8, !PT ;  /* 0xff0000004d4d7812 */ /* 0x000fe200078ef823 */
[-C--:B------:R-:W-:Y:S01]  /*36680*/  FMUL.FTZ R79, R32, R75.reuse ;  /* 0x0000004b204f7220 */ /* 0x080fe20000410000 */
[----:B------:R-:W-:Y:S01]  /*36690*/  LOP3.LUT R35, R83, 0xff000000, R66, 0xf8, !PT ;  /* 0xff00000053237812 */ /* 0x000fe200078ef842 */
[C---:B------:R-:W-:Y:S01]  /*366a0*/  FFMA.FTZ R32, R33.reuse, R75, -R64 ;  /* 0x0000004b21207223 */ /* 0x040fe20000010840 */
[----:B------:R-:W-:Y:S01]  /*366b0*/  HADD2.F32 R66, -RZ, R65.H1_H1 ;  /* 0x30000041ff427230 */ /* 0x000fe20000004100 */
[----:B------:R-:W-:Y:S01]  /*366c0*/  F2FP.F16.E4M3.UNPACK_B R65, R61.H1 ;  /* 0x0000003dff41723e */ /* 0x000fe200030006ff */
[----:B------:R-:W-:Y:S01]  /*366d0*/  HADD2.F32 R64, -RZ, R63.H1_H1 ;  /* 0x3000003fff407230 */ /* 0x000fe20000004100 */
[----:B------:R-:W-:Y:S01]  /*366e0*/  F2FP.F16.E4M3.UNPACK_B R75, R78.H1 ;  /* 0x0000004eff4b723e */ /* 0x000fe200030006ff */
[----:B------:R-:W-:Y:S01]  /*366f0*/  FFMA.FTZ R33, R33, R82, R79 ;  /* 0x0000005221217223 */ /* 0x000fe2000001004f */
[----:B------:R-:W-:Y:S01]  /*36700*/  F2FP.F16.E4M3.UNPACK_B R74, R74.H1 ;  /* 0x0000004aff4a723e */ /* 0x000fe200030006ff */
[----:B------:R-:W-:Y:S01]  /*36710*/  HADD2.F32 R59, -RZ, R59.H1_H1 ;  /* 0x3000003bff3b7230 */ /* 0x000fe20000004100 */
[----:B------:R-:W-:Y:S01]  /*36720*/  F2FP.F16.E4M3.UNPACK_B R63, R57.H1 ;  /* 0x00000039ff3f723e */ /* 0x000fe200030006ff */
[----:B------:R-:W-:Y:S01]  /*36730*/  HADD2.F32 R57, -RZ, R65.H0_H0 ;  /* 0x20000041ff397230 */ /* 0x000fe20000004100 */
[----:B------:R-:W-:Y:S01]  /*36740*/  LOP3.LUT R85, R85, 0xff000000, R67, 0xf8, !PT ;  /* 0xff00000055557812 */ /* 0x000fe200078ef843 */
[----:B------:R-:W-:-:S02]  /*36750*/  HADD2.F32 R82, -RZ, R75.H0_H0 ;  /* 0x2000004bff527230 */ /* 0x000fc40000004100 */
[C---:B------:R-:W-:Y:S01]  /*36760*/  FMUL.FTZ R84, R64.reuse, R80 ;  /* 0x0000005040547220 */ /* 0x040fe20000410000 */
[--C-:B------:R-:W-:Y:S02]  /*36770*/  HADD2.F32 R78, -RZ, R74.reuse.H0_H0 ;  /* 0x2000004aff4e7230 */ /* 0x100fe40000004100 */
[----:B------:R-:W-:Y:S01]  /*36780*/  FMUL.FTZ R67, R64, R66 ;  /* 0x0000004240437220 */ /* 0x000fe20000410000 */
[----:B------:R-:W-:Y:S02]  /*36790*/  HADD2.F32 R61, -RZ, R63.H0_H0 ;  /* 0x2000003fff3d7230 */ /* 0x000fe40000004100 */
[C---:B------:R-:W-:Y:S01]  /*367a0*/  FMUL.FTZ R86, R57.reuse, R82 ;  /* 0x0000005239567220 */ /* 0x040fe20000410000 */
[----:B------:R-:W-:Y:S01]  /*367b0*/  F2FP.F16.E4M3.UNPACK_B R83, R85 ;  /* 0x00000055ff53723e */ /* 0x000fe200020006ff */
[----:B------:R-:W-:Y:S01]  /*367c0*/  FMUL.FTZ R79, R57, R78 ;  /* 0x0000004e394f7220 */ /* 0x000fe20000410000 */
[C---:B------:R-:W-:Y:S01]  /*367d0*/  FFMA.FTZ R57, R59.reuse, R66, -R84 ;  /* 0x000000423b397223 */ /* 0x040fe20000010854 */
[----:B------:R-:W-:Y:S01]  /*367e0*/  FFMA.FTZ R64, R59, R80, R67 ;  /* 0x000000503b407223 */ /* 0x000fe20000010043 */
[----:B------:R-:W-:Y:S01]  /*367f0*/  FFMA.FTZ R59, R61, R78, -R86 ;  /* 0x0000004e3d3b7223 */ /* 0x000fe20000010856 */
[----:B------:R-:W-:-:S02]  /*36800*/  HADD2.F32 R78, -RZ, R74.H1_H1 ;  /* 0x3000004aff4e7230 */ /* 0x000fc40000004100 */
[----:B------:R-:W-:Y:S01]  /*36810*/  FFMA.FTZ R61, R61, R82, R79 ;  /* 0x000000523d3d7223 */ /* 0x000fe2000001004f */
[----:B------:R-:W-:Y:S01]  /*36820*/  F2FP.F16.E4M3.UNPACK_B R74, R72 ;  /* 0x00000048ff4a723e */ /* 0x000fe200020006ff */
[----:B------:R-:W-:Y:S01]  /*36830*/  HADD2.F32 R67, -RZ, R65.H1_H1 ;  /* 0x30000041ff437230 */ /* 0x000fe20000004100 */
[----:B------:R-:W-:Y:S01]  /*36840*/  F2FP.F16.E4M3.UNPACK_B R79, R77 ;  /* 0x0000004dff4f723e */ /* 0x000fe200020006ff */
[----:B------:R-:W-:Y:S01]  /*36850*/  HADD2.F32 R82, -RZ, R75.H1_H1 ;  /* 0x3000004bff527230 */ /* 0x000fe20000004100 */
[----:B------:R-:W-:Y:S01]  /*36860*/  F2FP.F16.E4M3.UNPACK_B R65, R70 ;  /* 0x00000046ff41723e */ /* 0x000fe200020006ff */
[----:B------:R-:W-:Y:S01]  /*36870*/  HADD2.F32 R75, -RZ, R74.H0_H0 ;  /* 0x2000004aff4b7230 */ /* 0x000fe20000004100 */
[----:B------:R-:W-:Y:S01]  /*36880*/  F2FP.F16.E4M3.UNPACK_B R72, R72.H1 ;  /* 0x00000048ff48723e */ /* 0x000fe200030006ff */
[----:B------:R-:W-:Y:S02]  /*36890*/  HADD2.F32 R84, -RZ, R83.H0_H0 ;  /* 0x20000053ff547230 */ /* 0x000fe40000004100 */
[----:B------:R-:W-:Y:S01]  /*368a0*/  FMUL.FTZ R86, R67, R82 ;  /* 0x0000005243567220 */ /* 0x000fe20000410000 */
[----:B------:R-:W-:Y:S01]  /*368b0*/  HADD2.F32 R80, -RZ, R79.H0_H0 ;  /* 0x2000004fff507230 */ /* 0x000fe20000004100 */
[----:B------:R-:W-:Y:S01]  /*368c0*/  F2FP.F16.E4M3.UNPACK_B R85, R85.H1 ;  /* 0x00000055ff55723e */ /* 0x000fe200030006ff */
[----:B------:R-:W-:-:S02]  /*368d0*/  HADD2.F32 R66, -RZ, R65.H0_H0 ;  /* 0x20000041ff427230 */ /* 0x000fc40000004100 */
[C---:B------:R-:W-:Y:S01]  /*368e0*/  FMUL.FTZ R87, R75.reuse, R84 ;  /* 0x000000544b577220 */ /* 0x040fe20000410000 */
[----:B------:R-:W-:Y:S02]  /*368f0*/  HADD2.F32 R63, -RZ, R63.H1_H1 ;  /* 0x3000003fff3f7230 */ /* 0x000fe40000004100 */
[----:B------:R-:W-:Y:S01]  /*36900*/  FMUL.FTZ R75, R75, R80 ;  /* 0x000000504b4b7220 */ /* 0x000fe20000410000 */
[----:B------:R-:W-:Y:S01]  /*36910*/  FMUL.FTZ R67, R67, R78 ;  /* 0x0000004e43437220 */ /* 0x000fe20000410000 */
[----:B------:R-:W-:Y:S01]  /*36920*/  F2FP.F16.E4M3.UNPACK_B R77, R77.H1 ;  /* 0x0000004dff4d723e */ /* 0x000fe200030006ff */
[C---:B------:R-:W-:Y:S01]  /*36930*/  FFMA.FTZ R88, R66.reuse, R80, -R87 ;  /* 0x0000005042587223 */ /* 0x040fe20000010857 */
[----:B------:R-:W-:Y:S01]  /*36940*/  FFMA.FTZ R84, R66, R84, R75 ;  /* 0x0000005442547223 */ /* 0x000fe2000001004b */
[----:B------:R-:W-:Y:S01]  /*36950*/  FFMA.FTZ R82, R63, R82, R67 ;  /* 0x000000523f527223 */ /* 0x000fe20000010043 */
[----:B------:R-:W-:Y:S01]  /*36960*/  F2FP.F16.E4M3.UNPACK_B R70, R70.H1 ;  /* 0x00000046ff46723e */ /* 0x000fe200030006ff */
[----:B------:R-:W-:-:S02]  /*36970*/  HADD2.F32 R66, -RZ, R72.H0_H0 ;  /* 0x20000048ff427230 */ /* 0x000fc40000004100 */
[----:B------:R-:W-:Y:S01]  /*36980*/  FFMA.FTZ R86, R63, R78, -R86 ;  /* 0x0000004e3f567223 */ /* 0x000fe20000010856 */
[----:B------:R-:W-:Y:S01]  /*36990*/  HADD2.F32 R75, -RZ, R85.H0_H0 ;  /* 0x20000055ff4b7230 */ /* 0x000fe20000004100 */
[----:B------:R-:W-:Y:S01]  /*369a0*/  F2FP.SATFINITE.E4M3.F32.PACK_AB_MERGE_C R61, R82, R61, RZ ;  /* 0x0000003d523d723e */ /* 0x000fe200048070ff */
[----:B------:R-:W-:Y:S02]  /*369b0*/  HADD2.F32 R74, -RZ, R74.H1_H1 ;  /* 0x3000004aff4a7230 */ /* 0x000fe40000004100 */
[----:B------:R-:W-:Y:S02]  /*369c0*/  HADD2.F32 R83, -RZ, R83.H1_H1 ;  /* 0x30000053ff537230 */ /* 0x000fe40000004100 */
[----:B------:R-:W-:Y:S01]  /*369d0*/  FMUL.FTZ R80, R66, R75 ;  /* 0x0000004b42507220 */ /* 0x000fe20000410000 */
[----:B------:R-:W-:Y:S01]  /*369e0*/  HADD2.F32 R67, -RZ, R77.H0_H0 ;  /* 0x2000004dff437230 */ /* 0x000fe20000004100 */
[----:B------:R-:W-:Y:S01]  /*369f0*/  F2FP.SATFINITE.E4M3.F32.PACK_AB_MERGE_C R59, R86, R59, RZ ;  /* 0x0000003b563b723e */ /* 0x000fe200048070ff */
[----:B------:R-:W-:-:S02]  /*36a00*/  HADD2.F32 R79, -RZ, R79.H1_H1 ;  /* 0x3000004fff4f7230 */ /* 0x000fc40000004100 */
[----:B------:R-:W-:Y:S01]  /*36a10*/  FMUL.FTZ R78, R74, R83 ;  /* 0x000000534a4e7220 */ /* 0x000fe20000410000 */
[----:B------:R-:W-:Y:S02]  /*36a20*/  HADD2.F32 R63, -RZ, R70.H0_H0 ;  /* 0x20000046ff3f7230 */ /* 0x000fe40000004100 */
[----:B------:R-:W-:Y:S01]  /*36a30*/  FMUL.FTZ R66, R66, R67 ;  /* 0x0000004342427220 */ /* 0x000fe20000410000 */
[----:B------:R-:W-:Y:S02]  /*36a40*/  HADD2.F32 R65, -RZ, R65.H1_H1 ;  /* 0x30000041ff417230 */ /* 0x000fe40000004100 */
[----:B------:R-:W-:Y:S01]  /*36a50*/  FMUL.FTZ R74, R74, R79 ;  /* 0x0000004f4a4a7220 */ /* 0x000fe20000410000 */
[----:B------:R-:W-:Y:S02]  /*36a60*/  HADD2.F32 R72, -RZ, R72.H1_H1 ;  /* 0x30000048ff487230 */ /* 0x000fe40000004100 */
[----:B------:R-:W-:Y:S01]  /*36a70*/  FFMA.FTZ R104, R63, R75, R66 ;  /* 0x0000004b3f687223 */ /* 0x000fe20000010042 */
[----:B------:R-:W-:Y:S01]  /*36a80*/  F2FP.F16.E4M3.UNPACK_B R66, R60.H1 ;  /* 0x0000003cff42723e */ /* 0x000fe200030006ff */
[----:B------:R-:W-:Y:S01]  /*36a90*/  FFMA.FTZ R91, R65, R83, R74 ;  /* 0x00000053415b7223 */ /* 0x000fe2000001004a */
[----:B------:R-:W-:Y:S01]  /*36aa0*/  F2FP.F16.E4M3.UNPACK_B R75, R81.H1 ;  /* 0x00000051ff4b723e */ /* 0x000fe200030006ff */
[----:B------:R-:W-:Y:S01]  /*36ab0*/  FFMA.FTZ R90, R63, R67, -R80 ;  /* 0x000000433f5a7223 */ /* 0x000fe20000010850 */
[----:B------:R-:W-:Y:S01]  /*36ac0*/  F2FP.F16.E4M3.UNPACK_B R74, R76.H1 ;  /* 0x0000004cff4a723e */ /* 0x000fe200030006ff */
[----:B------:R-:W-:-:S02]  /*36ad0*/  HADD2.F32 R77, -RZ, R77.H1_H1 ;  /* 0x3000004dff4d7230 */ /* 0x000fc40000004100 */
[----:B------:R-:W-:Y:S01]  /*36ae0*/  FFMA.FTZ R89, R65, R79, -R78 ;  /* 0x0000004f41597223 */ /* 0x000fe2000001084e */
[----:B------:R-:W-:Y:S01]  /*36af0*/  HADD2.F32 R85, -RZ, R85.H1_H1 ;  /* 0x30000055ff557230 */ /* 0x000fe20000004100 */
[----:B------:R-:W-:Y:S01]  /*36b00*/  F2FP.F16.E4M3.UNPACK_B R63, R56.H1 ;  /* 0x00000038ff3f723e */ /* 0x000fe200030006ff */
[----:B------:R-:W-:Y:S02]  /*36b10*/  HADD2.F32 R67, -RZ, R66.H0_H0 ;  /* 0x20000042ff437230 */ /* 0x000fe40000004100 */
[C---:B------:R-:W-:Y:S01]  /*36b20*/  FMUL.FTZ R106, R72.reuse, R77 ;  /* 0x0000004d486a7220 */ /* 0x040fe20000410000 */
[----:B------:R-:W-:Y:S02]  /*36b30*/  HADD2.F32 R80, -RZ, R75.H0_H0 ;  /* 0x2000004bff507230 */ /* 0x000fe40000004100 */
[----:B------:R-:W-:Y:S01]  /*36b40*/  FMUL.FTZ R79, R72, R85 ;  /* 0x00000055484f7220 */ /* 0x000fe20000410000 */
[----:B------:R-:W-:Y:S01]  /*36b50*/  HADD2.F32 R78, -RZ, R74.H0_H0 ;  /* 0x2000004aff4e7230 */ /* 0x000fe20000004100 */
[----:B------:R-:W-:Y:S01]  /*36b60*/  F2FP.F16.E4M3.UNPACK_B R81, R81 ;  /* 0x00000051ff51723e */ /* 0x000fe200020006ff */
[----:B------:R-:W-:-:S02]  /*36b70*/  HADD2.F32 R65, -RZ, R63.H0_H0 ;  /* 0x2000003fff417230 */ /* 0x000fc40000004100 */
[C---:B------:R-:W-:Y:S01]  /*36b80*/  FMUL.FTZ R72, R67.reuse, R80 ;  /* 0x0000005043487220 */ /* 0x040fe20000410000 */
[----:B------:R-:W-:Y:S02]  /*36b90*/  HADD2.F32 R70, -RZ, R70.H1_H1 ;  /* 0x30000046ff467230 */ /* 0x000fe40000004100 */
[-C--:B------:R-:W-:Y:S01]  /*36ba0*/  FMUL.FTZ R67, R67, R78.reuse ;  /* 0x0000004e43437220 */ /* 0x080fe20000410000 */
[----:B------:R-:W-:Y:S02]  /*36bb0*/  HADD2.F32 R74, -RZ, R74.H1_H1 ;  /* 0x3000004aff4a7230 */ /* 0x000fe40000004100 */
[C---:B------:R-:W-:Y:S01]  /*36bc0*/  FFMA.FTZ R78, R65.reuse, R78, -R72 ;  /* 0x0000004e414e7223 */ /* 0x040fe20000010848 */
[----:B------:R-:W-:Y:S02]  /*36bd0*/  HADD2.F32 R63, -RZ, R63.H1_H1 ;  /* 0x3000003fff3f7230 */ /* 0x000fe40000004100 */
[----:B------:R-:W-:Y:S01]  /*36be0*/  FFMA.FTZ R80, R65, R80, R67 ;  /* 0x0000005041507223 */ /* 0x000fe20000010043 */
[----:B------:R-:W-:Y:S01]  /*36bf0*/  HADD2.F32 R67, -RZ, R66.H1_H1 ;  /* 0x30000042ff437230 */ /* 0x000fe20000004100 */
[----:B------:R-:W-:Y:S01]  /*36c00*/  F2FP.F16.E4M3.UNPACK_B R65, R60 ;  /* 0x0000003cff41723e */ /* 0x000fe200020006ff */
[----:B------:R-:W-:-:S02]  /*36c10*/  HADD2.F32 R60, -RZ, R75.H1_H1 ;  /* 0x3000004bff3c7230 */ /* 0x000fc40000004100 */
[C---:B------:R-:W-:Y:S01]  /*36c20*/  FFMA.FTZ R105, R70.reuse, R77, -R79 ;  /* 0x0000004d46697223 */ /* 0x040fe2000001084f */
[----:B------:R-:W-:Y:S01]  /*36c30*/  FFMA.FTZ R107, R70, R85, R106 ;  /* 0x00000055466b7223 */ /* 0x000fe2000001006a */
[----:B------:R-:W-:Y:S01]  /*36c40*/  F2FP.F16.E4M3.UNPACK_B R56, R56 ;  /* 0x00000038ff38723e */ /* 0x000fe200020006ff */
[C---:B------:R-:W-:Y:S01]  /*36c50*/  FMUL.FTZ R77, R67.reuse, R74 ;  /* 0x0000004a434d7220 */ /* 0x040fe20000410000 */
[----:B------:R-:W-:Y:S01]  /*36c60*/  F2FP.F16.E4M3.UNPACK_B R76, R76 ;  /* 0x0000004cff4c723e */ /* 0x000fe200020006ff */
[----:B------:R-:W-:Y:S02]  /*36c70*/  HADD2.F32 R66, -RZ, R65.H0_H0 ;  /* 0x20000041ff427230 */ /* 0x000fe40000004100 */
[-C--:B------:R-:W-:Y:S01]  /*36c80*/  FMUL.FTZ R70, R67, R60.reuse ;  /* 0x0000003c43467220 */ /* 0x080fe20000410000 */
[----:B------:R-:W-:Y:S02]  /*36c90*/  HADD2.F32 R75, -RZ, R81.H0_H0 ;  /* 0x20000051ff4b7230 */ /* 0x000fe40000004100 */
[----:B------:R-:W-:Y:S01]  /*36ca0*/  FFMA.FTZ R85, R63, R60, R77 ;  /* 0x0000003c3f557223 */ /* 0x000fe2000001004d */
[----:B------:R-:W-:-:S02]  /*36cb0*/  HADD2.F32 R67, -RZ, R76.H0_H0 ;  /* 0x2000004cff437230 */ /* 0x000fc40000004100 */
[----:B------:R-:W-:Y:S01]  /*36cc0*/  FFMA.FTZ R83, R63, R74, -R70 ;  /* 0x0000004a3f537223 */ /* 0x000fe20000010846 */
[----:B------:R-:W-:Y:S02]  /*36cd0*/  HADD2.F32 R60, -RZ, R56.H0_H0 ;  /* 0x20000038ff3c7230 */ /* 0x000fe40000004100 */
[C---:B------:R-:W-:Y:S01]  /*36ce0*/  FMUL.FTZ R63, R66.reuse, R75 ;  /* 0x0000004b423f7220 */ /* 0x040fe20000410000 */
[----:B------:R-:W-:Y:S02]  /*36cf0*/  HADD2.F32 R65, -RZ, R65.H1_H1 ;  /* 0x30000041ff417230 */ /* 0x000fe40000004100 */
[-C--:B------:R-:W-:Y:S01]  /*36d00*/  FMUL.FTZ R66, R66, R67.reuse ;  /* 0x0000004342427220 */ /* 0x080fe20000410000 */
[----:B------:R-:W-:Y:S02]  /*36d10*/  HADD2.F32 R81, -RZ, R81.H1_H1 ;  /* 0x30000051ff517230 */ /* 0x000fe40000004100 */
[C---:B------:R-:W-:Y:S01]  /*36d20*/  FFMA.FTZ R74, R60.reuse, R67, -R63 ;  /* 0x000000433c4a7223 */ /* 0x040fe2000001083f */
[----:B------:R-:W-:Y:S01]  /*36d30*/  HADD2.F32 R76, -RZ, R76.H1_H1 ;  /* 0x3000004cff4c7230 */ /* 0x000fe20000004100 */
[----:B------:R-:W-:Y:S01]  /*36d40*/  F2FP.F16.E4M3.UNPACK_B R63, R62.H1 ;  /* 0x0000003eff3f723e */ /* 0x000fe200030006ff */
[----:B------:R-:W-:Y:S01]  /*36d50*/  HADD2.F32 R56, -RZ, R56.H1_H1 ;  /* 0x30000038ff387230 */ /* 0x000fe20000004100 */
[----:B------:R-:W-:Y:S01]  /*36d60*/  F2FP.F16.E4M3.UNPACK_B R70, R35.H1 ;  /* 0x00000023ff46723e */ /* 0x000fe200030006ff */
[----:B------:R-:W-:Y:S01]  /*36d70*/  FFMA.FTZ R75, R60, R75, R66 ;  /* 0x0000004b3c4b7223 */ /* 0x000fe20000010042 */
[C---:B------:R-:W-:Y:S01]  /*36d80*/  FMUL.FTZ R67, R65.reuse, R81 ;  /* 0x0000005141437220 */ /* 0x040fe20000410000 */
[----:B------:R-:W-:Y:S01]  /*36d90*/  FMUL.FTZ R79, R65, R76 ;  /* 0x0000004c414f7220 */ /* 0x000fe20000410000 */
[----:B------:R-:W-:Y:S01]  /*36da0*/  F2FP.F16.E4M3.UNPACK_B R60, R58.H1 ;  /* 0x0000003aff3c723e */ /* 0x000fe200030006ff */
[----:B------:R-:W-:Y:S01]  /*36db0*/  HADD2.F32 R65, -RZ, R63.H0_H0 ;  /* 0x2000003fff417230 */ /* 0x000fe20000004100 */
[----:B------:R-:W-:Y:S01]  /*36dc0*/  F2FP.F16.E4M3.UNPACK_B R66, R34.H1 ;  /* 0x00000022ff42723e */ /* 0x000fe200030006ff */
[----:B------:R-:W-:-:S02]  /*36dd0*/  HADD2.F32 R72, -RZ, R70.H0_H0 ;  /* 0x20000046ff487230 */ /* 0x000fc40000004100 */
[C---:B------:R-:W-:Y:S01]  /*36de0*/  FFMA.FTZ R77, R56.reuse, R76, -R67 ;  /* 0x0000004c384d7223 */ /* 0x040fe20000010843 */
        /* <DEDUP_REMOVED lines=14> */
[----:B------:R-:W-:Y:S01]  /*36ed0*/  FMUL.FTZ R63, R63, R66 ;  /* 0x000000423f3f7220 */ /* 0x000fe20000410000 */
        /* <DEDUP_REMOVED lines=8> */
[----:B------:R-:W-:Y:S01]  /*36f60*/  F2FP.SATFINITE.E4M3.F32.PACK_AB_MERGE_C R72, R87, R72, RZ ;  /* 0x000000485748723e */ /* 0x000fe200048070ff */
[--C-:B------:R-:W-:Y:S01]  /*36f70*/  HADD2.F32 R65, -RZ, R60.reuse.H0_H0 ;  /* 0x2000003cff417230 */ /* 0x100fe20000004100 */
[----:B------:R-:W-:Y:S01]  /*36f80*/  F2FP.SATFINITE.E4M3.F32.PACK_AB_MERGE_C R75, R76, R75, R80 ;  /* 0x0000004b4c4b723e */ /* 0x000fe20004807050 */
        /* <DEDUP_REMOVED lines=11> */
[C---:B------:R-:W-:Y:S01]  /*37040*/  FFMA.FTZ R67, R58.reuse, R67, R62 ;  /* 0x000000433a437223 */ /* 0x040fe2000001003e */
[----:B------:R-:W-:Y:S01]  /*37050*/  FFMA.FTZ R34, R58, R63, -R35 ;  /* 0x0000003f3a227223 */ /* 0x000fe20000010823 */
[----:B------:R-:W-:-:S02]  /*37060*/  F2FP.SATFINITE.E4M3.F32.PACK_AB_MERGE_C R104, R107, R104, RZ ;  /* 0x000000686b68723e */ /* 0x000fc400048070ff */
[----:B------:R-:W-:Y:S02]  /*37070*/  F2FP.SATFINITE.E4M3.F32.PACK_AB_MERGE_C R78, R83, R78, RZ ;  /* 0x0000004e534e723e */ /* 0x000fe400048070ff */
[----:B------:R-:W-:Y:S02]  /*37080*/  F2FP.SATFINITE.E4M3.F32.PACK_AB_MERGE_C R66, R66, R81, RZ ;  /* 0x000000514242723e */ /* 0x000fe400048070ff */
[----:B------:R-:W-:Y:S02]  /*37090*/  F2FP.SATFINITE.E4M3.F32.PACK_AB_MERGE_C R57, R57, R32, R59 ;  /* 0x000000203939723e */ /* 0x000fe4000480703b */
[----:B------:R-:W-:Y:S01]  /*370a0*/  F2FP.SATFINITE.E4M3.F32.PACK_AB_MERGE_C R62, R67, R60, R72 ;  /* 0x0000003c433e723e */ /* 0x000fe20004807048 */
[----:B------:R-:W-:Y:S01]  /*370b0*/  IMAD.MOV.U32 R60, RZ, RZ, R75 ;  /* 0x000000ffff3c7224 */ /* 0x000fe200078e004b */
[----:B------:R-:W-:Y:S02]  /*370c0*/  F2FP.SATFINITE.E4M3.F32.PACK_AB_MERGE_C R59, R89, R88, R90 ;  /* 0x00000058593b723e */ /* 0x000fe4000480705a */
[----:B------:R-:W-:-:S02]  /*370d0*/  F2FP.SATFINITE.E4M3.F32.PACK_AB_MERGE_C R61, R64, R33, R61 ;  /* 0x00000021403d723e */ /* 0x000fc4000480703d */
[----:B------:R-:W-:Y:S02]  /*370e0*/  F2FP.SATFINITE.E4M3.F32.PACK_AB_MERGE_C R63, R91, R84, R104 ;  /* 0x000000545b3f723e */ /* 0x000fe40004807068 */
[----:B------:R-:W-:Y:S02]  /*370f0*/  F2FP.SATFINITE.E4M3.F32.PACK_AB_MERGE_C R56, R77, R74, R78 ;  /* 0x0000004a4d38723e */ /* 0x000fe4000480704e */
[----:B------:R-:W-:-:S07]  /*37100*/  F2FP.SATFINITE.E4M3.F32.PACK_AB_MERGE_C R58, R34, R79, R66 ;  /* 0x0000004f223a723e */ /* 0x000fce0004807042 */
.L_x_1823:
[----:B------:R-:W-:Y:S05]  /*37110*/  BSYNC B3 ;  /* 0x0000000000037941 */ /* 0x000fea0003800000 */
.L_x_1822:
        /* <DEDUP_REMOVED lines=11> */
.L_x_1821:
[----:B------:R-:W-:Y:S05]  /*371d0*/  BSYNC B2 ;  /* 0x0000000000027941 */ /* 0x000fea0003800000 */
.L_x_1820:
        /* <DEDUP_REMOVED lines=51> */
[----:B------:R-:W-:-:S03]  /*37510*/  IADD3.X R33, R103, RZ, R93, P1, P2 ;  /* 0x000000ff67217210 */ /* 0x000fc60000fe445d */
[----:B------:R-:W-:Y:S01]  /*37520*/  IMAD.IADD R56, R56, 0x1, R35 ;  /* 0x0000000138387824 */ /* 0x000fe200078e0223 */
[----:B------:R-:W-:Y:S01]  /*37530*/  ISETP.GE.AND P2, PT, R65, R60, PT ;  /* 0x0000003c4100720c */ /* 0x000fe20003f46270 */
[----:B------:R-:W-:Y:S01]  /*37540*/  IMAD.SHL.U32 R63, R63, 0x10, RZ ;  /* 0x000000103f3f7824 */ /* 0x000fe200078e00ff */
[----:B------:R-:W5:Y:S02]  /*37550*/  LD.E.128 R32, desc[UR4][R32.64] ;  /* 0x0000000420207980 */ /* 0x000f64000c101d00 */
[----:B------:R-:W-:-:S04]  /*37560*/  IADD3 R56, P3, P4, R102, R56, R55 ;  /* 0x0000003866387210 */ /* 0x000fc80007c7e037 */
[----:B------:R-:W-:Y:S02]  /*37570*/  IADD3.X R57, R103, RZ, R93, P3, P4 ;  /* 0x000000ff67397210 */ /* 0x000fe40001fe845d */
[----:B------:R-:W-:-:S04]  /*37580*/  ISETP.GE.AND P1, PT, R61, R7, PT ;  /* 0x000000073d00720c */ /* 0x000fc80003f26270 */
[----:B------:R-:W5:Y:S01]  /*37590*/  LD.E.128 R56, desc[UR6][R56.64] ;  /* 0x0000000638387980 */ /* 0x000f62000c101d00 */
[----:B------:R-:W-:Y:S01]  /*375a0*/  SHF.R.S32.HI R60, RZ, 0x1f, R63 ;  /* 0x0000001fff3c7819 */ /* 0x000fe2000001143f */
[----:B------:R-:W-:Y:S07]  /*375b0*/  @P2 BRA `(.L_x_1827) ;  /* 0x0000000c00ac2947 */ /* 0x000fee0003800000 */
[----:B------:R-:W-:Y:S01]  /*375c0*/  SHF.R.U32.HI R65, RZ, 0x8, R28 ;  /* 0x00000008ff417819 */ /* 0x000fe2000001161c */
[----:B-----5:R-:W-:Y:S01]  /*375d0*/  IMAD.MOV.U32 R62, RZ, RZ, R57 ;  /* 0x000000ffff3e7224 */ /* 0x020fe200078e0039 */
[----:B------:R-:W-:Y:S01]  /*375e0*/  SHF.R.U32.HI R67, RZ, 0x8, R30 ;  /* 0x00000008ff437819 */ /* 0x000fe2000001161e */
[----:B------:R-:W-:Y:S01]  /*375f0*/  IMAD.MOV.U32 R57, RZ, RZ, R35 ;  /* 0x000000ffff397224 */ /* 0x000fe200078e0023 */
        /* <DEDUP_REMOVED lines=20> */
[----:B------:R-:W-:Y:S02]  /*37740*/  LOP3.LUT R75, R66, 0xff, RZ, 0xc0, !PT ;  /* 0x000000ff424b7812 */ /* 0x000fe400078ec0ff */
[----:B------:R-:W-:-:S02]  /*37750*/  PRMT R35, R64, 0x7604, R35 ;  /* 0x0000760440237816 */ /* 0x000fc40000000023 */
[----:B------:R-:W-:Y:S02]  /*37760*/  LOP3.LUT R64, R41, 0xff, RZ, 0xc0, !PT ;  /* 0x000000ff29407812 */ /* 0x000fe400078ec0ff */
[----:B------:R-:W-:Y:S02]  /*37770*/  LOP3.LUT R71, R71, 0xff, RZ, 0xc0, !PT ;  /* 0x000000ff47477812 */ /* 0x000fe400078ec0ff */
[----:B------:R-:W-:Y:S02]  /*37780*/  PRMT R77, R75, 0x7604, R70 ;  /* 0x000076044b4d7816 */ /* 0x000fe40000000046 */
[----:B------:R-:W-:Y:S02]  /*37790*/  SHF.R.U32.HI R75, RZ, 0x10, R41 ;  /* 0x00000010ff4b7819 */ /* 0x000fe40000011629 */
[----:B------:R-:W-:Y:S02]  /*377a0*/  PRMT R66, R71, 0x7604, R64 ;  /* 0x0000760447427816 */ /* 0x000fe40000000040 */
[----:B------:R-:W-:Y:S01]  /*377b0*/  SHF.R.U32.HI R79, RZ, 0x8, R43 ;  /* 0x00000008ff4f7819 */ /* 0x000fe2000001162b */
[----:B------:R-:W-:Y:S01]  /*377c0*/  IMAD.U32 R75, R75, 0x10000, RZ ;  /* 0x000100004b4b7824 */ /* 0x000fe200078e00ff */
[----:B------:R-:W-:-:S02]  /*377d0*/  SHF.R.U32.HI R64, RZ, 0x10, R29 ;  /* 0x00000010ff407819 */ /* 0x000fc4000001161d */
[----:B------:R-:W-:Y:S02]  /*377e0*/  LOP3.LUT R72, R43, 0xff, RZ, 0xc0, !PT ;  /* 0x000000ff2b487812 */ /* 0x000fe400078ec0ff */
[----:B------:R-:W-:Y:S01]  /*377f0*/  LOP3.LUT R79, R79, 0xff, RZ, 0xc0, !PT ;  /* 0x000000ff4f4f7812 */ /* 0x000fe200078ec0ff */
[----:B------:R-:W-:Y:S01]  /*37800*/  IMAD.U32 R64, R64, 0x10000, RZ ;  /* 0x0001000040407824 */ /* 0x000fe200078e00ff */
[----:B------:R-:W-:Y:S02]  /*37810*/  LOP3.LUT R75, R66, 0xff0000, R75, 0xf8, !PT ;  /* 0x00ff0000424b7812 */ /* 0x000fe400078ef84b */
[----:B------:R-:W-:Y:S02]  /*37820*/  PRMT R72, R79, 0x7604, R72 ;  /* 0x000076044f487816 */ /* 0x000fe40000000048 */
[----:B------:R-:W-:Y:S02]  /*37830*/  SHF.R.U32.HI R79, RZ, 0x10, R43 ;  /* 0x00000010ff4f7819 */ /* 0x000fe4000001162b */
[----:B------:R-:W-:-:S02]  /*37840*/  LOP3.LUT R35, R35, 0xff0000, R64, 0xf8, !PT ;  /* 0x00ff000023237812 */ /* 0x000fc400078ef840 */
[----:B------:R-:W-:Y:S01]  /*37850*/  LOP3.LUT R75, R75, 0xff000000, R41, 0xf8, !PT ;  /* 0xff0000004b4b7812 */ /* 0x000fe200078ef829 */
[----:B------:R-:W-:Y:S01]  /*37860*/  IMAD.U32 R79, R79, 0x10000, RZ ;  /* 0x000100004f4f7824 */ /* 0x000fe200078e00ff */
[----:B------:R-:W-:Y:S02]  /*37870*/  SHF.R.U32.HI R71, RZ, 0x10, R31 ;  /* 0x00000010ff477819 */ /* 0x000fe4000001161f */
[----:B------:R-:W-:Y:S02]  /*37880*/  LOP3.LUT R64, R35, 0xff000000, R29, 0xf8, !PT ;  /* 0xff00000023407812 */ /* 0x000fe400078ef81d */
[----:B------:R-:W-:Y:S01]  /*37890*/  LOP3.LUT R65, R65, 0xff0000, R28, 0xf8, !PT ;  /* 0x00ff000041417812 */ /* 0x000fe200078ef81c */
[----:B------:R-:W-:Y:S01]  /*378a0*/  IMAD.U32 R71, R71, 0x10000, RZ ;  /* 0x0001000047477824 */ /* 0x000fe200078e00ff */
[----:B------:R-:W-:Y:S02]  /*378b0*/  F2FP.F16.E4M3.UNPACK_B R41, R62 ;  /* 0x0000003eff29723e */ /* 0x000fe400020006ff */
[----:B------:R-:W-:-:S02]  /*378c0*/  F2FP.F16.E4M3.UNPACK_B R70, R75 ;  /* 0x0000004bff46723e */ /* 0x000fc400020006ff */
[----:B------:R-:W-:Y:S02]  /*378d0*/  LOP3.LUT R67, R67, 0xff0000, R30, 0xf8, !PT ;  /* 0x00ff000043437812 */ /* 0x000fe400078ef81e */
[----:B------:R-:W-:Y:S02]  /*378e0*/  F2FP.F16.E4M3.UNPACK_B R66, R64 ;  /* 0x00000040ff42723e */ /* 0x000fe400020006ff */
[----:B------:R-:W-:Y:S01]  /*378f0*/  LOP3.LUT R79, R72, 0xff0000, R79, 0xf8, !PT ;  /* 0x00ff0000484f7812 */ /* 0x000fe200078ef84f */
[----:B------:R-:W-:Y:S01]  /*37900*/  HADD2.F32 R72, -RZ, R70.H0_H0 ;  /* 0x20000046ff487230 */ /* 0x000fe20000004100 */
[----:B------:R-:W-:Y:S01]  /*37910*/  LOP3.LUT R65, R65, 0xff000000, R28, 0xf8, !PT ;  /* 0xff00000041417812 */ /* 0x000fe200078ef81c */
[----:B------:R-:W-:Y:S01]  /*37920*/  HADD2.F32 R28, -RZ, R41.H0_H0 ;  /* 0x20000029ff1c7230 */ /* 0x000fe20000004100 */
[----:B------:R-:W-:Y:S02]  /*37930*/  F2FP.F16.E4M3.UNPACK_B R35, R33 ;  /* 0x00000021ff23723e */ /* 0x000fe400020006ff */
[----:B------:R-:W-:-:S02]  /*37940*/  LOP3.LUT R73, R73, 0xff0000, R40, 0xf8, !PT ;  /* 0x00ff000049497812 */ /* 0x000fc400078ef828 */
[----:B------:R-:W-:Y:S01]  /*37950*/  LOP3.LUT R71, R68, 0xff0000, R71, 0xf8, !PT ;  /* 0x00ff000044477812 */ /* 0x000fe200078ef847 */
[--C-:B------:R-:W-:Y:S01]  /*37960*/  HADD2.F32 R29, -RZ, R35.reuse.H0_H0 ;  /* 0x20000023ff1d7230 */ /* 0x100fe20000004100 */
[----:B------:R-:W-:Y:S01]  /*37970*/  LOP3.LUT R30, R67, 0xff000000, R30, 0xf8, !PT ;  /* 0xff000000431e7812 */ /* 0x000fe200078ef81e */
[--C-:B------:R-:W-:Y:S01]  /*37980*/  HADD2.F32 R67, -RZ, R66.reuse.H0_H0 ;  /* 0x20000042ff437230 */ /* 0x100fe20000004100 */
[----:B------:R-:W-:Y:S01]  /*37990*/  LOP3.LUT R68, R73, 0xff000000, R40, 0xf8, !PT ;  /* 0xff00000049447812 */ /* 0x000fe200078ef828 */
[C---:B------:R-:W-:Y:S01]  /*379a0*/  FMUL.FTZ R40, R28.reuse, R72 ;  /* 0x000000481c287220 */ /* 0x040fe20000410000 */
[----:B------:R-:W-:Y:S02]  /*379b0*/  LOP3.LUT R71, R71, 0xff000000, R31, 0xf8, !PT ;  /* 0xff00000047477812 */ /* 0x000fe400078ef81f */
[----:B------:R-:W-:Y:S01]  /*379c0*/  LOP3.LUT R31, R77, 0xff0000, R42, 0xf8, !PT ;  /* 0x00ff00004d1f7812 */ /* 0x000fe200078ef82a */
[-C--:B------:R-:W-:Y:S01]  /*379d0*/  FMUL.FTZ R73, R28, R67.reuse ;  /* 0x000000431c497220 */ /* 0x080fe20000410000 */
[----:B------:R-:W-:Y:S01]  /*379e0*/  F2FP.F16.E4M3.UNPACK_B R62, R62.H1 ;  /* 0x0000003eff3e723e */ /* 0x000fe200030006ff */
[----:B------:R-:W-:Y:S01]  /*379f0*/  FFMA.FTZ R28, R29, R67, -R40 ;  /* 0x000000431d1c7223 */ /* 0x000fe20000010828 */
[----:B------:R-:W-:Y:S01]  /*37a00*/  F2FP.F16.E4M3.UNPACK_B R64, R64.H1 ;  /* 0x00000040ff40723e */ /* 0x000fe200030006ff */
[----:B------:R-:W-:Y:S01]  /*37a10*/  HADD2.F32 R40, -RZ, R35.H1_H1 ;  /* 0x30000023ff287230 */ /* 0x000fe20000004100 */
[----:B------:R-:W-:Y:S01]  /*37a20*/  LOP3.LUT R79, R79, 0xff000000, R43, 0xf8, !PT ;  /* 0xff0000004f4f7812 */ /* 0x000fe200078ef82b */
[----:B------:R-:W-:Y:S01]  /*37a30*/  HADD2.F32 R43, -RZ, R66.H1_H1 ;  /* 0x30000042ff2b7230 */ /* 0x000fe20000004100 */
[----:B------:R-:W-:Y:S01]  /*37a40*/  F2FP.F16.E4M3.UNPACK_B R75, R75.H1 ;  /* 0x0000004bff4b723e */ /* 0x000fe200030006ff */
[----:B------:R-:W-:Y:S01]  /*37a50*/  HADD2.F32 R67, -RZ, R70.H1_H1 ;  /* 0x30000046ff437230 */ /* 0x000fe20000004100 */
[----:B------:R-:W-:Y:S01]  /*37a60*/  LOP3.LUT R31, R31, 0xff000000, R42, 0xf8, !PT ;  /* 0xff0000001f1f7812 */ /* 0x000fe200078ef82a */
[----:B------:R-:W-:Y:S01]  /*37a70*/  HADD2.F32 R42, -RZ, R41.H1_H1 ;  /* 0x30000029ff2a7230 */ /* 0x000fe20000004100 */
[----:B------:R-:W-:Y:S01]  /*37a80*/  F2FP.F16.E4M3.UNPACK_B R35, R33.H1 ;  /* 0x00000021ff23723e */ /* 0x000fe200030006ff */
[----:B------:R-:W-:-:S02]  /*37a90*/  HADD2.F32 R33, -RZ, R62.H0_H0 ;  /* 0x2000003eff217230 */ /* 0x000fc40000004100 */
[----:B------:R-:W-:Y:S01]  /*37aa0*/  FFMA.FTZ R29, R29, R72, R73 ;  /* 0x000000481d1d7223 */ /* 0x000fe20000010049 */
[----:B------:R-:W-:Y:S02]  /*37ab0*/  HADD2.F32 R66, -RZ, R64.H0_H0 ;  /* 0x20000040ff427230 */ /* 0x000fe40000004100 */
[C---:B------:R-:W-:Y:S01]  /*37ac0*/  FMUL.FTZ R73, R42.reuse, R67 ;  /* 0x000000432a497220 */ /* 0x040fe20000410000 */
[----:B------:R-:W-:Y:S02]  /*37ad0*/  HADD2.F32 R70, -RZ, R75.H0_H0 ;  /* 0x2000004bff467230 */ /* 0x000fe40000004100 */
[----:B------:R-:W-:Y:S01]  /*37ae0*/  FMUL.FTZ R42, R42, R43 ;  /* 0x0000002b2a2a7220 */ /* 0x000fe20000410000 */
[----:B------:R-:W-:Y:S02]  /*37af0*/  HADD2.F32 R41, -RZ, R35.H0_H0 ;  /* 0x20000023ff297230 */ /* 0x000fe40000004100 */
[----:B------:R-:W-:Y:S01]  /*37b00*/  FMUL.FTZ R77, R33, R66 ;  /* 0x00000042214d7220 */ /* 0x000fe20000410000 */
[----:B------:R-:W-:-:S02]  /*37b10*/  HADD2.F32 R62, -RZ, R62.H1_H1 ;  /* 0x3000003eff3e7230 */ /* 0x000fc40000004100 */
[-C--:B------:R-:W-:Y:S01]  /*37b20*/  FMUL.FTZ R72, R33, R70.reuse ;  /* 0x0000004621487220 */ /* 0x080fe20000410000 */
[C---:B------:R-:W-:Y:S01]  /*37b30*/  FFMA.FTZ R33, R40.reuse, R43, -R73 ;  /* 0x0000002b28217223 */ /* 0x040fe20000010849 */
[C---:B------:R-:W-:Y:S01]  /*37b40*/  FFMA.FTZ R78, R41.reuse, R70, R77 ;  /* 0x00000046294e7223 */ /* 0x040fe2000001004d */
[----:B------:R-:W-:Y:S01]  /*37b50*/  FFMA.FTZ R40, R40, R67, R42 ;  /* 0x0000004328287223 */ /* 0x000fe2000001002a */
[----:B------:R-:W-:Y:S01]  /*37b60*/  F2FP.F16.E4M3.UNPACK_B R43, R59 ;  /* 0x0000003bff2b723e */ /* 0x000fe200020006ff */
[----:B------:R-:W-:Y:S01]  /*37b70*/  FFMA.FTZ R76, R41, R66, -R72 ;  /* 0x00000042294c7223 */ /* 0x000fe20000010848 */
[----:B------:R-:W-:Y:S01]  /*37b80*/  F2FP.F16.E4M3.UNPACK_B R70, R79 ;  /* 0x0000004fff46723e */ /* 0x000fe200020006ff */
[----:B------:R-:W-:Y:S01]  /*37b90*/  HADD2.F32 R66, -RZ, R64.H1_H1 ;  /* 0x30000040ff427230 */ /* 0x000fe20000004100 */
[----:B------:R-:W-:Y:S01]  /*37ba0*/  F2FP.F16.E4M3.UNPACK_B R67, R71 ;  /* 0x00000047ff43723e */ /* 0x000fe200020006ff */
[----:B------:R-:W-:Y:S01]  /*37bb0*/  HADD2.F32 R64, -RZ, R43.H0_H0 ;  /* 0x2000002bff407230 */ /* 0x000fe20000004100 */
[----:B------:R-:W-:Y:S01]  /*37bc0*/  F2FP.F16.E4M3.UNPACK_B R41, R57 ;  /* 0x00000039ff29723e */ /* 0x000fe200020006ff */
[----:B------:R-:W-:Y:S01]  /*37bd0*/  HADD2.F32 R77, -RZ, R70.H0_H0 ;  /* 0x20000046ff4d7230 */ /* 0x000fe20000004100 */
[----:B------:R-:W-:Y:S01]  /*37be0*/  F2FP.F16.E4M3.UNPACK_B R59, R59.H1 ;  /* 0x0000003bff3b723e */ /* 0x000fe200030006ff */
[----:B------:R-:W-:Y:S01]  /*37bf0*/  HADD2.F32 R73, -RZ, R67.H0_H0 ;  /* 0x20000043ff497230 */ /* 0x000fe20000004100 */
[----:B------:R-:W-:Y:S01]  /*37c00*/  F2FP.F16.E4M3.UNPACK_B R71, R71.H1 ;  /* 0x00000047ff47723e */ /* 0x000fe200030006ff */
[----:B------:R-:W-:-:S02]  /*37c10*/  HADD2.F32 R75, -RZ, R75.H1_H1 ;  /* 0x3000004bff4b7230 */ /* 0x000fc40000004100 */
[C---:B------:R-:W-:Y:S01]  /*37c20*/  FMUL.FTZ R85, R64.reuse, R77 ;  /* 0x0000004d40557220 */ /* 0x040fe20000410000 */
[----:B------:R-:W-:Y:S02]  /*37c30*/  HADD2.F32 R42, -RZ, R41.H0_H0 ;  /* 0x20000029ff2a7230 */ /* 0x000fe40000004100 */
[----:B------:R-:W-:Y:S01]  /*37c40*/  FMUL.FTZ R64, R64, R73 ;  /* 0x0000004940407220 */ /* 0x000fe20000410000 */
[----:B------:R-:W-:Y:S02]  /*37c50*/  HADD2.F32 R35, -RZ, R35.H1_H1 ;  /* 0x30000023ff237230 */ /* 0x000fe40000004100 */
[C---:B------:R-:W-:Y:S01]  /*37c60*/  FMUL.FTZ R72, R62.reuse, R75 ;  /* 0x0000004b3e487220 */ /* 0x040fe20000410000 */
[----:B------:R-:W-:Y:S01]  /*37c70*/  FMUL.FTZ R62, R62, R66 ;  /* 0x000000423e3e7220 */ /* 0x000fe20000410000 */
[C---:B------:R-:W-:Y:S01]  /*37c80*/  FFMA.FTZ R85, R42.reuse, R73, -R85 ;  /* 0x000000492a557223 */ /* 0x040fe20000010855 */
[----:B------:R-:W-:Y:S01]  /*37c90*/  FFMA.FTZ R80, R42, R77, R64 ;  /* 0x0000004d2a507223 */ /* 0x000fe20000010040 */
[----:B------:R-:W-:Y:S01]  /*37ca0*/  F2FP.F16.E4M3.UNPACK_B R79, R79.H1 ;  /* 0x0000004fff4f723e */ /* 0x000fe200030006ff */
[----:B------:R-:W-:Y:S01]  /*37cb0*/  HADD2.F32 R42, -RZ, R59.H0_H0 ;  /* 0x2000003bff2a7230 */ /* 0x000fe20000004100 */
[----:B------:R-:W-:Y:S01]  /*37cc0*/  F2FP.F16.E4M3.UNPACK_B R57, R57.H1 ;  /* 0x00000039ff39723e */ /* 0x000fe200030006ff */
[----:B------:R-:W-:-:S02]  /*37cd0*/  HADD2.F32 R64, -RZ, R71.H0_H0 ;  /* 0x20000047ff407230 */ /* 0x000fc40000004100 */
[C---:B------:R-:W-:Y:S01]  /*37ce0*/  FFMA.FTZ R81, R35.reuse, R66, -R72 ;  /* 0x0000004223517223 */ /* 0x040fe20000010848 */
[----:B------:R-:W-:Y:S02]  /*37cf0*/  HADD2.F32 R43, -RZ, R43.H1_H1 ;  /* 0x3000002bff2b7230 */ /* 0x000fe40000004100 */
[----:B------:R-:W-:Y:S01]  /*37d00*/  FFMA.FTZ R83, R35, R75, R62 ;  /* 0x0000004b23537223 */ /* 0x000fe2000001003e */
[----:B------:R-:W-:Y:S02]  /*37d10*/  HADD2.F32 R70, -RZ, R70.H1_H1 ;  /* 0x30000046ff467230 */ /* 0x000fe40000004100 */
[----:B------:R-:W-:Y:S02]  /*37d20*/  HADD2.F32 R62, -RZ, R67.H1_H1 ;  /* 0x30000043ff3e7230 */ /* 0x000fe40000004100 */
[----:B------:R-:W-:Y:S01]  /*37d30*/  FMUL.FTZ R67, R42, R64 ;  /* 0x000000402a437220 */ /* 0x000fe20000410000 */
[----:B------:R-:W-:Y:S02]  /*37d40*/  HADD2.F32 R66, -RZ, R79.H0_H0 ;  /* 0x2000004fff427230 */ /* 0x000fe40000004100 */
[----:B------:R-:W-:Y:S01]  /*37d50*/  FMUL.FTZ R72, R43, R70 ;  /* 0x000000462b487220 */ /* 0x000fe20000410000 */
[----:B------:R-:W-:-:S02]  /*37d60*/  HADD2.F32 R35, -RZ, R57.H0_H0 ;  /* 0x20000039ff237230 */ /* 0x000fc40000004100 */
[----:B------:R-:W-:Y:S01]  /*37d70*/  FMUL.FTZ R43, R43, R62 ;  /* 0x0000003e2b2b7220 */ /* 0x000fe20000410000 */
[----:B------:R-:W-:Y:S02]  /*37d80*/  HADD2.F32 R41, -RZ, R41.H1_H1 ;  /* 0x30000029ff297230 */ /* 0x000fe40000004100 */
[----:B------:R-:W-:Y:S01]  /*37d90*/  FMUL.FTZ R74, R42, R66 ;  /* 0x000000422a4a7220 */ /* 0x000fe20000410000 */
[----:B------:R-:W-:Y:S01]  /*37da0*/  F2FP.F16.E4M3.UNPACK_B R42, R56.H1 ;  /* 0x00000038ff2a723e */ /* 0x000fe200030006ff */
[----:B------:R-:W-:Y:S01]  /*37db0*/  FFMA.FTZ R86, R35, R66, R67 ;  /* 0x0000004223567223 */ /* 0x000fe20000010043 */
[----:B------:R-:W-:Y:S01]  /*37dc0*/  F2FP.F16.E4M3.UNPACK_B R67, R68.H1 ;  /* 0x00000044ff43723e */ /* 0x000fe200030006ff */
[C---:B------:R-:W-:Y:S01]  /*37dd0*/  FFMA.FTZ R82, R41.reuse, R62, -R72 ;  /* 0x0000003e29527223 */ /* 0x040fe20000010848 */
[----:B------:R-:W-:Y:S01]  /*37de0*/  F2FP.F16.E4M3.UNPACK_B R62, R65.H1 ;  /* 0x00000041ff3e723e */ /* 0x000fe200030006ff */
[----:B------:R-:W-:Y:S01]  /*37df0*/  FFMA.FTZ R87, R41, R70, R43 ;  /* 0x0000004629577223 */ /* 0x000fe2000001002b */
[----:B------:R-:W-:Y:S01]  /*37e00*/  FFMA.FTZ R84, R35, R64, -R74 ;  /* 0x0000004023547223 */ /* 0x000fe2000001084a */
[----:B------:R-:W-:Y:S01]  /*37e10*/  HADD2.F32 R59, -RZ, R59.H1_H1 ;  /* 0x3000003bff3b7230 */ /* 0x000fe20000004100 */
[----:B------:R-:W-:Y:S01]  /*37e20*/  F2FP.F16.E4M3.UNPACK_B R35, R32.H1 ;  /* 0x00000020ff23723e */ /* 0x000fe200030006ff */
[----:B------:R-:W-:Y:S01]  /*37e30*/  HADD2.F32 R72, -RZ, R79.H1_H1 ;  /* 0x3000004fff487230 */ /* 0x000fe20000004100 */
[----:B------:R-:W-:Y:S01]  /*37e40*/  F2FP.F16.E4M3.UNPACK_B R56, R56 ;  /* 0x00000038ff38723e */ /* 0x000fe200020006ff */
[----:B------:R-:W-:Y:S01]  /*37e50*/  HADD2.F32 R43, -RZ, R42.H0_H0 ;  /* 0x2000002aff2b7230 */ /* 0x000fe20000004100 */
[----:B------:R-:W-:Y:S01]  /*37e60*/  F2FP.F16.E4M3.UNPACK_B R68, R68 ;  /* 0x00000044ff44723e */ /* 0x000fe200020006ff */
[----:B------:R-:W-:-:S02]  /*37e70*/  HADD2.F32 R70, -RZ, R67.H0_H0 ;  /* 0x20000043ff467230 */ /* 0x000fc40000004100 */
[----:B------:R-:W-:Y:S01]  /*37e80*/  FMUL.FTZ R88, R59, R72 ;  /* 0x000000483b587220 */ /* 0x000fe20000410000 */
[----:B------:R-:W-:Y:S01]  /*37e90*/  HADD2.F32 R66, -RZ, R71.H1_H1 ;  /* 0x30000047ff427230 */ /* 0x000fe20000004100 */
[----:B------:R-:W-:Y:S01]  /*37ea0*/  F2FP.F16.E4M3.UNPACK_B R65, R65 ;  /* 0x00000041ff41723e */ /* 0x000fe200020006ff */
[----:B------:R-:W-:Y:S02]  /*37eb0*/  HADD2.F32 R64, -RZ, R62.H0_H0 ;  /* 0x2000003eff407230 */ /* 0x000fe40000004100 */
[----:B------:R-:W-:Y:S01]  /*37ec0*/  FMUL.FTZ R74, R43, R70 ;  /* 0x000000462b4a7220 */ /* 0x000fe20000410000 */
[----:B------:R-:W-:Y:S02]  /*37ed0*/  HADD2.F32 R57, -RZ, R57.H1_H1 ;  /* 0x30000039ff397230 */ /* 0x000fe40000004100 */
[----:B------:R-:W-:Y:S01]  /*37ee0*/  FMUL.FTZ R59, R59, R66 ;  /* 0x000000423b3b7220 */ /* 0x000fe20000410000 */
[----:B------:R-:W-:Y:S02]  /*37ef0*/  HADD2.F32 R41, -RZ, R35.H0_H0 ;  /* 0x20000023ff297230 */ /* 0x000fe40000004100 */
[----:B------:R-:W-:Y:S01]  /*37f00*/  FMUL.FTZ R43, R43, R64 ;  /* 0x000000402b2b7220 */ /* 0x000fe20000410000 */
[----:B------:R-:W-:-:S02]  /*37f10*/  HADD2.F32 R42, -RZ, R42.H1_H1 ;  /* 0x3000002aff2a7230 */ /* 0x000fc40000004100 */
[C---:B------:R-:W-:Y:S01]  /*37f20*/  FFMA.FTZ R79, R57.reuse, R66, -R88 ;  /* 0x00000042394f7223 */ /* 0x040fe20000010858 */
[----:B------:R-:W-:Y:S02]  /*37f30*/  HADD2.F32 R62, -RZ, R62.H1_H1 ;  /* 0x3000003eff3e7230 */ /* 0x000fe40000004100 */
[----:B------:R-:W-:Y:S01]  /*37f40*/  FFMA.FTZ R89, R57, R72, R59 ;  /* 0x0000004839597223 */ /* 0x000fe2000001003b */
[----:B------:R-:W-:Y:S02]  /*37f50*/  HADD2.F32 R67, -RZ, R67.H1_H1 ;  /* 0x30000043ff437230 */ /* 0x000fe40000004100 */
[C---:B------:R-:W-:Y:S01]  /*37f60*/  FFMA.FTZ R74, R41.reuse, R64, -R74 ;  /* 0x00000040294a7223 */ /* 0x040fe2000001084a */
[----:B------:R-:W-:Y:S01]  /*37f70*/  FFMA.FTZ R70, R41, R70, R43 ;  /* 0x0000004629467223 */ /* 0x000fe2000001002b */
[----:B------:R-:W-:Y:S01]  /*37f80*/  HADD2.F32 R35, -RZ, R35.H1_H1 ;  /* 0x30000023ff237230 */ /* 0x000fe20000004100 */
[----:B------:R-:W-:Y:S01]  /*37f90*/  F2FP.F16.E4M3.UNPACK_B R32, R32 ;  /* 0x00000020ff20723e */ /* 0x000fe200020006ff */
[----:B------:R-:W-:-:S02]  /*37fa0*/  HADD2.F32 R41, -RZ, R56.H0_H0 ;  /* 0x20000038ff297230 */ /* 0x000fc40000004100 */
[C---:B------:R-:W-:Y:S01]  /*37fb0*/  FMUL.FTZ R66, R42.reuse, R67 ;  /* 0x000000432a427220 */ /* 0x040fe20000410000 */
[-C--:B------:R-:W-:Y:S01]  /*37fc0*/  FMUL.FTZ R72, R42, R62.reuse ;  /* 0x0000003e2a487220 */ /* 0x080fe20000410000 */
[----:B------:R-:W-:Y:S01]  /*37fd0*/  HADD2.F32 R64, -RZ, R68.H0_H0 ;  /* 0x20000044ff407230 */ /* 0x000fe20000004100 */
[----:B------:R-:W-:Y:S01]  /*37fe0*/  F2FP.F16.E4M3.UNPACK_B R59, R31.H1 ;  /* 0x0000001fff3b723e */ /* 0x000fe200030006ff */
[----:B------:R-:W-:Y:S02]  /*37ff0*/  HADD2.F32 R42, -RZ, R65.H0_H0 ;  /* 0x20000041ff2a7230 */ /* 0x000fe40000004100 */
[C---:B------:R-:W-:Y:S01]  /*38000*/  FFMA.FTZ R73, R35.reuse, R62, -R66 ;  /* 0x0000003e23497223 */ /* 0x040fe20000010842 */
[----:B------:R-:W-:Y:S01]  /*38010*/  FFMA.FTZ R75, R35, R67, R72 ;  /* 0x00000043234b7223 */ /* 0x000fe20000010048 */
[----:B------:R-:W-:Y:S02]  /*38020*/  HADD2.F32 R35, -RZ, R32.H0_H0 ;  /* 0x20000020ff237230 */ /* 0x000fe40000004100 */
[C---:B------:R-:W-:Y:S01]  /*38030*/  FMUL.FTZ R62, R41.reuse, R64 ;  /* 0x00000040293e7220 */ /* 0x040fe20000410000 */
[----:B------:R-:W-:Y:S01]  /*38040*/  FMUL.FTZ R41, R41, R42 ;  /* 0x0000002a29297220 */ /* 0x000fe20000410000 */
[----:B------:R-:W-:Y:S01]  /*38050*/  HADD2.F32 R56, -RZ, R56.H1_H1 ;  /* 0x30000038ff387230 */ /* 0x000fe20000004100 */
[----:B------:R-:W-:Y:S01]  /*38060*/  F2FP.F16.E4M3.UNPACK_B R43, R30.H1 ;  /* 0x0000001eff2b723e */ /* 0x000fe200030006ff */
[----:B------:R-:W-:-:S02]  /*38070*/  HADD2.F32 R57, -RZ, R68.H1_H1 ;  /* 0x30000044ff397230 */ /* 0x000fc40000004100 */
[C---:B------:R-:W-:Y:S01]  /*38080*/  FFMA.FTZ R66, R35.reuse, R42, -R62 ;  /* 0x0000002a23427223 */ /* 0x040fe2000001083e */
[----:B------:R-:W-:Y:S02]  /*38090*/  HADD2.F32 R65, -RZ, R65.H1_H1 ;  /* 0x30000041ff417230 */ /* 0x000fe40000004100 */
[----:B------:R-:W-:Y:S01]  /*380a0*/  FFMA.FTZ R64, R35, R64, R41 ;  /* 0x0000004023407223 */ /* 0x000fe20000010029 */
[----:B------:R-:W-:Y:S02]  /*380b0*/  HADD2.F32 R32, -RZ, R32.H1_H1 ;  /* 0x30000020ff207230 */ /* 0x000fe40000004100 */
[C---:B------:R-:W-:Y:S01]  /*380c0*/  FMUL.FTZ R35, R56.reuse, R57 ;  /* 0x0000003938237220 */ /* 0x040fe20000410000 */
[----:B------:R-:W-:Y:S01]  /*380d0*/  F2FP.F16.E4M3.UNPACK_B R41, R58.H1 ;  /* 0x0000003aff29723e */ /* 0x000fe200030006ff */
[-C--:B------:R-:W-:Y:S01]  /*380e0*/  FMUL.FTZ R71, R56, R65.reuse ;  /* 0x0000004138477220 */ /* 0x080fe20000410000 */
[----:B------:R-:W-:Y:S02]  /*380f0*/  HADD2.F32 R62, -RZ, R59.H1_H1 ;  /* 0x3000003bff3e7230 */ /* 0x000fe40000004100 */
[C---:B------:R-:W-:Y:S01]  /*38100*/  FFMA.FTZ R67, R32.reuse, R65, -R35 ;  /* 0x0000004120437223 */ /* 0x040fe20000010823 */
[----:B------:R-:W-:Y:S01]  /*38110*/  F2FP.F16.E4M3.UNPACK_B R35, R34.H1 ;  /* 0x00000022ff23723e */ /* 0x000fe200030006ff */
[----:B------:R-:W-:Y:S01]  /*38120*/  FFMA.FTZ R71, R32, R57, R71 ;  /* 0x0000003920477223 */ /* 0x000fe20000010047 */
[----:B------:R-:W-:Y:S01]  /*38130*/  HADD2.F32 R42, -RZ, R41.H0_H0 ;  /* 0x20000029ff2a7230 */ /* 0x000fe20000004100 */
[----:B------:R-:W-:Y:S01]  /*38140*/  F2FP.F16.E4M3.UNPACK_B R58, R58 ;  /* 0x0000003aff3a723e */ /* 0x000fe200020006ff */
[----:B------:R-:W-:Y:S01]  /*38150*/  HADD2.F32 R65, -RZ, R59.H0_H0 ;  /* 0x2000003bff417230 */ /* 0x000fe20000004100 */
[----:B------:R-:W-:Y:S01]  /*38160*/  F2FP.F16.E4M3.UNPACK_B R30, R30 ;  /* 0x0000001eff1e723e */ /* 0x000fe200020006ff */
[----:B------:R-:W-:Y:S01]  /*38170*/  HADD2.F32 R57, -RZ, R43.H0_H0 ;  /* 0x2000002bff397230 */ /* 0x000fe20000004100 */
[----:B------:R-:W-:Y:S01]  /*38180*/  F2FP.F16.E4M3.UNPACK_B R34, R34 ;  /* 0x00000022ff22723e */ /* 0x000fe200020006ff */
        /* <DEDUP_REMOVED lines=12> */
[----:B------:R-:W-:Y:S01]  /*38250*/  F2FP.F16.E4M3.UNPACK_B R41, R31 ;  /* 0x0000001fff29723e */ /* 0x000fe200020006ff */
[----:B------:R-:W-:Y:S01]  /*38260*/  FFMA.FTZ R56, R35, R56, -R42 ;  /* 0x0000003823387223 */ /* 0x000fe2000001082a */
[----:B------:R-:W-:Y:S01]  /*38270*/  HADD2.F32 R31, -RZ, R58.H0_H0 ;  /* 0x2000003aff1f7230 */ /* 0x000fe20000004100 */
[----:B------:R-:W-:Y:S01]  /*38280*/  F2FP.SATFINITE.E4M3.F32.PACK_AB_MERGE_C R64, R71, R64, R70 ;  /* 0x000000404740723e */ /* 0x000fe20004807046 */
[----:B------:R-:W-:Y:S01]  /*38290*/  HADD2.F32 R32, -RZ, R30.H0_H0 ;  /* 0x2000001eff207230 */ /* 0x000fe20000004100 */
[----:B------:R-:W-:Y:S01]  /*382a0*/  F2FP.SATFINITE.E4M3.F32.PACK_AB_MERGE_C R76, R81, R76, RZ ;  /* 0x0000004c514c723e */ /* 0x000fe200048070ff */
        /* <DEDUP_REMOVED lines=11> */
[-C--:B------:R-:W-:Y:S01]  /*38360*/  FMUL.FTZ R58, R58, R35.reuse ;  /* 0x000000233a3a7220 */ /* 0x080fe20000410000 */
        /* <DEDUP_REMOVED lines=16> */
.L_x_1827:
[----:B------:R-:W-:Y:S05]  /*38470*/  BSYNC B3 ;  /* 0x0000000000037941 */ /* 0x000fea0003800000 */
.L_x_1826:
        /* <DEDUP_REMOVED lines=11> */
.L_x_1825:
[----:B------:R-:W-:Y:S05]  /*38530*/  BSYNC B2 ;  /* 0x0000000000027941 */ /* 0x000fea0003800000 */
.L_x_1824:
[----:B------:R-:W-:Y:S02]  /*38540*/  R2UR UR4, R20 ;  /* 0x00000000140472ca */ /* 0x000fe400000e0000 */
[----:B------:R-:W-:-:S13]  /*38550*/  R2UR UR5, R21 ;  /* 0x00000000150572ca */ /* 0x000fda00000e0000 */
[----:B------:R-:W2:Y:S02]  /*38560*/  LD.E.U8 R100, desc[UR4][R100.64] ;  /* 0x0000000464647980 */ /* 0x000ea4000c101100 */
[----:B--2---:R-:W-:-:S13]  /*38570*/  LOP3.LUT P1, RZ, R100, 0x4, RZ, 0xc0, !PT ;  /* 0x0000000464ff7812 */ /* 0x004fda000782c0ff */
[----:B------:R-:W-:Y:S05]  /*38580*/  @!P1 BRA `(.L_x_1777) ;  /* 0x0000002000109947 */ /* 0x000fea0003800000 */
[----:B------:R-:W-:Y:S02]  /*38590*/  R2UR UR4, R20 ;  /* 0x00000000140472ca */ /* 0x000fe400000e0000 */
[----:B------:R-:W-:-:S13]  /*385a0*/  R2UR UR5, R21 ;  /* 0x00000000150572ca */ /* 0x000fda00000e0000 */
[----:B------:R-:W2:Y:S01]  /*385b0*/  LD.E R98, desc[UR4][R98.64+0x4] ;  /* 0x0000040462627980 */ /* 0x000ea2000c101900 */
[----:B------:R-:W-:Y:S01]  /*385c0*/  VIADD R97, R97, 0x40 ;  /* 0x0000004061617836 */ /* 0x000fe20000000000 */
[----:B0-----:R-:W-:Y:S02]  /*385d0*/  SHF.R.S32.HI R34, RZ, 0x1f, R109 ;  /* 0x0000001fff227819 */ /* 0x001fe4000001146d */
[-C--:B------:R-:W-:Y:S02]  /*385e0*/  LEA.HI R32, R109, R109.reuse, RZ, 0x1 ;  /* 0x0000006d6d207211 */ /* 0x080fe400078f08ff */
[----:B------:R-:W-:Y:S02]  /*385f0*/  LEA.HI R33, R34, R109, RZ, 0x3 ;  /* 0x0000006d22217211 */ /* 0x000fe400078f18ff */
[C---:B------:R-:W-:Y:S01]  /*38600*/  LOP3.LUT R34, R32.reuse, 0x3fffffe, RZ, 0xc0, !PT ;  /* 0x03fffffe20227812 */ /* 0x040fe200078ec0ff */
[----:B------:R-:W-:Y:S01]  /*38610*/  IMAD.SHL.U32 R32, R32, 0x40, RZ ;  /* 0x0000004020207824 */ /* 0x000fe200078e00ff */
[----:B------:R-:W-:Y:S01]  /*38620*/  R2UR UR6, R20 ;  /* 0x00000000140672ca */ /* 0x000fe200000e0000 */
[----:B------:R-:W-:Y:S01]  /*38630*/  IMAD.SHL.U32 R33, R33, 0x40, RZ ;  /* 0x0000004021217824 */ /* 0x000fe200078e00ff */
[----:B------:R-:W-:Y:S01]  /*38640*/  R2UR UR7, R21 ;  /* 0x00000000150772ca */ /* 0x000fe200000e0000 */
[----:B------:R-:W-:-:S03]  /*38650*/  IMAD.IADD R34, R109, 0x1, -R34 ;  /* 0x000000016d227824 */ /* 0x000fc600078e0a22 */
[----:B------:R-:W-:Y:S02]  /*38660*/  LOP3.LUT R35, R33, 0xfffffe00, RZ, 0xc0, !PT ;  /* 0xfffffe0021237812 */ /* 0x000fe400078ec0ff */
[----:B------:R-:W-:-:S03]  /*38670*/  LOP3.LUT R33, R32, 0x180, RZ, 0xc0, !PT ;  /* 0x0000018020217812 */ /* 0x000fc600078ec0ff */
[----:B------:R-:W-:Y:S01]  /*38680*/  IMAD R35, R34, 0x40, R35 ;  /* 0x0000004022237824 */ /* 0x000fe200078e0223 */
[----:B------:R-:W-:Y:S01]  /*38690*/  SHF.R.U32.HI R34, RZ, 0x3, R33 ;  /* 0x00000003ff227819 */ /* 0x000fe20000011621 */
[----:B------:R-:W-:Y:S01]  /*386a0*/  BSSY B2, `(.L_x_1828) ;  /* 0x000011a000027945 */ /* 0x000fe20003800000 */
[----:B--2---:R-:W-:-:S04]  /*386b0*/  LEA.HI R28, R98, R98, RZ, 0x1 ;  /* 0x00000062621c7211 */ /* 0x004fc800078f08ff */
[----:B------:R-:W-:-:S04]  /*386c0*/  SHF.R.S32.HI R40, RZ, 0x1, R28 ;  /* 0x00000001ff287819 */ /* 0x000fc8000001141c */
[----:B------:R-:W-:-:S04]  /*386d0*/  ISETP.GE.AND P1, PT, R97, R40, PT ;  /* 0x000000286100720c */ /* 0x000fc80003f26270 */
[----:B------:R-:W-:-:S05]  /*386e0*/  SEL R28, R40, RZ, P1 ;  /* 0x000000ff281c7207 */ /* 0x000fca0000800000 */
[----:B------:R-:W-:-:S04]  /*386f0*/  IMAD.IADD R28, R97, 0x1, R28 ;  /* 0x00000001611c7824 */ /* 0x000fc800078e021c */
[----:B------:R-:W-:Y:S01]  /*38700*/  @P1 IMAD.IADD R108, R7, 0x1, -R108 ;  /* 0x00000001076c1824 */ /* 0x000fe200078e0a6c */
[----:B------:R-:W-:-:S04]  /*38710*/  SHF.R.S32.HI R29, RZ, 0x1f, R28 ;  /* 0x0000001fff1d7819 */ /* 0x000fc8000001141c */
[----:B------:R-:W-:Y:S02]  /*38720*/  SHF.R.S32.HI R31, RZ, 0x1f, R108 ;  /* 0x0000001fff1f7819 */ /* 0x000fe4000001146c */
[----:B------:R-:W-:Y:S02]  /*38730*/  LEA.HI R30, R29, R28, RZ, 0x4 ;  /* 0x0000001c1d1e7211 */ /* 0x000fe400078f20ff */
[----:B------:R-:W-:Y:S02]  /*38740*/  LEA.HI R108, R31, R108, RZ, 0x5 ;  /* 0x0000006c1f6c7211 */ /* 0x000fe400078f28ff */
[----:B------:R-:W-:Y:S02]  /*38750*/  SHF.R.S32.HI R43, RZ, 0x4, R30 ;  /* 0x00000004ff2b7819 */ /* 0x000fe4000001141e */
[----:B------:R-:W-:Y:S02]  /*38760*/  LEA.HI R28, R29, R28, RZ, 0x6 ;  /* 0x0000001c1d1c7211 */ /* 0x000fe400078f30ff */
[----:B------:R-:W-:-:S02]  /*38770*/  LEA.HI.SX32 R108, R108, R43, 0x1b ;  /* 0x0000002b6c6c7211 */ /* 0x000fc400078fdaff */
[----:B------:R-:W-:Y:S02]  /*38780*/  SHF.R.S32.HI R28, RZ, 0x6, R28 ;  /* 0x00000006ff1c7819 */ /* 0x000fe4000001141c */
[----:B------:R-:W-:Y:S01]  /*38790*/  SHF.R.S32.HI R31, RZ, 0x1f, R108 ;  /* 0x0000001fff1f7819 */ /* 0x000fe2000001146c */
[----:B------:R-:W-:Y:S01]  /*387a0*/  IMAD.SHL.U32 R41, R108, 0x10, RZ ;  /* 0x000000106c297824 */ /* 0x000fe200078e00ff */
[----:B------:R-:W-:Y:S01]  /*387b0*/  LOP3.LUT R30, R33, 0x30, R30, 0xf8, !PT ;  /* 0x00000030211e7812 */ /* 0x000fe200078ef81e */
[----:B------:R-:W-:Y:S01]  /*387c0*/  IMAD R28, R28, 0x2800, R35 ;  /* 0x000028001c1c7824 */ /* 0x000fe200078e0223 */
[----:B------:R-:W-:Y:S02]  /*387d0*/  LEA.HI R31, R31, R108, RZ, 0x2 ;  /* 0x0000006c1f1f7211 */ /* 0x000fe400078f10ff */
[----:B------:R-:W-:Y:S02]  /*387e0*/  LOP3.LUT R29, R30, R34, RZ, 0x3c, !PT ;  /* 0x000000221e1d7212 */ /* 0x000fe400078e3cff */
[----:B------:R-:W-:-:S02]  /*387f0*/  SHF.R.S32.HI R32, RZ, 0x2, R31 ;  /* 0x00000002ff207819 */ /* 0x000fc4000001141f */
[----:B------:R-:W-:Y:S01]  /*38800*/  LOP3.LUT R31, R33, 0x30, R41, 0xf8, !PT ;  /* 0x00000030211f7812 */ /* 0x000fe200078ef829 */
[----:B------:R-:W-:Y:S02]  /*38810*/  IMAD.IADD R28, R28, 0x1, R29 ;  /* 0x000000011c1c7824 */ /* 0x000fe400078e021d */
[----:B------:R-:W-:Y:S01]  /*38820*/  IMAD R32, R32, 0x2800, R35 ;  /* 0x0000280020207824 */ /* 0x000fe200078e0223 */
[----:B------:R-:W-:Y:S02]  /*38830*/  LOP3.LUT R31, R31, R34, RZ, 0x3c, !PT ;  /* 0x000000221f1f7212 */ /* 0x000fe400078e3cff */
[----:B------:R-:W-:-:S03]  /*38840*/  IADD3 R28, P1, P2, R102, R28, R55 ;  /* 0x0000001c661c7210 */ /* 0x000fc60007a3e037 */
[----:B------:R-:W-:Y:S01]  /*38850*/  IMAD.IADD R32, R32, 0x1, R31 ;  /* 0x0000000120207824 */ /* 0x000fe200078e021f */
[----:B------:R-:W-:Y:S02]  /*38860*/  IADD3.X R29, R103, RZ, R93, P1, P2 ;  /* 0x000000ff671d7210 */ /* 0x000fe40000fe445d */
[----:B------:R-:W-:Y:S02]  /*38870*/  ISETP.GE.AND P1, PT, R97, R40, PT ;  /* 0x000000286100720c */ /* 0x000fe40003f26270 */
[----:B------:R-:W-:Y:S02]  /*38880*/  IADD3 R32, P3, P4, R102, R32, R55 ;  /* 0x0000002066207210 */ /* 0x000fe40007c7e037 */
[----:B------:R-:W5:Y:S02]  /*38890*/  LD.E.128 R28, desc[UR4][R28.64] ;  /* 0x000000041c1c7980 */ /* 0x000f64000c101d00 */
[----:B------:R-:W-:Y:S01]  /*388a0*/  IADD3.X R33, R103, RZ, R93, P3, P4 ;  /* 0x000000ff67217210 */ /* 0x000fe20001fe845d */
[----:B------:R-:W-:-:S05]  /*388b0*/  IMAD.SHL.U32 R43, R43, 0x10, RZ ;  /* 0x000000102b2b7824 */ /* 0x000fca00078e00ff */
[----:B------:R-:W5:Y:S01]  /*388c0*/  LD.E.128 R32, desc[UR6][R32.64] ;  /* 0x0000000620207980 */ /* 0x000f62000c101d00 */
[----:B------:R-:W-:Y:S05]  /*388d0*/  @P1 BRA `(.L_x_1829) ;  /* 0x0000000c00d81947 */ /* 0x000fea0003800000 */
[----:B-----5:R-:W-:Y:S01]  /*388e0*/  IMAD.MOV.U32 R40, RZ, RZ, R33 ;  /* 0x000000ffff287224 */ /* 0x020fe200078e0021 */
[----:B------:R-:W-:Y:S01]  /*388f0*/  LOP3.LUT R56, R12, 0xff, RZ, 0xc0, !PT ;  /* 0x000000ff0c387812 */ /* 0x000fe200078ec0ff */
[----:B------:R-:W-:Y:S01]  /*38900*/  IMAD.MOV.U32 R33, RZ, RZ, R31 ;  /* 0x000000ffff217224 */ /* 0x000fe200078e001f */
[----:B------:R-:W-:Y:S01]  /*38910*/  SHF.R.U32.HI R31, RZ, 0x8, R12 ;  /* 0x00000008ff1f7819 */ /* 0x000fe2000001160c */
[----:B------:R-:W-:Y:S01]  /*38920*/  IMAD.MOV.U32 R42, RZ, RZ, R35 ;  /* 0x000000ffff2a7224 */ /* 0x000fe200078e0023 */
[----:B------:R-:W-:Y:S02]  /*38930*/  SHF.R.U32.HI R55, RZ, 0x8, R14 ;  /* 0x00000008ff377819 */ /* 0x000fe4000001160e */
        /* <DEDUP_REMOVED lines=9> */
[----:B------:R-:W-:Y:S02]  /*389d0*/  PRMT R60, R55, 0x7604, R60 ;  /* 0x00007604373c7816 */ /* 0x000fe4000000003c */
[----:B------:R-:W-:Y:S02]  /*389e0*/  LOP3.LUT R64, R36, 0xff, RZ, 0xc0, !PT ;  /* 0x000000ff24407812 */ /* 0x000fe400078ec0ff */
[----:B------:R-:W-:Y:S02]  /*389f0*/  SHF.R.U32.HI R55, RZ, 0x8, R38 ;  /* 0x00000008ff377819 */ /* 0x000fe40000011626 */
[----:B------:R-:W-:Y:S02]  /*38a00*/  LOP3.LUT R31, R31, 0xff, RZ, 0xc0, !PT ;  /* 0x000000ff1f1f7812 */ /* 0x000fe400078ec0ff */
[----:B------:R-:W-:Y:S02]  /*38a10*/  PRMT R58, R35, 0x7604, R58 ;  /* 0x00007604233a7816 */ /* 0x000fe4000000003a */
[----:B------:R-:W-:-:S02]  /*38a20*/  LOP3.LUT R62, R15, 0xff, RZ, 0xc0, !PT ;  /* 0x000000ff0f3e7812 */ /* 0x000fc400078ec0ff */
[----:B------:R-:W-:Y:S02]  /*38a30*/  LOP3.LUT R57, R57, 0xff, RZ, 0xc0, !PT ;  /* 0x000000ff39397812 */ /* 0x000fe400078ec0ff */
[----:B------:R-:W-:Y:S02]  /*38a40*/  SHF.R.U32.HI R35, RZ, 0x8, R37 ;  /* 0x00000008ff237819 */ /* 0x000fe40000011625 */
        /* <DEDUP_REMOVED lines=11> */
[----:B------:R-:W-:Y:S02]  /*38b00*/  PRMT R61, R35, 0x7604, R66 ;  /* 0x00007604233d7816 */ /* 0x000fe40000000042 */
[----:B------:R-:W-:Y:S02]  /*38b10*/  LOP3.LUT R70, R39, 0xff, RZ, 0xc0, !PT ;  /* 0x000000ff27467812 */ /* 0x000fe400078ec0ff */
[----:B------:R-:W-:Y:S02]  /*38b20*/  LOP3.LUT R57, R57, 0xff, RZ, 0xc0, !PT ;  /* 0x000000ff39397812 */ /* 0x000fe400078ec0ff */
[----:B------:R-:W-:Y:S02]  /*38b30*/  SHF.R.U32.HI R35, RZ, 0x10, R13 ;  /* 0x00000010ff237819 */ /* 0x000fe4000001160d */
[----:B------:R-:W-:-:S02]  /*38b40*/  LOP3.LUT R55, R55, 0xff, RZ, 0xc0, !PT ;  /* 0x000000ff37377812 */ /* 0x000fc400078ec0ff */
[----:B------:R-:W-:Y:S02]  /*38b50*/  PRMT R31, R31, 0x7054, R56 ;  /* 0x000070541f1f7816 */ /* 0x000fe40000000038 */
[----:B------:R-:W-:Y:S02]  /*38b60*/  SHF.R.U32.HI R56, RZ, 0x10, R37 ;  /* 0x00000010ff387819 */ /* 0x000fe40000011625 */
[----:B------:R-:W-:Y:S02]  /*38b70*/  PRMT R67, R57, 0x7604, R70 ;  /* 0x0000760439437816 */ /* 0x000fe40000000046 */
[----:B------:R-:W-:Y:S02]  /*38b80*/  LOP3.LUT R35, R35, 0xff, RZ, 0xc0, !PT ;  /* 0x000000ff23237812 */ /* 0x000fe400078ec0ff */
[----:B------:R-:W-:Y:S02]  /*38b90*/  PRMT R57, R55, 0x7054, R60 ;  /* 0x0000705437397816 */ /* 0x000fe4000000003c */
[----:B------:R-:W-:-:S02]  /*38ba0*/  SHF.R.U32.HI R55, RZ, 0x10, R36 ;  /* 0x00000010ff377819 */ /* 0x000fc40000011624 */
[----:B------:R-:W-:Y:S02]  /*38bb0*/  LOP3.LUT R56, R56, 0xff, RZ, 0xc0, !PT ;  /* 0x000000ff38387812 */ /* 0x000fe400078ec0ff */
[----:B------:R-:W-:Y:S02]  /*38bc0*/  PRMT R35, R35, 0x7054, R58 ;  /* 0x0000705423237816 */ /* 0x000fe4000000003a */
[----:B------:R-:W-:Y:S02]  /*38bd0*/  SHF.R.U32.HI R58, RZ, 0x10, R38 ;  /* 0x00000010ff3a7819 */ /* 0x000fe40000011626 */
[----:B------:R-:W-:Y:S02]  /*38be0*/  LOP3.LUT R55, R55, 0xff, RZ, 0xc0, !PT ;  /* 0x000000ff37377812 */ /* 0x000fe400078ec0ff */
[----:B------:R-:W-:Y:S02]  /*38bf0*/  PRMT R63, R56, 0x7054, R61 ;  /* 0x00007054383f7816 */ /* 0x000fe4000000003d */
[----:B------:R-:W-:-:S02]  /*38c00*/  LOP3.LUT R58, R58, 0xff, RZ, 0xc0, !PT ;  /* 0x000000ff3a3a7812 */ /* 0x000fc400078ec0ff */
[----:B------:R-:W-:Y:S02]  /*38c10*/  SHF.R.U32.HI R60, RZ, 0x10, R39 ;  /* 0x00000010ff3c7819 */ /* 0x000fe40000011627 */
[----:B------:R-:W-:Y:S02]  /*38c20*/  PRMT R61, R55, 0x7054, R64 ;  /* 0x00007054373d7816 */ /* 0x000fe40000000040 */
[----:B------:R-:W-:Y:S02]  /*38c30*/  LOP3.LUT R63, R63, 0xff000000, R37, 0xf8, !PT ;  /* 0xff0000003f3f7812 */ /* 0x000fe400078ef825 */
[----:B------:R-:W-:Y:S02]  /*38c40*/  LOP3.LUT R55, R35, 0xff000000, R13, 0xf8, !PT ;  /* 0xff00000023377812 */ /* 0x000fe400078ef80d */
[----:B------:R-:W-:Y:S02]  /*38c50*/  SHF.R.U32.HI R59, RZ, 0x10, R15 ;  /* 0x00000010ff3b7819 */ /* 0x000fe4000001160f */
[----:B------:R-:W-:-:S02]  /*38c60*/  PRMT R65, R58, 0x7054, R65 ;  /* 0x000070543a417816 */ /* 0x000fc40000000041 */
[----:B------:R-:W-:Y:S02]  /*38c70*/  LOP3.LUT R60, R60, 0xff, RZ, 0xc0, !PT ;  /* 0x000000ff3c3c7812 */ /* 0x000fe400078ec0ff */
[----:B------:R-:W-:Y:S02]  /*38c80*/  F2FP.F16.E4M3.UNPACK_B R35, R40 ;  /* 0x00000028ff23723e */ /* 0x000fe400020006ff */
[----:B------:R-:W-:Y:S02]  /*38c90*/  F2FP.F16.E4M3.UNPACK_B R58, R63 ;  /* 0x0000003fff3a723e */ /* 0x000fe400020006ff */
[----:B------:R-:W-:Y:S02]  /*38ca0*/  F2FP.F16.E4M3.UNPACK_B R56, R55 ;  /* 0x00000037ff38723e */ /* 0x000fe400020006ff */
[----:B------:R-:W-:Y:S02]  /*38cb0*/  LOP3.LUT R59, R59, 0xff, RZ, 0xc0, !PT ;  /* 0x000000ff3b3b7812 */ /* 0x000fe400078ec0ff */
[----:B------:R-:W-:Y:S01]  /*38cc0*/  LOP3.LUT R37, R31, 0xff000000, R12, 0xf8, !PT ;  /* 0xff0000001f257812 */ /* 0x000fe200078ef80c */
[--C-:B------:R-:W-:Y:S01]  /*38cd0*/  HADD2.F32 R12, -RZ, R35.reuse.H0_H0 ;  /* 0x20000023ff0c7230 */ /* 0x100fe20000004100 */
[----:B------:R-:W-:Y:S01]  /*38ce0*/  PRMT R67, R60, 0x7054, R67 ;  /* 0x000070543c437816 */ /* 0x000fe20000000043 */
[----:B------:R-:W-:Y:S01]  /*38cf0*/  HADD2.F32 R60, -RZ, R58.H0_H0 ;  /* 0x2000003aff3c7230 */ /* 0x000fe20000004100 */
[----:B------:R-:W-:Y:S01]  /*38d00*/  F2FP.F16.E4M3.UNPACK_B R31, R29 ;  /* 0x0000001dff1f723e */ /* 0x000fe200020006ff */
[----:B------:R-:W-:Y:S01]  /*38d10*/  HADD2.F32 R35, -RZ, R35.H1_H1 ;  /* 0x30000023ff237230 */ /* 0x000fe20000004100 */
[----:B------:R-:W-:Y:S01]  /*38d20*/  LOP3.LUT R57, R57, 0xff000000, R14, 0xf8, !PT ;  /* 0xff00000039397812 */ /* 0x000fe200078ef80e */
[----:B------:R-:W-:Y:S01]  /*38d30*/  HADD2.F32 R14, -RZ, R56.H0_H0 ;  /* 0x20000038ff0e7230 */ /* 0x000fe20000004100 */
[----:B------:R-:W-:Y:S01]  /*38d40*/  PRMT R59, R59, 0x7054, R62 ;  /* 0x000070543b3b7816 */ /* 0x000fe2000000003e */
[----:B------:R-:W-:Y:S01]  /*38d50*/  HADD2.F32 R13, -RZ, R31.H0_H0 ;  /* 0x2000001fff0d7230 */ /* 0x000fe20000004100 */
[----:B------:R-:W-:Y:S01]  /*38d60*/  LOP3.LUT R61, R61, 0xff000000, R36, 0xf8, !PT ;  /* 0xff0000003d3d7812 */ /* 0x000fe200078ef824 */
[C---:B------:R-:W-:Y:S01]  /*38d70*/  FMUL.FTZ R36, R12.reuse, R60 ;  /* 0x0000003c0c247220 */ /* 0x040fe20000410000 */
[----:B------:R-:W-:Y:S01]  /*38d80*/  LOP3.LUT R59, R59, 0xff000000, R15, 0xf8, !PT ;  /* 0xff0000003b3b7812 */ /* 0x000fe200078ef80f */
[----:B------:R-:W-:Y:S01]  /*38d90*/  FMUL.FTZ R15, R12, R14 ;  /* 0x0000000e0c0f7220 */ /* 0x000fe20000410000 */
[----:B------:R-:W-:Y:S01]  /*38da0*/  F2FP.F16.E4M3.UNPACK_B R40, R40.H1 ;  /* 0x00000028ff28723e */ /* 0x000fe200030006ff */
[C---:B------:R-:W-:Y:S01]  /*38db0*/  FFMA.FTZ R12, R13.reuse, R14, -R36 ;  /* 0x0000000e0d0c7223 */ /* 0x040fe20000010824 */
[----:B------:R-:W-:Y:S01]  /*38dc0*/  F2FP.F16.E4M3.UNPACK_B R63, R63.H1 ;  /* 0x0000003fff3f723e */ /* 0x000fe200030006ff */
[----:B------:R-:W-:Y:S01]  /*38dd0*/  FFMA.FTZ R13, R13, R60, R15 ;  /* 0x0000003c0d0d7223 */ /* 0x000fe2000001000f */
[----:B------:R-:W-:Y:S01]  /*38de0*/  LOP3.LUT R65, R65, 0xff000000, R38, 0xf8, !PT ;  /* 0xff00000041417812 */ /* 0x000fe200078ef826 */
[----:B------:R-:W-:Y:S01]  /*38df0*/  HADD2.F32 R58, -RZ, R58.H1_H1 ;  /* 0x3000003aff3a7230 */ /* 0x000fe20000004100 */
[----:B------:R-:W-:Y:S01]  /*38e00*/  F2FP.F16.E4M3.UNPACK_B R55, R55.H1 ;  /* 0x00000037ff37723e */ /* 0x000fe200030006ff */
[----:B------:R-:W-:Y:S01]  /*38e10*/  HADD2.F32 R56, -RZ, R56.H1_H1 ;  /* 0x30000038ff387230 */ /* 0x000fe20000004100 */
[----:B------:R-:W-:Y:S01]  /*38e20*/  F2FP.F16.E4M3.UNPACK_B R29, R29.H1 ;  /* 0x0000001dff1d723e */ /* 0x000fe200030006ff */
[----:B------:R-:W-:Y:S01]  /*38e30*/  HADD2.F32 R15, -RZ, R40.H0_H0 ;  /* 0x20000028ff0f7230 */ /* 0x000fe20000004100 */
[----:B------:R-:W-:Y:S01]  /*38e40*/  LOP3.LUT R67, R67, 0xff000000, R39, 0xf8, !PT ;  /* 0xff00000043437812 */ /* 0x000fe200078ef827 */
[----:B------:R-:W-:-:S02]  /*38e50*/  HADD2.F32 R38, -RZ, R63.H0_H0 ;  /* 0x2000003fff267230 */ /* 0x000fc40000004100 */
[C---:B------:R-:W-:Y:S01]  /*38e60*/  FMUL.FTZ R60, R35.reuse, R58 ;  /* 0x0000003a233c7220 */ /* 0x040fe20000410000 */
[----:B------:R-:W-:Y:S02]  /*38e70*/  HADD2.F32 R31, -RZ, R31.H1_H1 ;  /* 0x3000001fff1f7230 */ /* 0x000fe40000004100 */
[----:B------:R-:W-:Y:S01]  /*38e80*/  FMUL.FTZ R35, R35, R56 ;  /* 0x0000003823237220 */ /* 0x000fe20000410000 */
[----:B------:R-:W-:Y:S02]  /*38e90*/  HADD2.F32 R36, -RZ, R55.H0_H0 ;  /* 0x20000037ff247230 */ /* 0x000fe40000004100 */
[----:B------:R-:W-:Y:S01]  /*38ea0*/  FMUL.FTZ R39, R15, R38 ;  /* 0x000000260f277220 */ /* 0x000fe20000410000 */
[----:B------:R-:W-:Y:S02]  /*38eb0*/  HADD2.F32 R14, -RZ, R29.H0_H0 ;  /* 0x2000001dff0e7230 */ /* 0x000fe40000004100 */
[C---:B------:R-:W-:Y:S01]  /*38ec0*/  FFMA.FTZ R71, R31.reuse, R56, -R60 ;  /* 0x000000381f477223 */ /* 0x040fe2000001083c */
[----:B------:R-:W-:Y:S01]  /*38ed0*/  FFMA.FTZ R58, R31, R58, R35 ;  /* 0x0000003a1f3a7223 */ /* 0x000fe20000010023 */
[----:B------:R-:W-:Y:S01]  /*38ee0*/  FMUL.FTZ R15, R15, R36 ;  /* 0x000000240f0f7220 */ /* 0x000fe20000410000 */
[----:B------:R-:W-:Y:S01]  /*38ef0*/  F2FP.F16.E4M3.UNPACK_B R31, R42 ;  /* 0x0000002aff1f723e */ /* 0x000fe200020006ff */
[C---:B------:R-:W-:Y:S01]  /*38f00*/  FFMA.FTZ R60, R14.reuse, R36, -R39 ;  /* 0x000000240e3c7223 */ /* 0x040fe20000010827 */
[----:B------:R-:W-:Y:S01]  /*38f10*/  F2FP.F16.E4M3.UNPACK_B R39, R67 ;  /* 0x00000043ff27723e */ /* 0x000fe200020006ff */
        /* <DEDUP_REMOVED lines=11> */
[----:B------:R-:W-:Y:S01]  /*38fd0*/  HADD2.F32 R29, -RZ, R29.H1_H1 ;  /* 0x3000001dff1d7230 */ /* 0x000fe20000004100 */
[----:B------:R-:W-:Y:S01]  /*38fe0*/  F2FP.F16.E4M3.UNPACK_B R67, R67.H1 ;  /* 0x00000043ff43723e */ /* 0x000fe200030006ff */
[----:B------:R-:W-:Y:S02]  /*38ff0*/  HADD2.F32 R38, -RZ, R36.H0_H0 ;  /* 0x20000024ff267230 */ /* 0x000fe40000004100 */
[----:B------:R-:W-:Y:S01]  /*39000*/  FMUL.FTZ R66, R35, R56 ;  /* 0x0000003823427220 */ /* 0x000fe20000410000 */
[----:B------:R-:W-:Y:S01]  /*39010*/  HADD2.F32 R15, -RZ, R14.H0_H0 ;  /* 0x2000000eff0f7230 */ /* 0x000fe20000004100 */
[----:B------:R-:W-:Y:S01]  /*39020*/  F2FP.F16.E4M3.UNPACK_B R59, R59.H1 ;  /* 0x0000003bff3b723e */ /* 0x000fe200030006ff */
[C---:B------:R-:W-:Y:S01]  /*39030*/  FFMA.FTZ R73, R29.reuse, R55, -R64 ;  /* 0x000000371d497223 */ /* 0x040fe20000010840 */
[----:B------:R-:W-:Y:S01]  /*39040*/  FFMA.FTZ R63, R29, R63, R40 ;  /* 0x0000003f1d3f7223 */ /* 0x000fe20000010028 */
[-C--:B------:R-:W-:Y:S01]  /*39050*/  FMUL.FTZ R35, R35, R38.reuse ;  /* 0x0000002623237220 */ /* 0x080fe20000410000 */
[----:B------:R-:W-:Y:S01]  /*39060*/  FFMA.FTZ R68, R15, R38, -R66 ;  /* 0x000000260f447223 */ /* 0x000fe20000010842 */
[----:B------:R-:W-:Y:S01]  /*39070*/  F2FP.F16.E4M3.UNPACK_B R33, R33.H1 ;  /* 0x00000021ff21723e */ /* 0x000fe200030006ff */
[----:B------:R-:W-:-:S02]  /*39080*/  HADD2.F32 R29, -RZ, R42.H0_H0 ;  /* 0x2000002aff1d7230 */ /* 0x000fc40000004100 */
[----:B------:R-:W-:Y:S01]  /*39090*/  FFMA.FTZ R70, R15, R56, R35 ;  /* 0x000000380f467223 */ /* 0x000fe20000010023 */
[----:B------:R-:W-:Y:S01]  /*390a0*/  HADD2.F32 R40, -RZ, R67.H0_H0 ;  /* 0x20000043ff287230 */ /* 0x000fe20000004100 */
[----:B------:R-:W-:Y:S01]  /*390b0*/  F2FP.SATFINITE.E4M3.F32.PACK_AB_MERGE_C R60, R73, R60, RZ ;  /* 0x0000003c493c723e */ /* 0x000fe200048070ff */
[----:B------:R-:W-:Y:S01]  /*390c0*/  HADD2.F32 R38, -RZ, R59.H0_H0 ;  /* 0x2000003bff267230 */ /* 0x000fe20000004100 */
[----:B------:R-:W-:Y:S01]  /*390d0*/  F2FP.SATFINITE.E4M3.F32.PACK_AB_MERGE_C R62, R63, R62, RZ ;  /* 0x0000003e3f3e723e */ /* 0x000fe200048070ff */
[----:B------:R-:W-:Y:S02]  /*390e0*/  HADD2.F32 R31, -RZ, R31.H1_H1 ;  /* 0x3000001fff1f7230 */ /* 0x000fe40000004100 */
[C---:B------:R-:W-:Y:S01]  /*390f0*/  FMUL.FTZ R64, R29.reuse, R40 ;  /* 0x000000281d407220 */ /* 0x040fe20000410000 */
[----:B------:R-:W-:Y:S02]  /*39100*/  HADD2.F32 R39, -RZ, R39.H1_H1 ;  /* 0x30000027ff277230 */ /* 0x000fe40000004100 */
[----:B------:R-:W-:Y:S01]  /*39110*/  FMUL.FTZ R29, R29, R38 ;  /* 0x000000261d1d7220 */ /* 0x000fe20000410000 */
[----:B------:R-:W-:-:S02]  /*39120*/  HADD2.F32 R15, -RZ, R33.H0_H0 ;  /* 0x20000021ff0f7230 */ /* 0x000fc40000004100 */
[----:B------:R-:W-:Y:S02]  /*39130*/  HADD2.F32 R14, -RZ, R14.H1_H1 ;  /* 0x3000000eff0e7230 */ /* 0x000fe40000004100 */
[----:B------:R-:W-:Y:S01]  /*39140*/  FMUL.FTZ R35, R31, R39 ;  /* 0x000000271f237220 */ /* 0x000fe20000410000 */
[----:B------:R-:W-:Y:S02]  /*39150*/  HADD2.F32 R36, -RZ, R36.H1_H1 ;  /* 0x30000024ff247230 */ /* 0x000fe40000004100 */
[C---:B------:R-:W-:Y:S01]  /*39160*/  FFMA.FTZ R72, R15.reuse, R38, -R64 ;  /* 0x000000260f487223 */ /* 0x040fe20000010840 */
[----:B------:R-:W-:Y:S01]  /*39170*/  FFMA.FTZ R74, R15, R40, R29 ;  /* 0x000000280f4a7223 */ /* 0x000fe2000001001d */
[----:B------:R-:W-:Y:S01]  /*39180*/  F2FP.F16.E4M3.UNPACK_B R29, R32.H1 ;  /* 0x00000020ff1d723e */ /* 0x000fe200030006ff */
[----:B------:R-:W-:Y:S02]  /*39190*/  HADD2.F32 R42, -RZ, R42.H1_H1 ;  /* 0x3000002aff2a7230 */ /* 0x000fe40000004100 */
[-C--:B------:R-:W-:Y:S01]  /*391a0*/  FMUL.FTZ R56, R31, R36.reuse ;  /* 0x000000241f387220 */ /* 0x080fe20000410000 */
[C---:B------:R-:W-:Y:S01]  /*391b0*/  FFMA.FTZ R75, R14.reuse, R36, -R35 ;  /* 0x000000240e4b7223 */ /* 0x040fe20000010823 */
[----:B------:R-:W-:Y:S01]  /*391c0*/  F2FP.F16.E4M3.UNPACK_B R38, R61.H1 ;  /* 0x0000003dff26723e */ /* 0x000fe200030006ff */
[----:B------:R-:W-:Y:S01]  /*391d0*/  HADD2.F32 R59, -RZ, R59.H1_H1 ;  /* 0x3000003bff3b7230 */ /* 0x000fe20000004100 */
[----:B------:R-:W-:Y:S01]  /*391e0*/  F2FP.F16.E4M3.UNPACK_B R35, R37.H1 ;  /* 0x00000025ff23723e */ /* 0x000fe200030006ff */
[----:B------:R-:W-:Y:S01]  /*391f0*/  FFMA.FTZ R77, R14, R39, R56 ;  /* 0x000000270e4d7223 */ /* 0x000fe20000010038 */
        /* <DEDUP_REMOVED lines=8> */
[----:B------:R-:W-:Y:S02]  /*39280*/  HADD2.F32 R33, -RZ, R33.H1_H1 ;  /* 0x30000021ff217230 */ /* 0x000fe40000004100 */
[C---:B------:R-:W-:Y:S01]  /*39290*/  FMUL.FTZ R42, R31.reuse, R40 ;  /* 0x000000281f2a7220 */ /* 0x040fe20000410000 */
[----:B------:R-:W-:Y:S02]  /*392a0*/  HADD2.F32 R15, -RZ, R14.H0_H0 ;  /* 0x2000000eff0f7230 */ /* 0x000fe40000004100 */
[----:B------:R-:W-:Y:S01]  /*392b0*/  FMUL.FTZ R31, R31, R36 ;  /* 0x000000241f1f7220 */ /* 0x000fe20000410000 */
[----:B------:R-:W-:Y:S01]  /*392c0*/  HADD2.F32 R29, -RZ, R29.H1_H1 ;  /* 0x3000001dff1d7230 */ /* 0x000fe20000004100 */
[----:B------:R-:W-:Y:S01]  /*392d0*/  F2FP.F16.E4M3.UNPACK_B R61, R61 ;  /* 0x0000003dff3d723e */ /* 0x000fe200020006ff */
[----:B------:R-:W-:Y:S01]  /*392e0*/  HADD2.F32 R35, -RZ, R35.H1_H1 ;  /* 0x30000023ff237230 */ /* 0x000fe20000004100 */
[----:B------:R-:W-:Y:S01]  /*392f0*/  F2FP.F16.E4M3.UNPACK_B R37, R37 ;  /* 0x00000025ff25723e */ /* 0x000fe200020006ff */
[----:B------:R-:W-:-:S02]  /*39300*/  HADD2.F32 R38, -RZ, R38.H1_H1 ;  /* 0x30000026ff267230 */ /* 0x000fc40000004100 */
[C---:B------:R-:W-:Y:S01]  /*39310*/  FFMA.FTZ R79, R33.reuse, R59, -R56 ;  /* 0x0000003b214f7223 */ /* 0x040fe20000010838 */
[----:B------:R-:W-:Y:S01]  /*39320*/  FFMA.FTZ R67, R33, R67, R64 ;  /* 0x0000004321437223 */ /* 0x000fe20000010040 */
[----:B------:R-:W-:Y:S02]  /*39330*/  HADD2.F32 R14, -RZ, R14.H1_H1 ;  /* 0x3000000eff0e7230 */ /* 0x000fe40000004100 */
[C---:B------:R-:W-:Y:S01]  /*39340*/  FFMA.FTZ R42, R15.reuse, R36, -R42 ;  /* 0x000000240f2a7223 */ /* 0x040fe2000001082a */
[----:B------:R-:W-:Y:S01]  /*39350*/  FFMA.FTZ R55, R15, R40, R31 ;  /* 0x000000280f377223 */ /* 0x000fe2000001001f */
[----:B------:R-:W-:Y:S01]  /*39360*/  F2FP.F16.E4M3.UNPACK_B R28, R28 ;  /* 0x0000001cff1c723e */ /* 0x000fe200020006ff */
[C---:B------:R-:W-:Y:S01]  /*39370*/  FMUL.FTZ R33, R29.reuse, R38 ;  /* 0x000000261d217220 */ /* 0x040fe20000410000 */
[----:B------:R-:W-:Y:S01]  /*39380*/  FMUL.FTZ R39, R29, R35 ;  /* 0x000000231d277220 */ /* 0x000fe20000410000 */
[----:B------:R-:W-:Y:S01]  /*39390*/  HADD2.F32 R15, -RZ, R32.H0_H0 ;  /* 0x20000020ff0f7230 */ /* 0x000fe20000004100 */
[----:B------:R-:W-:Y:S01]  /*393a0*/  F2FP.SATFINITE.E4M3.F32.PACK_AB_MERGE_C R72, R79, R72, RZ ;  /* 0x000000484f48723e */ /* 0x000fe200048070ff */
        /* <DEDUP_REMOVED lines=12> */
[----:B------:R-:W-:Y:S02]  /*39470*/  HADD2.F32 R28, -RZ, R28.H1_H1 ;  /* 0x3000001cff1c7230 */ /* 0x000fe40000004100 */
[C---:B------:R-:W-:Y:S01]  /*39480*/  FMUL.FTZ R29, R32.reuse, R61 ;  /* 0x0000003d201d7220 */ /* 0x040fe20000410000 */
[----:B------:R-:W-:Y:S01]  /*39490*/  F2FP.F16.E4M3.UNPACK_B R15, R34.H1 ;  /* 0x00000022ff0f723e */ /* 0x000fe200030006ff */
[----:B------:R-:W-:Y:S01]  /*394a0*/  FMUL.FTZ R39, R32, R37 ;  /* 0x0000002520277220 */ /* 0x000fe20000410000 */
[----:B------:R-:W-:Y:S01]  /*394b0*/  F2FP.F16.E4M3.UNPACK_B R33, R65.H1 ;  /* 0x00000041ff21723e */ /* 0x000fe200030006ff */
        /* <DEDUP_REMOVED lines=8> */
[----:B------:R-:W-:Y:S02]  /*39540*/  HADD2.F32 R28, -RZ, R15.H1_H1 ;  /* 0x3000000fff1c7230 */ /* 0x000fe40000004100 */
[C---:B------:R-:W-:Y:S01]  /*39550*/  FMUL.FTZ R64, R29.reuse, R36 ;  /* 0x000000241d407220 */ /* 0x040fe20000410000 */
[----:B------:R-:W-:Y:S02]  /*39560*/  HADD2.F32 R33, -RZ, R33.H1_H1 ;  /* 0x30000021ff217230 */ /* 0x000fe40000004100 */
[----:B------:R-:W-:Y:S01]  /*39570*/  FMUL.FTZ R66, R29, R32 ;  /* 0x000000201d427220 */ /* 0x000fe20000410000 */
[----:B------:R-:W-:Y:S01]  /*39580*/  HADD2.F32 R31, -RZ, R31.H1_H1 ;  /* 0x3000001fff1f7230 */ /* 0x000fe20000004100 */
[----:B------:R-:W-:Y:S01]  /*39590*/  F2FP.F16.E4M3.UNPACK_B R57, R57 ;  /* 0x00000039ff39723e */ /* 0x000fe200020006ff */
[----:B------:R-:W-:-:S02]  /*395a0*/  HADD2.F32 R15, -RZ, R14.H0_H0 ;  /* 0x2000000eff0f7230 */ /* 0x000fc40000004100 */
[C---:B------:R-:W-:Y:S01]  /*395b0*/  FMUL.FTZ R29, R28.reuse, R33 ;  /* 0x000000211c1d7220 */ /* 0x040fe20000410000 */
[----:B------:R-:W-:Y:S02]  /*395c0*/  HADD2.F32 R14, -RZ, R14.H1_H1 ;  /* 0x3000000eff0e7230 */ /* 0x000fe40000004100 */
[----:B------:R-:W-:Y:S01]  /*395d0*/  FMUL.FTZ R28, R28, R31 ;  /* 0x0000001f1c1c7220 */ /* 0x000fe20000410000 */
[----:B------:R-:W-:Y:S01]  /*395e0*/  F2FP.F16.E4M3.UNPACK_B R65, R65 ;  /* 0x00000041ff41723e */ /* 0x000fe200020006ff */
[C---:B------:R-:W-:Y:S01]  /*395f0*/  FFMA.FTZ R64, R15.reuse, R32, -R64 ;  /* 0x000000200f407223 */ /* 0x040fe20000010840 */
[----:B------:R-:W-:Y:S01]  /*39600*/  FFMA.FTZ R66, R15, R36, R66 ;  /* 0x000000240f427223 */ /* 0x000fe20000010042 */
[C---:B------:R-:W-:Y:S01]  /*39610*/  FFMA.FTZ R37, R14.reuse, R31, -R29 ;  /* 0x0000001f0e257223 */ /* 0x040fe2000001081d */
[----:B------:R-:W-:Y:S01]  /*39620*/  FFMA.FTZ R33, R14, R33, R28 ;  /* 0x000000210e217223 */ /* 0x000fe2000001001c */
[--C-:B------:R-:W-:Y:S01]  /*39630*/  HADD2.F32 R15, -RZ, R34.reuse.H0_H0 ;  /* 0x20000022ff0f7230 */ /* 0x100fe20000004100 */
[----:B------:R-:W-:Y:S01]  /*39640*/  F2FP.F16.E4M3.UNPACK_B R30, R30 ;  /* 0x0000001eff1e723e */ /* 0x000fe200020006ff */
[----:B------:R-:W-:Y:S01]  /*39650*/  HADD2.F32 R28, -RZ, R57.H0_H0 ;  /* 0x20000039ff1c7230 */ /* 0x000fe20000004100 */
[----:B------:R-:W-:Y:S01]  /*39660*/  F2FP.SATFINITE.E4M3.F32.PACK_AB_MERGE_C R67, R67, R74, RZ ;  /* 0x0000004a4343723e */ /* 0x000fe200048070ff */
[----:B------:R-:W-:Y:S01]  /*39670*/  HADD2.F32 R29, -RZ, R65.H0_H0 ;  /* 0x20000041ff1d7230 */ /* 0x000fe20000004100 */
[----:B------:R-:W-:Y:S01]  /*39680*/  F2FP.SATFINITE.E4M3.F32.PACK_AB_MERGE_C R55, R56, R55, RZ ;  /* 0x000000373837723e */ /* 0x000fe200048070ff */
[----:B------:R-:W-:-:S02]  /*39690*/  HADD2.F32 R34, -RZ, R34.H1_H1 ;  /* 0x30000022ff227230 */ /* 0x000fc40000004100 */
[C---:B------:R-:W-:Y:S01]  /*396a0*/  FMUL.FTZ R32, R15.reuse, R28 ;  /* 0x0000001c0f207220 */ /* 0x040fe20000410000 */
[----:B------:R-:W-:Y:S02]  /*396b0*/  HADD2.F32 R65, -RZ, R65.H1_H1 ;  /* 0x30000041ff417230 */ /* 0x000fe40000004100 */
        /* <DEDUP_REMOVED lines=16> */
[----:B------:R-:W-:Y:S01]  /*397c0*/  F2FP.SATFINITE.E4M3.F32.PACK_AB_MERGE_C R28, R40, R35, R42 ;  /* 0x00000023281c723e */ /* 0x000fe2000480702a */
[----:B------:R-:W-:Y:S01]  /*397d0*/  IMAD.MOV.U32 R35, RZ, RZ, R67 ;  /* 0x000000ffff237224 */ /* 0x000fe200078e0043 */
[----:B------:R-:W-:Y:S01]  /*397e0*/  F2FP.SATFINITE.E4M3.F32.PACK_AB_MERGE_C R30, R14, R31, R37 ;  /* 0x0000001f0e1e723e */ /* 0x000fe20004807025 */
[----:B------:R-:W-:Y:S01]  /*397f0*/  IMAD.MOV.U32 R31, RZ, RZ, R75 ;  /* 0x000000ffff1f7224 */ /* 0x000fe200078e004b */
[----:B------:R-:W-:Y:S01]  /*39800*/  F2FP.SATFINITE.E4M3.F32.PACK_AB_MERGE_C R34, R65, R32, R66 ;  /* 0x000000204122723e */ /* 0x000fe20004807042 */
[----:B------:R-:W-:Y:S01]  /*39810*/  IMAD.MOV.U32 R32, RZ, RZ, R38 ;  /* 0x000000ffff207224 */ /* 0x000fe200078e0026 */
[----:B------:R-:W-:-:S02]  /*39820*/  F2FP.SATFINITE.E4M3.F32.PACK_AB_MERGE_C R29, R71, R12, R60 ;  /* 0x0000000c471d723e */ /* 0x000fc4000480703c */
[----:B------:R-:W-:-:S07]  /*39830*/  F2FP.SATFINITE.E4M3.F32.PACK_AB_MERGE_C R33, R58, R13, R62 ;  /* 0x0000000d3a21723e */ /* 0x000fce000480703e */
.L_x_1829:
[----:B------:R-:W-:Y:S05]  /*39840*/  BSYNC B2 ;  /* 0x0000000000027941 */ /* 0x000fea0003800000 */
.L_x_1828:
[--C-:B------:R-:W-:Y:S02]  /*39850*/  SHF.R.S32.HI R13, RZ, 0x1f, R43.reuse ;  /* 0x0000001fff0d7819 */ /* 0x100fe4000001142b */
[----:B------:R-:W-:Y:S02]  /*39860*/  IADD3 R12, P1, P2, R26, R94, R43 ;  /* 0x0000005e1a0c7210 */ /* 0x000fe40007a3e02b */
[----:B------:R-:W-:Y:S02]  /*39870*/  R2UR UR4, R20 ;  /* 0x00000000140472ca */ /* 0x000fe400000e0000 */
[----:B------:R-:W-:Y:S02]  /*39880*/  R2UR UR5, R21 ;  /* 0x00000000150572ca */ /* 0x000fe400000e0000 */
[----:B------:R-:W-:Y:S02]  /*39890*/  IADD3.X R13, R27, R69, R13, P1, P2 ;  /* 0x000000451b0d7210 */ /* 0x000fe40000fe440d */
[----:B------:R-:W-:-:S09]  /*398a0*/  ISETP.GE.AND P1, PT, R41, R7, PT ;  /* 0x000000072900720c */ /* 0x000fd20003f26270 */
[----:B-----5:R0:W-:Y:S04]  /*398b0*/  ST.E.128 desc[UR4][R12.64], R28 ;  /* 0x0000001c0c007985 */ /* 0x0201e8000c101d04 */
[----:B------:R-:W-:Y:S05]  /*398c0*/  @P1 BRA `(.L_x_1777) ;  /* 0x0000000c00401947 */ /* 0x000fea0003800000 */
[----:B------:R-:W-:Y:S02]  /*398d0*/  R2UR UR4, R20 ;  /* 0x00000000140472ca */ /* 0x000fe400000e0000 */
[----:B------:R-:W-:Y:S02]  /*398e0*/  R2UR UR5, R21 ;  /* 0x00000000150572ca */ /* 0x000fe400000e0000 */
[--C-:B------:R-:W-:Y:S02]  /*398f0*/  IADD3 R94, P1, P2, R26, R94, R41.reuse ;  /* 0x0000005e1a5e7210 */ /* 0x100fe40007a3e029 */
[----:B------:R-:W-:-:S04]  /*39900*/  SHF.R.S32.HI R26, RZ, 0x1f, R41 ;  /* 0x0000001fff1a7819 */ /* 0x000fc80000011429 */
[----:B------:R-:W-:-:S05]  /*39910*/  IADD3.X R95, R27, R69, R26, P1, P2 ;  /* 0x000000451b5f7210 */ /* 0x000fca0000fe441a */
[----:B------:R1:W-:Y:S01]  /*39920*/  ST.E.128 desc[UR4][R94.64], R32 ;  /* 0x000000205e007985 */ /* 0x0003e2000c101d04 */
[----:B------:R-:W-:Y:S05]  /*39930*/  BRA `(.L_x_1777) ;  /* 0x0000000c00247947 */ /* 0x000fea0003800000 */
.L_x_1743:
[----:B------:R-:W2:Y:S01]  /*39940*/  LDL.64 R12, [R3+0x10] ;  /* 0x00001000030c7983 */ /* 0x000ea20000100a00 */
[----:B------:R-:W-:Y:S02]  /*39950*/  R2UR UR4, R20 ;  /* 0x00000000140472ca */ /* 0x000fe400000e0000 */
[----:B------:R-:W-:Y:S01]  /*39960*/  R2UR UR5, R21 ;  /* 0x00000000150572ca */ /* 0x000fe200000e0000 */
[----:B------:R0:W5:Y:S04]  /*39970*/  LDL R7, [R0] ;  /* 0x0000000000077983 */ /* 0x0001680000100800 */
[----:B------:R0:W5:Y:S08]  /*39980*/  LDL R14, [R0+0x4] ;  /* 0x00000400000e7983 */ /* 0x0001700000100800 */
[----:B--2---:R-:W2:Y:S01]  /*39990*/  LD.E R15, desc[UR4][R12.64+0x1c] ;  /* 0x00001c040c0f7980 */ /* 0x004ea2000c101900 */
[----:B------:R-:W-:Y:S01]  /*399a0*/  BSSY B2, `(.L_x_1830) ;  /* 0x0000005000027945 */ /* 0x000fe20003800000 */
[----:B--2---:R-:W-:-:S04]  /*399b0*/  LOP3.LUT R15, R15, 0x1, RZ, 0xfc, !PT ;  /* 0x000000010f0f7812 */ /* 0x004fc800078efcff */
[----:B------:R-:W-:-:S13]  /*399c0*/  ISETP.NE.AND P1, PT, R15, 0x3, PT ;  /* 0x000000030f00780c */ /* 0x000fda0003f25270 */
[----:B0-----:R-:W-:Y:S05]  /*399d0*/  @!P1 BRA `(.L_x_1831) ;  /* 0x0000000000049947 */ /* 0x001fea0003800000 */
[----:B------:R-:W-:Y:S01]  /*399e0*/  BPT.TRAP 0x1 ;  /* 0x000000040000795c */ /* 0x000fe20000300000 */
.L_x_1831:
[----:B------:R-:W-:Y:S05]  /*399f0*/  BSYNC B2 ;  /* 0x0000000000027941 */ /* 0x000fea0003800000 */
.L_x_1830:
[----:B------:R-:W-:Y:S02]  /*39a00*/  R2UR UR4, R20 ;  /* 0x00000000140472ca */ /* 0x000fe400000e0000 */
[----:B------:R-:W-:-:S13]  /*39a10*/  R2UR UR5, R21 ;  /* 0x00000000150572ca */ /* 0x000fda00000e0000 */
[----:B------:R-:W2:Y:S01]  /*39a20*/  LD.E.64 R12, desc[UR4][R12.64+0x8] ;  /* 0x000008040c0c7980 */ /* 0x000ea2000c101b00 */
[----:B-----5:R-:W-:Y:S01]  /*39a30*/  SHF.L.U32 R14, R14, 0x1f, RZ ;  /* 0x0000001f0e0e7819 */ /* 0x020fe200000006ff */
[----:B------:R-:W-:Y:S01]  /*39a40*/  BSSY B2, `(.L_x_1832) ;  /* 0x0000005000027945 */ /* 0x000fe20003800000 */
[----:B--2---:R-:W-:-:S05]  /*39a50*/  MOV R26, R12 ;  /* 0x0000000c001a7202 */ /* 0x004fca0000000f00 */
[----:B------:R-:W-:-:S04]  /*39a60*/  IMAD R7, R7, 0x8, R26 ;  /* 0x0000000807077824 */ /* 0x000fc800078e021a */
[----:B------:R-:W0:Y:S02]  /*39a70*/  SYNCS.PHASECHK.TRANS64.TRYWAIT P1, [R7+URZ], R14 ;  /* 0x0000000e070075a7 */ /* 0x000e24000802017f */
[----:B0-----:R-:W-:Y:S05]  /*39a80*/  @!P1 BRA `(.L_x_1833) ;  /* 0x0000000c00589947 */ /* 0x001fea0003800000 */
.L_x_1859:
[----:B------:R-:W-:Y:S05]  /*39a90*/  BSYNC B2 ;  /* 0x0000000000027941 */ /* 0x000fea0003800000 */
.L_x_1832:
[----:B------:R-:W2:Y:S04]  /*39aa0*/  LDL.64 R26, [R3] ;  /* 0x00000000031a7983 */ /* 0x000ea80000100a00 */
[----:B------:R-:W3:Y:S04]  /*39ab0*/  LDL.64 R32, [R3+0x30] ;  /* 0x0000300003207983 */ /* 0x000ee80000100a00 */
[----:B0-----:R-:W4:Y:S04]  /*39ac0*/  LDL.64 R14, [R3+0x20] ;  /* 0x00002000030e7983 */ /* 0x001f280000100a00 */
[----:B------:R-:W4:Y:S01]  /*39ad0*/  LDL.64 R12, [R3+0x18] ;  /* 0x00001800030c7983 */ /* 0x000f220000100a00 */
[----:B------:R-:W-:-:S02]  /*39ae0*/  R2UR UR4, R20 ;  /* 0x00000000140472ca */ /* 0x000fc400000e0000 */
[C---:B------:R-:W-:Y:S01]  /*39af0*/  R2UR UR5, R21.reuse ;  /* 0x00000000150572ca */ /* 0x040fe200000e0000 */
[----:B------:R-:W4:Y:S01]  /*39b00*/  LDL R38, [R0] ;  /* 0x0000000000267983 */ /* 0x000f220000100800 */
[C---:B------:R-:W-:Y:S02]  /*39b10*/  R2UR UR8, R20.reuse ;  /* 0x00000000140872ca */ /* 0x040fe400000e0000 */
[C---:B------:R-:W-:Y:S01]  /*39b20*/  R2UR UR9, R21.reuse ;  /* 0x00000000150972ca */ /* 0x040fe200000e0000 */
[----:B------:R-:W5:Y:S01]  /*39b30*/  LDL.64 R34, [R3+0x38] ;  /* 0x0000380003227983 */ /* 0x000f620000100a00 */
[C---:B------:R-:W-:Y:S02]  /*39b40*/  R2UR UR6, R20.reuse ;  /* 0x00000000140672ca */ /* 0x040fe400000e0000 */
[----:B------:R-:W-:Y:S02]  /*39b50*/  R2UR UR7, R21 ;  /* 0x00000000150772ca */ /* 0x000fe400000e0000 */
[----:B------:R-:W-:-:S02]  /*39b60*/  R2UR UR10, R20 ;  /* 0x00000000140a72ca */ /* 0x000fc400000e0000 */
[----:B------:R-:W-:Y:S01]  /*39b70*/  R2UR UR11, R21 ;  /* 0x00000000150b72ca */ /* 0x000fe200000e0000 */
[----:B--2---:R-:W2:Y:S04]  /*39b80*/  LD.E R40, desc[UR4][R26.64] ;  /* 0x000000041a287980 */ /* 0x004ea8000c101900 */
[----:B---3--:R-:W3:Y:S04]  /*39b90*/  LD.E R41, desc[UR8][R32.64] ;  /* 0x0000000820297980 */ /* 0x008ee8000c101900 */
[----:B----4-:R-:W4:Y:S04]  /*39ba0*/  LD.E.64 R28, desc[UR6][R14.64+0x10] ;  /* 0x000010060e1c7980 */ /* 0x010f28000c101b00 */
[----:B------:R-:W4:Y:S04]  /*39bb0*/  LD.E.64 R36, desc[UR10][R12.64+0x8] ;  /* 0x0000080a0c247980 */ /* 0x000f28000c101b00 */
[----:B------:R0:W4:Y:S01]  /*39bc0*/  LD.E R7, desc[UR4][R12.64] ;  /* 0x000000040c077980 */ /* 0x000122000c101900 */
[----:B------:R-:W-:Y:S01]  /*39bd0*/  IMAD R39, R38, 0x7800, RZ ;  /* 0x0000780026277824 */ /* 0x000fe200078e02ff */
[----:B------:R-:W-:Y:S01]  /*39be0*/  SHF.R.S32.HI R42, RZ, 0x1f, R53 ;  /* 0x0000001fff2a7819 */ /* 0x000fe20000011435 */
[----:B------:R-:W-:Y:S01]  /*39bf0*/  BSSY B2, `(.L_x_1834) ;  /* 0x0000054000027945 */ /* 0x000fe20003800000 */
[----:B------:R1:W5:Y:S04]  /*39c00*/  LD.E.64 R26, desc[UR4][R14.64+0x8] ;  /* 0x000008040e1a7980 */ /* 0x000368000c101b00 */
[----:B------:R1:W5:Y:S01]  /*39c10*/  LD.E.64 R30, desc[UR6][R14.64+0x18] ;  /* 0x000018060e1e7980 */ /* 0x000362000c101b00 */
[----:B0-----:R-:W-:Y:S01]  /*39c20*/  SHF.R.S32.HI R13, RZ, 0x1f, R39 ;  /* 0x0000001fff0d7819 */ /* 0x001fe20000011427 */
[----:B--2---:R-:W-:-:S05]  /*39c30*/  IMAD R40, R53, -0xa0, R40 ;  /* 0xffffff6035287824 */ /* 0x004fca00078e0228 */
[----:B------:R-:W-:-:S04]  /*39c40*/  VIMNMX R56, R40, 0xa0, PT ;  /* 0x000000a028387848 */ /* 0x000fc80003fe0100 */
[----:B---3--:R-:W-:Y:S01]  /*39c50*/  ISETP.GE.AND P1, PT, R41, R56, PT ;  /* 0x000000382900720c */ /* 0x008fe20003f26270 */
[-C--:B----4-:R-:W-:Y:S01]  /*39c60*/  IMAD R29, R29, R53.reuse, RZ ;  /* 0x000000351d1d7224 */ /* 0x090fe200078e02ff */
[----:B------:R-:W-:Y:S01]  /*39c70*/  IADD3 R38, P2, R39, R36, RZ ;  /* 0x0000002427267210 */ /* 0x000fe20007f5e0ff */
[----:B------:R-:W-:Y:S01]  /*39c80*/  IMAD.WIDE.U32 R40, R28, R53, RZ ;  /* 0x000000351c287225 */ /* 0x000fe200078e00ff */
[----:B------:R-:W-:-:S03]  /*39c90*/  IADD3 R36, P3, P4, R36, R7, R39 ;  /* 0x0000000724247210 */ /* 0x000fc60007c7e027 */
[----:B------:R-:W-:Y:S01]  /*39ca0*/  IMAD R29, R28, R42, R29 ;  /* 0x0000002a1c1d7224 */ /* 0x000fe200078e021d */
[----:B------:R-:W-:Y:S01]  /*39cb0*/  SHF.R.S32.HI R7, RZ, 0x1f, R7 ;  /* 0x0000001fff077819 */ /* 0x000fe20000011407 */
[----:B------:R-:W-:Y:S02]  /*39cc0*/  IMAD.X R39, R37, 0x1, R13, P2 ;  /* 0x0000000125277824 */ /* 0x000fe400010e060d */
[----:B------:R-:W-:Y:S01]  /*39cd0*/  IMAD.IADD R43, R41, 0x1, R29 ;  /* 0x00000001292b7824 */ /* 0x000fe200078e021d */
[----:B------:R-:W-:Y:S01]  /*39ce0*/  IADD3.X R37, R37, R7, R13, P3, P4 ;  /* 0x0000000725257210 */ /* 0x000fe20001fe840d */
[----:B-1----:R-:W-:Y:S06]  /*39cf0*/  @P1 BRA `(.L_x_1835) ;  /* 0x00000004000c1947 */ /* 0x002fec0003800000 */
[----:B------:R-:W-:Y:S02]  /*39d00*/  R2UR UR4, R20 ;  /* 0x00000000140472ca */ /* 0x000fe400000e0000 */
[----:B------:R-:W-:-:S13]  /*39d10*/  R2UR UR5, R21 ;  /* 0x00000000150572ca */ /* 0x000fda00000e0000 */
[----:B-----5:R-:W2:Y:S01]  /*39d20*/  LD.E.U8 R42, desc[UR4][R34.64] ;  /* 0x00000004222a7980 */ /* 0x020ea2000c101100 */
[----:B------:R-:W-:Y:S01]  /*39d30*/  IADD3 R28, P2, R30, R40, RZ ;  /* 0x000000281e1c7210 */ /* 0x000fe20007f5e0ff */
[----:B------:R-:W-:Y:S04]  /*39d40*/  BSSY B3, `(.L_x_1836) ;  /* 0x000000c000037945 */ /* 0x000fe80003800000 */
[----:B------:R-:W-:Y:S01]  /*39d50*/  IMAD.X R29, R31, 0x1, R43, P2 ;  /* 0x000000011f1d7824 */ /* 0x000fe200010e062b */
[----:B--2---:R-:W-:-:S04]  /*39d60*/  LOP3.LUT R7, R42, 0x1, RZ, 0xc0, !PT ;  /* 0x000000012a077812 */ /* 0x004fc800078ec0ff */
[----:B------:R-:W-:-:S13]  /*39d70*/  ISETP.NE.U32.AND P1, PT, R7, 0x1, PT ;  /* 0x000000010700780c */ /* 0x000fda0003f25070 */
[----:B------:R-:W-:Y:S05]  /*39d80*/  @P1 BRA `(.L_x_1837) ;  /* 0x00000000001c1947 */ /* 0x000fea0003800000 */
[----:B------:R-:W-:Y:S02]  /*39d90*/  R2UR UR4, R20 ;  /* 0x00000000140472ca */ /* 0x000fe400000e0000 */
[----:B------:R-:W-:-:S13]  /*39da0*/  R2UR UR5, R21 ;  /* 0x00000000150572ca */ /* 0x000fda00000e0000 */
[----:B------:R-:W2:Y:S01]  /*39db0*/  LD.E.128 R12, desc[UR4][R38.64] ;  /* 0x00000004260c7980 */ /* 0x000ea2000c101d00 */
[----:B------:R-:W-:Y:S02]  /*39dc0*/  R2UR UR6, R20 ;  /* 0x00000000140672ca */ /* 0x000fe400000e0000 */
[----:B------:R-:W-:Y:S01]  /*39dd0*/  R2UR UR7, R21 ;  /* 0x00000000150772ca */ /* 0x000fe200000e0000 */
[----:B--2---:R0:W-:-:S12]  /*39de0*/  ST.E.128 desc[UR4][R28.64], R12 ;  /* 0x0000000c1c007985 */ /* 0x0041d8000c101d04 */
[----:B------:R0:W5:Y:S02]  /*39df0*/  LD.E.U8 R42, desc[UR6][R34.64] ;  /* 0x00000006222a7980 */ /* 0x000164000c101100 */
.L_x_1837:
[----:B------:R-:W-:Y:S05]  /*39e00*/  BSYNC B3 ;  /* 0x0000000000037941 */ /* 0x000fea0003800000 */
.L_x_1836:
[----:B-----5:R-:W-:Y:S01]  /*39e10*/  LOP3.LUT P1, RZ, R42, 0x2, RZ, 0xc0, !PT ;  /* 0x000000022aff7812 */ /* 0x020fe2000782c0ff */
[----:B------:R-:W-:-:S12]  /*39e20*/  BSSY B3, `(.L_x_1838) ;  /* 0x0000009000037945 */ /* 0x000fd80003800000 */
[----:B------:R-:W-:Y:S05]  /*39e30*/  @!P1 BRA `(.L_x_1839) ;  /* 0x00000000001c9947 */ /* 0x000fea0003800000 */
[----:B------:R-:W-:Y:S02]  /*39e40*/  R2UR UR4, R20 ;  /* 0x00000000140472ca */ /* 0x000fe400000e0000 */
[----:B------:R-:W-:-:S13]  /*39e50*/  R2UR UR5, R21 ;  /* 0x00000000150572ca */ /* 0x000fda00000e0000 */
[----:B0-----:R-:W2:Y:S01]  /*39e60*/  LD.E.128 R12, desc[UR4][R36.64] ;  /* 0x00000004240c7980 */ /* 0x001ea2000c101d00 */
[----:B------:R-:W-:Y:S02]  /*39e70*/  R2UR UR6, R20 ;  /* 0x00000000140672ca */ /* 0x000fe400000e0000 */
[----:B------:R-:W-:Y:S01]  /*39e80*/  R2UR UR7, R21 ;  /* 0x00000000150772ca */ /* 0x000fe200000e0000 */
[----:B--2---:R1:W-:-:S12]  /*39e90*/  ST.E.128 desc[UR4][R28.64+0x20], R12 ;  /* 0x0000200c1c007985 */ /* 0x0043d8000c101d04 */
[----:B------:R1:W5:Y:S02]  /*39ea0*/  LD.E.U8 R42, desc[UR6][R34.64] ;  /* 0x00000006222a7980 */ /* 0x000364000c101100 */
.L_x_1839:
[----:B------:R-:W-:Y:S05]  /*39eb0*/  BSYNC B3 ;  /* 0x0000000000037941 */ /* 0x000fea0003800000 */
.L_x_1838:
[----:B-----5:R-:W-:Y:S01]  /*39ec0*/  LOP3.LUT P1, RZ, R42, 0x4, RZ, 0xc0, !PT ;  /* 0x000000042aff7812 */ /* 0x020fe2000782c0ff */
[----:B------:R-:W-:-:S12]  /*39ed0*/  BSSY B3, `(.L_x_1840) ;  /* 0x0000009000037945 */ /* 0x000fd80003800000 */
[----:B------:R-:W-:Y:S05]  /*39ee0*/  @!P1 BRA `(.L_x_1841) ;  /* 0x00000000001c9947 */ /* 0x000fea0003800000 */
[----:B------:R-:W-:Y:S02]  /*39ef0*/  R2UR UR4, R20 ;  /* 0x00000000140472ca */ /* 0x000fe400000e0000 */
[----:B------:R-:W-:-:S13]  /*39f00*/  R2UR UR5, R21 ;  /* 0x00000000150572ca */ /* 0x000fda00000e0000 */
[----:B01----:R-:W2:Y:S01]  /*39f10*/  LD.E.128 R12, desc[UR4][R38.64+0x2800] ;  /* 0x00280004260c7980 */ /* 0x003ea2000c101d00 */
[----:B------:R-:W-:Y:S02]  /*39f20*/  R2UR UR6, R20 ;  /* 0x00000000140672ca */ /* 0x000fe400000e0000 */
[----:B------:R-:W-:Y:S01]  /*39f30*/  R2UR UR7, R21 ;  /* 0x00000000150772ca */ /* 0x000fe200000e0000 */
[----:B--2---:R2:W-:-:S12]  /*39f40*/  ST.E.128 desc[UR4][R28.64+0x40], R12 ;  /* 0x0000400c1c007985 */ /* 0x0045d8000c101d04 */
[----:B------:R2:W5:Y:S02]  /*39f50*/  LD.E.U8 R42, desc[UR6][R34.64] ;  /* 0x00000006222a7980 */ /* 0x000564000c101100 */
.L_x_1841:
[----:B------:R-:W-:Y:S05]  /*39f60*/  BSYNC B3 ;  /* 0x0000000000037941 */ /* 0x000fea0003800000 */
.L_x_1840:
[----:B-----5:R-:W-:Y:S01]  /*39f70*/  LOP3.LUT P1, RZ, R42, 0x8, RZ, 0xc0, !PT ;  /* 0x000000082aff7812 */ /* 0x020fe2000782c0ff */
[----:B------:R-:W-:-:S12]  /*39f80*/  BSSY B3, `(.L_x_1842) ;  /* 0x0000009000037945 */ /* 0x000fd80003800000 */
[----:B------:R-:W-:Y:S05]  /*39f90*/  @!P1 BRA `(.L_x_1843) ;  /* 0x00000000001c9947 */ /* 0x000fea0003800000 */
[----:B------:R-:W-:Y:S02]  /*39fa0*/  R2UR UR4, R20 ;  /* 0x00000000140472ca */ /* 0x000fe400000e0000 */
[----:B------:R-:W-:-:S13]  /*39fb0*/  R2UR UR5, R21 ;  /* 0x00000000150572ca */ /* 0x000fda00000e0000 */
[----:B012---:R-:W2:Y:S01]  /*39fc0*/  LD.E.128 R12, desc[UR4][R36.64+0x2800] ;  /* 0x00280004240c7980 */ /* 0x007ea2000c101d00 */
[----:B------:R-:W-:Y:S02]  /*39fd0*/  R2UR UR6, R20 ;  /* 0x00000000140672ca */ /* 0x000fe400000e0000 */
[----:B------:R-:W-:Y:S01]  /*39fe0*/  R2UR UR7, R21 ;  /* 0x00000000150772ca */ /* 0x000fe200000e0000 */
[----:B--2---:R3:W-:-:S12]  /*39ff0*/  ST.E.128 desc[UR4][R28.64+0x60], R12 ;  /* 0x0000600c1c007985 */ /* 0x0047d8000c101d04 */
[----:B------:R3:W5:Y:S02]  /*3a000*/  LD.E.U8 R42, desc[UR6][R34.64] ;  /* 0x00000006222a7980 */ /* 0x000764000c101100 */
.L_x_1843:
[----:B------:R-:W-:Y:S05]  /*3a010*/  BSYNC B3 ;  /* 0x0000000000037941 */ /* 0x000fea0003800000 */
.L_x_1842:
[----:B-----5:R-:W-:Y:S01]  /*3a020*/  LOP3.LUT P1, RZ, R42, 0x10, RZ, 0xc0, !PT ;  /* 0x000000102aff7812 */ /* 0x020fe2000782c0ff */
[----:B------:R-:W-:-:S12]  /*3a030*/  BSSY B3, `(.L_x_1844) ;  /* 0x0000009000037945 */ /* 0x000fd80003800000 */
[----:B------:R-:W-:Y:S05]  /*3a040*/  @!P1 BRA `(.L_x_1845) ;  /* 0x00000000001c9947 */ /* 0x000fea0003800000 */
[----:B------:R-:W-:Y:S02]  /*3a050*/  R2UR UR4, R20 ;  /* 0x00000000140472ca */ /* 0x000fe400000e0000 */
[----:B------:R-:W-:-:S13]  /*3a060*/  R2UR UR5, R21 ;  /* 0x00000000150572ca */ /* 0x000fda00000e0000 */
[----:B0123--:R-:W2:Y:S01]  /*3a070*/  LD.E.128 R12, desc[UR4][R38.64+0x5000] ;  /* 0x00500004260c7980 */ /* 0x00fea2000c101d00 */
[----:B------:R-:W-:Y:S02]  /*3a080*/  R2UR UR6, R20 ;  /* 0x00000000140672ca */ /* 0x000fe400000e0000 */
[----:B------:R-:W-:Y:S01]  /*3a090*/  R2UR UR7, R21 ;  /* 0x00000000150772ca */ /* 0x000fe200000e0000 */
[----:B--2---:R4:W-:-:S12]  /*3a0a0*/  ST.E.128 desc[UR4][R28.64+0x80], R12 ;  /* 0x0000800c1c007985 */ /* 0x0049d8000c101d04 */
[----:B------:R4:W5:Y:S02]  /*3a0b0*/  LD.E.U8 R42, desc[UR6][R34.64] ;  /* 0x00000006222a7980 */ /* 0x000964000c101100 */
.L_x_1845:
[----:B------:R-:W-:Y:S05]  /*3a0c0*/  BSYNC B3 ;  /* 0x0000000000037941 */ /* 0x000fea0003800000 */
.L_x_1844:
[----:B-----5:R-:W-:-:S13]  /*3a0d0*/  LOP3.LUT P1, RZ, R42, 0x20, RZ, 0xc0, !PT ;  /* 0x000000202aff7812 */ /* 0x020fda000782c0ff */
[----:B------:R-:W-:Y:S05]  /*3a0e0*/  @!P1 BRA `(.L_x_1835) ;  /* 0x0000000000109947 */ /* 0x000fea0003800000 */
[----:B------:R-:W-:Y:S02]  /*3a0f0*/  R2UR UR4, R20 ;  /* 0x00000000140472ca */ /* 0x000fe400000e0000 */
[----:B------:R-:W-:-:S13]  /*3a100*/  R2UR UR5, R21 ;  /* 0x00000000150572ca */ /* 0x000fda00000e0000 */
[----:B01234-:R-:W2:Y:S04]  /*3a110*/  LD.E.128 R12, desc[UR4][R36.64+0x5000] ;  /* 0x00500004240c7980 */ /* 0x01fea8000c101d00 */
[----:B--2---:R0:W-:Y:S02]  /*3a120*/  ST.E.128 desc[UR4][R28.64+0xa0], R12 ;  /* 0x0000a00c1c007985 */ /* 0x0041e4000c101d04 */
.L_x_1835:
[----:B------:R-:W-:Y:S05]  /*3a130*/  BSYNC B2 ;  /* 0x0000000000027941 */ /* 0x000fea0003800000 */
.L_x_1834:
[----:B------:R-:W-:Y:S02]  /*3a140*/  R2UR UR4, R20 ;  /* 0x00000000140472ca */ /* 0x000fe400000e0000 */
[----:B------:R-:W-:-:S13]  /*3a150*/  R2UR UR5, R21 ;  /* 0x00000000150572ca */ /* 0x000fda00000e0000 */
[----:B------:R-:W2:Y:S02]  /*3a160*/  LD.E R32, desc[UR4][R32.64] ;  /* 0x0000000420207980 */ /* 0x000ea4000c101900 */
[----:B--2---:R-:W-:-:S05]  /*3a170*/  VIADD R7, R32, 0x80 ;  /* 0x0000008020077836 */ /* 0x004fca0000000000 */
[----:B------:R-:W-:-:S13]  /*3a180*/  ISETP.GE.AND P1, PT, R7, R56, PT ;  /* 0x000000380700720c */ /* 0x000fda0003f26270 */
[----:B------:R-:W-:Y:S05]  /*3a190*/  @P1 BRA `(.L_x_1777) ;  /* 0x00000004000c1947 */ /* 0x000fea0003800000 */
[----:B------:R-:W-:Y:S02]  /*3a1a0*/  R2UR UR4, R20 ;  /* 0x00000000140472ca */ /* 0x000fe400000e0000 */
[----:B------:R-:W-:-:S13]  /*3a1b0*/  R2UR UR5, R21 ;  /* 0x00000000150572ca */ /* 0x000fda00000e0000 */
[----:B01-345:R-:W2:Y:S01]  /*3a1c0*/  LD.E.U8 R28, desc[UR4][R34.64] ;  /* 0x00000004221c7980 */ /* 0x03bea2000c101100 */
[----:B------:R-:W-:Y:S01]  /*3a1d0*/  IADD3 R40, P2, P3, R30, R26, R40 ;  /* 0x0000001a1e287210 */ /* 0x000fe20007b5e028 */
[----:B------:R-:W-:Y:S03]  /*3a1e0*/  BSSY B2, `(.L_x_1846) ;  /* 0x000000c000027945 */ /* 0x000fe60003800000 */
[----:B------:R-:W-:Y:S02]  /*3a1f0*/  IADD3.X R41, R31, R27, R43, P2, P3 ;  /* 0x0000001b1f297210 */ /* 0x000fe400017e642b */
        /* <DEDUP_REMOVED lines=10> */
.L_x_1847:
[----:B------:R-:W-:Y:S05]  /*3a2a0*/  BSYNC B2 ;  /* 0x0000000000027941 */ /* 0x000fea0003800000 */
.L_x_1846:
        /* <DEDUP_REMOVED lines=10> */
.L_x_1849:
[----:B------:R-:W-:Y:S05]  /*3a350*/  BSYNC B2 ;  /* 0x0000000000027941 */ /* 0x000fea0003800000 */
.L_x_1848:
        /* <DEDUP_REMOVED lines=10> */
.L_x_1851:
[----:B------:R-:W-:Y:S05]  /*3a400*/  BSYNC B2 ;  /* 0x0000000000027941 */ /* 0x000fea0003800000 */
.L_x_1850:
        /* <DEDUP_REMOVED lines=10> */
.L_x_1853:
[----:B------:R-:W-:Y:S05]  /*3a4b0*/  BSYNC B2 ;  /* 0x0000000000027941 */ /* 0x000fea0003800000 */
.L_x_1852:
        /* <DEDUP_REMOVED lines=10> */
.L_x_1855:
[----:B------:R-:W-:Y:S05]  /*3a560*/  BSYNC B2 ;  /* 0x0000000000027941 */ /* 0x000fea0003800000 */
.L_x_1854:
[----:B-----5:R-:W-:-:S13]  /*3a570*/  LOP3.LUT P1, RZ, R28, 0x20, RZ, 0xc0, !PT ;  /* 0x000000201cff7812 */ /* 0x020fda000782c0ff */
[----:B------:R-:W-:Y:S05]  /*3a580*/  @!P1 BRA `(.L_x_1777) ;  /* 0x0000000000109947 */ /* 0x000fea0003800000 */
[----:B------:R-:W-:Y:S02]  /*3a590*/  R2UR UR4, R20 ;  /* 0x00000000140472ca */ /* 0x000fe400000e0000 */
[----:B------:R-:W-:-:S13]  /*3a5a0*/  R2UR UR5, R21 ;  /* 0x00000000150572ca */ /* 0x000fda00000e0000 */
[----:B------:R-:W5:Y:S04]  /*3a5b0*/  LD.E.128 R36, desc[UR4][R36.64+0x7000] ;  /* 0x0070000424247980 */ /* 0x000f68000c101d00 */
[----:B-----5:R0:W-:Y:S02]  /*3a5c0*/  ST.E.128 desc[UR4][R40.64+0xa0], R36 ;  /* 0x0000a02428007985 */ /* 0x0201e4000c101d04 */
.L_x_1777:
[----:B------:R-:W-:Y:S05]  /*3a5d0*/  BSYNC B0 ;  /* 0x0000000000007941 */ /* 0x000fea0003800000 */
.L_x_1742:
        /* <DEDUP_REMOVED lines=8> */
[----:B0-----:R-:W-:-:S02]  /*3a660*/  LOP3.LUT P1, RZ, R12, 0x7f, RZ, 0xc0, !PT ;  /* 0x0000007f0cff7812 */ /* 0x001fc4000782c0ff */
[----:B-----5:R-:W-:-:S05]  /*3a670*/  LEA.HI R7, R12, 0x8, RZ, 0x19 ;  /* 0x000000080c077811 */ /* 0x020fca00078fc8ff */
[----:B-1----:R0:W-:Y:S06]  /*3a680*/  BAR.SYNC.DEFER_BLOCKING R7, 0x80 ;  /* 0x000200070000751d */ /* 0x0021ec0000010000 */
[----:B------:R-:W-:Y:S05]  /*3a690*/  @P1 BRA `(.L_x_1856) ;  /* 0x0000000000241947 */ /* 0x000fea0003800000 */
[----:B------:R-:W2:Y:S01]  /*3a6a0*/  LDL.64 R12, [R3+0x10] ;  /* 0x00001000030c7983 */ /* 0x000ea20000100a00 */
[----:B------:R-:W-:Y:S02]  /*3a6b0*/  R2UR UR4, R20 ;  /* 0x00000000140472ca */ /* 0x000fe400000e0000 */
[----:B------:R-:W-:Y:S01]  /*3a6c0*/  R2UR UR5, R21 ;  /* 0x00000000150572ca */ /* 0x000fe200000e0000 */
[----:B------:R-:W3:-:S12]  /*3a6d0*/  LDL R0, [R0] ;  /* 0x0000000000007983 */ /* 0x000ed80000100800 */
[----:B--2---:R-:W0:Y:S02]  /*3a6e0*/  LD.E.64 R12, desc[UR4][R12.64+0x30] ;  /* 0x000030040c0c7980 */ /* 0x004e24000c101b00 */
[----:B0-----:R-:W-:-:S05]  /*3a6f0*/  MOV R7, R12 ;  /* 0x0000000c00077202 */ /* 0x001fca0000000f00 */
[----:B---3--:R-:W-:-:S05]  /*3a700*/  IMAD R7, R0, 0x8, R7 ;  /* 0x0000000800077824 */ /* 0x008fca00078e0207 */
[----:B------:R-:W-:-:S04]  /*3a710*/  PRMT R7, RZ, 0x654, R7 ;  /* 0x00000654ff077816 */ /* 0x000fc80000000007 */
[----:B------:R1:W-:Y:S03]  /*3a720*/  SYNCS.ARRIVE.TRANS64.RED.A1T0 RZ, [R7+URZ], RZ ;  /* 0x000000ff07ff79a7 */ /* 0x0003e6000810043f */
.L_x_1856:
[----:B------:R-:W-:-:S04]  /*3a730*/  IMAD.MOV.U32 R97, RZ, RZ, 0x0 ;  /* 0x00000000ff617424 */ /* 0x000fc800078e00ff */
[----:B01----:R-:W-:Y:S05]  /*3a740*/  RET.REL.NODEC R96 `(_ZN7cutlass13device_kernelIN5flash11enable_sm90INS1_16FlashAttnFwdSm90INS1_25CollectiveMainloopFwdSm90ILi2EN4cute5tupleIJNS5_1CILi1EEES8_S8_EEENS6_IJNS7_ILi128EEENS7_ILi160EEENS7_ILi192EEEEEELi192ENS_12float_e4m3_tEfNS_4arch4Sm90ELb0ELb1ELb0ELb1ELb0ELb1ELb0ELb1ELb1ELb0ELb0ELb0EEENS1_21CollectiveEpilogueFwdINS6_IJSA_SC_SB_EEES9_NS_10bfloat16_tESG_Li256ELb1ELb0ELb0ELb1EEENS1_36VarlenDynamicPersistentTileSchedulerILi128ELi160ELi256ELi128ELb0ELb0ELb1ELb1ELb0ELb1EEEEEEEEEvNT_6ParamsE) ;  /* 0xfffffc58602c7950 */ /* 0x003fea0003c3ffff */
.L_x_1752:
[----:B-1----:R1:W2:Y:S02]  /*3a750*/  SYNCS.PHASECHK.TRANS64.TRYWAIT P1, [R7+URZ], R12 ;  /* 0x0000000c070075a7 */ /* 0x0022a4000802017f */
[----:B--2---:R-:W-:Y:S05]  /*3a760*/  @!P1 NANOSLEEP.SYNCS 0x989680 ;  /* 0x009896800000995d */ /* 0x004fea0003900000 */
[----:B------:R-:W2:Y:S02]  /*3a770*/  @!P1 SYNCS.PHASECHK.TRANS64 P1, [R7+URZ], R12 ;  /* 0x0000000c070095a7 */ /* 0x000ea4000802007f */
[----:B--2---:R-:W-:Y:S05]  /*3a780*/  @!P1 BRA `(.L_x_1752) ;  /* 0xfffffffc00f09947 */ /* 0x004fea000383ffff */
[----:B------:R-:W-:Y:S05]  /*3a790*/  BRA `(.L_x_1857) ;  /* 0xffffff0000007947 */ /* 0x000fea000383ffff */
.L_x_1807:
[----:B--2---:R2:W3:Y:S02]  /*3a7a0*/  SYNCS.PHASECHK.TRANS64.TRYWAIT P1, [R7+URZ], R90 ;  /* 0x0000005a070075a7 */ /* 0x0044e4000802017f */
[----:B---3--:R-:W-:Y:S05]  /*3a7b0*/  @!P1 NANOSLEEP.SYNCS 0x989680 ;  /* 0x009896800000995d */ /* 0x008fea0003900000 */
[----:B------:R-:W3:Y:S02]  /*3a7c0*/  @!P1 SYNCS.PHASECHK.TRANS64 P1, [R7+URZ], R90 ;  /* 0x0000005a070095a7 */ /* 0x000ee4000802007f */
[----:B---3--:R-:W-:Y:S05]  /*3a7d0*/  @!P1 BRA `(.L_x_1807) ;  /* 0xfffffffc00f09947 */ /* 0x008fea000383ffff */
[----:B------:R-:W-:Y:S05]  /*3a7e0*/  BRA `(.L_x_1858) ;  /* 0xffffff78000c7947 */ /* 0x000fea000383ffff */
.L_x_1833:
[----:B0-----:R0:W1:Y:S02]  /*3a7f0*/  SYNCS.PHASECHK.TRANS64.TRYWAIT P1, [R7+URZ], R14 ;  /* 0x0000000e070075a7 */ /* 0x001064000802017f */
[----:B-1----:R-:W-:Y:S05]  /*3a800*/  @!P1 NANOSLEEP.SYNCS 0x989680 ;  /* 0x009896800000995d */ /* 0x002fea0003900000 */
[----:B------:R-:W1:Y:S02]  /*3a810*/  @!P1 SYNCS.PHASECHK.TRANS64 P1, [R7+URZ], R14 ;  /* 0x0000000e070095a7 */ /* 0x000e64000802007f */
[----:B-1----:R-:W-:Y:S05]  /*3a820*/  @!P1 BRA `(.L_x_1833) ;  /* 0xfffffffc00f09947 */ /* 0x002fea000383ffff */
[----:B------:R-:W-:Y:S05]  /*3a830*/  BRA `(.L_x_1859) ;  /* 0xfffffff000947947 */ /* 0x000fea000383ffff */
.L_x_1860:
        /* <DEDUP_REMOVED lines=12> */
.L_x_2703:


//--------------------- .text._ZN7cutlass13device_kernelIN5flash11enable_sm90INS1_16FlashAttnFwdSm90INS1_25CollectiveMainloopFwdSm90ILi2EN4cute5tupleIJNS5_1CILi1EEES8_S8_EEENS6_IJNS7_ILi128EEENS7_ILi160EEENS7_ILi192EEEEEELi192ENS_12float_e4m3_tEfNS_4arch4Sm90ELb1ELb0ELb0ELb0ELb0ELb0ELb0ELb1ELb1ELb0ELb0ELb0EEENS1_21CollectiveEpilogueFwdINS6_IJSA_SC_SB_EEES9_NS_10bfloat16_tESG_Li256ELb0ELb0ELb0ELb1EEENS1_30DynamicPersistentTileSchedulerILi256ELi128ELb0ELb0ELb1EEEEEEEEEvNT_6ParamsE --------------------------
	.section	.text._ZN7cutlass13device_kernelIN5flash11enable_sm90INS1_16FlashAttnFwdSm90INS1_25CollectiveMainloopFwdSm90ILi2EN4cute5tupleIJNS5_1CILi1EEES8_S8_EEENS6_IJNS7_ILi128EEENS7_ILi160EEENS7_ILi192EEEEEELi192ENS_12float_e4m3_tEfNS_4arch4Sm90ELb1ELb0ELb0ELb0ELb0ELb0ELb0ELb1ELb1ELb0ELb0ELb0EEENS1_21CollectiveEpilogueFwdINS6_IJSA_SC_SB_EEES9_NS_10bfloat16_tESG_Li256ELb0ELb0ELb0ELb1EEENS1_30DynamicPersistentTileSchedulerILi256ELi128ELb0ELb0ELb1EEEEEEEEEvNT_6ParamsE,"ax",@progbits
	.align	128
.text._ZN7cutlass13device_kernelIN5flash11enable_sm90INS1_16FlashAttnFwdSm90INS1_25CollectiveMainloopFwdSm90ILi2EN4cute5tupleIJNS5_1CILi1EEES8_S8_EEENS6_IJNS7_ILi128EEENS7_ILi160EEENS7_ILi192EEEEEELi192ENS_12float_e4m3_tEfNS_4arch4Sm90ELb1ELb0ELb0ELb0ELb0ELb0ELb0ELb1ELb1ELb0ELb0ELb0EEENS1_21CollectiveEpilogueFwdINS6_IJSA_SC_SB_EEES9_NS_10bfloat16_tESG_Li256ELb0ELb0ELb0ELb1EEENS1_30DynamicPersistentTileSchedulerILi256ELi128ELb0ELb0ELb1EEEEEEEEEvNT_6ParamsE:
        .type           _ZN7cutlass13device_kernelIN5flash11enable_sm90INS1_16FlashAttnFwdSm90INS1_25CollectiveMainloopFwdSm90ILi2EN4cute5tupleIJNS5_1CILi1EEES8_S8_EEENS6_IJNS7_ILi128EEENS7_ILi160EEENS7_ILi192EEEEEELi192ENS_12float_e4m3_tEfNS_4arch4Sm90ELb1ELb0ELb0ELb0ELb0ELb0ELb0ELb1ELb1ELb0ELb0ELb0EEENS1_21CollectiveEpilogueFwdINS6_IJSA_SC_SB_EEES9_NS_10bfloat16_tESG_Li256ELb0ELb0ELb0ELb1EEENS1_30DynamicPersistentTileSchedulerILi256ELi128ELb0ELb0ELb1EEEEEEEEEvNT_6ParamsE,@function
        .size           _ZN7cutlass13device_kernelIN5flash11enable_sm90INS1_16FlashAttnFwdSm90INS1_25CollectiveMainloopFwdSm90ILi2EN4cute5tupleIJNS5_1CILi1EEES8_S8_EEENS6_IJNS7_ILi128EEENS7_ILi160EEENS7_ILi192EEEEEELi192ENS_12float_e4m3_tEfNS_4arch4Sm90ELb1ELb0ELb0ELb0ELb0ELb0ELb0ELb1ELb1ELb0ELb0ELb0EEENS1_21CollectiveEpilogueFwdINS6_IJSA_SC_SB_EEES9_NS_10bfloat16_tESG_Li256ELb0ELb0ELb0ELb1EEENS1_30DynamicPersistentTileSchedulerILi256ELi128ELb0ELb0ELb1EEEEEEEEEvNT_6ParamsE,(.L_x_2705 - _ZN7cutlass13device_kernelIN5flash11enable_sm90INS1_16FlashAttnFwdSm90INS1_25CollectiveMainloopFwdSm90ILi2EN4cute5tupleIJNS5_1CILi1EEES8_S8_EEENS6_IJNS7_ILi128EEENS7_ILi160EEENS7_ILi192EEEEEELi192ENS_12float_e4m3_tEfNS_4arch4Sm90ELb1ELb0ELb0ELb0ELb0ELb0ELb0ELb1ELb1ELb0ELb0ELb0EEENS1_21CollectiveEpilogueFwdINS6_IJSA_SC_SB_EEES9_NS_10bfloat16_tESG_Li256ELb0ELb0ELb0ELb1EEENS1_30DynamicPersistentTileSchedulerILi256ELi128ELb0ELb0ELb1EEEEEEEEEvNT_6ParamsE)
        .other          _ZN7cutlass13device_kernelIN5flash11enable_sm90INS1_16FlashAttnFwdSm90INS1_25CollectiveMainloopFwdSm90ILi2EN4cute5tupleIJNS5_1CILi1EEES8_S8_EEENS6_IJNS7_ILi128EEENS7_ILi160EEENS7_ILi192EEEEEELi192ENS_12float_e4m3_tEfNS_4arch4Sm90ELb1ELb0ELb0ELb0ELb0ELb0ELb0ELb1ELb1ELb0ELb0ELb0EEENS1_21CollectiveEpilogueFwdINS6_IJSA_SC_SB_EEES9_NS_10bfloat16_tESG_Li256ELb0ELb0ELb0ELb1EEENS1_30DynamicPersistentTileSchedulerILi256ELi128ELb0ELb0ELb1EEEEEEEEEvNT_6ParamsE,@"STO_CUDA_ENTRY STV_DEFAULT"
_ZN7cutlass13device_kernelIN5flash11enable_sm90INS1_16FlashAttnFwdSm90INS1_25CollectiveMainloopFwdSm90ILi2EN4cute5tupleIJNS5_1CILi1EEES8_S8_EEENS6_IJNS7_ILi128EEENS7_ILi160EEENS7_ILi192EEEEEELi192ENS_12float_e4m3_tEfNS_4arch4Sm90ELb1ELb0ELb0ELb0ELb0ELb0ELb0ELb1ELb1ELb0ELb0ELb0EEENS1_21CollectiveEpilogueFwdINS6_IJSA_SC_SB_EEES9_NS_10bfloat16_tESG_Li256ELb0ELb0ELb0ELb1EEENS1_30DynamicPersistentTileSchedulerILi256ELi128ELb0ELb0ELb1EEEEEEEEEvNT_6ParamsE:
[----:B------:R-:W1:Y:S02]  /*0000*/  LDC R1, c[0x0][0x28] ;  /* 0x00000a00ff017b82 */ /* 0x000e640000000800 */
[----:B-1----:R-:W-:Y:S01]  /*0010*/  VIADD R1, R1, 0xffffffe0 ;  /* 0xffffffe001017836 */ /* 0x002fe20000000000 */
[----:B------:R-:W1:Y:S01]  /*0020*/  S2R R3, SR_TID.X ;  /* 0x0000000000037919 */ /* 0x000e620000002100 */
[----:B------:R-:W-:Y:S01]  /*0030*/  ELECT P0, URZ, PT ;  /* 0x00000000003f782f */ /* 0x000fe20003800000 */
[----:B------:R-:W-:Y:S01]  /*0040*/  BSSY B0, `(.L_x_1861) ;  /* 0x0000013000007945 */ /* 0x000fe20003800000 */
[----:B-1----:R-:W-:-:S05]  /*0050*/  SHF.R.U32.HI R0, RZ, 0x5, R3 ;  /* 0x00000005ff007819 */ /* 0x002fca0000011603 */
        /* <DEDUP_REMOVED lines=17> */
.L_x_1862:
[----:B------:R-:W-:Y:S05]  /*0170*/  BSYNC B0 ;  /* 0x0000000000007941 */ /* 0x000fea0003800000 */
.L_x_1861:
[----:B------:R-:W-:Y:S01]  /*0180*/  VOTEU.ANY UP0, P0 ;  /* 0x00000000003f7886 */ /* 0x000fe20000000100 */
[----:B------:R-:W1:Y:S01]  /*0190*/  SHFL.IDX PT, R2, R0, RZ, 0x1f ;  /* 0x00001fff00027589 */ /* 0x000e6200000e0000 */
[----:B------:R-:W-:Y:S01]  /*01a0*/  UMOV UR4, 0x1 ;  /* 0x0000000100047882 */ /* 0x000fe20000000000 */
[----:B------:R-:W-:Y:S01]  /*01b0*/  SHF.R.U32.HI R3, RZ, 0x7, R3 ;  /* 0x00000007ff037819 */ /* 0x000fe20000011603 */
[----:B------:R-:W-:Y:S01]  /*01c0*/  VOTEU.ANY UP1, P0 ;  /* 0x00000000003f7886 */ /* 0x000fe20000020100 */
[----:B------:R-:W2:Y:S01]  /*01d0*/  @UP0 S2UR UR7, SR_CgaCtaId ;  /* 0x00000000000709c3 */ /* 0x000ea20000008800 */
[----:B------:R-:W-:Y:S01]  /*01e0*/  @UP0 UMOV UR6, 0x400 ;  /* 0x0000040000060882 */ /* 0x000fe20000000000 */
[----:B------:R-:W-:-:S04]  /*01f0*/  @UP0 UIADD3 UR4, -UR4, 0x100000, URZ ;  /* 0x0010000004040890 */ /* 0x000fc8000fffe13f */
[----:B------:R-:W-:Y:S02]  /*0200*/  @UP0 USHF.L.U32 UR5, UR4, 0xb, URZ ;  /* 0x0000000b04050899 */ /* 0x000fe4000800063f */
[----:B------:R-:W-:Y:S01]  /*0210*/  @UP0 USHF.L.U32 UR4, UR4, 0x1, URZ ;  /* 0x0000000104040899 */ /* 0x000fe2000800063f */
[----:B-1----:R-:W-:Y:S02]  /*0220*/  ISETP.NE.AND P1, PT, R2, RZ, PT ;  /* 0x000000ff0200720c */ /* 0x002fe40003f25270 */
[----:B------:R1:W3:Y:S01]  /*0230*/  SHFL.IDX PT, R2, R3, RZ, 0x1f ;  /* 0x00001fff03027589 */ /* 0x0002e200000e0000 */
[----:B--2---:R-:W-:Y:S01]  /*0240*/  @UP0 ULEA UR6, UR7, UR6, 0x18 ;  /* 0x0000000607060291 */ /* 0x004fe2000f8ec03f */
[----:B------:R-:W-:Y:S02]  /*0250*/  VOTEU.ANY UP0, P0 ;  /* 0x00000000003f7886 */ /* 0x000fe40000000100 */
[----:B------:R-:W2:Y:S09]  /*0260*/  FENCE.VIEW.ASYNC.S ;  /* 0x00000000000073c6 */ /* 0x000eb20000000000 */
[----:B--2---:R1:W2:Y:S01]  /*0270*/  @UP0 SYNCS.EXCH.64 URZ, [UR6+0x33400], UR4 ;  /* 0x03340004063f05b2 */ /* 0x0042a20008000100 */
[----:B------:R1:W4:Y:S02]  /*0280*/  @UP1 SYNCS.EXCH.64 URZ, [UR6+0x33420], UR4 ;  /* 0x03342004063f15b2 */ /* 0x0003240008000100 */
[----:B-1----:R-:W-:Y:S05]  /*0290*/  @P1 BRA `(.L_x_1863) ;  /* 0x0000000000481947 */ /* 0x002fea0003800000 */
[----:B------:R-:W1:Y:S01]  /*02a0*/  S2UR UR5, SR_CgaCtaId ;  /* 0x00000000000579c3 */ /* 0x000e620000008800 */
        /* <DEDUP_REMOVED lines=17> */
.L_x_1863:
[----:B------:R-:W5:Y:S01]  /*03c0*/  SHFL.IDX PT, R3, R0, RZ, 0x1f ;  /* 0x00001fff00037589 */ /* 0x000f6200000e0000 */
[----:B------:R-:W-:Y:S01]  /*03d0*/  NOP ;  /* 0x0000000000007918 */ /* 0x000fe20000000000 */
[----:B-----5:R-:W-:-:S13]  /*03e0*/  ISETP.NE.AND P0, PT, R3, RZ, PT ;  /* 0x000000ff0300720c */ /* 0x020fda0003f05270 */
        /* <DEDUP_REMOVED lines=19> */
.L_x_1864:
[----:B------:R-:W5:Y:S01]  /*0520*/  SHFL.IDX PT, R3, R0, RZ, 0x1f ;  /* 0x00001fff00037589 */ /* 0x000f6200000e0000 */
[----:B------:R-:W-:Y:S01]  /*0530*/  NOP ;  /* 0x0000000000007918 */ /* 0x000fe20000000000 */
[----:B-----5:R-:W-:-:S13]  /*0540*/  ISETP.NE.AND P0, PT, R3, RZ, PT ;  /* 0x000000ff0300720c */ /* 0x020fda0003f05270 */
        /* <DEDUP_REMOVED lines=13> */
[----:B------:R1:W1:Y:S01]  /*0620*/  SYNCS.EXCH.64 URZ, [UR6+0x33488], UR4 ;  /* 0x03348804063f75b2 */ /* 0x0002620008000100 */
[----:B------:R-:W-:Y:S01]  /*0630*/  NOP ;  /* 0x0000000000007918 */ /* 0x000fe20000000000 */
.L_x_1865:
        /* <DEDUP_REMOVED lines=22> */
.L_x_1866:
        /* <DEDUP_REMOVED lines=22> */
.L_x_1867:
[----:B---3--:R-:W-:Y:S01]  /*0900*/  ISETP.NE.AND P0, PT, R2, RZ, PT ;  /* 0x000000ff0200720c */ /* 0x008fe20003f05270 */
[----:B------:R-:W-:Y:S01]  /*0910*/  IMAD.MOV.U32 R2, RZ, RZ, 0x1 ;  /* 0x00000001ff027424 */ /* 0x000fe200078e00ff */
[----:B------:R-:W-:Y:S01]  /*0920*/  NOP ;  /* 0x0000000000007918 */ /* 0x000fe20000000000 */
[----:B------:R-:W-:-:S03]  /*0930*/  ULDC.64 UR46, c[0x0][0x208] ;  /* 0x00008200002e7ab9 */ /* 0x000fc60000000a00 */
[----:B------:R-:W-:-:S05]  /*0940*/  SEL R2, R2, 0x2, !P0 ;  /* 0x0000000202027807 */ /* 0x000fca0004000000 */
[----:B------:R3:W-:Y:S01]  /*0950*/  STL [R1+0x10], R2 ;  /* 0x0000100201007387 */ /* 0x0007e20000100800 */
[----:B-12-4-:R-:W-:Y:S06]  /*0960*/  BAR.SYNC.DEFER_BLOCKING 0x0 ;  /* 0x0000000000007b1d */ /* 0x016fec0000010000 */
[----:B------:R-:W-:Y:S05]  /*0970*/  @!P0 BRA `(.L_x_1868) ;  /* 0x000000dc00b08947 */ /* 0x000fea0003800000 */
.L_x_1869:
[----:B------:R-:W-:-:S08]  /*0980*/  NOP ;  /* 0x0000000000007918 */ /* 0x000fd00000000000 */
[----:B------:R-:W1:Y:S02]  /*0990*/  USETMAXREG.TRY_ALLOC.CTAPOOL UP0, 0xf0 ;  /* 0x000000f0000079c8 */ /* 0x000e640008000600 */
[----:B-1----:R-:W-:-:S13]  /*09a0*/  PLOP3.LUT P0, PT, PT, PT, UP0, 0x80, 0x0 ;  /* 0x000000000000781c */ /* 0x002fda0003f0f008 */
[----:B------:R-:W-:Y:S05]  /*09b0*/  @!P0 BRA `(.L_x_1869) ;  /* 0xfffffffc00f08947 */ /* 0x000fea000383ffff */
[----:B---3--:R-:W1:Y:S01]  /*09c0*/  S2R R2, SR_TID.X ;  /* 0x0000000000027919 */ /* 0x008e620000002100 */
        /* <DEDUP_REMOVED lines=9> */
[----:B------:R-:W2:Y:S01]  /*0a60*/  LDL.LU R11, [R1+0x10] ;  /* 0x00001000010b7983 */ /* 0x000ea20000300800 */
[----:B------:R-:W-:Y:S01]  /*0a70*/  VIADD R229, R2, 0xffffff80 ;  /* 0xffffff8002e57836 */ /* 0x000fe20000000000 */
[----:B------:R-:W1:Y:S04]  /*0a80*/  S2UR UR36, SR_CgaCtaId ;  /* 0x00000000002479c3 */ /* 0x000e680000008800 */
[----:B------:R-:W-:-:S04]  /*0a90*/  SHF.R.S32.HI R0, RZ, 0x1f, R229 ;  /* 0x0000001fff007819 */ /* 0x000fc800000114e5 */
[-C--:B------:R-:W-:Y:S01]  /*0aa0*/  LEA.HI R2, R0, R229.reuse, RZ, 0x7 ;  /* 0x000000e500027211 */ /* 0x080fe200078f38ff */
[----:B------:R-:W3:Y:S03]  /*0ab0*/  S2UR UR6, SR_SWINHI ;  /* 0x00000000000679c3 */ /* 0x000ee60000002f00 */
[----:B------:R-:W-:Y:S02]  /*0ac0*/  LOP3.LUT R226, R2, 0xffffff80, RZ, 0xc0, !PT ;  /* 0xffffff8002e27812 */ /* 0x000fe400078ec0ff */
[----:B------:R-:W-:-:S03]  /*0ad0*/  LEA.HI R3, R0, R229, RZ, 0x4 ;  /* 0x000000e500037211 */ /* 0x000fc600078f20ff */
[----:B------:R-:W-:Y:S01]  /*0ae0*/  IMAD.IADD R226, R229, 0x1, -R226 ;  /* 0x00000001e5e27824 */ /* 0x000fe200078e0ae2 */
[----:B------:R-:W-:Y:S02]  /*0af0*/  SHF.R.S32.HI R6, RZ, 0x4, R3 ;  /* 0x00000004ff067819 */ /* 0x000fe40000011403 */
[----:B------:R-:W-:Y:S02]  /*0b00*/  LEA.HI R228, R0, R229, RZ, 0x5 ;  /* 0x000000e500e47211 */ /* 0x000fe400078f28ff */
[----:B------:R-:W-:Y:S02]  /*0b10*/  SHF.R.S32.HI R7, RZ, 0x1f, R226 ;  /* 0x0000001fff077819 */ /* 0x000fe400000114e2 */
[C---:B------:R-:W-:Y:S02]  /*0b20*/  LEA.HI R5, R3.reuse, R6, RZ, 0x1 ;  /* 0x0000000603057211 */ /* 0x040fe400078f08ff */
[----:B------:R-:W-:Y:S02]  /*0b30*/  LOP3.LUT R4, R3, 0x3fffff0, RZ, 0xc0, !PT ;  /* 0x03fffff003047812 */ /* 0x000fe400078ec0ff */
[----:B------:R-:W-:-:S02]  /*0b40*/  LEA.HI R8, R7, R226, RZ, 0x2 ;  /* 0x000000e207087211 */ /* 0x000fc400078f10ff */
[----:B------:R-:W-:Y:S01]  /*0b50*/  LOP3.LUT R5, R5, 0x1ffffffe, RZ, 0xc0, !PT ;  /* 0x1ffffffe05057812 */ /* 0x000fe200078ec0ff */
[----:B------:R-:W-:Y:S01]  /*0b60*/  IMAD.IADD R3, R229, 0x1, -R4 ;  /* 0x00000001e5037824 */ /* 0x000fe200078e0a04 */
[----:B------:R-:W-:Y:S02]  /*0b70*/  SHF.R.S32.HI R228, RZ, 0x5, R228 ;  /* 0x00000005ffe47819 */ /* 0x000fe400000114e4 */
[----:B------:R-:W-:Y:S01]  /*0b80*/  SHF.R.S32.HI R227, RZ, 0x7, R2 ;  /* 0x00000007ffe37819 */ /* 0x000fe20000011402 */
[----:B------:R-:W-:Y:S01]  /*0b90*/  UMOV UR37, 0x400 ;  /* 0x0000040000257882 */ /* 0x000fe20000000000 */
[--C-:B------:R-:W-:Y:S02]  /*0ba0*/  SHF.R.S32.HI R9, RZ, 0x2, R8.reuse ;  /* 0x00000002ff097819 */ /* 0x100fe40000011408 */
[----:B------:R-:W-:Y:S01]  /*0bb0*/  SHF.R.S32.HI R10, RZ, 0x1f, R8 ;  /* 0x0000001fff0a7819 */ /* 0x000fe20000011408 */
[----:B-1----:R-:W-:Y:S01]  /*0bc0*/  ULEA UR37, UR36, UR37, 0x18 ;  /* 0x0000002524257291 */ /* 0x002fe2000f8ec03f */
[----:B------:R-:W-:Y:S01]  /*0bd0*/  LEA.HI R2, R2, R227, RZ, 0x1 ;  /* 0x000000e302027211 */ /* 0x000fe200078f08ff */
[----:B------:R-:W-:Y:S01]  /*0be0*/  IMAD.IADD R5, R6, 0x1, -R5 ;  /* 0x0000000106057824 */ /* 0x000fe200078e0a05 */
[----:B------:R-:W-:Y:S01]  /*0bf0*/  LEA.HI R10, R10, R9, RZ, 0x3 ;  /* 0x000000090a0a7211 */ /* 0x000fe200078f18ff */
[----:B------:R-:W-:Y:S01]  /*0c00*/  IMAD R4, R228, 0x10, R3 ;  /* 0x00000010e4047824 */ /* 0x000fe200078e0203 */
[----:B------:R-:W-:-:S02]  /*0c10*/  LOP3.LUT R2, R2, 0x3fffffe, RZ, 0xc0, !PT ;  /* 0x03fffffe02027812 */ /* 0x000fc400078ec0ff */
[----:B------:R-:W-:Y:S01]  /*0c20*/  LOP3.LUT R10, R10, 0xfffffff8, RZ, 0xc0, !PT ;  /* 0xfffffff80a0a7812 */ /* 0x000fe200078ec0ff */
[----:B------:R-:W-:Y:S01]  /*0c30*/  IMAD R3, R4, 0x8, R5 ;  /* 0x0000000804037824 */ /* 0x000fe200078e0205 */
[----:B------:R-:W-:Y:S01]  /*0c40*/  LEA.HI R7, R7, R226, RZ, 0x5 ;  /* 0x000000e207077211 */ /* 0x000fe200078f28ff */
[----:B------:R-:W-:Y:S01]  /*0c50*/  UMOV UR4, UR37 ;  /* 0x0000002500047c82 */ /* 0x000fe20008000000 */
[----:B---3--:R-:W-:Y:S01]  /*0c60*/  UMOV UR5, UR6 ;  /* 0x0000000600057c82 */ /* 0x008fe20008000000 */
[----:B------:R-:W-:Y:S01]  /*0c70*/  LEA.HI R0, R0, R229, RZ, 0x3 ;  /* 0x000000e500007211 */ /* 0x000fe200078f18ff */
[----:B------:R-:W-:Y:S01]  /*0c80*/  IMAD.U32 R18, RZ, RZ, UR4 ;  /* 0x00000004ff127e24 */ /* 0x000fe2000f8e00ff */
[----:B------:R-:W-:Y:S01]  /*0c90*/  SHF.R.S32.HI R7, RZ, 0x5, R7 ;  /* 0x00000005ff077819 */ /* 0x000fe20000011407 */
[----:B------:R-:W-:Y:S02]  /*0ca0*/  IMAD.U32 R19, RZ, RZ, UR5 ;  /* 0x00000005ff137e24 */ /* 0x000fe4000f8e00ff */
[----:B------:R-:W-:-:S02]  /*0cb0*/  IMAD.SHL.U32 R3, R3, 0x8, RZ ;  /* 0x0000000803037824 */ /* 0x000fc400078e00ff */
[----:B------:R-:W-:Y:S01]  /*0cc0*/  IMAD.IADD R221, R227, 0x1, -R2 ;  /* 0x00000001e3dd7824 */ /* 0x000fe200078e0a02 */
[----:B------:R-:W-:Y:S01]  /*0cd0*/  LOP3.LUT R2, R0, 0x1ffffff8, RZ, 0xc0, !PT ;  /* 0x1ffffff800027812 */ /* 0x000fe200078ec0ff */
[----:B------:R-:W-:Y:S02]  /*0ce0*/  IMAD.IADD R10, R9, 0x1, -R10 ;  /* 0x00000001090a7824 */ /* 0x000fe400078e0a0a */
[----:B------:R-:W-:Y:S01]  /*0cf0*/  IMAD.WIDE R18, R3, 0x2, R18 ;  /* 0x0000000203127825 */ /* 0x000fe200078e0212 */
[----:B------:R-:W-:-:S03]  /*0d00*/  LOP3.LUT R3, R8, 0x7ffffffc, RZ, 0xc0, !PT ;  /* 0x7ffffffc08037812 */ /* 0x000fc600078ec0ff */
[----:B------:R-:W-:Y:S02]  /*0d10*/  IMAD R10, R7, 0x10, R10 ;  /* 0x00000010070a7824 */ /* 0x000fe400078e020a */
[----:B------:R-:W-:Y:S01]  /*0d20*/  IMAD.IADD R2, R229, 0x1, -R2 ;  /* 0x00000001e5027824 */ /* 0x000fe200078e0a02 */
[----:B------:R-:W-:Y:S01]  /*0d30*/  SHF.R.S32.HI R222, RZ, 0x3, R0 ;  /* 0x00000003ffde7819 */ /* 0x000fe20000011400 */
[----:B------:R-:W-:Y:S02]  /*0d40*/  IMAD R221, R221, 0x40, R10 ;  /* 0x00000040dddd7824 */ /* 0x000fe400078e020a */
[----:B------:R-:W-:Y:S02]  /*0d50*/  IMAD.MOV.U32 R225, RZ, RZ, RZ ;  /* 0x000000ffffe17224 */ /* 0x000fe400078e00ff */
[----:B------:R-:W-:Y:S02]  /*0d60*/  IMAD.MOV.U32 R16, RZ, RZ, RZ ;  /* 0x000000ffff107224 */ /* 0x000fe400078e00ff */
[----:B------:R-:W-:-:S02]  /*0d70*/  IMAD.SHL.U32 R22, R2, 0x8, RZ ;  /* 0x0000000802167824 */ /* 0x000fc400078e00ff */
[----:B------:R-:W-:Y:S01]  /*0d80*/  IMAD.IADD R220, R226, 0x1, -R3 ;  /* 0x00000001e2dc7824 */ /* 0x000fe200078e0a03 */
[----:B------:R-:W-:Y:S01]  /*0d90*/  UMOV UR4, UR7 ;  /* 0x0000000700047c82 */ /* 0x000fe20008000000 */
[----:B------:R-:W-:Y:S01]  /*0da0*/  ULDC.64 UR52, c[0x0][0x198] ;  /* 0x0000660000347ab9 */ /* 0x000fe20000000a00 */
[----:B------:R-:W-:Y:S01]  /*0db0*/  UMOV UR48, URZ ;  /* 0x0000003f00307c82 */ /* 0x000fe20008000000 */
[----:B--2---:R-:W-:-:S07]  /*0dc0*/  LOP3.LUT R17, R11, 0x1, RZ, 0xfc, !PT ;  /* 0x000000010b117812 */ /* 0x004fce00078efcff */
.L_x_1919:
        /* <DEDUP_REMOVED lines=20> */
.L_x_1870:
[----:B------:R-:W-:Y:S01]  /*0f10*/  ULDC UR6, c[0x0][0xdc4] ;  /* 0x0003710000067ab9 */ /* 0x000fe20000000800 */
[----:B------:R-:W-:Y:S01]  /*0f20*/  UMOV UR39, UR7 ;  /* 0x0000000700277c82 */ /* 0x000fe20008000000 */
[----:B------:R-:W-:-:S11]  /*0f30*/  UISETP.NE.AND UP0, UPT, UR6, 0x1, UPT ;  /* 0x000000010600788c */ /* 0x000fd6000bf05270 */
[----:B------:R-:W-:Y:S02]  /*0f40*/  @UP0 ULDC.64 UR10, c[0x0][0xdc8] ;  /* 0x00037200000a0ab9 */ /* 0x000fe40000000a00 */
[----:B------:R-:W-:-:S04]  /*0f50*/  UIMAD.WIDE.U32 UR4, UR7, UR10, URZ ;  /* 0x0000000a070472a5 */ /* 0x000fc8000f8e003f */
[----:B------:R-:W-:-:S04]  /*0f60*/  @UP0 USHF.R.U32.HI UR39, URZ, UR11, UR5 ;  /* 0x0000000b3f270299 */ /* 0x000fc80008011605 */
[----:B------:R-:W-:-:S12]  /*0f70*/  UIMAD UR4, UR39, UR6, URZ ;  /* 0x00000006270472a4 */ /* 0x000fd8000f8e023f */
.L_x_1871:
[----:B------:R-:W1:Y:S01]  /*0f80*/  LDC.64 R14, c[0x0][0x990] ;  /* 0x00026400ff0e7b82 */ /* 0x000e620000000a00 */
[----:B------:R-:W-:Y:S01]  /*0f90*/  ULDC UR43, c[0x0][0xdb8] ;  /* 0x00036e00002b7ab9 */ /* 0x000fe20000000800 */
[----:B------:R-:W-:Y:S02]  /*0fa0*/  UIADD3 UR4, UR7, -UR4, URZ ;  /* 0x8000000407047290 */ /* 0x000fe4000fffe03f */
[----:B------:R-:W-:Y:S01]  /*0fb0*/  UISETP.NE.AND UP0, UPT, UR43, 0x1, UPT ;  /* 0x000000012b00788c */ /* 0x000fe2000bf05270 */
[----:B------:R-:W-:-:S03]  /*0fc0*/  ULDC UR5, c[0x0][0xdc4] ;  /* 0x0003710000057ab9 */ /* 0x000fc60000000800 */
[----:B------:R-:W2:Y:S01]  /*0fd0*/  LDC R0, c[0x0][0x428] ;  /* 0x00010a00ff007b82 */ /* 0x000ea20000000800 */
[----:B------:R-:W-:-:S06]  /*0fe0*/  UIMAD UR8, UR8, UR5, UR4 ;  /* 0x00000005080872a4 */ /* 0x000fcc000f8e0204 */
[----:B------:R-:W-:Y:S01]  /*0ff0*/  @UP0 ULDC UR4, c[0x0][0xdbc] ;  /* 0x00036f0000040ab9 */ /* 0x000fe20000000800 */
[----:B------:R-:W3:Y:S01]  /*1000*/  LDC.64 R24, c[0x0][0x998] ;  /* 0x00026600ff187b82 */ /* 0x000ee20000000a00 */
[----:B------:R-:W-:Y:S01]  /*1010*/  UIMAD.WIDE.U32 UR4, UR8, UR4, URZ ;  /* 0x00000004080472a5 */ /* 0x000fe2000f8e003f */
[----:B------:R-:W-:Y:S01]  /*1020*/  @UP0 ULDC UR6, c[0x0][0xdc0] ;  /* 0x0003700000060ab9 */ /* 0x000fe20000000800 */
[----:B------:R-:W-:Y:S02]  /*1030*/  UMOV UR44, UR8 ;  /* 0x00000008002c7c82 */ /* 0x000fe40008000000 */
[----:B------:R-:W-:Y:S01]  /*1040*/  @UP0 USHF.R.U32.HI UR44, URZ, UR6, UR5 ;  /* 0x000000063f2c0299 */ /* 0x000fe20008011605 */
[----:B-1----:R-:W-:-:S03]  /*1050*/  ISETP.NE.U32.AND P0, PT, R14, RZ, PT ;  /* 0x000000ff0e00720c */ /* 0x002fc60003f05070 */
[----:B------:R-:W-:Y:S01]  /*1060*/  UIADD3 UR4, -UR44, URZ, URZ ;  /* 0x0000003f2c047290 */ /* 0x000fe2000fffe13f */
[----:B------:R-:W1:Y:S01]  /*1070*/  LDC R104, c[0x0][0x2e0] ;  /* 0x0000b800ff687b82 */ /* 0x000e620000000800 */
[----:B------:R-:W-:Y:S01]  /*1080*/  IMAD.U32 R7, RZ, RZ, UR44 ;  /* 0x0000002cff077e24 */ /* 0x000fe2000f8e00ff */
[----:B------:R-:W-:Y:S01]  /*1090*/  ISETP.NE.AND.EX P0, PT, R15, RZ, PT, P0 ;  /* 0x000000ff0f00720c */ /* 0x000fe20003f05300 */
[----:B------:R-:W-:Y:S01]  /*10a0*/  UIMAD UR43, UR43, UR4, UR8 ;  /* 0x000000042b2b72a4 */ /* 0x000fe2000f8e0208 */
[----:B------:R-:W-:Y:S01]  /*10b0*/  ULDC UR6, c[0x0][0xdac] ;  /* 0x00036b0000067ab9 */ /* 0x000fe20000000800 */
[----:B--2---:R-:W-:Y:S01]  /*10c0*/  ISETP.NE.AND P2, PT, R0, 0x1, PT ;  /* 0x000000010000780c */ /* 0x004fe20003f45270 */
[----:B------:R-:W-:-:S03]  /*10d0*/  ULDC.64 UR4, c[0x0][0x3f8] ;  /* 0x0000fe0000047ab9 */ /* 0x000fc60000000a00 */
[----:B------:R-:W-:Y:S01]  /*10e0*/  IMAD.U32 R9, RZ, RZ, UR43 ;  /* 0x0000002bff097e24 */ /* 0x000fe2000f8e00ff */
[----:B---3--:R-:W-:-:S05]  /*10f0*/  ISETP.NE.U32.AND P1, PT, R24, RZ, PT ;  /* 0x000000ff1800720c */ /* 0x008fca0003f25070 */
[----:B------:R-:W2:Y:S01]  /*1100*/  @P0 LDC.64 R10, c[0x0][0x9a8] ;  /* 0x00026a00ff0a0b82 */ /* 0x000ea20000000a00 */
[----:B------:R-:W-:Y:S02]  /*1110*/  @P0 SHF.R.S32.HI R3, RZ, 0x1f, R7 ;  /* 0x0000001fff030819 */ /* 0x000fe40000011407 */
[----:B------:R-:W-:-:S05]  /*1120*/  ISETP.NE.AND.EX P1, PT, R25, RZ, PT, P1 ;  /* 0x000000ff1900720c */ /* 0x000fca0003f25310 */
[----:B------:R-:W3:Y:S08]  /*1130*/  @P2 LDC R0, c[0x0][0x42c] ;  /* 0x00010b00ff002b82 */ /* 0x000ef00000000800 */
[----:B------:R-:W4:Y:S01]  /*1140*/  @P2 LDC R5, c[0x0][0x430] ;  /* 0x00010c00ff052b82 */ /* 0x000f220000000800 */
[----:B------:R-:W-:-:S07]  /*1150*/  @P1 SHF.R.S32.HI R7, RZ, 0x1f, R7 ;  /* 0x0000001fff071819 */ /* 0x000fce0000011407 */
[----:B------:R-:W5:Y:S01]  /*1160*/  @P1 LDC.64 R12, c[0x0][0x9b8] ;  /* 0x00026e00ff0c1b82 */ /* 0x000f620000000a00 */
[----:B--2---:R-:W-:-:S04]  /*1170*/  @P0 IMAD R2, R3, R10, RZ ;  /* 0x0000000a03020224 */ /* 0x004fc800078e02ff */
[----:B------:R-:W-:Y:S02]  /*1180*/  @P0 IMAD R11, R11, UR44, R2 ;  /* 0x0000002c0b0b0c24 */ /* 0x000fe4000f8e0202 */
[----:B------:R-:W-:Y:S01]  /*1190*/  @P0 IMAD.WIDE.U32 R2, R10, UR44, RZ ;  /* 0x0000002c0a020c25 */ /* 0x000fe2000f8e00ff */
[----:B------:R-:W2:Y:S03]  /*11a0*/  @P0 LDC.64 R20, c[0x0][0x9b0] ;  /* 0x00026c00ff140b82 */ /* 0x000ea60000000a00 */
[----:B---3--:R-:W-:-:S04]  /*11b0*/  @P2 IMAD.HI.U32 R0, R0, UR43, RZ ;  /* 0x0000002b00002c27 */ /* 0x008fc8000f8e00ff */
[----:B------:R-:W-:Y:S01]  /*11c0*/  @P0 IMAD.IADD R3, R3, 0x1, R11 ;  /* 0x0000000103030824 */ /* 0x000fe200078e020b */
[----:B------:R-:W3:Y:S01]  /*11d0*/  @P1 LDC.64 R26, c[0x0][0x9c0] ;  /* 0x00027000ff1a1b82 */ /* 0x000ee20000000a00 */
[----:B----4-:R-:W-:-:S04]  /*11e0*/  @P2 SHF.R.U32.HI R9, RZ, R5, R0 ;  /* 0x00000005ff092219 */ /* 0x010fc80000011600 */
[--C-:B------:R-:W-:Y:S01]  /*11f0*/  @P1 SHF.R.S32.HI R11, RZ, 0x1f, R9.reuse ;  /* 0x0000001fff0b1819 */ /* 0x100fe20000011409 */
[----:B-----5:R-:W-:Y:S01]  /*1200*/  @P1 IMAD R4, R7, R12, RZ ;  /* 0x0000000c07041224 */ /* 0x020fe200078e02ff */
[----:B------:R-:W-:-:S03]  /*1210*/  @P0 SHF.R.S32.HI R7, RZ, 0x1f, R9 ;  /* 0x0000001fff070819 */ /* 0x000fc60000011409 */
[----:B------:R-:W-:Y:S02]  /*1220*/  @P1 IMAD R13, R13, UR44, R4 ;  /* 0x0000002c0d0d1c24 */ /* 0x000fe4000f8e0204 */
[----:B------:R-:W-:-:S04]  /*1230*/  @P1 IMAD.WIDE.U32 R4, R12, UR44, RZ ;  /* 0x0000002c0c041c25 */ /* 0x000fc8000f8e00ff */
[----:B------:R-:W-:Y:S02]  /*1240*/  @P1 IMAD.IADD R5, R5, 0x1, R13 ;  /* 0x0000000105051824 */ /* 0x000fe400078e020d */
[-C--:B--2---:R-:W-:Y:S02]  /*1250*/  @P0 IMAD R0, R7, R20.reuse, RZ ;  /* 0x0000001407000224 */ /* 0x084fe400078e02ff */
[----:B------:R-:W-:-:S04]  /*1260*/  @P0 IMAD.WIDE.U32 R2, R9, R20, R2 ;  /* 0x0000001409020225 */ /* 0x000fc800078e0002 */
[-C--:B---3--:R-:W-:Y:S02]  /*1270*/  @P1 IMAD R8, R11, R26.reuse, RZ ;  /* 0x0000001a0b081224 */ /* 0x088fe400078e02ff */
[C---:B------:R-:W-:Y:S02]  /*1280*/  @P0 IMAD R11, R9.reuse, R21, R0 ;  /* 0x00000015090b0224 */ /* 0x040fe400078e0200 */
[----:B------:R-:W-:Y:S01]  /*1290*/  @P1 IMAD.WIDE.U32 R6, R9, R26, R4 ;  /* 0x0000001a09061225 */ /* 0x000fe200078e0004 */
[----:B------:R-:W-:-:S03]  /*12a0*/  @P0 LEA R4, P3, R2, R14, 0x2 ;  /* 0x0000000e02040211 */ /* 0x000fc600078610ff */
[----:B------:R-:W-:Y:S01]  /*12b0*/  @P1 IMAD R9, R9, R27, R8 ;  /* 0x0000001b09091224 */ /* 0x000fe200078e0208 */
[----:B------:R-:W-:Y:S01]  /*12c0*/  @P1 LEA R8, P4, R6, R24, 0x2 ;  /* 0x0000001806081211 */ /* 0x000fe200078810ff */
[----:B------:R-:W-:Y:S02]  /*12d0*/  @P0 IMAD.IADD R3, R3, 0x1, R11 ;  /* 0x0000000103030824 */ /* 0x000fe400078e020b */
[----:B------:R-:W-:Y:S02]  /*12e0*/  @P1 IMAD.IADD R0, R7, 0x1, R9 ;  /* 0x0000000107001824 */ /* 0x000fe400078e0209 */
[----:B------:R-:W2:Y:S01]  /*12f0*/  LDC R7, c[0x0][0x288] ;  /* 0x0000a200ff077b82 */ /* 0x000ea20000000800 */
[----:B------:R-:W-:Y:S01]  /*1300*/  @P0 LEA.HI.X R5, R2, R15, R3, 0x2, P3 ;  /* 0x0000000f02050211 */ /* 0x000fe200018f1403 */
[----:B------:R-:W-:Y:S01]  /*1310*/  IMAD.MOV.U32 R3, RZ, RZ, 0x3f800000 ;  /* 0x3f800000ff037424 */ /* 0x000fe200078e00ff */
[----:B------:R-:W-:Y:S01]  /*1320*/  @P1 LEA.HI.X R9, R6, R25, R0, 0x2, P4 ;  /* 0x0000001906091211 */ /* 0x000fe200020f1400 */
[----:B------:R-:W-:-:S04]  /*1330*/  IMAD.MOV.U32 R0, RZ, RZ, 0x3f800000 ;  /* 0x3f800000ff007424 */ /* 0x000fc800078e00ff */
[----:B------:R-:W3:Y:S01]  /*1340*/  @P0 LDG.E R3, desc[UR46][R4.64] ;  /* 0x0000002e04030981 */ /* 0x000ee2000c1e1900 */
[----:B------:R-:W-:Y:S01]  /*1350*/  UISETP.NE.U32.AND UP0, UPT, UR4, URZ, UPT ;  /* 0x0000003f0400728c */ /* 0x000fe2000bf05070 */
[----:B------:R-:W4:Y:S02]  /*1360*/  @P2 LDC R6, c[0x0][0x42c] ;  /* 0x00010b00ff062b82 */ /* 0x000f240000000800 */
[----:B------:R5:W3:Y:S01]  /*1370*/  @P1 LDG.E R0, desc[UR46][R8.64] ;  /* 0x0000002e08001981 */ /* 0x000ae2000c1e1900 */
[----:B------:R-:W-:Y:S01]  /*1380*/  UISETP.NE.AND.EX UP0, UPT, UR5, URZ, UPT, UP0 ;  /* 0x0000003f0500728c */ /* 0x000fe2000bf05300 */
[----:B------:R-:W-:Y:S01]  /*1390*/  IMAD.U32 R224, RZ, RZ, UR43 ;  /* 0x0000002bffe07e24 */ /* 0x000fe2000f8e00ff */
[----:B------:R-:W-:Y:S01]  /*13a0*/  ULOP3.LUT UR4, URZ, UR39, URZ, 0x33, !UPT ;  /* 0x000000273f047292 */ /* 0x000fe2000f8e333f */
[----:B------:R-:W-:Y:S01]  /*13b0*/  PLOP3.LUT P0, PT, PT, PT, PT, 0x80, 0x0 ;  /* 0x000000000000781c */ /* 0x000fe20003f0f070 */
[----:B------:R-:W-:Y:S01]  /*13c0*/  ULDC UR5, c[0x0][0x404] ;  /* 0x0001010000057ab9 */ /* 0x000fe20000000800 */
[----:B------:R-:W-:Y:S01]  /*13d0*/  IMAD.MOV.U32 R119, RZ, RZ, RZ ;  /* 0x000000ffff777224 */ /* 0x000fe200078e00ff */
[----:B------:R-:W-:Y:S01]  /*13e0*/  USEL UR5, UR5, 0x1, UP0 ;  /* 0x0000000105057887 */ /* 0x000fe20008000000 */
[----:B------:R-:W-:Y:S01]  /*13f0*/  CS2R R10, SRZ ;  /* 0x00000000000a7805 */ /* 0x000fe2000001ff00 */
[----:B------:R-:W-:Y:S01]  /*1400*/  UIADD3 UR4, UR4, UR6, URZ ;  /* 0x0000000604047290 */ /* 0x000fe2000fffe03f */
[----:B-----5:R-:W5:Y:S01]  /*1410*/  @P2 LDC R9, c[0x0][0x430] ;  /* 0x00010c00ff092b82 */ /* 0x020f620000000800 */
[----:B------:R-:W-:-:S02]  /*1420*/  CS2R R12, SRZ ;  /* 0x00000000000c7805 */ /* 0x000fc4000001ff00 */
[----:B------:R-:W-:Y:S01]  /*1430*/  CS2R R14, SRZ ;  /* 0x00000000000e7805 */ /* 0x000fe2000001ff00 */
[----:B-1----:R-:W-:Y:S01]  /*1440*/  IMAD R104, R104, UR5, RZ ;  /* 0x0000000568687c24 */ /* 0x002fe2000f8e02ff */
[----:B------:R-:W-:Y:S01]  /*1450*/  USHF.L.U32 UR42, UR4, 0x7, URZ ;  /* 0x00000007042a7899 */ /* 0x000fe2000800063f */
[----:B------:R-:W-:Y:S02]  /*1460*/  CS2R R20, SRZ ;  /* 0x0000000000147805 */ /* 0x000fe4000001ff00 */
[----:B------:R-:W-:Y:S01]  /*1470*/  CS2R R24, SRZ ;  /* 0x0000000000187805 */ /* 0x000fe2000001ff00 */
[C---:B------:R-:W-:Y:S01]  /*1480*/  VIADD R2, R104.reuse, 0x9f ;  /* 0x0000009f68027836 */ /* 0x040fe20000000000 */
[----:B--2---:R-:W-:Y:S01]  /*1490*/  IADD3 R4, R104, 0x11f, -R7 ;  /* 0x0000011f68047810 */ /* 0x004fe20007ffe807 */
[----:B------:R-:W-:Y:S01]  /*14a0*/  ULDC UR4, c[0x0][0x988] ;  /* 0x0002620000047ab9 */ /* 0x000fe20000000800 */
[----:B------:R-:W-:Y:S01]  /*14b0*/  CS2R R26, SRZ ;  /* 0x00000000001a7805 */ /* 0x000fe2000001ff00 */
[----:B------:R-:W-:Y:S01]  /*14c0*/  IMAD.HI R2, R2, 0x66666667, RZ ;  /* 0x6666666702027827 */ /* 0x000fe200078e02ff */
[----:B------:R-:W-:-:S02]  /*14d0*/  CS2R R28, SRZ ;  /* 0x00000000001c7805 */ /* 0x000fc4000001ff00 */
[----:B------:R-:W-:Y:S02]  /*14e0*/  CS2R R30, SRZ ;  /* 0x00000000001e7805 */ /* 0x000fe4000001ff00 */
[----:B------:R-:W-:Y:S01]  /*14f0*/  CS2R R32, SRZ ;  /* 0x0000000000207805 */ /* 0x000fe2000001ff00 */
[----:B------:R-:W-:Y:S01]  /*1500*/  VIADD R4, R4, UR42 ;  /* 0x0000002a04047c36 */ /* 0x000fe20008000000 */
[----:B------:R-:W-:Y:S01]  /*1510*/  SHF.R.U32.HI R5, RZ, 0x1f, R2 ;  /* 0x0000001fff057819 */ /* 0x000fe20000011602 */
[----:B----4-:R-:W-:Y:S01]  /*1520*/  @P2 IMAD.HI.U32 R6, R6, UR43, RZ ;  /* 0x0000002b06062c27 */ /* 0x010fe2000f8e00ff */
[----:B------:R-:W-:Y:S02]  /*1530*/  CS2R R34, SRZ ;  /* 0x0000000000227805 */ /* 0x000fe4000001ff00 */
[----:B------:R-:W-:Y:S02]  /*1540*/  CS2R R36, SRZ ;  /* 0x0000000000247805 */ /* 0x000fe4000001ff00 */
[----:B------:R-:W-:Y:S01]  /*1550*/  LEA.HI.SX32 R5, R2, R5, 0x1a ;  /* 0x0000000502057211 */ /* 0x000fe200078fd2ff */
[----:B------:R-:W-:Y:S01]  /*1560*/  IMAD.HI R4, R4, 0x66666667, RZ ;  /* 0x6666666704047827 */ /* 0x000fe200078e02ff */
[----:B------:R-:W-:-:S02]  /*1570*/  CS2R R38, SRZ ;  /* 0x0000000000267805 */ /* 0x000fc4000001ff00 */
[----:B------:R-:W-:Y:S02]  /*1580*/  CS2R R40, SRZ ;  /* 0x0000000000287805 */ /* 0x000fe4000001ff00 */
[----:B-----5:R-:W-:Y:S02]  /*1590*/  @P2 SHF.R.U32.HI R224, RZ, R9, R6 ;  /* 0x00000009ffe02219 */ /* 0x020fe40000011606 */
[----:B------:R-:W-:Y:S02]  /*15a0*/  CS2R R8, SRZ ;  /* 0x0000000000087805 */ /* 0x000fe4000001ff00 */
[----:B------:R-:W-:Y:S02]  /*15b0*/  SHF.R.U32.HI R7, RZ, 0x1f, R4 ;  /* 0x0000001fff077819 */ /* 0x000fe40000011604 */
[----:B------:R-:W-:Y:S02]  /*15c0*/  CS2R R42, SRZ ;  /* 0x00000000002a7805 */ /* 0x000fe4000001ff00 */
[----:B------:R-:W-:-:S02]  /*15d0*/  CS2R R44, SRZ ;  /* 0x00000000002c7805 */ /* 0x000fc4000001ff00 */
[----:B------:R-:W-:Y:S02]  /*15e0*/  CS2R R46, SRZ ;  /* 0x00000000002e7805 */ /* 0x000fe4000001ff00 */
[----:B------:R-:W-:Y:S02]  /*15f0*/  LEA.HI.SX32 R4, R4, R7, 0x1a ;  /* 0x0000000704047211 */ /* 0x000fe400078fd2ff */
[----:B------:R-:W-:Y:S02]  /*1600*/  CS2R R48, SRZ ;  /* 0x0000000000307805 */ /* 0x000fe4000001ff00 */
[----:B------:R-:W-:Y:S02]  /*1610*/  CS2R R50, SRZ ;  /* 0x0000000000327805 */ /* 0x000fe4000001ff00 */
[----:B------:R-:W-:Y:S02]  /*1620*/  CS2R R52, SRZ ;  /* 0x0000000000347805 */ /* 0x000fe4000001ff00 */
[----:B------:R-:W-:-:S02]  /*1630*/  VIMNMX R105, R5, R4, PT ;  /* 0x0000000405697248 */ /* 0x000fc40003fe0100 */
[----:B------:R-:W-:Y:S02]  /*1640*/  CS2R R4, SRZ ;  /* 0x0000000000047805 */ /* 0x000fe4000001ff00 */
[----:B------:R-:W-:Y:S02]  /*1650*/  CS2R R54, SRZ ;  /* 0x0000000000367805 */ /* 0x000fe4000001ff00 */
[----:B------:R-:W-:Y:S02]  /*1660*/  CS2R R56, SRZ ;  /* 0x0000000000387805 */ /* 0x000fe4000001ff00 */
[----:B------:R-:W-:Y:S02]  /*1670*/  ISETP.GE.AND P1, PT, R105, 0x1, PT ;  /* 0x000000016900780c */ /* 0x000fe40003f26270 */
[----:B------:R-:W-:Y:S02]  /*1680*/  CS2R R58, SRZ ;  /* 0x00000000003a7805 */ /* 0x000fe4000001ff00 */
[----:B------:R-:W-:-:S02]  /*1690*/  CS2R R60, SRZ ;  /* 0x00000000003c7805 */ /* 0x000fc4000001ff00 */
[----:B------:R-:W-:Y:S02]  /*16a0*/  CS2R R62, SRZ ;  /* 0x00000000003e7805 */ /* 0x000fe4000001ff00 */
[----:B------:R-:W-:Y:S01]  /*16b0*/  CS2R R64, SRZ ;  /* 0x0000000000407805 */ /* 0x000fe2000001ff00 */
[----:B------:R-:W-:Y:S01]  /*16c0*/  IMAD.MOV.U32 R66, RZ, RZ, RZ ;  /* 0x000000ffff427224 */ /* 0x000fe200078e00ff */
        /* <DEDUP_REMOVED lines=20> */
[----:B------:R-:W-:Y:S02]  /*1810*/  IMAD.MOV.U32 R140, RZ, RZ, RZ ;  /* 0x000000ffff8c7224 */ /* 0x000fe400078e00ff */
[----:B---3--:R-:W-:Y:S01]  /*1820*/  FMUL.FTZ R0, R3, R0 ;  /* 0x0000000003007220 */ /* 0x008fe20000410000 */
[----:B------:R-:W-:-:S03]  /*1830*/  IMAD.MOV.U32 R3, RZ, RZ, RZ ;  /* 0x000000ffff037224 */ /* 0x000fc600078e00ff */
[----:B------:R-:W-:Y:S01]  /*1840*/  FMUL.FTZ R2, R0, UR4 ;  /* 0x0000000400027c20 */ /* 0x000fe20008410000 */
[----:B------:R-:W-:Y:S06]  /*1850*/  @!P1 BRA `(.L_x_1872) ;  /* 0x000000b000109947 */ /* 0x000fec0003800000 */
[----:B------:R-:W1:Y:S01]  /*1860*/  SHFL.IDX PT, R0, R227, RZ, 0x1f ;  /* 0x00001fffe3007589 */ /* 0x000e6200000e0000 */
[----:B------:R-:W-:-:S04]  /*1870*/  UIADD3 UR5, UR37, 0x1e200, URZ ;  /* 0x0001e20025057890 */ /* 0x000fc8000fffe03f */
[----:B------:R-:W-:-:S06]  /*1880*/  ULOP3.LUT UP0, URZ, UR5, 0x9f, URZ, 0xc0, !UPT ;  /* 0x0000009f053f7892 */ /* 0x000fcc000f80c03f */
[----:B------:R-:W-:Y:S02]  /*1890*/  PLOP3.LUT P0, PT, PT, PT, UP0, 0x80, 0x0 ;  /* 0x000000000000781c */ /* 0x000fe40003f0f008 */
        /* <DEDUP_REMOVED lines=24> */
.L_x_1873:
[----:B------:R-:W-:Y:S02]  /*1a20*/  LEA.HI R0, R225, R225, RZ, 0x1 ;  /* 0x000000e1e1007211 */ /* 0x000fe400078f08ff */
[----:B------:R-:W-:Y:S02]  /*1a30*/  ISETP.NE.AND P1, PT, R17, 0x3, PT ;  /* 0x000000031100780c */ /* 0x000fe40003f25270 */
[----:B------:R-:W-:-:S05]  /*1a40*/  LOP3.LUT R0, R0, 0xfffffffe, RZ, 0xc0, !PT ;  /* 0xfffffffe00007812 */ /* 0x000fca00078ec0ff */
[----:B------:R-:W-:-:S05]  /*1a50*/  IMAD.IADD R0, R225, 0x1, -R0 ;  /* 0x00000001e1007824 */ /* 0x000fca00078e0a00 */
[----:B------:R-:W-:-:S04]  /*1a60*/  SHF.L.U32 R0, R0, 0x1f, RZ ;  /* 0x0000001f00007819 */ /* 0x000fc800000006ff */
[----:B------:R-:W1:Y:S02]  /*1a70*/  SYNCS.PHASECHK.TRANS64.TRYWAIT P0, [UR37+0x33400], R0 ;  /* 0x03340000ff0075a7 */ /* 0x000e640008000165 */
[----:B-1----:R-:W-:Y:S05]  /*1a80*/  @!P0 BRA `(.L_x_1874) ;  /* 0x0000010800408947 */ /* 0x002fea0003800000 */
.L_x_1993:
[----:B------:R-:W-:Y:S05]  /*1a90*/  @!P1 BRA `(.L_x_1875) ;  /* 0x0000000000049947 */ /* 0x000fea0003800000 */
[----:B------:R-:W-:Y:S01]  /*1aa0*/  BPT.TRAP 0x1 ;  /* 0x000000040000795c */ /* 0x000fe20000300000 */
.L_x_1875:
[----:B------:R-:W-:Y:S01]  /*1ab0*/  IMAD.U32 R4, RZ, RZ, UR48 ;  /* 0x00000030ff047e24 */ /* 0x000fe2000f8e00ff */
[----:B-1----:R-:W-:-:S04]  /*1ac0*/  SHF.L.U32 R3, R16, 0x1f, RZ ;  /* 0x0000001f10037819 */ /* 0x002fc800000006ff */
[----:B------:R-:W-:-:S04]  /*1ad0*/  LEA R4, R4, UR37, 0x3 ;  /* 0x0000002504047c11 */ /* 0x000fc8000f8e18ff */
[----:B------:R1:W2:Y:S01]  /*1ae0*/  SYNCS.PHASECHK.TRANS64.TRYWAIT P2, [R4+URZ+0x33430], R3 ;  /* 0x03343003040075a7 */ /* 0x0002a2000804017f */
[----:B------:R-:W-:Y:S05]  /*1af0*/  @!P1 BRA `(.L_x_1876) ;  /* 0x0000000000049947 */ /* 0x000fea0003800000 */
[----:B------:R-:W-:Y:S01]  /*1b00*/  BPT.TRAP 0x1 ;  /* 0x000000040000795c */ /* 0x000fe20000300000 */
.L_x_1876:
[----:B------:R-:W3:Y:S01]  /*1b10*/  S2R R0, SR_TID.X ;  /* 0x0000000000007919 */ /* 0x000ee20000002100 */
[----:B------:R-:W-:Y:S01]  /*1b20*/  IMAD.MOV.U32 R119, RZ, RZ, RZ ;  /* 0x000000ffff777224 */ /* 0x000fe200078e00ff */
[----:B---3--:R-:W-:Y:S01]  /*1b30*/  LOP3.LUT P0, RZ, R0, 0x7f, RZ, 0xc0, !PT ;  /* 0x0000007f00ff7812 */ /* 0x008fe2000780c0ff */
[----:B--2---:R-:W-:-:S12]  /*1b40*/  @P2 BRA `(.L_x_1877) ;  /* 0x0000000000082947 */ /* 0x004fd80003800000 */
[----:B------:R-:W2:Y:S02]  /*1b50*/  SYNCS.PHASECHK.TRANS64.TRYWAIT P2, [R4+URZ+0x33430], R3 ;  /* 0x03343003040075a7 */ /* 0x000ea4000804017f */
[----:B--2---:R-:W-:Y:S05]  /*1b60*/  @!P2 BRA `(.L_x_1878) ;  /* 0x000001080020a947 */ /* 0x004fea0003800000 */
.L_x_1877:
[----:B------:R-:W-:Y:S05]  /*1b70*/  WARPSYNC.ALL ;  /* 0x0000000000007948 */ /* 0x000fea0003800000 */
[----:B------:R-:W-:Y:S01]  /*1b80*/  UIADD3 UR4, UR37, 0x24200, URZ ;  /* 0x0002420025047890 */ /* 0x000fe2000fffe03f */
[----:B------:R-:W-:Y:S01]  /*1b90*/  WARPGROUP.ARRIVE ;  /* 0x00000000000079c5 */ /* 0x000fe20000000000 */
[----:B------:R-:W-:Y:S01]  /*1ba0*/  ULOP3.LUT UR24, UR41, 0x10000, URZ, 0xfc, !UPT ;  /* 0x0001000029187892 */ /* 0x000fe2000f8efc3f */
[----:B-12---:R-:W1:Y:S01]  /*1bb0*/  LDC R3, c[0x0][0x288] ;  /* 0x0000a200ff037b82 */ /* 0x006e620000000800 */
[----:B------:R-:W-:Y:S01]  /*1bc0*/  USHF.R.U32.HI UR4, URZ, 0x4, UR4 ;  /* 0x000000043f047899 */ /* 0x000fe20008011604 */
[----:B------:R-:W-:Y:S01]  /*1bd0*/  IMAD R0, R105, -0xa0, R104 ;  /* 0xffffff6069007824 */ /* 0x000fe200078e0268 */
[----:B------:R-:W-:Y:S01]  /*1be0*/  UMOV UR25, 0x80000020 ;  /* 0x8000002000197882 */ /* 0x000fe20000000000 */
[----:B------:R-:W-:Y:S01]  /*1bf0*/  UMOV UR27, 0x80000020 ;  /* 0x80000020001b7882 */ /* 0x000fe20000000000 */
[----:B------:R-:W-:Y:S01]  /*1c00*/  ULOP3.LUT UR4, UR4, 0x3fff, URZ, 0xc0, !UPT ;  /* 0x00003fff04047892 */ /* 0x000fe2000f8ec03f */
[----:B------:R-:W-:Y:S01]  /*1c10*/  VIADD R5, R0, 0xa0 ;  /* 0x000000a000057836 */ /* 0x000fe20000000000 */
[----:B------:R-:W-:Y:S01]  /*1c20*/  UMOV UR5, UR25 ;  /* 0x0000001900057c82 */ /* 0x000fe20008000000 */
[----:B------:R-:W-:Y:S01]  /*1c30*/  UMOV UR7, 0x80000020 ;  /* 0x8000002000077882 */ /* 0x000fe20000000000 */
[----:B------:R-:W-:Y:S01]  /*1c40*/  ULOP3.LUT UR40, UR4, 0x10000, URZ, 0xfc, !UPT ;  /* 0x0001000004287892 */ /* 0x000fe2000f8efc3f */
[----:B------:R-:W-:Y:S01]  /*1c50*/  IMAD R12, R220, -0x2, R5 ;  /* 0xfffffffedc0c7824 */ /* 0x000fe200078e0205 */
[----:B------:R-:W-:Y:S01]  /*1c60*/  UMOV UR8, UR24 ;  /* 0x0000001800087c82 */ /* 0x000fe20008000000 */
[----:B------:R-:W-:Y:S01]  /*1c70*/  UMOV UR4, UR24 ;  /* 0x0000001800047c82 */ /* 0x000fe20008000000 */
[----:B------:R-:W-:Y:S01]  /*1c80*/  UIMAD UR26, UR48, 0x780, UR40 ;  /* 0x00000780301a78a4 */ /* 0x000fe2000f8e0228 */
[----:B------:R-:W-:Y:S01]  /*1c90*/  VIADD R20, R221, UR42 ;  /* 0x0000002add147c36 */ /* 0x000fe20008000000 */
[----:B------:R-:W-:Y:S01]  /*1ca0*/  UMOV UR9, UR25 ;  /* 0x0000001900097c82 */ /* 0x000fe20008000000 */
[----:B------:R-:W-:Y:S01]  /*1cb0*/  UMOV UR11, 0x80000020 ;  /* 0x80000020000b7882 */ /* 0x000fe20000000000 */
[----:B------:R-:W-:Y:S01]  /*1cc0*/  UIADD3 UR6, UR26, 0x80, URZ ;  /* 0x000000801a067890 */ /* 0x000fe2000fffe03f */
[----:B------:R-:W-:Y:S01]  /*1cd0*/  IMAD.MOV.U32 R118, RZ, RZ, R119 ;  /* 0x000000ffff767224 */ /* 0x000fe200078e0077 */
[----:B------:R-:W-:-:S02]  /*1ce0*/  UIADD3 UR10, UR26, 0x180, URZ ;  /* 0x000001801a0a7890 */ /* 0x000fc4000fffe03f */
[----:B------:R-:W-:Y:S02]  /*1cf0*/  UIADD3 UR12, UR26, 0x200, URZ ;  /* 0x000002001a0c7890 */ /* 0x000fe4000fffe03f */
[----:B------:R-:W-:Y:S01]  /*1d00*/  QGMMA.64x32x32.F32.E4M3.E4M3 R88, gdesc[UR24], RZ, !UPT, gsb0 ;  /* 0x00600000185879f3 */ /* 0x000fe2000c0008ff */
[----:B------:R-:W-:Y:S01]  /*1d10*/  UIADD3 UR13, UR24, 0x2, URZ ;  /* 0x00000002180d7890 */ /* 0x000fe2000fffe03f */
[C---:B-1----:R-:W-:Y:S01]  /*1d20*/  IADD3 R7, -R3.reuse, 0xa1, R0 ;  /* 0x000000a103077810 */ /* 0x042fe20007ffe100 */
[----:B------:R-:W-:Y:S01]  /*1d30*/  UIADD3 UR14, UR26, 0x2, URZ ;  /* 0x000000021a0e7890 */ /* 0x000fe2000fffe03f */
[----:B------:R-:W-:Y:S01]  /*1d40*/  IADD3 R104, -R3, UR42, R104 ;  /* 0x0000002a03687c10 */ /* 0x000fe2000fffe168 */
[----:B------:R-:W-:Y:S01]  /*1d50*/  UMOV UR15, 0x80000020 ;  /* 0x80000020000f7882 */ /* 0x000fe20000000000 */
[----:B------:R-:W-:Y:S01]  /*1d60*/  UIADD3 UR16, UR26, 0x282, URZ ;  /* 0x000002821a107890 */ /* 0x000fe2000fffe03f */
[----:B------:R-:W-:Y:S01]  /*1d70*/  IMAD R107, R220, -0x2, R7 ;  /* 0xfffffffedc6b7824 */ /* 0x000fe200078e0207 */
[----:B------:R-:W-:Y:S01]  /*1d80*/  UIADD3 UR18, UR26, 0x402, URZ ;  /* 0x000004021a127890 */ /* 0x000fe2000fffe03f */
[----:B------:R-:W-:Y:S01]  /*1d90*/  @!P0 VIADD R3, R4, 0x33440 ;  /* 0x0003344004038836 */ /* 0x000fe20000000000 */
[----:B------:R-:W-:Y:S01]  /*1da0*/  UMOV UR19, 0x80000020 ;  /* 0x8000002000137882 */ /* 0x000fe20000000000 */
[----:B------:R-:W-:Y:S01]  /*1db0*/  UIADD3 UR22, UR26, 0x680, URZ ;  /* 0x000006801a167890 */ /* 0x000fe2000fffe03f */
[----:B------:R-:W-:Y:S01]  /*1dc0*/  VIADDMNMX R6, R20, R107, R12, PT ;  /* 0x0000006b14067246 */ /* 0x000fe2000380010c */
[----:B------:R-:W-:Y:S01]  /*1dd0*/  UMOV UR23, 0x80000020 ;  /* 0x8000002000177882 */ /* 0x000fe20000000000 */
[----:B------:R-:W-:Y:S01]  /*1de0*/  IADD3 R107, R107, 0x8, R20 ;  /* 0x000000086b6b7810 */ /* 0x000fe20007ffe014 */
[----:B------:R-:W-:Y:S01]  /*1df0*/  IMAD.HI R104, R104, 0x66666667, RZ ;  /* 0x6666666768687827 */ /* 0x000fe200078e02ff */
[----:B------:R-:W-:-:S02]  /*1e00*/  ISETP.GT.AND P2, PT, R6, RZ, PT ;  /* 0x000000ff0600720c */ /* 0x000fc40003f44270 */
[C---:B------:R-:W-:Y:S02]  /*1e10*/  ISETP.GT.AND P3, PT, R6.reuse, 0x1, PT ;  /* 0x000000010600780c */ /* 0x040fe40003f64270 */
[----:B------:R-:W-:Y:S02]  /*1e20*/  ISETP.GT.AND P4, PT, R6, 0x8, PT ;  /* 0x000000080600780c */ /* 0x000fe40003f84270 */
[----:B------:R-:W-:Y:S01]  /*1e30*/  @!P0 PRMT R3, RZ, 0x654, R3 ;  /* 0x00000654ff038816 */ /* 0x000fe20000000003 */
        /* <DEDUP_REMOVED lines=11> */
[----:B------:R-:W-:Y:S01]  /*1ef0*/  UMOV UR5, UR25 ;  /* 0x0000001900057c82 */ /* 0x000fe20008000000 */
[----:B------:R-:W-:Y:S01]  /*1f00*/  UMOV UR6, UR12 ;  /* 0x0000000c00067c82 */ /* 0x000fe20008000000 */
[----:B------:R-:W-:Y:S01]  /*1f10*/  UMOV UR7, 0x80000020 ;  /* 0x8000002000077882 */ /* 0x000fe20000000000 */
        /* <DEDUP_REMOVED lines=13> */
[----:B------:R-:W-:Y:S01]  /*1ff0*/  UMOV UR8, UR4 ;  /* 0x0000000400087c82 */ /* 0x000fe20008000000 */
[----:B------:R-:W-:Y:S01]  /*2000*/  UMOV UR9, UR5 ;  /* 0x0000000500097c82 */ /* 0x000fe20008000000 */
[----:B------:R-:W-:Y:S02]  /*2010*/  UIADD3 UR13, UR24, 0x200, URZ ;  /* 0x00000200180d7890 */ /* 0x000fe4000fffe03f */
[----:B------:R-:W-:Y:S01]  /*2020*/  UIADD3 UR14, UR26, 0x280, URZ ;  /* 0x000002801a0e7890 */ /* 0x000fe2000fffe03f */
[----:B------:R-:W-:-:S02]  /*2030*/  WARPGROUP.DEPBAR.LE gsb0, 0x0 ;  /* 0x00008000000079c5 */ /* 0x000fc40000010000 */
        /* <DEDUP_REMOVED lines=123> */
[----:B------:R-:W-:Y:S01]  /*27f0*/  ISETP.GT.AND P2, PT, R6, 0x9, PT ;  /* 0x000000090600780c */ /* 0x000fe20003f44270 */
[----:B------:R-:W-:Y:S01]  /*2800*/  QGMMA.64x32x32.F32.E4M3.E4M3 R72, gdesc[UR20], R72, gsb0 ;  /* 0x00600000144879f3 */ /* 0x000fe20008000848 */
[----:B------:R-:W-:Y:S01]  /*2810*/  UIADD3 UR22, UR26, 0x602, URZ ;  /* 0x000006021a167890 */ /* 0x000fe2000fffe03f */
[----:B------:R-:W-:Y:S01]  /*2820*/  FSEL R92, R92, -INF , P4 ;  /* 0xff8000005c5c7808 */ /* 0x000fe20002000000 */
[----:B------:R-:W-:Y:S01]  /*2830*/  UMOV UR23, 0x80000020 ;  /* 0x8000002000177882 */ /* 0x000fe20000000000 */
[----:B------:R-:W-:-:S02]  /*2840*/  FMNMX.FTZ R5, R88, R8, !PT ;  /* 0x0000000858057209 */ /* 0x000fc40007810000 */
[----:B------:R-:W-:Y:S02]  /*2850*/  ISETP.GT.AND P3, PT, R6, 0x10, PT ;  /* 0x000000100600780c */ /* 0x000fe40003f64270 */
[----:B------:R-:W-:Y:S02]  /*2860*/  FSEL R10, R93, -INF , P2 ;  /* 0xff8000005d0a7808 */ /* 0x000fe40001000000 */
[----:B------:R-:W-:Y:S02]  /*2870*/  FMNMX.FTZ R5, R92, R5, !PT ;  /* 0x000000055c057209 */ /* 0x000fe40007810000 */
[----:B------:R-:W-:Y:S02]  /*2880*/  ISETP.GT.AND P2, PT, R6, 0x11, PT ;  /* 0x000000110600780c */ /* 0x000fe40003f44270 */
[----:B------:R-:W-:Y:S02]  /*2890*/  FSEL R96, R96, -INF , P3 ;  /* 0xff80000060607808 */ /* 0x000fe40001800000 */
        /* <DEDUP_REMOVED lines=10> */
[C---:B------:R-:W-:Y:S02]  /*2940*/  ISETP.GT.AND P2, PT, R6.reuse, 0x21, PT ;  /* 0x000000210600780c */ /* 0x040fe40003f44270 */
[----:B------:R-:W-:Y:S02]  /*2950*/  FMNMX.FTZ R5, R101, R0, !PT ;  /* 0x0000000065057209 */ /* 0x000fe40007810000 */
[----:B------:R-:W-:Y:S01]  /*2960*/  ISETP.GT.AND P4, PT, R6, 0x28, PT ;  /* 0x000000280600780c */ /* 0x000fe20003f84270 */
[----:B------:R-:W-:-:S02]  /*2970*/  WARPGROUP.DEPBAR.LE gsb0, 0x0 ;  /* 0x00008000000079c5 */ /* 0x000fc40000010000 */
[----:B------:R-:W-:Y:S01]  /*2980*/  WARPGROUP.ARRIVE ;  /* 0x00000000000079c5 */ /* 0x000fe20000000000 */
[----:B------:R-:W-:Y:S02]  /*2990*/  FSEL R72, R72, -INF , P3 ;  /* 0xff80000048487808 */ /* 0x000fe40001800000 */
[----:B------:R-:W-:Y:S02]  /*29a0*/  FSEL R108, R73, -INF , P2 ;  /* 0xff800000496c7808 */ /* 0x000fe40001000000 */
[----:B------:R-:W-:Y:S01]  /*29b0*/  FMNMX.FTZ R5, R72, R5, !PT ;  /* 0x0000000548057209 */ /* 0x000fe20007810000 */
[----:B------:R-:W-:Y:S01]  /*29c0*/  QGMMA.64x32x32.F32.E4M3.E4M3 R56, gdesc[UR20], R56, gsb0 ;  /* 0x00600000143879f3 */ /* 0x000fe20008000838 */
[----:B------:R-:W-:Y:S01]  /*29d0*/  UIADD3 UR22, UR26, 0x682, URZ ;  /* 0x000006821a167890 */ /* 0x000fe2000fffe03f */
[----:B------:R-:W-:Y:S01]  /*29e0*/  ISETP.GT.AND P2, PT, R6, 0x29, PT ;  /* 0x000000290600780c */ /* 0x000fe20003f44270 */
[----:B------:R-:W-:Y:S01]  /*29f0*/  UMOV UR23, 0x80000020 ;  /* 0x8000002000177882 */ /* 0x000fe20000000000 */
[----:B------:R-:W-:-:S02]  /*2a00*/  FSEL R76, R76, -INF , P4 ;  /* 0xff8000004c4c7808 */ /* 0x000fc40002000000 */
[----:B------:R-:W-:Y:S02]  /*2a10*/  FMNMX.FTZ R5, R108, R5, !PT ;  /* 0x000000056c057209 */ /* 0x000fe40007810000 */
[----:B------:R-:W-:Y:S02]  /*2a20*/  ISETP.GT.AND P3, PT, R6, 0x30, PT ;  /* 0x000000300600780c */ /* 0x000fe40003f64270 */
[----:B------:R-:W-:Y:S02]  /*2a30*/  FSEL R110, R77, -INF , P2 ;  /* 0xff8000004d6e7808 */ /* 0x000fe40001000000 */
[----:B------:R-:W-:Y:S02]  /*2a40*/  FMNMX.FTZ R5, R76, R5, !PT ;  /* 0x000000054c057209 */ /* 0x000fe40007810000 */
[----:B------:R-:W-:Y:S02]  /*2a50*/  ISETP.GT.AND P2, PT, R6, 0x31, PT ;  /* 0x000000310600780c */ /* 0x000fe40003f44270 */
        /* <DEDUP_REMOVED lines=12> */
[----:B------:R-:W-:-:S02]  /*2b20*/  FMNMX.FTZ R5, R114, R5, !PT ;  /* 0x0000000572057209 */ /* 0x000fc40007810000 */
        /* <DEDUP_REMOVED lines=24> */
[C---:B------:R-:W-:Y:S02]  /*2cb0*/  ISETP.GT.AND P3, PT, R6.reuse, 0x60, PT ;  /* 0x000000600600780c */ /* 0x040fe40003f64270 */
[----:B------:R-:W-:Y:S02]  /*2cc0*/  FSEL R69, R69, -INF , P2 ;  /* 0xff80000045457808 */ /* 0x000fe40001000000 */
[----:B------:R-:W-:Y:S02]  /*2cd0*/  FMNMX.FTZ R0, R77, R0, !PT ;  /* 0x000000004d007209 */ /* 0x000fe40007810000 */
[----:B------:R-:W-:Y:S02]  /*2ce0*/  ISETP.GT.AND P2, PT, R6, 0x61, PT ;  /* 0x000000610600780c */ /* 0x000fe40003f44270 */
[----:B------:R-:W-:Y:S01]  /*2cf0*/  FMNMX.FTZ R0, R69, R0, !PT ;  /* 0x0000000045007209 */ /* 0x000fe20007810000 */
[----:B------:R-:W-:-:S02]  /*2d00*/  WARPGROUP.DEPBAR.LE gsb0, 0x0 ;  /* 0x00008000000079c5 */ /* 0x000fc40000010000 */
[----:B------:R-:W-:Y:S01]  /*2d10*/  WARPGROUP.ARRIVE ;  /* 0x00000000000079c5 */ /* 0x000fe20000000000 */
[----:B------:R-:W-:Y:S02]  /*2d20*/  FSEL R13, R40, -INF , P3 ;  /* 0xff800000280d7808 */ /* 0x000fe40001800000 */
[C---:B------:R-:W-:Y:S02]  /*2d30*/  ISETP.GT.AND P3, PT, R6.reuse, 0x68, PT ;  /* 0x000000680600780c */ /* 0x040fe40003f64270 */
[----:B------:R-:W-:Y:S01]  /*2d40*/  FSEL R41, R41, -INF , P2 ;  /* 0xff80000029297808 */ /* 0x000fe20001000000 */
[----:B------:R-:W-:Y:S01]  /*2d50*/  QGMMA.64x32x32.F32.E4M3.E4M3 R24, gdesc[UR20], R24, gsb0 ;  /* 0x00600000141879f3 */ /* 0x000fe20008000818 */
        /* <DEDUP_REMOVED lines=20> */
[----:B------:R-:W-:-:S02]  /*2ea0*/  FMNMX.FTZ R0, R53, R0, !PT ;  /* 0x0000000035007209 */ /* 0x000fc40007810000 */
[----:B------:R-:W-:-:S04]  /*2eb0*/  VIMNMX R44, R12, R107, PT ;  /* 0x0000006b0c2c7248 */ /* 0x000fc80003fe0100 */
[----:B------:R-:W-:-:S04]  /*2ec0*/  ISETP.GT.AND P4, PT, R44, 0x8, PT ;  /* 0x000000082c00780c */ /* 0x000fc80003f84270 */
[----:B------:R-:W-:Y:S01]  /*2ed0*/  FSEL R97, R94, -INF , P4 ;  /* 0xff8000005e617808 */ /* 0x000fe20002000000 */
[----:B------:R-:W-:Y:S01]  /*2ee0*/  IMAD.MOV.U32 R94, RZ, RZ, R119 ;  /* 0x000000ffff5e7224 */ /* 0x000fe200078e0077 */
[----:B------:R-:W-:Y:S02]  /*2ef0*/  WARPGROUP.DEPBAR.LE gsb0, 0x0 ;  /* 0x00008000000079c5 */ /* 0x000fe40000010000 */
[----:B------:R-:W-:Y:S01]  /*2f00*/  FSEL R21, R24, -INF , P3 ;  /* 0xff80000018157808 */ /* 0x000fe20001800000 */
[----:B------:R1:W-:Y:S01]  /*2f10*/  @!P0 SYNCS.ARRIVE.TRANS64.RED.A1T0 RZ, [R3+URZ], RZ ;  /* 0x000000ff03ff89a7 */ /* 0x0003e2000810043f */
        /* <DEDUP_REMOVED lines=18> */
[----:B------:R-:W-:Y:S02]  /*3040*/  FSEL R37, R37, -INF , P2 ;  /* 0xff80000025257808 */ /* 0x000fe40001000000 */
[----:B------:R-:W-:Y:S02]  /*3050*/  FMNMX.FTZ R0, R33, R0, !PT ;  /* 0x0000000021007209 */ /* 0x000fe40007810000 */
[----:B------:R-:W-:-:S02]  /*3060*/  ISETP.GT.AND P3, PT, R44, 0x1, PT ;  /* 0x000000012c00780c */ /* 0x000fc40003f64270 */
[----:B------:R-:W-:-:S05]  /*3070*/  FMNMX.FTZ R11, R37, R0, !PT ;  /* 0x00000000250b7209 */ /* 0x000fca0007810000 */
[----:B------:R-:W2:Y:S02]  /*3080*/  SHFL.BFLY PT, R0, R11, 0x2, 0x1f ;  /* 0x0c401f000b007f89 */ /* 0x000ea400000e0000 */
[----:B--2---:R-:W-:-:S05]  /*3090*/  FMNMX.FTZ R24, R11, R0, !PT ;  /* 0x000000000b187209 */ /* 0x004fca0007810000 */
[----:B------:R-:W2:Y:S02]  /*30a0*/  SHFL.BFLY PT, R7, R24, 0x1, 0x1f ;  /* 0x0c201f0018077f89 */ /* 0x000ea400000e0000 */
[----:B--2---:R-:W-:Y:S02]  /*30b0*/  FMNMX.FTZ R0, R24, R7, !PT ;  /* 0x0000000718007209 */ /* 0x004fe40007810000 */
[----:B------:R-:W-:Y:S02]  /*30c0*/  FSEL R24, R91, -INF , P3 ;  /* 0xff8000005b187808 */ /* 0x000fe40001800000 */
[----:B------:R-:W-:Y:S01]  /*30d0*/  FSETP.NEU.FTZ.AND P2, PT, R0, -INF , PT ;  /* 0xff8000000000780b */ /* 0x000fe20003f5d000 */
[----:B------:R-:W-:-:S01]  /*30e0*/  FFMA.FTZ R85, R2, R0, -8 ;  /* 0xc100000002557423 */ /* 0x000fc20000010000 */
[----:B------:R-:W-:-:S04]  /*30f0*/  ISETP.GT.AND P3, PT, R44, 0x10, PT ;  /* 0x000000102c00780c */ /* 0x000fc80003f64270 */
[----:B------:R-:W-:Y:S02]  /*3100*/  FSEL R85, R85, RZ, P2 ;  /* 0x000000ff55557208 */ /* 0x000fe40001000000 */
[----:B------:R-:W-:-:S03]  /*3110*/  ISETP.GT.AND P2, PT, R44, RZ, PT ;  /* 0x000000ff2c00720c */ /* 0x000fc60003f44270 */
[--C-:B------:R-:W-:Y:S01]  /*3120*/  FFMA.FTZ R89, R2, R101, -R85.reuse ;  /* 0x0000006502597223 */ /* 0x100fe20000010855 */
[----:B------:R-:W-:Y:S01]  /*3130*/  FSEL R93, R90, -INF , P2 ;  /* 0xff8000005a5d7808 */ /* 0x000fe20001000000 */
[--C-:B------:R-:W-:Y:S01]  /*3140*/  FFMA.FTZ R6, R2, R88, -R85.reuse ;  /* 0x0000005802067223 */ /* 0x100fe20000010855 */
[----:B------:R-:W-:Y:S01]  /*3150*/  ISETP.GT.AND P2, PT, R44, 0x9, PT ;  /* 0x000000092c00780c */ /* 0x000fe20003f44270 */
[C-C-:B------:R-:W-:Y:S01]  /*3160*/  FFMA.FTZ R7, R2.reuse, R8, -R85.reuse ;  /* 0x0000000802077223 */ /* 0x140fe20000010855 */
[----:B------:R-:W-:Y:S01]  /*3170*/  FMNMX.FTZ R20, R93, R24, !PT ;  /* 0x000000185d147209 */ /* 0x000fe20007810000 */
[C-C-:B------:R-:W-:Y:S01]  /*3180*/  FFMA.FTZ R8, R2.reuse, R92, -R85.reuse ;  /* 0x0000005c02087223 */ /* 0x140fe20000010855 */
[----:B------:R-:W-:Y:S01]  /*3190*/  FSEL R95, R95, -INF , P2 ;  /* 0xff8000005f5f7808 */ /* 0x000fe20001000000 */
[----:B------:R-:W-:Y:S01]  /*31a0*/  MUFU.EX2 R6, R6 ;  /* 0x0000000600067308 */ /* 0x000fe20000000800 */
[----:B------:R-:W-:Y:S01]  /*31b0*/  FMNMX.FTZ R20, R97, R20, !PT ;  /* 0x0000001461147209 */ /* 0x000fe20007810000 */
[--C-:B------:R-:W-:Y:S01]  /*31c0*/  FFMA.FTZ R11, R2, R10, -R85.reuse ;  /* 0x0000000a020b7223 */ /* 0x100fe20000010855 */
[----:B------:R-:W-:Y:S01]  /*31d0*/  ISETP.GT.AND P2, PT, R44, 0x11, PT ;  /* 0x000000112c00780c */ /* 0x000fe20003f44270 */
[--C-:B------:R-:W-:Y:S01]  /*31e0*/  FFMA.FTZ R10, R2, R96, -R85.reuse ;  /* 0x00000060020a7223 */ /* 0x100fe20000010855 */
[----:B------:R-:W-:Y:S01]  /*31f0*/  FSEL R101, R98, -INF , P3 ;  /* 0xff80000062657808 */ /* 0x000fe20001800000 */
[--C-:B------:R-:W-:Y:S01]  /*3200*/  FFMA.FTZ R29, R2, R106, -R85.reuse ;  /* 0x0000006a021d7223 */ /* 0x100fe20000010855 */
[----:B------:R-:W-:Y:S01]  /*3210*/  FMNMX.FTZ R28, R95, R20, !PT ;  /* 0x000000145f1c7209 */ /* 0x000fe20007810000 */
[----:B------:R-:W1:Y:S01]  /*3220*/  MUFU.EX2 R7, R7 ;  /* 0x0000000700077308 */ /* 0x000e620000000800 */
[----:B------:R-:W-:Y:S01]  /*3230*/  ISETP.GT.AND P3, PT, R44, 0x18, PT ;  /* 0x000000182c00780c */ /* 0x000fe20003f64270 */
[C-C-:B------:R-:W-:Y:S01]  /*3240*/  FFMA.FTZ R76, R2.reuse, R76, -R85.reuse ;  /* 0x0000004c024c7223 */ /* 0x140fe20000010855 */
[----:B------:R-:W-:Y:S01]  /*3250*/  FSEL R99, R99, -INF , P2 ;  /* 0xff80000063637808 */ /* 0x000fe20001000000 */
[C-C-:B------:R-:W-:Y:S01]  /*3260*/  FFMA.FTZ R12, R2.reuse, R100, -R85.reuse ;  /* 0x00000064020c7223 */ /* 0x140fe20000010855 */
[----:B------:R-:W-:Y:S01]  /*3270*/  FMNMX.FTZ R28, R101, R28, !PT ;  /* 0x0000001c651c7209 */ /* 0x000fe20007810000 */
[--C-:B------:R-:W-:Y:S01]  /*3280*/  FFMA.FTZ R72, R2, R72, -R85.reuse ;  /* 0x0000004802487223 */ /* 0x100fe20000010855 */
[----:B------:R-:W-:Y:S01]  /*3290*/  ISETP.GT.AND P2, PT, R44, 0x19, PT ;  /* 0x000000192c00780c */ /* 0x000fe20003f44270 */
[----:B------:R-:W2:Y:S01]  /*32a0*/  MUFU.EX2 R8, R8 ;  /* 0x0000000800087308 */ /* 0x000ea20000000800 */
[----:B------:R-:W-:Y:S01]  /*32b0*/  FSEL R107, R102, -INF , P3 ;  /* 0xff800000666b7808 */ /* 0x000fe20001800000 */
[C-C-:B------:R-:W-:Y:S01]  /*32c0*/  FFMA.FTZ R91, R2.reuse, R108, -R85.reuse ;  /* 0x0000006c025b7223 */ /* 0x140fe20000010855 */
[----:B------:R-:W-:Y:S01]  /*32d0*/  FMNMX.FTZ R28, R99, R28, !PT ;  /* 0x0000001c631c7209 */ /* 0x000fe20007810000 */
[C-C-:B------:R-:W-:Y:S01]  /*32e0*/  FFMA.FTZ R80, R2.reuse, R80, -R85.reuse ;  /* 0x0000005002507223 */ /* 0x140fe20000010855 */
[----:B------:R-:W-:Y:S01]  /*32f0*/  FSEL R103, R103, -INF , P2 ;  /* 0xff80000067677808 */ /* 0x000fe20001000000 */
[----:B------:R-:W-:Y:S01]  /*3300*/  FFMA.FTZ R52, R2, R37, -R85 ;  /* 0x0000002502347223 */ /* 0x000fe20000010855 */
[----:B------:R-:W-:Y:S01]  /*3310*/  ISETP.GT.AND P2, PT, R44, 0x20, PT ;  /* 0x000000202c00780c */ /* 0x000fe20003f44270 */
[----:B------:R-:W3:Y:S01]  /*3320*/  MUFU.EX2 R11, R11 ;  /* 0x0000000b000b7308 */ /* 0x000ee20000000800 */
[----:B------:R-:W-:Y:S01]  /*3330*/  FMNMX.FTZ R28, R107, R28, !PT ;  /* 0x0000001c6b1c7209 */ /* 0x000fe20007810000 */
[----:B-1----:R-:W-:Y:S01]  /*3340*/  FADD.FTZ R3, R6, R7 ;  /* 0x0000000706037221 */ /* 0x002fe20000010000 */
[----:B------:R-:W-:Y:S01]  /*3350*/  ISETP.GT.AND P3, PT, R44, 0x21, PT ;  /* 0x000000212c00780c */ /* 0x000fe20003f64270 */
[--C-:B------:R-:W-:Y:S01]  /*3360*/  FFMA.FTZ R84, R2, R84, -R85.reuse ;  /* 0x0000005402547223 */ /* 0x100fe20000010855 */
[----:B------:R-:W-:Y:S01]  /*3370*/  FSEL R109, R74, -INF , P2 ;  /* 0xff8000004a6d7808 */ /* 0x000fe20001000000 */
[--C-:B------:R-:W-:Y:S01]  /*3380*/  FFMA.FTZ R114, R2, R114, -R85.reuse ;  /* 0x0000007202727223 */ /* 0x100fe20000010855 */
[----:B------:R-:W-:Y:S01]  /*3390*/  FMNMX.FTZ R32, R103, R28, !PT ;  /* 0x0000001c67207209 */ /* 0x000fe20007810000 */
[----:B------:R-:W-:Y:S01]  /*33a0*/  MUFU.EX2 R10, R10 ;  /* 0x0000000a000a7308 */ /* 0x000fe20000000800 */
[----:B------:R-:W-:Y:S01]  /*33b0*/  ISETP.GT.AND P2, PT, R44, 0x28, PT ;  /* 0x000000282c00780c */ /* 0x000fe20003f44270 */
[C-C-:B------:R-:W-:Y:S01]  /*33c0*/  FFMA.FTZ R116, R2.reuse, R116, -R85.reuse ;  /* 0x0000007402747223 */ /* 0x140fe20000010855 */
[----:B------:R-:W-:Y:S01]  /*33d0*/  FSEL R111, R75, -INF , P3 ;  /* 0xff8000004b6f7808 */ /* 0x000fe20001800000 */
[C-C-:B------:R-:W-:Y:S01]  /*33e0*/  FFMA.FTZ R75, R2.reuse, R110, -R85.reuse ;  /* 0x0000006e024b7223 */ /* 0x140fe20000010855 */
[----:B------:R-:W-:Y:S01]  /*33f0*/  FMNMX.FTZ R32, R109, R32, !PT ;  /* 0x000000206d207209 */ /* 0x000fe20007810000 */
[----:B------:R-:W-:Y:S01]  /*3400*/  FFMA.FTZ R13, R2, R13, -R85 ;  /* 0x0000000d020d7223 */ /* 0x000fe20000010855 */
[----:B------:R-:W-:Y:S01]  /*3410*/  ISETP.GT.AND P3, PT, R44, 0x29, PT ;  /* 0x000000292c00780c */ /* 0x000fe20003f64270 */
[----:B------:R-:W-:Y:S01]  /*3420*/  MUFU.EX2 R29, R29 ;  /* 0x0000001d001d7308 */ /* 0x000fe20000000800 */
[----:B------:R-:W-:Y:S01]  /*3430*/  FSEL R113, R78, -INF , P2 ;  /* 0xff8000004e717808 */ /* 0x000fe20001000000 */
[----:B--2---:R-:W-:Y:S01]  /*3440*/  FADD.FTZ R78, R8, R3 ;  /* 0x00000003084e7221 */ /* 0x004fe20000010000 */
[----:B------:R-:W-:Y:S01]  /*3450*/  FMNMX.FTZ R32, R111, R32, !PT ;  /* 0x000000206f207209 */ /* 0x000fe20007810000 */
[--C-:B------:R-:W-:Y:S01]  /*3460*/  FFMA.FTZ R15, R2, R15, -R85.reuse ;  /* 0x0000000f020f7223 */ /* 0x100fe20000010855 */
[----:B------:R-:W-:Y:S01]  /*3470*/  ISETP.GT.AND P2, PT, R44, 0x30, PT ;  /* 0x000000302c00780c */ /* 0x000fe20003f44270 */
        /* <DEDUP_REMOVED lines=8> */
[----:B------:R-:W-:Y:S01]  /*3500*/  FFMA.FTZ R33, R2, R33, -R85 ;  /* 0x0000002102217223 */ /* 0x000fe20000010855 */
[----:B------:R-:W-:Y:S01]  /*3510*/  FMNMX.FTZ R36, R115, R32, !PT ;  /* 0x0000002073247209 */ /* 0x000fe20007810000 */
[----:B------:R-:W-:Y:S01]  /*3520*/  MUFU.EX2 R12, R12 ;  /* 0x0000000c000c7308 */ /* 0x000fe20000000800 */
[C---:B------:R-:W-:Y:S01]  /*3530*/  ISETP.GT.AND P2, PT, R44.reuse, 0x38, PT ;  /* 0x000000382c00780c */ /* 0x040fe20003f44270 */
[--C-:B------:R-:W-:Y:S01]  /*3540*/  IMAD.MOV.U32 R112, RZ, RZ, R119.reuse ;  /* 0x000000ffff707224 */ /* 0x100fe200078e0077 */
[----:B------:R-:W-:Y:S01]  /*3550*/  FSEL R83, R83, -INF , P3 ;  /* 0xff80000053537808 */ /* 0x000fe20001800000 */
[--C-:B------:R-:W-:Y:S01]  /*3560*/  IMAD.MOV.U32 R110, RZ, RZ, R119.reuse ;  /* 0x000000ffff6e7224 */ /* 0x100fe200078e0077 */
[----:B------:R-:W-:Y:S01]  /*3570*/  FMNMX.FTZ R36, R117, R36, !PT ;  /* 0x0000002475247209 */ /* 0x000fe20007810000 */
[--C-:B------:R-:W-:Y:S01]  /*3580*/  IMAD.MOV.U32 R108, RZ, RZ, R119.reuse ;  /* 0x000000ffff6c7224 */ /* 0x100fe200078e0077 */
[----:B------:R-:W-:Y:S01]  /*3590*/  ISETP.GT.AND P3, PT, R44, 0x39, PT ;  /* 0x000000392c00780c */ /* 0x000fe20003f64270 */
[----:B------:R-:W1:Y:S01]  /*35a0*/  MUFU.EX2 R89, R89 ;  /* 0x0000005900597308 */ /* 0x000e620000000800 */
[----:B------:R-:W-:Y:S01]  /*35b0*/  FSEL R121, R86, -INF , P2 ;  /* 0xff80000056797808 */ /* 0x000fe20001000000 */
[--C-:B------:R-:W-:Y:S01]  /*35c0*/  IMAD.MOV.U32 R106, RZ, RZ, R119.reuse ;  /* 0x000000ffff6a7224 */ /* 0x100fe200078e0077 */
[----:B------:R-:W-:Y:S01]  /*35d0*/  FMNMX.FTZ R36, R83, R36, !PT ;  /* 0x0000002453247209 */ /* 0x000fe20007810000 */
[--C-:B------:R-:W-:Y:S01]  /*35e0*/  IMAD.MOV.U32 R102, RZ, RZ, R119.reuse ;  /* 0x000000ffff667224 */ /* 0x100fe200078e0077 */
[----:B------:R-:W-:Y:S01]  /*35f0*/  FSEL R87, R87, -INF , P3 ;  /* 0xff80000057577808 */ /* 0x000fe20001800000 */
[--C-:B------:R-:W-:Y:S01]  /*3600*/  IMAD.MOV.U32 R100, RZ, RZ, R119.reuse ;  /* 0x000000ffff647224 */ /* 0x100fe200078e0077 */
[C---:B------:R-:W-:Y:S01]  /*3610*/  ISETP.GT.AND P2, PT, R44.reuse, 0x40, PT ;  /* 0x000000402c00780c */ /* 0x040fe20003f44270 */
[----:B------:R-:W-:Y:S01]  /*3620*/  MUFU.EX2 R20, R72 ;  /* 0x0000004800147308 */ /* 0x000fe20000000800 */
[----:B------:R-:W-:Y:S01]  /*3630*/  FMNMX.FTZ R36, R121, R36, !PT ;  /* 0x0000002479247209 */ /* 0x000fe20007810000 */
[--C-:B------:R-:W-:Y:S01]  /*3640*/  IMAD.MOV.U32 R98, RZ, RZ, R119.reuse ;  /* 0x000000ffff627224 */ /* 0x100fe200078e0077 */
[----:B------:R-:W-:Y:S01]  /*3650*/  ISETP.GT.AND P3, PT, R44, 0x41, PT ;  /* 0x000000412c00780c */ /* 0x000fe20003f64270 */
[--C-:B------:R-:W-:Y:S01]  /*3660*/  IMAD.MOV.U32 R96, RZ, RZ, R119.reuse ;  /* 0x000000ffff607224 */ /* 0x100fe200078e0077 */
[----:B------:R-:W-:Y:S01]  /*3670*/  FSEL R123, R58, -INF , P2 ;  /* 0xff8000003a7b7808 */ /* 0x000fe20001000000 */
[--C-:B------:R-:W-:Y:S01]  /*3680*/  IMAD.MOV.U32 R92, RZ, RZ, R119.reuse ;  /* 0x000000ffff5c7224 */ /* 0x100fe200078e0077 */
[----:B------:R-:W-:Y:S01]  /*3690*/  FMNMX.FTZ R40, R87, R36, !PT ;  /* 0x0000002457287209 */ /* 0x000fe20007810000 */
[----:B------:R2:W-:Y:S01]  /*36a0*/  MUFU.EX2 R32, R80 ;  /* 0x0000005000207308 */ /* 0x0005e20000000800 */
[C---:B------:R-:W-:Y:S01]  /*36b0*/  ISETP.GT.AND P2, PT, R44.reuse, 0x48, PT ;  /* 0x000000482c00780c */ /* 0x040fe20003f44270 */
[--C-:B------:R-:W-:Y:S01]  /*36c0*/  IMAD.MOV.U32 R90, RZ, RZ, R119.reuse ;  /* 0x000000ffff5a7224 */ /* 0x100fe200078e0077 */
[----:B------:R-:W-:Y:S01]  /*36d0*/  FSEL R59, R59, -INF , P3 ;  /* 0xff8000003b3b7808 */ /* 0x000fe20001800000 */
[--C-:B------:R-:W-:Y:S01]  /*36e0*/  IMAD.MOV.U32 R88, RZ, RZ, R119.reuse ;  /* 0x000000ffff587224 */ /* 0x100fe200078e0077 */
[----:B------:R-:W-:Y:S01]  /*36f0*/  FMNMX.FTZ R40, R123, R40, !PT ;  /* 0x000000287b287209 */ /* 0x000fe20007810000 */
[--C-:B------:R-:W-:Y:S01]  /*3700*/  IMAD.MOV.U32 R86, RZ, RZ, R119.reuse ;  /* 0x000000ffff567224 */ /* 0x100fe200078e0077 */
[----:B------:R-:W-:Y:S01]  /*3710*/  ISETP.GT.AND P3, PT, R44, 0x49, PT ;  /* 0x000000492c00780c */ /* 0x000fe20003f64270 */
[----:B------:R-:W-:Y:S01]  /*3720*/  MUFU.EX2 R91, R91 ;  /* 0x0000005b005b7308 */ /* 0x000fe20000000800 */
[----:B------:R-:W-:Y:S01]  /*3730*/  FSEL R125, R62, -INF , P2 ;  /* 0xff8000003e7d7808 */ /* 0x000fe20001000000 */
[----:B--2---:R-:W-:Y:S01]  /*3740*/  VIADD R80, R105, 0xfffffffe ;  /* 0xfffffffe69507836 */ /* 0x004fe20000000000 */
[----:B------:R-:W-:Y:S01]  /*3750*/  FMNMX.FTZ R40, R59, R40, !PT ;  /* 0x000000283b287209 */ /* 0x000fe20007810000 */
[----:B------:R-:W-:Y:S01]  /*3760*/  IMAD.MOV.U32 R105, RZ, RZ, R119 ;  /* 0x000000ffff697224 */ /* 0x000fe200078e0077 */
[----:B------:R-:W-:-:S02]  /*3770*/  ISETP.GT.AND P2, PT, R44, 0x50, PT ;  /* 0x000000502c00780c */ /* 0x000fc40003f44270 */
[----:B------:R-:W-:Y:S01]  /*3780*/  FSEL R127, R63, -INF , P3 ;  /* 0xff8000003f7f7808 */ /* 0x000fe20001800000 */
[----:B------:R-:W2:Y:S01]  /*3790*/  MUFU.EX2 R75, R75 ;  /* 0x0000004b004b7308 */ /* 0x000ea20000000800 */
[----:B------:R-:W-:Y:S02]  /*37a0*/  FMNMX.FTZ R40, R125, R40, !PT ;  /* 0x000000287d287209 */ /* 0x000fe40007810000 */
[----:B------:R-:W-:Y:S02]  /*37b0*/  ISETP.GT.AND P3, PT, R44, 0x51, PT ;  /* 0x000000512c00780c */ /* 0x000fe40003f64270 */
[----:B------:R-:W-:Y:S02]  /*37c0*/  FSEL R129, R66, -INF , P2 ;  /* 0xff80000042817808 */ /* 0x000fe40001000000 */
[----:B------:R-:W-:Y:S01]  /*37d0*/  FMNMX.FTZ R48, R127, R40, !PT ;  /* 0x000000287f307209 */ /* 0x000fe20007810000 */
[----:B------:R-:W-:Y:S01]  /*37e0*/  MUFU.EX2 R79, R79 ;  /* 0x0000004f004f7308 */ /* 0x000fe20000000800 */
[----:B------:R-:W-:-:S02]  /*37f0*/  ISETP.GT.AND P2, PT, R44, 0x58, PT ;  /* 0x000000582c00780c */ /* 0x000fc40003f44270 */
[----:B------:R-:W-:Y:S01]  /*3800*/  FSEL R131, R67, -INF , P3 ;  /* 0xff80000043837808 */ /* 0x000fe20001800000 */
[----:B------:R-:W-:-:S01]  /*3810*/  FFMA.FTZ R67, R2, R56, -R85 ;  /* 0x0000003802437223 */ /* 0x000fc20000010855 */
[----:B------:R-:W-:Y:S02]  /*3820*/  FMNMX.FTZ R48, R129, R48, !PT ;  /* 0x0000003081307209 */ /* 0x000fe40007810000 */
[----:B------:R-:W-:Y:S01]  /*3830*/  ISETP.GT.AND P3, PT, R44, 0x59, PT ;  /* 0x000000592c00780c */ /* 0x000fe20003f64270 */
[----:B------:R-:W-:Y:S01]  /*3840*/  MUFU.EX2 R36, R84 ;  /* 0x0000005400247308 */ /* 0x000fe20000000800 */
[----:B------:R-:W-:Y:S02]  /*3850*/  FSEL R133, R70, -INF , P2 ;  /* 0xff80000046857808 */ /* 0x000fe40001000000 */
[----:B------:R-:W-:Y:S02]  /*3860*/  FMNMX.FTZ R48, R131, R48, !PT ;  /* 0x0000003083307209 */ /* 0x000fe40007810000 */
[----:B------:R-:W-:-:S02]  /*3870*/  FSEL R71, R71, -INF , P3 ;  /* 0xff80000047477808 */ /* 0x000fc40001800000 */
[C---:B------:R-:W-:Y:S01]  /*3880*/  ISETP.GT.AND P2, PT, R44.reuse, 0x60, PT ;  /* 0x000000602c00780c */ /* 0x040fe20003f44270 */
[----:B------:R4:W-:Y:S01]  /*3890*/  MUFU.EX2 R63, R114 ;  /* 0x00000072003f7308 */ /* 0x0009e20000000800 */
[----:B------:R-:W-:Y:S02]  /*38a0*/  FMNMX.FTZ R48, R133, R48, !PT ;  /* 0x0000003085307209 */ /* 0x000fe40007810000 */
[----:B------:R-:W-:Y:S02]  /*38b0*/  ISETP.GT.AND P3, PT, R44, 0x61, PT ;  /* 0x000000612c00780c */ /* 0x000fe40003f64270 */
[----:B------:R-:W-:Y:S01]  /*38c0*/  FSEL R135, R42, -INF , P2 ;  /* 0xff8000002a877808 */ /* 0x000fe20001000000 */
[----:B------:R-:W-:Y:S01]  /*38d0*/  FFMA.FTZ R42, R2, R60, -R85 ;  /* 0x0000003c022a7223 */ /* 0x000fe20000010855 */
[----:B------:R-:W-:Y:S01]  /*38e0*/  FMNMX.FTZ R48, R71, R48, !PT ;  /* 0x0000003047307209 */ /* 0x000fe20007810000 */
[----:B------:R5:W-:Y:S01]  /*38f0*/  MUFU.EX2 R40, R116 ;  /* 0x0000007400287308 */ /* 0x000be20000000800 */
[----:B------:R-:W-:Y:S01]  /*3900*/  ISETP.GT.AND P2, PT, R44, 0x68, PT ;  /* 0x000000682c00780c */ /* 0x000fe20003f44270 */
[----:B----4-:R-:W-:Y:S01]  /*3910*/  IMAD.MOV.U32 R114, RZ, RZ, R119 ;  /* 0x000000ffff727224 */ /* 0x010fe200078e0077 */
[----:B------:R-:W-:-:S02]  /*3920*/  FSEL R43, R43, -INF , P3 ;  /* 0xff8000002b2b7808 */ /* 0x000fc40001800000 */
[----:B------:R-:W-:Y:S02]  /*3930*/  FMNMX.FTZ R48, R135, R48, !PT ;  /* 0x0000003087307209 */ /* 0x000fe40007810000 */
[----:B------:R-:W-:Y:S01]  /*3940*/  ISETP.GT.AND P3, PT, R44, 0x69, PT ;  /* 0x000000692c00780c */ /* 0x000fe20003f64270 */
[----:B------:R-:W-:Y:S01]  /*3950*/  MUFU.EX2 R67, R67 ;  /* 0x0000004300437308 */ /* 0x000fe20000000800 */
[----:B------:R-:W-:Y:S01]  /*3960*/  FSEL R137, R46, -INF , P2 ;  /* 0xff8000002e897808 */ /* 0x000fe20001000000 */
[C-C-:B------:R-:W-:Y:S01]  /*3970*/  FFMA.FTZ R46, R2.reuse, R14, -R85.reuse ;  /* 0x0000000e022e7223 */ /* 0x140fe20000010855 */
[----:B------:R-:W-:Y:S01]  /*3980*/  FMNMX.FTZ R48, R43, R48, !PT ;  /* 0x000000302b307209 */ /* 0x000fe20007810000 */
[----:B------:R-:W-:Y:S01]  /*3990*/  FFMA.FTZ R14, R2, R64, -R85 ;  /* 0x00000040020e7223 */ /* 0x000fe20000010855 */
[----:B------:R-:W-:Y:S01]  /*39a0*/  ISETP.GT.AND P2, PT, R44, 0x70, PT ;  /* 0x000000702c00780c */ /* 0x000fe20003f44270 */
[----:B-----5:R-:W-:Y:S01]  /*39b0*/  IMAD.MOV.U32 R116, RZ, RZ, R119 ;  /* 0x000000ffff747224 */ /* 0x020fe200078e0077 */
[----:B------:R-:W-:Y:S01]  /*39c0*/  FSEL R139, R47, -INF , P3 ;  /* 0xff8000002f8b7808 */ /* 0x000fe20001800000 */
[----:B------:R-:W-:Y:S01]  /*39d0*/  MUFU.EX2 R42, R42 ;  /* 0x0000002a002a7308 */ /* 0x000fe20000000800 */
[----:B------:R-:W-:-:S02]  /*39e0*/  FMNMX.FTZ R48, R137, R48, !PT ;  /* 0x0000003089307209 */ /* 0x000fc40007810000 */
[----:B------:R-:W-:Y:S02]  /*39f0*/  ISETP.GT.AND P3, PT, R44, 0x71, PT ;  /* 0x000000712c00780c */ /* 0x000fe40003f64270 */
[----:B------:R-:W-:Y:S02]  /*3a00*/  FSEL R141, R50, -INF , P2 ;  /* 0xff800000328d7808 */ /* 0x000fe40001000000 */
[----:B------:R-:W-:Y:S01]  /*3a10*/  FMNMX.FTZ R48, R139, R48, !PT ;  /* 0x000000308b307209 */ /* 0x000fe20007810000 */
[----:B------:R4:W-:Y:S01]  /*3a20*/  MUFU.EX2 R47, R46 ;  /* 0x0000002e002f7308 */ /* 0x0009e20000000800 */
[----:B------:R-:W-:Y:S02]  /*3a30*/  ISETP.GT.AND P2, PT, R44, 0x78, PT ;  /* 0x000000782c00780c */ /* 0x000fe40003f44270 */
[----:B------:R-:W-:Y:S01]  /*3a40*/  FSEL R143, R51, -INF , P3 ;  /* 0xff800000338f7808 */ /* 0x000fe20001800000 */
[----:B------:R-:W-:-:S01]  /*3a50*/  FFMA.FTZ R51, R2, R81, -R85 ;  /* 0x0000005102337223 */ /* 0x000fc20000010855 */
[----:B------:R-:W-:-:S02]  /*3a60*/  FMNMX.FTZ R48, R141, R48, !PT ;  /* 0x000000308d307209 */ /* 0x000fc40007810000 */
[----:B------:R-:W-:Y:S01]  /*3a70*/  ISETP.GT.AND P3, PT, R44, 0x79, PT ;  /* 0x000000792c00780c */ /* 0x000fe20003f64270 */
[----:B------:R-:W-:Y:S01]  /*3a80*/  MUFU.EX2 R14, R14 ;  /* 0x0000000e000e7308 */ /* 0x000fe20000000800 */
[----:B------:R-:W-:Y:S01]  /*3a90*/  FSEL R145, R54, -INF , P2 ;  /* 0xff80000036917808 */ /* 0x000fe20001000000 */
[C-C-:B----4-:R-:W-:Y:S01]  /*3aa0*/  FFMA.FTZ R46, R2.reuse, R25, -R85.reuse ;  /* 0x00000019022e7223 */ /* 0x150fe20000010855 */
[----:B------:R-:W-:Y:S01]  /*3ab0*/  FMNMX.FTZ R48, R143, R48, !PT ;  /* 0x000000308f307209 */ /* 0x000fe20007810000 */
[----:B------:R-:W-:Y:S01]  /*3ac0*/  FFMA.FTZ R25, R2, R57, -R85 ;  /* 0x0000003902197223 */ /* 0x000fe20000010855 */
[----:B------:R-:W-:Y:S01]  /*3ad0*/  FSEL R55, R55, -INF , P3 ;  /* 0xff80000037377808 */ /* 0x000fe20001800000 */
[----:B---3--:R-:W-:Y:S01]  /*3ae0*/  FADD.FTZ R57, R11, R78 ;  /* 0x0000004e0b397221 */ /* 0x008fe20000010000 */
[----:B------:R-:W-:Y:S01]  /*3af0*/  ISETP.GT.AND P2, PT, R44, 0x80, PT ;  /* 0x000000802c00780c */ /* 0x000fe20003f44270 */
[----:B------:R-:W-:Y:S01]  /*3b00*/  MUFU.EX2 R51, R51 ;  /* 0x0000003300337308 */ /* 0x000fe20000000800 */
[----:B------:R-:W-:-:S02]  /*3b10*/  FMNMX.FTZ R48, R145, R48, !PT ;  /* 0x0000003091307209 */ /* 0x000fc40007810000 */
[----:B------:R-:W-:Y:S02]  /*3b20*/  ISETP.GT.AND P3, PT, R44, 0x81, PT ;  /* 0x000000812c00780c */ /* 0x000fe40003f64270 */
[----:B------:R-:W-:Y:S01]  /*3b30*/  FSEL R81, R26, -INF , P2 ;  /* 0xff8000001a517808 */ /* 0x000fe20001000000 */
[--C-:B------:R-:W-:Y:S01]  /*3b40*/  FFMA.FTZ R26, R2, R77, -R85.reuse ;  /* 0x0000004d021a7223 */ /* 0x100fe20000010855 */
[----:B------:R-:W-:Y:S01]  /*3b50*/  FMNMX.FTZ R48, R55, R48, !PT ;  /* 0x0000003037307209 */ /* 0x000fe20007810000 */
[----:B------:R-:W-:Y:S01]  /*3b60*/  MUFU.EX2 R13, R13 ;  /* 0x0000000d000d7308 */ /* 0x000fe20000000800 */
[----:B------:R-:W-:Y:S02]  /*3b70*/  ISETP.GT.AND P2, PT, R44, 0x88, PT ;  /* 0x000000882c00780c */ /* 0x000fe40003f44270 */
[----:B------:R-:W-:Y:S01]  /*3b80*/  FSEL R77, R27, -INF , P3 ;  /* 0xff8000001b4d7808 */ /* 0x000fe20001800000 */
[----:B------:R-:W-:-:S01]  /*3b90*/  FFMA.FTZ R27, R2, R69, -R85 ;  /* 0x00000045021b7223 */ /* 0x000fc20000010855 */
[----:B------:R-:W-:-:S02]  /*3ba0*/  FMNMX.FTZ R48, R81, R48, !PT ;  /* 0x0000003051307209 */ /* 0x000fc40007810000 */
[----:B------:R-:W-:Y:S01]  /*3bb0*/  ISETP.GT.AND P3, PT, R44, 0x89, PT ;  /* 0x000000892c00780c */ /* 0x000fe20003f64270 */
[----:B------:R-:W-:Y:S01]  /*3bc0*/  MUFU.EX2 R26, R26 ;  /* 0x0000001a001a7308 */ /* 0x000fe20000000800 */
[----:B------:R-:W-:Y:S01]  /*3bd0*/  FSEL R147, R30, -INF , P2 ;  /* 0xff8000001e937808 */ /* 0x000fe20001000000 */
[C-C-:B------:R-:W-:Y:S01]  /*3be0*/  FFMA.FTZ R30, R2.reuse, R41, -R85.reuse ;  /* 0x00000029021e7223 */ /* 0x140fe20000010855 */
[----:B------:R-:W-:Y:S01]  /*3bf0*/  FMNMX.FTZ R48, R77, R48, !PT ;  /* 0x000000304d307209 */ /* 0x000fe20007810000 */
[----:B------:R-:W-:Y:S01]  /*3c00*/  FFMA.FTZ R41, R2, R65, -R85 ;  /* 0x0000004102297223 */ /* 0x000fe20000010855 */
[----:B------:R-:W-:Y:S01]  /*3c10*/  ISETP.GT.AND P2, PT, R44, 0x90, PT ;  /* 0x000000902c00780c */ /* 0x000fe20003f44270 */
[----:B------:R-:W-:Y:S01]  /*3c20*/  IMAD.MOV.U32 R65, RZ, RZ, R119 ;  /* 0x000000ffff417224 */ /* 0x000fe200078e0077 */
[----:B------:R-:W-:Y:S01]  /*3c30*/  FSEL R69, R31, -INF , P3 ;  /* 0xff8000001f457808 */ /* 0x000fe20001800000 */
[----:B------:R-:W-:Y:S01]  /*3c40*/  FFMA.FTZ R31, R2, R5, -R85 ;  /* 0x00000005021f7223 */ /* 0x000fe20000010855 */
        /* <DEDUP_REMOVED lines=8> */
[----:B------:R-:W-:Y:S01]  /*3cd0*/  FSEL R151, R35, -INF , P3 ;  /* 0xff80000023977808 */ /* 0x000fe20001800000 */
[--C-:B------:R-:W-:Y:S01]  /*3ce0*/  FFMA.FTZ R35, R2, R49, -R85.reuse ;  /* 0x0000003102237223 */ /* 0x100fe20000010855 */
[----:B------:R-:W-:Y:S02]  /*3cf0*/  FMNMX.FTZ R48, R149, R48, !PT ;  /* 0x0000003095307209 */ /* 0x000fe40007810000 */
[----:B------:R-:W-:Y:S01]  /*3d00*/  ISETP.GT.AND P3, PT, R44, 0x99, PT ;  /* 0x000000992c00780c */ /* 0x000fe20003f64270 */
[----:B------:R-:W-:-:S01]  /*3d10*/  FFMA.FTZ R44, R2, R53, -R85 ;  /* 0x00000035022c7223 */ /* 0x000fc20000010855 */
[----:B------:R-:W-:Y:S01]  /*3d20*/  FSEL R153, R38, -INF , P2 ;  /* 0xff80000026997808 */ /* 0x000fe20001000000 */
[----:B------:R-:W-:-:S01]  /*3d30*/  FFMA.FTZ R38, R2, R45, -R85 ;  /* 0x0000002d02267223 */ /* 0x000fc20000010855 */
[----:B------:R-:W-:Y:S01]  /*3d40*/  FMNMX.FTZ R48, R151, R48, !PT ;  /* 0x0000003097307209 */ /* 0x000fe20007810000 */
[----:B------:R-:W-:Y:S01]  /*3d50*/  MUFU.EX2 R31, R31 ;  /* 0x0000001f001f7308 */ /* 0x000fe20000000800 */
[----:B------:R-:W-:-:S02]  /*3d60*/  FSEL R39, R39, -INF , P3 ;  /* 0xff80000027277808 */ /* 0x000fc40001800000 */
[----:B------:R-:W-:Y:S02]  /*3d70*/  FMNMX.FTZ R48, R153, R48, !PT ;  /* 0x0000003099307209 */ /* 0x000fe40007810000 */
[----:B------:R-:W-:Y:S02]  /*3d80*/  R2UR UR45, R80 ;  /* 0x00000000502d72ca */ /* 0x000fe400000e0000 */
[----:B------:R-:W-:Y:S01]  /*3d90*/  FMNMX.FTZ R48, R39, R48, !PT ;  /* 0x0000003027307209 */ /* 0x000fe20007810000 */
[----:B------:R-:W-:Y:S01]  /*3da0*/  MUFU.EX2 R38, R38 ;  /* 0x0000002600267308 */ /* 0x000fe20000000800 */
[----:B------:R-:W-:Y:S02]  /*3db0*/  F2FP.SATFINITE.E4M3.F32.PACK_AB_MERGE_C R216, R11, R8, RZ ;  /* 0x000000080bd8723e */ /* 0x000fe400048070ff */
[----:B-1----:R-:W-:Y:S01]  /*3dc0*/  F2FP.SATFINITE.E4M3.F32.PACK_AB_MERGE_C R218, R89, R12, RZ ;  /* 0x0000000c59da723e */ /* 0x002fe200048070ff */
[----:B------:R-:W1:Y:S01]  /*3dd0*/  SHFL.BFLY PT, R5, R48, 0x2, 0x1f ;  /* 0x0c401f0030057f89 */ /* 0x000e6200000e0000 */
[----:B--2---:R-:W-:-:S02]  /*3de0*/  F2FP.SATFINITE.E4M3.F32.PACK_AB_MERGE_C R212, R75, R28, RZ ;  /* 0x0000001c4bd4723e */ /* 0x004fc400048070ff */
[----:B------:R-:W-:Y:S01]  /*3df0*/  F2FP.SATFINITE.E4M3.F32.PACK_AB_MERGE_C R216, R7, R6, R216 ;  /* 0x0000000607d8723e */ /* 0x000fe200048070d8 */
[----:B------:R-:W-:Y:S01]  /*3e00*/  MUFU.EX2 R34, R34 ;  /* 0x0000002200227308 */ /* 0x000fe20000000800 */
[----:B------:R-:W-:Y:S02]  /*3e10*/  F2FP.SATFINITE.E4M3.F32.PACK_AB_MERGE_C R212, R91, R20, R212 ;  /* 0x000000145bd4723e */ /* 0x000fe400048070d4 */
[----:B------:R-:W-:-:S05]  /*3e20*/  F2FP.SATFINITE.E4M3.F32.PACK_AB_MERGE_C R218, R29, R10, R218 ;  /* 0x0000000a1dda723e */ /* 0x000fca00048070da */
[----:B------:R-:W-:Y:S08]  /*3e30*/  MUFU.EX2 R35, R35 ;  /* 0x0000002300237308 */ /* 0x000ff00000000800 */
[----:B------:R-:W-:Y:S01]  /*3e40*/  MUFU.EX2 R15, R15 ;  /* 0x0000000f000f7308 */ /* 0x000fe20000000800 */
[----:B-1----:R-:W-:Y:S01]  /*3e50*/  FMNMX.FTZ R5, R48, R5, !PT ;  /* 0x0000000530057209 */ /* 0x002fe20007810000 */
[----:B------:R-:W-:Y:S01]  /*3e60*/  FFMA.FTZ R48, R2, R61, -R85 ;  /* 0x0000003d02307223 */ /* 0x000fe20000010855 */
[----:B------:R-:W-:-:S05]  /*3e70*/  IMAD.MOV.U32 R85, RZ, RZ, R119 ;  /* 0x000000ffff557224 */ /* 0x000fca00078e0077 */
[----:B------:R-:W-:Y:S01]  /*3e80*/  MUFU.EX2 R44, R44 ;  /* 0x0000002c002c7308 */ /* 0x000fe20000000800 */
[----:B------:R-:W1:Y:S01]  /*3e90*/  SHFL.BFLY PT, R50, R5, 0x1, 0x1f ;  /* 0x0c201f0005327f89 */ /* 0x000e6200000e0000 */
[----:B------:R-:W-:-:S06]  /*3ea0*/  IMAD.MOV.U32 R61, RZ, RZ, R119 ;  /* 0x000000ffff3d7224 */ /* 0x000fcc00078e0077 */
[----:B------:R-:W-:Y:S08]  /*3eb0*/  MUFU.EX2 R21, R21 ;  /* 0x0000001500157308 */ /* 0x000ff00000000800 */
[----:B------:R-:W-:Y:S08]  /*3ec0*/  MUFU.EX2 R46, R46 ;  /* 0x0000002e002e7308 */ /* 0x000ff00000000800 */
[----:B------:R-:W-:Y:S01]  /*3ed0*/  MUFU.EX2 R25, R25 ;  /* 0x0000001900197308 */ /* 0x000fe20000000800 */
[----:B-1----:R-:W-:-:S04]  /*3ee0*/  FMNMX.FTZ R9, R5, R50, !PT ;  /* 0x0000003205097209 */ /* 0x002fc80007810000 */
[----:B------:R-:W-:Y:S01]  /*3ef0*/  FSETP.NEU.FTZ.AND P2, PT, R9, -INF , PT ;  /* 0xff8000000900780b */ /* 0x000fe20003f5d000 */
[----:B------:R-:W-:-:S02]  /*3f00*/  FFMA.FTZ R5, R2, R9, -8 ;  /* 0xc100000002057423 */ /* 0x000fc40000010009 */
[----:B------:R-:W-:Y:S03]  /*3f10*/  MUFU.EX2 R48, R48 ;  /* 0x0000003000307308 */ /* 0x000fe60000000800 */
[----:B------:R-:W-:Y:S02]  /*3f20*/  FSEL R62, R5, RZ, P2 ;  /* 0x000000ff053e7208 */ /* 0x000fe40001000000 */
[----:B------:R-:W-:-:S03]  /*3f30*/  SHF.R.U32.HI R5, RZ, 0x1f, R104 ;  /* 0x0000001fff057819 */ /* 0x000fc60000011668 */
[C-C-:B------:R-:W-:Y:S01]  /*3f40*/  FFMA.FTZ R217, R2.reuse, R93, -R62.reuse ;  /* 0x0000005d02d97223 */ /* 0x140fe2000001083e */
[----:B------:R-:W-:-:S01]  /*3f50*/  FFMA.FTZ R60, R2, R24, -R62 ;  /* 0x00000018023c7223 */ /* 0x000fc2000001083e */
[C-C-:B------:R-:W-:Y:S01]  /*3f60*/  FFMA.FTZ R97, R2.reuse, R97, -R62.reuse ;  /* 0x0000006102617223 */ /* 0x140fe2000001083e */
[----:B------:R-:W-:-:S01]  /*3f70*/  FFMA.FTZ R95, R2, R95, -R62 ;  /* 0x0000005f025f7223 */ /* 0x000fc2000001083e */
[C-C-:B------:R-:W-:Y:S01]  /*3f80*/  FFMA.FTZ R24, R2.reuse, R101, -R62.reuse ;  /* 0x0000006502187223 */ /* 0x140fe2000001083e */
[----:B------:R-:W-:-:S01]  /*3f90*/  FFMA.FTZ R219, R2, R99, -R62 ;  /* 0x0000006302db7223 */ /* 0x000fc2000001083e */
[----:B------:R-:W-:Y:S01]  /*3fa0*/  MUFU.EX2 R217, R217 ;  /* 0x000000d900d97308 */ /* 0x000fe20000000800 */
[----:B------:R-:W-:-:S01]  /*3fb0*/  FFMA.FTZ R107, R2, R107, -R62 ;  /* 0x0000006b026b7223 */ /* 0x000fc2000001083e */
[C-C-:B------:R-:W-:Y:S01]  /*3fc0*/  FFMA.FTZ R103, R2.reuse, R103, -R62.reuse ;  /* 0x0000006702677223 */ /* 0x140fe2000001083e */
[----:B------:R-:W-:-:S01]  /*3fd0*/  FFMA.FTZ R53, R2, R109, -R62 ;  /* 0x0000006d02357223 */ /* 0x000fc2000001083e */
[--C-:B------:R-:W-:Y:S01]  /*3fe0*/  FFMA.FTZ R58, R2, R111, -R62.reuse ;  /* 0x0000006f023a7223 */ /* 0x100fe2000001083e */
[----:B------:R-:W-:Y:S01]  /*3ff0*/  LEA.HI.SX32 R5, R104, R5, 0x1a ;  /* 0x0000000568057211 */ /* 0x000fe200078fd2ff */
[C-C-:B------:R-:W-:Y:S01]  /*4000*/  FFMA.FTZ R113, R2.reuse, R113, -R62.reuse ;  /* 0x0000007102717223 */ /* 0x140fe2000001083e */
[----:B------:R-:W-:-:S01]  /*4010*/  FFMA.FTZ R115, R2, R115, -R62 ;  /* 0x0000007302737223 */ /* 0x000fc2000001083e */
[----:B------:R-:W1:Y:S01]  /*4020*/  MUFU.EX2 R60, R60 ;  /* 0x0000003c003c7308 */ /* 0x000e620000000800 */
[----:B------:R-:W-:Y:S01]  /*4030*/  VIMNMX R5, RZ, R5, !PT ;  /* 0x00000005ff057248 */ /* 0x000fe20007fe0100 */
[C-C-:B------:R-:W-:Y:S01]  /*4040*/  FFMA.FTZ R37, R2.reuse, R117, -R62.reuse ;  /* 0x0000007502257223 */ /* 0x140fe2000001083e */
[----:B------:R-:W-:-:S01]  /*4050*/  FFMA.FTZ R54, R2, R83, -R62 ;  /* 0x0000005302367223 */ /* 0x000fc2000001083e */
[--C-:B------:R-:W-:Y:S01]  /*4060*/  FFMA.FTZ R43, R2, R43, -R62.reuse ;  /* 0x0000002b022b7223 */ /* 0x100fe2000001083e */
[----:B------:R-:W-:Y:S01]  /*4070*/  ISETP.GE.AND P2, PT, R80, R5, PT ;  /* 0x000000055000720c */ /* 0x000fe20003f46270 */
[C-C-:B------:R-:W-:Y:S01]  /*4080*/  FFMA.FTZ R121, R2.reuse, R121, -R62.reuse ;  /* 0x0000007902797223 */ /* 0x140fe2000001083e */
[----:B------:R-:W-:-:S01]  /*4090*/  FFMA.FTZ R87, R2, R87, -R62 ;  /* 0x0000005702577223 */ /* 0x000fc2000001083e */
[----:B------:R-:W2:Y:S01]  /*40a0*/  MUFU.EX2 R97, R97 ;  /* 0x0000006100617308 */ /* 0x000ea20000000800 */
[----:B------:R-:W-:-:S01]  /*40b0*/  FFMA.FTZ R49, R2, R123, -R62 ;  /* 0x0000007b02317223 */ /* 0x000fc2000001083e */
[C-C-:B------:R-:W-:Y:S01]  /*40c0*/  FFMA.FTZ R56, R2.reuse, R59, -R62.reuse ;  /* 0x0000003b02387223 */ /* 0x140fe2000001083e */
[----:B------:R-:W-:-:S01]  /*40d0*/  FFMA.FTZ R125, R2, R125, -R62 ;  /* 0x0000007d027d7223 */ /* 0x000fc2000001083e */
[C-C-:B------:R-:W-:Y:S01]  /*40e0*/  FFMA.FTZ R127, R2.reuse, R127, -R62.reuse ;  /* 0x0000007f027f7223 */ /* 0x140fe2000001083e */
[----:B------:R-:W-:-:S01]  /*40f0*/  FFMA.FTZ R45, R2, R129, -R62 ;  /* 0x00000081022d7223 */ /* 0x000fc2000001083e */
[C-C-:B------:R-:W-:Y:S01]  /*4100*/  FFMA.FTZ R131, R2.reuse, R131, -R62.reuse ;  /* 0x0000008302837223 */ /* 0x140fe2000001083e */
[----:B------:R-:W-:-:S01]  /*4110*/  FFMA.FTZ R133, R2, R133, -R62 ;  /* 0x0000008502857223 */ /* 0x000fc2000001083e */
[----:B------:R-:W3:Y:S01]  /*4120*/  MUFU.EX2 R64, R95 ;  /* 0x0000005f00407308 */ /* 0x000ee20000000800 */
[----:B-1----:R-:W-:-:S01]  /*4130*/  FADD.FTZ R76, R217, R60 ;  /* 0x0000003cd94c7221 */ /* 0x002fc20000010000 */
        /* <DEDUP_REMOVED lines=8> */
[----:B------:R-:W-:Y:S01]  /*41c0*/  FADD.FTZ R76, R10, R57 ;  /* 0x000000390a4c7221 */ /* 0x000fe20000010000 */
[----:B------:R-:W-:-:S01]  /*41d0*/  FFMA.FTZ R145, R2, R145, -R62 ;  /* 0x0000009102917223 */ /* 0x000fc2000001083e */
[C-C-:B------:R-:W-:Y:S01]  /*41e0*/  FFMA.FTZ R55, R2.reuse, R55, -R62.reuse ;  /* 0x0000003702377223 */ /* 0x140fe2000001083e */
[----:B------:R-:W-:-:S01]  /*41f0*/  FFMA.FTZ R81, R2, R81, -R62 ;  /* 0x0000005102517223 */ /* 0x000fc2000001083e */
[C-C-:B------:R-:W-:Y:S01]  /*4200*/  FFMA.FTZ R77, R2.reuse, R77, -R62.reuse ;  /* 0x0000004d024d7223 */ /* 0x140fe2000001083e */
[----:B------:R-:W-:-:S01]  /*4210*/  FFMA.FTZ R147, R2, R147, -R62 ;  /* 0x0000009302937223 */ /* 0x000fc2000001083e */
[----:B------:R-:W2:Y:S01]  /*4220*/  MUFU.EX2 R219, R219 ;  /* 0x000000db00db7308 */ /* 0x000ea20000000800 */
[----:B---3--:R-:W-:-:S01]  /*4230*/  FADD.FTZ R3, R64, R3 ;  /* 0x0000000340037221 */ /* 0x008fc20000010000 */
[C-C-:B------:R-:W-:Y:S01]  /*4240*/  FFMA.FTZ R69, R2.reuse, R69, -R62.reuse ;  /* 0x0000004502457223 */ /* 0x140fe2000001083e */
[----:B------:R-:W-:-:S01]  /*4250*/  FFMA.FTZ R149, R2, R149, -R62 ;  /* 0x0000009502957223 */ /* 0x000fc2000001083e */
[C-C-:B------:R-:W-:Y:S01]  /*4260*/  FFMA.FTZ R151, R2.reuse, R151, -R62.reuse ;  /* 0x0000009702977223 */ /* 0x140fe2000001083e */
[----:B------:R-:W-:-:S01]  /*4270*/  FFMA.FTZ R153, R2, R153, -R62 ;  /* 0x0000009902997223 */ /* 0x000fc2000001083e */
[----:B------:R-:W-:Y:S01]  /*4280*/  FFMA.FTZ R39, R2, R39, -R62 ;  /* 0x0000002702277223 */ /* 0x000fe2000001083e */
[----:B------:R-:W-:Y:S01]  /*4290*/  F2FP.SATFINITE.E4M3.F32.PACK_AB_MERGE_C R64, R64, R97, RZ ;  /* 0x000000614040723e */ /* 0x000fe200048070ff */
[----:B------:R-:W3:Y:S01]  /*42a0*/  MUFU.EX2 R107, R107 ;  /* 0x0000006b006b7308 */ /* 0x000ee20000000800 */
[----:B-1----:R-:W-:-:S01]  /*42b0*/  FADD.FTZ R78, R24, R3 ;  /* 0x00000003184e7221 */ /* 0x002fc20000010000 */
[----:B------:R-:W-:Y:S01]  /*42c0*/  FADD.FTZ R3, R29, R76 ;  /* 0x0000004c1d037221 */ /* 0x000fe20000010000 */
[----:B------:R-:W-:Y:S01]  /*42d0*/  F2FP.SATFINITE.E4M3.F32.PACK_AB_MERGE_C R217, R60, R217, R64 ;  /* 0x000000d93cd9723e */ /* 0x000fe20004807040 */
[----:B------:R-:W-:-:S02]  /*42e0*/  IMAD.MOV.U32 R117, RZ, RZ, R119 ;  /* 0x000000ffff757224 */ /* 0x000fc400078e0077 */
[----:B------:R-:W-:-:S01]  /*42f0*/  FADD.FTZ R80, R12, R3 ;  /* 0x000000030c507221 */ /* 0x000fc20000010000 */
[----:B------:R-:W-:Y:S01]  /*4300*/  IMAD.MOV.U32 R111, RZ, RZ, R119 ;  /* 0x000000ffff6f7224 */ /* 0x000fe200078e0077 */
[----:B------:R1:W4:Y:S01]  /*4310*/  MUFU.EX2 R66, R103 ;  /* 0x0000006700427308 */ /* 0x0003220000000800 */
[----:B--2---:R-:W-:-:S01]  /*4320*/  FADD.FTZ R78, R219, R78 ;  /* 0x0000004edb4e7221 */ /* 0x004fc20000010000 */
[----:B------:R-:W-:Y:S01]  /*4330*/  FADD.FTZ R57, R89, R80 ;  /* 0x0000005059397221 */ /* 0x000fe20000010000 */
[--C-:B------:R-:W-:Y:S02]  /*4340*/  IMAD.MOV.U32 R109, RZ, RZ, R119.reuse ;  /* 0x000000ffff6d7224 */ /* 0x100fe400078e0077 */
[----:B------:R-:W-:Y:S02]  /*4350*/  IMAD.MOV.U32 R104, RZ, RZ, R119 ;  /* 0x000000ffff687224 */ /* 0x000fe400078e0077 */
[----:B------:R-:W-:-:S01]  /*4360*/  FADD.FTZ R80, R20, R57 ;  /* 0x0000003914507221 */ /* 0x000fc20000010000 */
[----:B------:R-:W-:Y:S01]  /*4370*/  IMAD.MOV.U32 R101, RZ, RZ, R119 ;  /* 0x000000ffff657224 */ /* 0x000fe200078e0077 */
[----:B------:R-:W2:Y:S01]  /*4380*/  MUFU.EX2 R53, R53 ;  /* 0x0000003500357308 */ /* 0x000ea20000000800 */
[----:B---3--:R-:W-:-:S01]  /*4390*/  FADD.FTZ R3, R107, R78 ;  /* 0x0000004e6b037221 */ /* 0x008fc20000010000 */
[----:B-1----:R-:W-:-:S02]  /*43a0*/  IMAD.MOV.U32 R103, RZ, RZ, R119 ;  /* 0x000000ffff677224 */ /* 0x002fc400078e0077 */
[--C-:B------:R-:W-:Y:S02]  /*43b0*/  IMAD.MOV.U32 R99, RZ, RZ, R119.reuse ;  /* 0x000000ffff637224 */ /* 0x100fe400078e0077 */
[----:B------:R-:W-:Y:S02]  /*43c0*/  IMAD.MOV.U32 R97, RZ, RZ, R119 ;  /* 0x000000ffff617224 */ /* 0x000fe400078e0077 */
[----:B------:R-:W1:Y:S01]  /*43d0*/  MUFU.EX2 R58, R58 ;  /* 0x0000003a003a7308 */ /* 0x000e620000000800 */
[----:B----4-:R-:W-:-:S01]  /*43e0*/  FADD.FTZ R78, R66, R3 ;  /* 0x00000003424e7221 */ /* 0x010fc20000010000 */
[----:B------:R-:W-:Y:S01]  /*43f0*/  F2FP.SATFINITE.E4M3.F32.PACK_AB_MERGE_C R66, R66, R107, RZ ;  /* 0x0000006b4242723e */ /* 0x000fe200048070ff */
[--C-:B------:R-:W-:Y:S02]  /*4400*/  IMAD.MOV.U32 R107, RZ, RZ, R119.reuse ;  /* 0x000000ffff6b7224 */ /* 0x100fe400078e0077 */
[--C-:B------:R-:W-:Y:S01]  /*4410*/  IMAD.MOV.U32 R95, RZ, RZ, R119.reuse ;  /* 0x000000ffff5f7224 */ /* 0x100fe200078e0077 */
[----:B------:R-:W-:Y:S01]  /*4420*/  F2FP.SATFINITE.E4M3.F32.PACK_AB_MERGE_C R219, R219, R24, R66 ;  /* 0x00000018dbdb723e */ /* 0x000fe20004807042 */
[----:B------:R-:W-:Y:S01]  /*4430*/  IMAD.MOV.U32 R93, RZ, RZ, R119 ;  /* 0x000000ffff5d7224 */ /* 0x000fe200078e0077 */
[----:B------:R-:W3:Y:S01]  /*4440*/  MUFU.EX2 R113, R113 ;  /* 0x0000007100717308 */ /* 0x000ee20000000800 */
[----:B--2---:R-:W-:-:S01]  /*4450*/  FADD.FTZ R3, R53, R78 ;  /* 0x0000004e35037221 */ /* 0x004fc20000010000 */
[----:B------:R-:W-:-:S02]  /*4460*/  IMAD.MOV.U32 R89, RZ, RZ, R119 ;  /* 0x000000ffff597224 */ /* 0x000fc400078e0077 */
[--C-:B------:R-:W-:Y:S02]  /*4470*/  IMAD.MOV.U32 R83, RZ, RZ, R119.reuse ;  /* 0x000000ffff537224 */ /* 0x100fe400078e0077 */
[--C-:B------:R-:W-:Y:S02]  /*4480*/  IMAD.MOV.U32 R66, RZ, RZ, R119.reuse ;  /* 0x000000ffff427224 */ /* 0x100fe400078e0077 */
[----:B------:R2:W4:Y:S01]  /*4490*/  MUFU.EX2 R68, R115 ;  /* 0x0000007300447308 */ /* 0x0005220000000800 */
[--C-:B------:R-:W-:Y:S02]  /*44a0*/  IMAD.MOV.U32 R64, RZ, RZ, R119.reuse ;  /* 0x000000ffff407224 */ /* 0x100fe400078e0077 */
[--C-:B------:R-:W-:Y:S02]  /*44b0*/  IMAD.MOV.U32 R60, RZ, RZ, R119.reuse ;  /* 0x000000ffff3c7224 */ /* 0x100fe400078e0077 */
[--C-:B------:R-:W-:Y:S02]  /*44c0*/  IMAD.MOV.U32 R59, RZ, RZ, R119.reuse ;  /* 0x000000ffff3b7224 */ /* 0x100fe400078e0077 */
[--C-:B------:R-:W-:Y:S01]  /*44d0*/  IMAD.MOV.U32 R57, RZ, RZ, R119.reuse ;  /* 0x000000ffff397224 */ /* 0x100fe200078e0077 */
[----:B------:R-:W5:Y:S01]  /*44e0*/  MUFU.EX2 R37, R37 ;  /* 0x0000002500257308 */ /* 0x000f620000000800 */
[----:B--2---:R-:W-:-:S02]  /*44f0*/  IMAD.MOV.U32 R115, RZ, RZ, R119 ;  /* 0x000000ffff737224 */ /* 0x004fc400078e0077 */
[----:B------:R-:W-:-:S05]  /*4500*/  IMAD.MOV.U32 R29, RZ, RZ, R119 ;  /* 0x000000ffff1d7224 */ /* 0x000fca00078e0077 */
[----:B------:R2:W-:Y:S08]  /*4510*/  MUFU.EX2 R76, R43 ;  /* 0x0000002b004c7308 */ /* 0x0005f00000000800 */
[----:B------:R-:W5:Y:S01]  /*4520*/  MUFU.EX2 R54, R54 ;  /* 0x0000003600367308 */ /* 0x000f620000000800 */
[----:B--2---:R-:W-:-:S01]  /*4530*/  FADD.FTZ R43, R91, R80 ;  /* 0x000000505b2b7221 */ /* 0x004fc20000010000 */
[----:B-1----:R-:W-:Y:S01]  /*4540*/  FADD.FTZ R80, R58, R3 ;  /* 0x000000033a507221 */ /* 0x002fe20000010000 */
[----:B------:R-:W-:-:S02]  /*4550*/  IMAD.MOV.U32 R91, RZ, RZ, R119 ;  /* 0x000000ffff5b7224 */ /* 0x000fc400078e0077 */
[----:B------:R-:W-:Y:S01]  /*4560*/  FADD.FTZ R82, R28, R43 ;  /* 0x0000002b1c527221 */ /* 0x000fe20000010000 */
[----:B---3--:R-:W-:-:S02]  /*4570*/  FADD.FTZ R3, R113, R80 ;  /* 0x0000005071037221 */ /* 0x008fc40000010000 */
[----:B------:R-:W1:Y:S01]  /*4580*/  MUFU.EX2 R121, R121 ;  /* 0x0000007900797308 */ /* 0x000e620000000800 */
[----:B------:R-:W-:-:S01]  /*4590*/  FADD.FTZ R43, R75, R82 ;  /* 0x000000524b2b7221 */ /* 0x000fc20000010000 */
[C---:B----4-:R-:W-:Y:S01]  /*45a0*/  FADD.FTZ R80, R68.reuse, R3 ;  /* 0x0000000344507221 */ /* 0x050fe20000010000 */
[----:B------:R-:W-:Y:S01]  /*45b0*/  F2FP.SATFINITE.E4M3.F32.PACK_AB_MERGE_C R68, R68, R113, RZ ;  /* 0x000000714444723e */ /* 0x000fe200048070ff */
[----:B------:R-:W-:Y:S02]  /*45c0*/  IMAD.MOV.U32 R113, RZ, RZ, R119 ;  /* 0x000000ffff717224 */ /* 0x000fe400078e0077 */
[----:B------:R-:W-:-:S01]  /*45d0*/  FADD.FTZ R82, R32, R43 ;  /* 0x0000002b20527221 */ /* 0x000fc20000010000 */
[----:B-----5:R-:W-:Y:S01]  /*45e0*/  FADD.FTZ R3, R37, R80 ;  /* 0x0000005025037221 */ /* 0x020fe20000010000 */
[----:B------:R-:W-:Y:S01]  /*45f0*/  F2FP.SATFINITE.E4M3.F32.PACK_AB_MERGE_C R213, R58, R53, R68 ;  /* 0x000000353ad5723e */ /* 0x000fe20004807044 */
[----:B------:R2:W3:Y:S01]  /*4600*/  MUFU.EX2 R70, R87 ;  /* 0x0000005700467308 */ /* 0x0004e20000000800 */
[----:B------:R-:W-:-:S01]  /*4610*/  FADD.FTZ R43, R79, R82 ;  /* 0x000000524f2b7221 */ /* 0x000fc20000010000 */
[----:B------:R-:W-:Y:S01]  /*4620*/  FADD.FTZ R82, R54, R3 ;  /* 0x0000000336527221 */ /* 0x000fe20000010000 */
[----:B------:R-:W-:-:S02]  /*4630*/  IMAD.MOV.U32 R75, RZ, RZ, R119 ;  /* 0x000000ffff4b7224 */ /* 0x000fc400078e0077 */
[----:B------:R-:W-:Y:S01]  /*4640*/  FADD.FTZ R84, R36, R43 ;  /* 0x0000002b24547221 */ /* 0x000fe20000010000 */
[----:B------:R-:W-:Y:S01]  /*4650*/  F2FP.SATFINITE.E4M3.F32.PACK_AB_MERGE_C R36, R63, R36, RZ ;  /* 0x000000243f24723e */ /* 0x000fe200048070ff */
[----:B------:R-:W-:Y:S01]  /*4660*/  IMAD.MOV.U32 R68, RZ, RZ, R119 ;  /* 0x000000ffff447224 */ /* 0x000fe200078e0077 */
[----:B------:R-:W4:Y:S01]  /*4670*/  MUFU.EX2 R49, R49 ;  /* 0x0000003100317308 */ /* 0x000f220000000800 */
[----:B-1----:R-:W-:-:S01]  /*4680*/  FADD.FTZ R3, R121, R82 ;  /* 0x0000005279037221 */ /* 0x002fc20000010000 */
[----:B------:R-:W-:Y:S01]  /*4690*/  FADD.FTZ R11, R63, R84 ;  /* 0x000000543f0b7221 */ /* 0x000fe20000010000 */
[----:B------:R-:W-:Y:S01]  /*46a0*/  F2FP.SATFINITE.E4M3.F32.PACK_AB_MERGE_C R214, R79, R32, R36 ;  /* 0x000000204fd6723e */ /* 0x000fe20004807024 */
[----:B--2---:R-:W-:Y:S02]  /*46b0*/  IMAD.MOV.U32 R87, RZ, RZ, R119 ;  /* 0x000000ffff577224 */ /* 0x004fe400078e0077 */
[----:B------:R-:W-:-:S01]  /*46c0*/  FADD.FTZ R62, R40, R11 ;  /* 0x0000000b283e7221 */ /* 0x000fc20000010000 */
[----:B------:R-:W-:Y:S01]  /*46d0*/  IMAD.MOV.U32 R84, RZ, RZ, R119 ;  /* 0x000000ffff547224 */ /* 0x000fe200078e0077 */
[----:B------:R-:W1:Y:S01]  /*46e0*/  MUFU.EX2 R56, R56 ;  /* 0x0000003800387308 */ /* 0x000e620000000800 */
[----:B---3--:R-:W-:-:S01]  /*46f0*/  FADD.FTZ R8, R70, R3 ;  /* 0x0000000346087221 */ /* 0x008fc20000010000 */
[----:B------:R-:W-:Y:S01]  /*4700*/  FADD.FTZ R11, R67, R62 ;  /* 0x0000003e430b7221 */ /* 0x000fe20000010000 */
[----:B------:R-:W-:Y:S01]  /*4710*/  F2FP.SATFINITE.E4M3.F32.PACK_AB_MERGE_C R70, R70, R121, RZ ;  /* 0x000000794646723e */ /* 0x000fe200048070ff */
[----:B------:R-:W-:-:S02]  /*4720*/  IMAD.MOV.U32 R82, RZ, RZ, R119 ;  /* 0x000000ffff527224 */ /* 0x000fc400078e0077 */
[----:B------:R-:W-:-:S01]  /*4730*/  FADD.FTZ R28, R42, R11 ;  /* 0x0000000b2a1c7221 */ /* 0x000fc20000010000 */
[----:B------:R-:W-:Y:S01]  /*4740*/  F2FP.SATFINITE.E4M3.F32.PACK_AB_MERGE_C R42, R47, R42, RZ ;  /* 0x0000002a2f2a723e */ /* 0x000fe200048070ff */
[----:B------:R-:W2:Y:S01]  /*4750*/  MUFU.EX2 R125, R125 ;  /* 0x0000007d007d7308 */ /* 0x000ea20000000800 */
[----:B----4-:R-:W-:-:S01]  /*4760*/  FADD.FTZ R3, R49, R8 ;  /* 0x0000000831037221 */ /* 0x010fc20000010000 */
[----:B------:R-:W-:Y:S01]  /*4770*/  FADD.FTZ R11, R47, R28 ;  /* 0x0000001c2f0b7221 */ /* 0x000fe20000010000 */
[----:B------:R-:W-:Y:S01]  /*4780*/  F2FP.SATFINITE.E4M3.F32.PACK_AB_MERGE_C R215, R54, R37, R70 ;  /* 0x0000002536d7723e */ /* 0x000fe20004807046 */
[----:B------:R-:W-:Y:S01]  /*4790*/  IMAD.MOV.U32 R79, RZ, RZ, R119 ;  /* 0x000000ffff4f7224 */ /* 0x000fe200078e0077 */
[----:B------:R-:W-:Y:S01]  /*47a0*/  F2FP.SATFINITE.E4M3.F32.PACK_AB_MERGE_C R208, R67, R40, R42 ;  /* 0x0000002843d0723e */ /* 0x000fe2000480702a */
[----:B------:R-:W-:Y:S01]  /*47b0*/  FADD.FTZ R28, R14, R11 ;  /* 0x0000000b0e1c7221 */ /* 0x000fe20000010000 */
[----:B------:R-:W-:Y:S01]  /*47c0*/  IMAD.MOV.U32 R70, RZ, RZ, R119 ;  /* 0x000000ffff467224 */ /* 0x000fe200078e0077 */
[----:B------:R-:W3:Y:S01]  /*47d0*/  MUFU.EX2 R72, R127 ;  /* 0x0000007f00487308 */ /* 0x000ee20000000800 */
[----:B-1----:R-:W-:-:S01]  /*47e0*/  FADD.FTZ R12, R56, R3 ;  /* 0x00000003380c7221 */ /* 0x002fc20000010000 */
[----:B------:R-:W-:Y:S01]  /*47f0*/  FADD.FTZ R11, R51, R28 ;  /* 0x0000001c330b7221 */ /* 0x000fe20000010000 */
[----:B------:R-:W-:-:S02]  /*4800*/  IMAD.MOV.U32 R67, RZ, RZ, R119 ;  /* 0x000000ffff437224 */ /* 0x000fc400078e0077 */
[----:B------:R-:W-:Y:S02]  /*4810*/  IMAD.MOV.U32 R63, RZ, RZ, R119 ;  /* 0x000000ffff3f7224 */ /* 0x000fe400078e0077 */
[----:B------:R-:W-:-:S01]  /*4820*/  FADD.FTZ R28, R26, R11 ;  /* 0x0000000b1a1c7221 */ /* 0x000fc20000010000 */
[----:B------:R-:W-:Y:S01]  /*4830*/  F2FP.SATFINITE.E4M3.F32.PACK_AB_MERGE_C R26, R27, R26, RZ ;  /* 0x0000001a1b1a723e */ /* 0x000fe200048070ff */
[----:B------:R-:W1:Y:S01]  /*4840*/  MUFU.EX2 R45, R45 ;  /* 0x0000002d002d7308 */ /* 0x000e620000000800 */
[----:B--2---:R-:W-:-:S01]  /*4850*/  FADD.FTZ R3, R125, R12 ;  /* 0x0000000c7d037221 */ /* 0x004fc20000010000 */
[----:B------:R-:W-:Y:S01]  /*4860*/  FADD.FTZ R28, R27, R28 ;  /* 0x0000001c1b1c7221 */ /* 0x000fe20000010000 */
[----:B------:R-:W-:Y:S01]  /*4870*/  F2FP.SATFINITE.E4M3.F32.PACK_AB_MERGE_C R210, R51, R14, R26 ;  /* 0x0000000e33d2723e */ /* 0x000fe2000480701a */
[--C-:B------:R-:W-:Y:S02]  /*4880*/  IMAD.MOV.U32 R62, RZ, RZ, R119.reuse ;  /* 0x000000ffff3e7224 */ /* 0x100fe400078e0077 */
[----:B------:R-:W-:-:S02]  /*4890*/  IMAD.MOV.U32 R58, RZ, RZ, R119 ;  /* 0x000000ffff3a7224 */ /* 0x000fc400078e0077 */
[----:B------:R-:W2:Y:S01]  /*48a0*/  MUFU.EX2 R4, R131 ;  /* 0x0000008300047308 */ /* 0x000ea20000000800 */
[----:B---3--:R-:W-:-:S01]  /*48b0*/  FADD.FTZ R12, R72, R3 ;  /* 0x00000003480c7221 */ /* 0x008fc20000010000 */
[----:B------:R-:W-:Y:S01]  /*48c0*/  F2FP.SATFINITE.E4M3.F32.PACK_AB_MERGE_C R72, R72, R125, RZ ;  /* 0x0000007d4848723e */ /* 0x000fe200048070ff */
[--C-:B------:R-:W-:Y:S02]  /*48d0*/  IMAD.MOV.U32 R54, RZ, RZ, R119.reuse ;  /* 0x000000ffff367224 */ /* 0x100fe400078e0077 */
[--C-:B------:R-:W-:Y:S01]  /*48e0*/  IMAD.MOV.U32 R53, RZ, RZ, R119.reuse ;  /* 0x000000ffff357224 */ /* 0x100fe200078e0077 */
[----:B------:R-:W-:Y:S01]  /*48f0*/  F2FP.SATFINITE.E4M3.F32.PACK_AB_MERGE_C R209, R56, R49, R72 ;  /* 0x0000003138d1723e */ /* 0x000fe20004807048 */
[----:B------:R-:W-:Y:S01]  /*4900*/  IMAD.MOV.U32 R72, RZ, RZ, R119 ;  /* 0x000000ffff487224 */ /* 0x000fe200078e0077 */
[----:B------:R-:W3:Y:S01]  /*4910*/  MUFU.EX2 R133, R133 ;  /* 0x0000008500857308 */ /* 0x000ee20000000800 */
[----:B-1----:R-:W-:-:S01]  /*4920*/  FADD.FTZ R3, R45, R12 ;  /* 0x0000000c2d037221 */ /* 0x002fc20000010000 */
[----:B------:R-:W-:-:S02]  /*4930*/  IMAD.MOV.U32 R56, RZ, RZ, R119 ;  /* 0x000000ffff387224 */ /* 0x000fc400078e0077 */
[--C-:B------:R-:W-:Y:S02]  /*4940*/  IMAD.MOV.U32 R51, RZ, RZ, R119.reuse ;  /* 0x000000ffff337224 */ /* 0x100fe400078e0077 */
[----:B------:R-:W-:Y:S02]  /*4950*/  IMAD.MOV.U32 R49, RZ, RZ, R119 ;  /* 0x000000ffff317224 */ /* 0x000fe400078e0077 */
[----:B------:R1:W4:Y:S01]  /*4960*/  MUFU.EX2 R74, R71 ;  /* 0x00000047004a7308 */ /* 0x0003220000000800 */
[----:B--2---:R-:W-:-:S01]  /*4970*/  FADD.FTZ R12, R4, R3 ;  /* 0x00000003040c7221 */ /* 0x004fc20000010000 */
[--C-:B------:R-:W-:Y:S02]  /*4980*/  IMAD.MOV.U32 R47, RZ, RZ, R119.reuse ;  /* 0x000000ffff2f7224 */ /* 0x100fe400078e0077 */
[--C-:B------:R-:W-:Y:S02]  /*4990*/  IMAD.MOV.U32 R43, RZ, RZ, R119.reuse ;  /* 0x000000ffff2b7224 */ /* 0x100fe400078e0077 */
[----:B------:R-:W-:-:S02]  /*49a0*/  IMAD.MOV.U32 R42, RZ, RZ, R119 ;  /* 0x000000ffff2a7224 */ /* 0x000fc400078e0077 */
[----:B------:R-:W2:Y:S01]  /*49b0*/  MUFU.EX2 R135, R135 ;  /* 0x0000008700877308 */ /* 0x000ea20000000800 */
[----:B---3--:R-:W-:-:S01]  /*49c0*/  FADD.FTZ R3, R133, R12 ;  /* 0x0000000c85037221 */ /* 0x008fc20000010000 */
[--C-:B-1----:R-:W-:Y:S02]  /*49d0*/  IMAD.MOV.U32 R71, RZ, RZ, R119.reuse ;  /* 0x000000ffff477224 */ /* 0x102fe400078e0077 */
[--C-:B------:R-:W-:Y:S02]  /*49e0*/  IMAD.MOV.U32 R40, RZ, RZ, R119.reuse ;  /* 0x000000ffff287224 */ /* 0x100fe400078e0077 */
[----:B------:R-:W-:Y:S02]  /*49f0*/  IMAD.MOV.U32 R37, RZ, RZ, R119 ;  /* 0x000000ffff257224 */ /* 0x000fe400078e0077 */
[----:B------:R-:W1:Y:S01]  /*4a00*/  MUFU.EX2 R137, R137 ;  /* 0x0000008900897308 */ /* 0x000e620000000800 */
[C---:B----4-:R-:W-:Y:S01]  /*4a10*/  F2FP.SATFINITE.E4M3.F32.PACK_AB_MERGE_C R133, R74.reuse, R133, RZ ;  /* 0x000000854a85723e */ /* 0x050fe200048070ff */
[----:B------:R-:W-:Y:S01]  /*4a20*/  FADD.FTZ R74, R74, R3 ;  /* 0x000000034a4a7221 */ /* 0x000fe20000010000 */
[----:B------:R-:W-:-:S01]  /*4a30*/  FADD.FTZ R3, R13, R28 ;  /* 0x0000001c0d037221 */ /* 0x000fc20000010000 */
[----:B------:R-:W-:Y:S01]  /*4a40*/  IMAD.MOV.U32 R36, RZ, RZ, R119 ;  /* 0x000000ffff247224 */ /* 0x000fe200078e0077 */
[----:B------:R-:W-:Y:S01]  /*4a50*/  F2FP.SATFINITE.E4M3.F32.PACK_AB_MERGE_C R211, R4, R45, R133 ;  /* 0x0000002d04d3723e */ /* 0x000fe20004807085 */
[----:B------:R-:W-:-:S02]  /*4a60*/  IMAD.MOV.U32 R45, RZ, RZ, R119 ;  /* 0x000000ffff2d7224 */ /* 0x000fc400078e0077 */
[----:B------:R-:W-:-:S01]  /*4a70*/  FADD.FTZ R12, R30, R3 ;  /* 0x000000031e0c7221 */ /* 0x000fc20000010000 */
[----:B------:R-:W3:Y:S01]  /*4a80*/  MUFU.EX2 R78, R139 ;  /* 0x0000008b004e7308 */ /* 0x000ee20000000800 */
[----:B--2---:R-:W-:-:S01]  /*4a90*/  FADD.FTZ R7, R135, R74 ;  /* 0x0000004a87077221 */ /* 0x004fc20000010000 */
[----:B------:R-:W-:Y:S02]  /*4aa0*/  IMAD.MOV.U32 R74, RZ, RZ, R119 ;  /* 0x000000ffff4a7224 */ /* 0x000fe400078e0077 */
[----:B------:R-:W-:-:S01]  /*4ab0*/  FADD.FTZ R3, R31, R12 ;  /* 0x0000000c1f037221 */ /* 0x000fc20000010000 */
[----:B------:R-:W-:Y:S01]  /*4ac0*/  F2FP.SATFINITE.E4M3.F32.PACK_AB_MERGE_C R31, R38, R31, RZ ;  /* 0x0000001f261f723e */ /* 0x000fe200048070ff */
[----:B------:R-:W-:-:S01]  /*4ad0*/  FADD.FTZ R20, R76, R7 ;  /* 0x000000074c147221 */ /* 0x000fc20000010000 */
[----:B------:R-:W-:Y:S02]  /*4ae0*/  IMAD.MOV.U32 R32, RZ, RZ, R119 ;  /* 0x000000ffff207224 */ /* 0x000fe400078e0077 */
[----:B------:R-:W-:-:S01]  /*4af0*/  FADD.FTZ R3, R38, R3 ;  /* 0x0000000326037221 */ /* 0x000fc20000010000 */
[----:B------:R-:W2:Y:S01]  /*4b00*/  MUFU.EX2 R141, R141 ;  /* 0x0000008d008d7308 */ /* 0x000ea20000000800 */
[----:B-1----:R-:W-:-:S01]  /*4b10*/  FADD.FTZ R7, R137, R20 ;  /* 0x0000001489077221 */ /* 0x002fc20000010000 */
[----:B------:R-:W-:Y:S01]  /*4b20*/  F2FP.SATFINITE.E4M3.F32.PACK_AB_MERGE_C R204, R30, R13, R31 ;  /* 0x0000000d1ecc723e */ /* 0x000fe2000480701f */
[----:B------:R-:W-:-:S01]  /*4b30*/  FADD.FTZ R12, R34, R3 ;  /* 0x00000003220c7221 */ /* 0x000fc20000010000 */
[----:B------:R-:W-:-:S02]  /*4b40*/  IMAD.MOV.U32 R38, RZ, RZ, R119 ;  /* 0x000000ffff267224 */ /* 0x000fc400078e0077 */
[----:B------:R-:W-:Y:S02]  /*4b50*/  IMAD.MOV.U32 R31, RZ, RZ, R119 ;  /* 0x000000ffff1f7224 */ /* 0x000fe400078e0077 */
[----:B------:R-:W-:Y:S01]  /*4b60*/  FADD.FTZ R20, R35, R12 ;  /* 0x0000000c23147221 */ /* 0x000fe20000010000 */
[----:B------:R-:W1:Y:S01]  /*4b70*/  MUFU.EX2 R80, R143 ;  /* 0x0000008f00507308 */ /* 0x000e620000000800 */
[C---:B---3--:R-:W-:Y:S01]  /*4b80*/  F2FP.SATFINITE.E4M3.F32.PACK_AB_MERGE_C R137, R78.reuse, R137, RZ ;  /* 0x000000894e89723e */ /* 0x048fe200048070ff */
[----:B------:R-:W-:Y:S01]  /*4b90*/  FADD.FTZ R78, R78, R7 ;  /* 0x000000074e4e7221 */ /* 0x000fe20000010000 */
[----:B------:R-:W-:Y:S02]  /*4ba0*/  IMAD.MOV.U32 R30, RZ, RZ, R119 ;  /* 0x000000ffff1e7224 */ /* 0x000fe400078e0077 */
[----:B------:R-:W-:Y:S01]  /*4bb0*/  F2FP.SATFINITE.E4M3.F32.PACK_AB_MERGE_C R205, R76, R135, R137 ;  /* 0x000000874ccd723e */ /* 0x000fe20004807089 */
[----:B------:R-:W-:Y:S02]  /*4bc0*/  IMAD.MOV.U32 R76, RZ, RZ, R119 ;  /* 0x000000ffff4c7224 */ /* 0x000fe400078e0077 */
[----:B------:R-:W3:Y:S01]  /*4bd0*/  MUFU.EX2 R145, R145 ;  /* 0x0000009100917308 */ /* 0x000ee20000000800 */
[----:B--2---:R-:W-:-:S01]  /*4be0*/  FADD.FTZ R3, R141, R78 ;  /* 0x0000004e8d037221 */ /* 0x004fc20000010000 */
[----:B------:R-:W-:-:S02]  /*4bf0*/  IMAD.MOV.U32 R78, RZ, RZ, R119 ;  /* 0x000000ffff4e7224 */ /* 0x000fc400078e0077 */
[--C-:B------:R-:W-:Y:S02]  /*4c00*/  IMAD.MOV.U32 R28, RZ, RZ, R119.reuse ;  /* 0x000000ffff1c7224 */ /* 0x100fe400078e0077 */
[----:B------:R-:W-:Y:S02]  /*4c10*/  IMAD.MOV.U32 R27, RZ, RZ, R119 ;  /* 0x000000ffff1b7224 */ /* 0x000fe400078e0077 */
[----:B------:R2:W4:Y:S01]  /*4c20*/  MUFU.EX2 R8, R55 ;  /* 0x0000003700087308 */ /* 0x0005220000000800 */
[----:B-1----:R-:W-:-:S01]  /*4c30*/  FADD.FTZ R24, R80, R3 ;  /* 0x0000000350187221 */ /* 0x002fc20000010000 */
[----:B------:R-:W-:Y:S01]  /*4c40*/  FADD.FTZ R3, R15, R20 ;  /* 0x000000140f037221 */ /* 0x000fe20000010000 */
[C---:B------:R-:W-:Y:S01]  /*4c50*/  F2FP.SATFINITE.E4M3.F32.PACK_AB_MERGE_C R15, R44.reuse, R15, RZ ;  /* 0x0000000f2c0f723e */ /* 0x040fe200048070ff */
[----:B------:R-:W-:Y:S02]  /*4c60*/  IMAD.MOV.U32 R26, RZ, RZ, R119 ;  /* 0x000000ffff1a7224 */ /* 0x000fe400078e0077 */
[----:B------:R-:W-:-:S01]  /*4c70*/  FADD.FTZ R44, R44, R3 ;  /* 0x000000032c2c7221 */ /* 0x000fc20000010000 */
[----:B------:R-:W-:Y:S01]  /*4c80*/  F2FP.SATFINITE.E4M3.F32.PACK_AB_MERGE_C R206, R35, R34, R15 ;  /* 0x0000002223ce723e */ /* 0x000fe2000480700f */
[----:B------:R-:W1:Y:S01]  /*4c90*/  MUFU.EX2 R81, R81 ;  /* 0x0000005100517308 */ /* 0x000e620000000800 */
[----:B---3--:R-:W-:-:S01]  /*4ca0*/  FADD.FTZ R7, R145, R24 ;  /* 0x0000001891077221 */ /* 0x008fc20000010000 */
[----:B------:R-:W-:Y:S01]  /*4cb0*/  FADD.FTZ R3, R21, R44 ;  /* 0x0000002c15037221 */ /* 0x000fe20000010000 */
[----:B--2---:R-:W-:-:S02]  /*4cc0*/  IMAD.MOV.U32 R55, RZ, RZ, R119 ;  /* 0x000000ffff377224 */ /* 0x004fc400078e0077 */
[----:B------:R-:W-:Y:S02]  /*4cd0*/  IMAD.MOV.U32 R44, RZ, RZ, R119 ;  /* 0x000000ffff2c7224 */ /* 0x000fe400078e0077 */
[----:B------:R-:W-:-:S01]  /*4ce0*/  FADD.FTZ R4, R46, R3 ;  /* 0x000000032e047221 */ /* 0x000fc20000010000 */
[----:B------:R-:W-:Y:S01]  /*4cf0*/  IMAD.MOV.U32 R35, RZ, RZ, R119 ;  /* 0x000000ffff237224 */ /* 0x000fe200078e0077 */
[----:B------:R2:W3:Y:S01]  /*4d00*/  MUFU.EX2 R6, R77 ;  /* 0x0000004d00067308 */ /* 0x0004e20000000800 */
[C---:B----4-:R-:W-:Y:S01]  /*4d10*/  F2FP.SATFINITE.E4M3.F32.PACK_AB_MERGE_C R145, R8.reuse, R145, RZ ;  /* 0x000000910891723e */ /* 0x050fe200048070ff */
[----:B------:R-:W-:Y:S01]  /*4d20*/  FADD.FTZ R8, R8, R7 ;  /* 0x0000000708087221 */ /* 0x000fe20000010000 */
[----:B------:R-:W-:-:S01]  /*4d30*/  FADD.FTZ R3, R25, R4 ;  /* 0x0000000419037221 */ /* 0x000fc20000010000 */
[----:B------:R-:W-:Y:S01]  /*4d40*/  F2FP.SATFINITE.E4M3.F32.PACK_AB_MERGE_C R25, R48, R25, RZ ;  /* 0x000000193019723e */ /* 0x000fe200048070ff */
[----:B------:R-:W-:Y:S01]  /*4d50*/  IMAD.MOV.U32 R34, RZ, RZ, R119 ;  /* 0x000000ffff227224 */ /* 0x000fe200078e0077 */
[----:B------:R-:W-:Y:S01]  /*4d60*/  F2FP.SATFINITE.E4M3.F32.PACK_AB_MERGE_C R207, R80, R141, R145 ;  /* 0x0000008d50cf723e */ /* 0x000fe20004807091 */
[----:B------:R-:W-:-:S01]  /*4d70*/  FADD.FTZ R48, R48, R3 ;  /* 0x0000000330307221 */ /* 0x000fc20000010000 */
[----:B------:R-:W4:Y:S01]  /*4d80*/  MUFU.EX2 R147, R147 ;  /* 0x0000009300937308 */ /* 0x000f220000000800 */
[----:B-1----:R-:W-:-:S01]  /*4d90*/  FADD.FTZ R7, R81, R8 ;  /* 0x0000000851077221 */ /* 0x002fc20000010000 */
[----:B------:R-:W-:Y:S01]  /*4da0*/  F2FP.SATFINITE.E4M3.F32.PACK_AB_MERGE_C R200, R46, R21, R25 ;  /* 0x000000152ec8723e */ /* 0x000fe20004807019 */
[----:B------:R-:W-:-:S02]  /*4db0*/  IMAD.MOV.U32 R80, RZ, RZ, R119 ;  /* 0x000000ffff507224 */ /* 0x000fc400078e0077 */
[--C-:B--2---:R-:W-:Y:S02]  /*4dc0*/  IMAD.MOV.U32 R77, RZ, RZ, R119.reuse ;  /* 0x000000ffff4d7224 */ /* 0x104fe400078e0077 */
[----:B------:R-:W-:Y:S01]  /*4dd0*/  IMAD.MOV.U32 R46, RZ, RZ, R119 ;  /* 0x000000ffff2e7224 */ /* 0x000fe200078e0077 */
[----:B------:R1:W2:Y:S01]  /*4de0*/  MUFU.EX2 R10, R69 ;  /* 0x00000045000a7308 */ /* 0x0002a20000000800 */
[----:B---3--:R-:W-:-:S01]  /*4df0*/  FADD.FTZ R14, R6, R7 ;  /* 0x00000007060e7221 */ /* 0x008fc20000010000 */
[--C-:B------:R-:W-:Y:S02]  /*4e00*/  IMAD.MOV.U32 R25, RZ, RZ, R119.reuse ;  /* 0x000000ffff197224 */ /* 0x100fe400078e0077 */
[----:B------:R-:W-:-:S04]  /*4e10*/  IMAD.MOV.U32 R24, RZ, RZ, R119 ;  /* 0x000000ffff187224 */ /* 0x000fc800078e0077 */
[----:B------:R-:W3:Y:S01]  /*4e20*/  MUFU.EX2 R41, R41 ;  /* 0x0000002900297308 */ /* 0x000ee20000000800 */
[----:B----4-:R-:W-:-:S01]  /*4e30*/  FADD.FTZ R7, R147, R14 ;  /* 0x0000000e93077221 */ /* 0x010fc20000010000 */
[----:B-1----:R-:W-:-:S06]  /*4e40*/  IMAD.MOV.U32 R69, RZ, RZ, R119 ;  /* 0x000000ffff457224 */ /* 0x002fcc00078e0077 */
[----:B------:R-:W1:Y:S01]  /*4e50*/  MUFU.EX2 R149, R149 ;  /* 0x0000009500957308 */ /* 0x000e620000000800 */
[C---:B--2---:R-:W-:Y:S01]  /*4e60*/  F2FP.SATFINITE.E4M3.F32.PACK_AB_MERGE_C R147, R10.reuse, R147, RZ ;  /* 0x000000930a93723e */ /* 0x044fe200048070ff */
[----:B------:R-:W-:-:S03]  /*4e70*/  FADD.FTZ R10, R10, R7 ;  /* 0x000000070a0a7221 */ /* 0x000fc60000010000 */
[----:B------:R-:W-:Y:S01]  /*4e80*/  F2FP.SATFINITE.E4M3.F32.PACK_AB_MERGE_C R201, R6, R81, R147 ;  /* 0x0000005106c9723e */ /* 0x000fe20004807093 */
[----:B------:R-:W-:Y:S02]  /*4e90*/  IMAD.MOV.U32 R81, RZ, RZ, R119 ;  /* 0x000000ffff517224 */ /* 0x000fe400078e0077 */
[----:B------:R2:W4:Y:S01]  /*4ea0*/  MUFU.EX2 R50, R73 ;  /* 0x0000004900327308 */ /* 0x0005220000000800 */
[----:B---3--:R-:W-:-:S01]  /*4eb0*/  FADD.FTZ R3, R41, R48 ;  /* 0x0000003029037221 */ /* 0x008fc20000010000 */
[----:B------:R-:W-:-:S06]  /*4ec0*/  IMAD.MOV.U32 R48, RZ, RZ, R119 ;  /* 0x000000ffff307224 */ /* 0x000fcc00078e0077 */
[----:B------:R-:W3:Y:S01]  /*4ed0*/  MUFU.EX2 R12, R151 ;  /* 0x00000097000c7308 */ /* 0x000ee20000000800 */
[----:B-1----:R-:W-:-:S01]  /*4ee0*/  FADD.FTZ R7, R149, R10 ;  /* 0x0000000a95077221 */ /* 0x002fc20000010000 */
[----:B--2---:R-:W-:-:S06]  /*4ef0*/  IMAD.MOV.U32 R73, RZ, RZ, R119 ;  /* 0x000000ffff497224 */ /* 0x004fcc00078e0077 */
[----:B------:R-:W-:Y:S01]  /*4f00*/  MUFU.EX2 R33, R33 ;  /* 0x0000002100217308 */ /* 0x000fe20000000800 */
[----:B----4-:R-:W-:-:S07]  /*4f10*/  FADD.FTZ R4, R50, R3 ;  /* 0x0000000332047221 */ /* 0x010fce0000010000 */
[----:B------:R-:W1:Y:S01]  /*4f20*/  MUFU.EX2 R52, R52 ;  /* 0x0000003400347308 */ /* 0x000e620000000800 */
[----:B---3--:R-:W-:-:S07]  /*4f30*/  FADD.FTZ R6, R12, R7 ;  /* 0x000000070c067221 */ /* 0x008fce0000010000 */
[----:B------:R-:W2:Y:S08]  /*4f40*/  MUFU.EX2 R153, R153 ;  /* 0x0000009900997308 */ /* 0x000eb00000000800 */
[----:B------:R3:W4:Y:S01]  /*4f50*/  MUFU.EX2 R8, R39 ;  /* 0x0000002700087308 */ /* 0x0007220000000800 */
[----:B-1----:R-:W-:Y:S01]  /*4f60*/  F2FP.SATFINITE.E4M3.F32.PACK_AB_MERGE_C R7, R52, R33, RZ ;  /* 0x000000213407723e */ /* 0x002fe200048070ff */
[----:B------:R-:W-:-:S03]  /*4f70*/  FADD.FTZ R33, R33, R4 ;  /* 0x0000000421217221 */ /* 0x000fc60000010000 */
[----:B------:R-:W-:Y:S01]  /*4f80*/  F2FP.SATFINITE.E4M3.F32.PACK_AB_MERGE_C R202, R50, R41, R7 ;  /* 0x0000002932ca723e */ /* 0x000fe20004807007 */
[----:B------:R-:W-:-:S01]  /*4f90*/  FADD.FTZ R4, R52, R33 ;  /* 0x0000002134047221 */ /* 0x000fc20000010000 */
[----:B------:R-:W-:Y:S02]  /*4fa0*/  IMAD.MOV.U32 R52, RZ, RZ, R119 ;  /* 0x000000ffff347224 */ /* 0x000fe400078e0077 */
[----:B--2---:R-:W-:-:S01]  /*4fb0*/  FADD.FTZ R3, R153, R6 ;  /* 0x0000000699037221 */ /* 0x004fc20000010000 */
[--C-:B------:R-:W-:Y:S02]  /*4fc0*/  IMAD.MOV.U32 R50, RZ, RZ, R119.reuse ;  /* 0x000000ffff327224 */ /* 0x100fe400078e0077 */
[--C-:B------:R-:W-:Y:S02]  /*4fd0*/  IMAD.MOV.U32 R41, RZ, RZ, R119.reuse ;  /* 0x000000ffff297224 */ /* 0x100fe400078e0077 */
[--C-:B---3--:R-:W-:Y:S02]  /*4fe0*/  IMAD.MOV.U32 R39, RZ, RZ, R119.reuse ;  /* 0x000000ffff277224 */ /* 0x108fe400078e0077 */
[----:B------:R-:W-:Y:S01]  /*4ff0*/  IMAD.MOV.U32 R33, RZ, RZ, R119 ;  /* 0x000000ffff217224 */ /* 0x000fe200078e0077 */
[C---:B----4-:R-:W-:Y:S01]  /*5000*/  F2FP.SATFINITE.E4M3.F32.PACK_AB_MERGE_C R10, R8.reuse, R153, RZ ;  /* 0x00000099080a723e */ /* 0x050fe200048070ff */
[----:B------:R-:W-:-:S03]  /*5010*/  FADD.FTZ R3, R8, R3 ;  /* 0x0000000308037221 */ /* 0x000fc60000010000 */
[----:B------:R-:W-:Y:S01]  /*5020*/  F2FP.SATFINITE.E4M3.F32.PACK_AB_MERGE_C R203, R12, R149, R10 ;  /* 0x000000950ccb723e */ /* 0x000fe2000480700a */
[----:B------:R-:W-:Y:S06]  /*5030*/  @!P2 BRA `(.L_x_1879) ;  /* 0x0000003c005ca947 */ /* 0x000fec0003800000 */
[----:B------:R-:W-:Y:S01]  /*5040*/  IMAD.MOV.U32 R8, RZ, RZ, R9 ;  /* 0x000000ffff087224 */ /* 0x000fe200078e0009 */
[----:B------:R-:W-:Y:S01]  /*5050*/  CS2R R118, SRZ ;  /* 0x0000000000767805 */ /* 0x000fe2000001ff00 */
[----:B------:R-:W-:Y:S01]  /*5060*/  IMAD.MOV.U32 R7, RZ, RZ, R0 ;  /* 0x000000ffff077224 */ /* 0x000fe200078e0000 */
[----:B------:R-:W-:Y:S01]  /*5070*/  CS2R R116, SRZ ;  /* 0x0000000000747805 */ /* 0x000fe2000001ff00 */
[----:B------:R-:W-:Y:S01]  /*5080*/  IMAD.MOV.U32 R6, RZ, RZ, R16 ;  /* 0x000000ffff067224 */ /* 0x000fe200078e0010 */
        /* <DEDUP_REMOVED lines=46> */
[----:B------:R-:W-:Y:S01]  /*5370*/  UMOV UR41, UR45 ;  /* 0x0000002d00297c82 */ /* 0x000fe20008000000 */
[----:B------:R-:W-:Y:S01]  /*5380*/  UMOV UR56, UR48 ;  /* 0x0000003000387c82 */ /* 0x000fe20008000000 */
[----:B------:R-:W-:Y:S01]  /*5390*/  ULDC UR54, c[0x0][0x404] ;  /* 0x0001010000367ab9 */ /* 0x000fe20000000800 */
[----:B------:R-:W-:Y:S01]  /*53a0*/  ULDC UR45, c[0x0][0x2e0] ;  /* 0x0000b800002d7ab9 */ /* 0x000fe20000000800 */
[----:B------:R-:W-:-:S05]  /*53b0*/  ULDC.64 UR6, c[0x0][0x3f8] ;  /* 0x0000fe0000067ab9 */ /* 0x000fca0000000a00 */
.L_x_1889:
[----:B------:R-:W-:Y:S01]  /*53c0*/  ISETP.NE.AND P3, PT, RZ, UR38, PT ;  /* 0x00000026ff007c0c */ /* 0x000fe2000bf65270 */
[----:B------:R-:W-:-:S04]  /*53d0*/  UISETP.NE.AND UP0, UPT, UR56, 0x1, UPT ;  /* 0x000000013800788c */ /* 0x000fc8000bf05270 */
[----:B------:R-:W-:-:S06]  /*53e0*/  USEL UR10, URZ, 0x1, UP0 ;  /* 0x000000013f0a7887 */ /* 0x000fcc0008000000 */
[----:B------:R-:W-:Y:S02]  /*53f0*/  LOP3.LUT R16, R6, UR10, RZ, 0x3c, !PT ;  /* 0x0000000a06107c12 */ /* 0x000fe4000f8e3cff */
[----:B------:R-:W-:Y:S05]  /*5400*/  @P3 BRA `(.L_x_1880) ;  /* 0x0000000000343947 */ /* 0x000fea0003800000 */
[----:B------:R-:W-:Y:S05]  /*5410*/  @!P1 BRA `(.L_x_1881) ;  /* 0x0000000000049947 */ /* 0x000fea0003800000 */
[----:B------:R-:W-:Y:S01]  /*5420*/  BPT.TRAP 0x1 ;  /* 0x000000040000795c */ /* 0x000fe20000300000 */
.L_x_1881:
[----:B------:R-:W-:Y:S01]  /*5430*/  UIADD3 UR10, UR56, 0x1, URZ ;  /* 0x00000001380a7890 */ /* 0x000fe2000fffe03f */
[----:B------:R-:W-:-:S03]  /*5440*/  SHF.L.U32 R0, R16, 0x1f, RZ ;  /* 0x0000001f10007819 */ /* 0x000fc600000006ff */
[----:B------:R-:W-:-:S04]  /*5450*/  UISETP.NE.AND UP0, UPT, UR10, 0x2, UPT ;  /* 0x000000020a00788c */ /* 0x000fc8000bf05270 */
[----:B------:R-:W-:-:S04]  /*5460*/  USEL UR10, UR10, URZ, UP0 ;  /* 0x0000003f0a0a7287 */ /* 0x000fc80008000000 */
[----:B------:R-:W-:-:S09]  /*5470*/  ULEA UR10, UR10, UR37, 0x3 ;  /* 0x000000250a0a7291 */ /* 0x000fd2000f8e183f */
[----:B------:R1:W2:Y:S01]  /*5480*/  SYNCS.PHASECHK.TRANS64.TRYWAIT P2, [UR10+0x33430], R0 ;  /* 0x03343000ff0075a7 */ /* 0x0002a2000804014a */
[----:B------:R-:W-:Y:S05]  /*5490*/  @!P1 BRA `(.L_x_1882) ;  /* 0x0000000000049947 */ /* 0x000fea0003800000 */
[----:B------:R-:W-:Y:S01]  /*54a0*/  BPT.TRAP 0x1 ;  /* 0x000000040000795c */ /* 0x000fe20000300000 */
.L_x_1882:
[----:B--2---:R-:W-:Y:S05]  /*54b0*/  @P2 BRA `(.L_x_1880) ;  /* 0x0000000000082947 */ /* 0x004fea0003800000 */
[----:B------:R-:W2:Y:S02]  /*54c0*/  SYNCS.PHASECHK.TRANS64.TRYWAIT P2, [UR10+0x33430], R0 ;  /* 0x03343000ff0075a7 */ /* 0x000ea4000804014a */
[----:B--2---:R-:W-:Y:S05]  /*54d0*/  @!P2 BRA `(.L_x_1883) ;  /* 0x000000cc00d8a947 */ /* 0x004fea0003800000 */
.L_x_1880:
        /* <DEDUP_REMOVED lines=12> */
[----:B------:R-:W-:Y:S02]  /*55a0*/  UMOV UR48, UR4 ;  /* 0x0000000400307c82 */ /* 0x000fe40008000000 */
[----:B------:R-:W-:Y:S02]  /*55b0*/  UIADD3 UR30, UR57, 0x80, URZ ;  /* 0x00000080391e7890 */ /* 0x000fe4000fffe03f */
[----:B------:R-:W-:Y:S02]  /*55c0*/  UIADD3 UR34, UR57, 0x100, URZ ;  /* 0x0000010039227890 */ /* 0x000fe4000fffe03f */
[----:B------:R-:W-:Y:S01]  /*55d0*/  UMOV UR26, UR57 ;  /* 0x00000039001a7c82 */ /* 0x000fe20008000000 */
[----:B------:R-:W-:Y:S02]  /*55e0*/  UIADD3 UR10, UR57, 0x200, URZ ;  /* 0x00000200390a7890 */ /* 0x000fe4000fffe03f */
[----:B------:R-:W-:Y:S01]  /*55f0*/  UIADD3 UR50, UR57, 0x102, URZ ;  /* 0x0000010239327890 */ /* 0x000fe2000fffe03f */
[----:B------:R-:W-:Y:S01]  /*5600*/  UMOV UR49, UR5 ;  /* 0x0000000500317c82 */ /* 0x000fe20008000000 */
[----:B------:R-:W-:Y:S01]  /*5610*/  UMOV UR51, 0x80000020 ;  /* 0x8000002000337882 */ /* 0x000fe20000000000 */
[----:B------:R-:W-:Y:S01]  /*5620*/  UMOV UR11, 0x80000020 ;  /* 0x80000020000b7882 */ /* 0x000fe20000000000 */
[----:B------:R-:W-:Y:S01]  /*5630*/  UIADD3 UR14, UR57, 0x480, URZ ;  /* 0x00000480390e7890 */ /* 0x000fe2000fffe03f */
[----:B------:R-:W-:Y:S01]  /*5640*/  UMOV UR15, 0x80000020 ;  /* 0x80000020000f7882 */ /* 0x000fe20000000000 */
[----:B--2---:R-:W-:Y:S01]  /*5650*/  SHF.R.U32.HI R9, RZ, 0x7, R9 ;  /* 0x00000007ff097819 */ /* 0x004fe20000011609 */
[----:B------:R-:W-:Y:S01]  /*5660*/  UIADD3 UR18, UR57, 0x500, URZ ;  /* 0x0000050039127890 */ /* 0x000fe2000fffe03f */
[----:B------:R-:W-:Y:S01]  /*5670*/  UMOV UR19, 0x80000020 ;  /* 0x8000002000137882 */ /* 0x000fe20000000000 */
[----:B------:R-:W-:-:S02]  /*5680*/  UIADD3 UR22, UR57, 0x502, URZ ;  /* 0x0000050239167890 */ /* 0x000fc4000fffe03f */
[----:B-1----:R-:W-:Y:S01]  /*5690*/  VIADD R0, R9, 0x8 ;  /* 0x0000000809007836 */ /* 0x002fe20000000000 */
[----:B------:R-:W-:-:S04]  /*56a0*/  UMOV UR23, 0x80000020 ;  /* 0x8000002000177882 */ /* 0x000fc80000000000 */
        /* <DEDUP_REMOVED lines=49> */
[----:B------:R-:W-:Y:S01]  /*59c0*/  UMOV UR29, UR5 ;  /* 0x00000005001d7c82 */ /* 0x000fe20008000000 */
[----:B------:R-:W-:Y:S01]  /*59d0*/  UMOV UR30, UR10 ;  /* 0x0000000a001e7c82 */ /* 0x000fe20008000000 */
[----:B------:R-:W-:Y:S01]  /*59e0*/  UMOV UR31, 0x80000020 ;  /* 0x80000020001f7882 */ /* 0x000fe20000000000 */
[----:B------:R-:W-:Y:S01]  /*59f0*/  UIADD3 UR10, UR57, 0x280, URZ ;  /* 0x00000280390a7890 */ /* 0x000fe2000fffe03f */
        /* <DEDUP_REMOVED lines=115> */
.L_x_1885:
[----:B------:R-:W-:Y:S01]  /*6130*/  ULEA UR10, UR56, UR37, 0x3 ;  /* 0x00000025380a7291 */ /* 0x000fe2000f8e183f */
[----:B------:R-:W-:-:S08]  /*6140*/  SHF.L.U32 R0, R6, 0x1f, RZ ;  /* 0x0000001f06007819 */ /* 0x000fd000000006ff */
[----:B------:R1:W2:Y:S01]  /*6150*/  SYNCS.PHASECHK.TRANS64.TRYWAIT P2, [UR10+0x33450], R0 ;  /* 0x03345000ff0075a7 */ /* 0x0002a2000804014a */
[----:B------:R-:W-:Y:S05]  /*6160*/  @!P1 BRA `(.L_x_1886) ;  /* 0x0000000000049947 */ /* 0x000fea0003800000 */
[----:B------:R-:W-:Y:S01]  /*6170*/  BPT.TRAP 0x1 ;  /* 0x000000040000795c */ /* 0x000fe20000300000 */
.L_x_1886:
[----:B--2---:R-:W-:Y:S05]  /*6180*/  @P2 BRA `(.L_x_1884) ;  /* 0x0000000000082947 */ /* 0x004fea0003800000 */
[----:B------:R-:W2:Y:S02]  /*6190*/  SYNCS.PHASECHK.TRANS64.TRYWAIT P2, [UR10+0x33450], R0 ;  /* 0x03345000ff0075a7 */ /* 0x000ea4000804014a */
[----:B--2---:R-:W-:Y:S05]  /*61a0*/  @!P2 BRA `(.L_x_1887) ;  /* 0x000000c000bca947 */ /* 0x004fea0003800000 */
.L_x_1884:
[----:B------:R-:W-:Y:S01]  /*61b0*/  UIMAD UR10, UR41, -0xa0, UR42 ;  /* 0xffffff60290a78a4 */ /* 0x000fe2000f8e022a */
[----:B--2---:R-:W2:Y:S01]  /*61c0*/  LDC R9, c[0x0][0x288] ;  /* 0x0000a200ff097b82 */ /* 0x004ea20000000800 */
[----:B------:R-:W-:Y:S01]  /*61d0*/  UISETP.NE.U32.AND UP0, UPT, UR6, URZ, UPT ;  /* 0x0000003f0600728c */ /* 0x000fe2000bf05070 */
[----:B------:R-:W-:Y:S01]  /*61e0*/  WARPGROUP.ARRIVE ;  /* 0x00000000000079c5 */ /* 0x000fe20000000000 */
[----:B------:R-:W-:-:S05]  /*61f0*/  UIADD3 UR11, UR10, 0x1, URZ ;  /* 0x000000010a0b7890 */ /* 0x000fca000fffe03f */
[----:B------:R-:W3:Y:S01]  /*6200*/  S2R R230, SR_TID.X ;  /* 0x0000000000e67919 */ /* 0x000ee20000002100 */
[----:B------:R-:W-:Y:S02]  /*6210*/  UIADD3 UR10, UR37, 0x200, URZ ;  /* 0x00000200250a7890 */ /* 0x000fe4000fffe03f */
[----:B------:R-:W-:Y:S02]  /*6220*/  UISETP.NE.AND.EX UP0, UPT, UR7, URZ, UPT, UP0 ;  /* 0x0000003f0700728c */ /* 0x000fe4000bf05300 */
[----:B------:R-:W-:Y:S02]  /*6230*/  USHF.R.U32.HI UR10, URZ, 0x4, UR10 ;  /* 0x000000043f0a7899 */ /* 0x000fe4000801160a */
[----:B------:R-:W-:Y:S02]  /*6240*/  USEL UR14, UR54, 0x1, UP0 ;  /* 0x00000001360e7887 */ /* 0x000fe40008000000 */
[----:B------:R-:W-:Y:S02]  /*6250*/  ULOP3.LUT UR10, UR10, 0x3fff, URZ, 0xc0, !UPT ;  /* 0x00003fff0a0a7892 */ /* 0x000fe4000f8ec03f */
[----:B------:R-:W-:-:S02]  /*6260*/  UIMAD UR11, UR14, UR45, UR11 ;  /* 0x0000002d0e0b72a4 */ /* 0x000fc4000f8e020b */
[----:B------:R-:W-:-:S04]  /*6270*/  ULOP3.LUT UR10, UR10, 0x10000, URZ, 0xfc, !UPT ;  /* 0x000100000a0a7892 */ /* 0x000fc8000f8efc3f */
[----:B------:R-:W-:Y:S01]  /*6280*/  UIMAD UR14, UR56, 0x780, UR10 ;  /* 0x00000780380e78a4 */ /* 0x000fe2000f8e020a */
[----:B--2---:R-:W-:Y:S01]  /*6290*/  IADD3 R9, -R9, UR11, RZ ;  /* 0x0000000b09097c10 */ /* 0x004fe2000fffe1ff */
[----:B------:R-:W-:-:S05]  /*62a0*/  UMOV UR11, 0xc0000010 ;  /* 0xc0000010000b7882 */ /* 0x000fca0000000000 */
[----:B------:R-:W-:Y:S01]  /*62b0*/  UMOV UR10, UR14 ;  /* 0x0000000e000a7c82 */ /* 0x000fe20008000000 */
[----:B------:R-:W-:Y:S01]  /*62c0*/  IMAD R6, R220, -0x2, R9 ;  /* 0xfffffffedc067824 */ /* 0x000fe200078e0209 */
[----:B------:R-:W-:Y:S01]  /*62d0*/  QGMMA.64x192x32.F32.E4M3.E4M3 R24, R216, gdesc[UR8], R24, gsb0 ;  /* 0x02e00008d8187df3 */ /* 0x000fe20008000818 */
[----:B------:R-:W-:Y:S01]  /*62e0*/  UIADD3 UR10, UR14, 0x180, URZ ;  /* 0x000001800e0a7890 */ /* 0x000fe2000fffe03f */
[----:B------:R-:W-:Y:S01]  /*62f0*/  UMOV UR11, 0xc0000010 ;  /* 0xc0000010000b7882 */ /* 0x000fe20000000000 */
[----:B------:R-:W-:Y:S01]  /*6300*/  IMAD.IADD R6, R221, 0x1, R6 ;  /* 0x00000001dd067824 */ /* 0x000fe200078e0206 */
[----:B---3--:R-:W-:-:S04]  /*6310*/  SHF.R.U32.HI R230, RZ, 0x7, R230 ;  /* 0x00000007ffe67819 */ /* 0x008fc800000116e6 */
[C---:B------:R-:W-:Y:S02]  /*6320*/  ISETP.GT.AND P2, PT, R6.reuse, RZ, PT ;  /* 0x000000ff0600720c */ /* 0x040fe40003f44270 */
[----:B------:R-:W-:Y:S02]  /*6330*/  ISETP.GT.AND P3, PT, R6, 0x1, PT ;  /* 0x000000010600780c */ /* 0x000fe40003f64270 */
[----:B------:R-:W-:Y:S02]  /*6340*/  FSEL R184, R184, -INF , P2 ;  /* 0xff800000b8b87808 */ /* 0x000fe40001000000 */
[----:B------:R-:W-:Y:S02]  /*6350*/  ISETP.GT.AND P2, PT, R6, 0x8, PT ;  /* 0x000000080600780c */ /* 0x000fe40003f44270 */
[----:B------:R-:W-:Y:S02]  /*6360*/  FSEL R185, R185, -INF , P3 ;  /* 0xff800000b9b97808 */ /* 0x000fe40001800000 */
[----:B-1----:R-:W-:-:S02]  /*6370*/  FMNMX.FTZ R0, R184, R7, !PT ;  /* 0x00000007b8007209 */ /* 0x002fc40007810000 */
[----:B------:R-:W-:Y:S02]  /*6380*/  ISETP.GT.AND P3, PT, R6, 0x9, PT ;  /* 0x000000090600780c */ /* 0x000fe40003f64270 */
[----:B------:R-:W-:Y:S02]  /*6390*/  FSEL R9, R188, -INF , P2 ;  /* 0xff800000bc097808 */ /* 0x000fe40001000000 */
[----:B------:R-:W-:Y:S02]  /*63a0*/  FMNMX.FTZ R0, R185, R0, !PT ;  /* 0x00000000b9007209 */ /* 0x000fe40007810000 */
[----:B------:R-:W-:Y:S02]  /*63b0*/  ISETP.GT.AND P2, PT, R6, 0x10, PT ;  /* 0x000000100600780c */ /* 0x000fe40003f44270 */
[----:B------:R-:W-:Y:S02]  /*63c0*/  FSEL R189, R189, -INF , P3 ;  /* 0xff800000bdbd7808 */ /* 0x000fe40001800000 */
[----:B------:R-:W-:-:S02]  /*63d0*/  FMNMX.FTZ R0, R9, R0, !PT ;  /* 0x0000000009007209 */ /* 0x000fc40007810000 */
[----:B------:R-:W-:Y:S02]  /*63e0*/  ISETP.GT.AND P3, PT, R6, 0x11, PT ;  /* 0x000000110600780c */ /* 0x000fe40003f64270 */
[----:B------:R-:W-:Y:S01]  /*63f0*/  FSEL R11, R192, -INF , P2 ;  /* 0xff800000c00b7808 */ /* 0x000fe20001000000 */
[----:B------:R-:W-:Y:S01]  /*6400*/  IMAD.U32 R192, RZ, RZ, UR55 ;  /* 0x00000037ffc07e24 */ /* 0x000fe2000f8e00ff */
        /* <DEDUP_REMOVED lines=22> */
[C---:B------:R-:W-:Y:S02]  /*6570*/  ISETP.GT.AND P3, PT, R6.reuse, 0x31, PT ;  /* 0x000000310600780c */ /* 0x040fe40003f64270 */
[----:B------:R-:W-:Y:S02]  /*6580*/  FMNMX.FTZ R0, R173, R0, !PT ;  /* 0x00000000ad007209 */ /* 0x000fe40007810000 */
[----:B------:R-:W-:Y:S02]  /*6590*/  FSEL R177, R177, -INF , P3 ;  /* 0xff800000b1b17808 */ /* 0x000fe40001800000 */
[----:B------:R-:W-:Y:S02]  /*65a0*/  ISETP.GT.AND P3, PT, R6, 0x39, PT ;  /* 0x000000390600780c */ /* 0x000fe40003f64270 */
[----:B------:R-:W-:Y:S02]  /*65b0*/  @!P0 LEA R192, R192, UR37, 0x3 ;  /* 0x00000025c0c08c11 */ /* 0x000fe4000f8e18ff */
[----:B------:R-:W-:-:S02]  /*65c0*/  FSEL R181, R181, -INF , P3 ;  /* 0xff800000b5b57808 */ /* 0x000fc40001800000 */
[----:B------:R-:W-:-:S04]  /*65d0*/  ISETP.GT.AND P3, PT, R6, 0x41, PT ;  /* 0x000000410600780c */ /* 0x000fc80003f64270 */
[----:B------:R-:W-:Y:S02]  /*65e0*/  FSEL R153, R153, -INF , P3 ;  /* 0xff80000099997808 */ /* 0x000fe40001800000 */
        /* <DEDUP_REMOVED lines=21> */
[----:B------:R-:W-:Y:S01]  /*6740*/  FSEL R133, R133, -INF , P3 ;  /* 0xff80000085857808 */ /* 0x000fe20001800000 */
[----:B------:R-:W-:Y:S02]  /*6750*/  WARPGROUP.DEPBAR.LE gsb0, 0x0 ;  /* 0x00008000000079c5 */ /* 0x000fe40000010000 */
[----:B------:R-:W-:Y:S01]  /*6760*/  WARPGROUP.ARRIVE ;  /* 0x00000000000079c5 */ /* 0x000fe20000000000 */
[----:B------:R-:W-:Y:S02]  /*6770*/  FSEL R217, R176, -INF , P2 ;  /* 0xff800000b0d97808 */ /* 0x000fe40001000000 */
[----:B------:R-:W-:Y:S02]  /*6780*/  ISETP.GT.AND P2, PT, R6, 0x38, PT ;  /* 0x000000380600780c */ /* 0x000fe40003f44270 */
[----:B------:R-:W-:Y:S01]  /*6790*/  FMNMX.FTZ R0, R217, R0, !PT ;  /* 0x00000000d9007209 */ /* 0x000fe20007810000 */
[----:B------:R-:W-:Y:S01]  /*67a0*/  QGMMA.64x192x32.F32.E4M3.E4M3 R24, R212, gdesc[UR8], R24, gsb0 ;  /* 0x02e00008d4187df3 */ /* 0x000fe20008000818 */
[----:B------:R-:W-:Y:S01]  /*67b0*/  FSEL R219, R180, -INF , P2 ;  /* 0xff800000b4db7808 */ /* 0x000fe20001000000 */
[----:B------:R-:W-:Y:S01]  /*67c0*/  UIADD3 UR10, UR14, 0x300, URZ ;  /* 0x000003000e0a7890 */ /* 0x000fe2000fffe03f */
[----:B------:R-:W-:Y:S01]  /*67d0*/  FMNMX.FTZ R0, R177, R0, !PT ;  /* 0x00000000b1007209 */ /* 0x000fe20007810000 */
[----:B------:R-:W-:Y:S01]  /*67e0*/  UMOV UR11, 0xc0000010 ;  /* 0xc0000010000b7882 */ /* 0x000fe20000000000 */
[----:B------:R-:W-:-:S02]  /*67f0*/  ISETP.GT.AND P2, PT, R6, 0x40, PT ;  /* 0x000000400600780c */ /* 0x000fc40003f44270 */
[----:B------:R-:W-:Y:S02]  /*6800*/  FMNMX.FTZ R0, R219, R0, !PT ;  /* 0x00000000db007209 */ /* 0x000fe40007810000 */
[----:B------:R-:W-:Y:S02]  /*6810*/  FSEL R231, R152, -INF , P2 ;  /* 0xff80000098e77808 */ /* 0x000fe40001000000 */
[----:B------:R-:W-:Y:S02]  /*6820*/  FMNMX.FTZ R0, R181, R0, !PT ;  /* 0x00000000b5007209 */ /* 0x000fe40007810000 */
[----:B------:R-:W-:Y:S02]  /*6830*/  ISETP.GT.AND P2, PT, R6, 0x48, PT ;  /* 0x000000480600780c */ /* 0x000fe40003f44270 */
[----:B------:R-:W-:Y:S02]  /*6840*/  FMNMX.FTZ R0, R231, R0, !PT ;  /* 0x00000000e7007209 */ /* 0x000fe40007810000 */
[----:B------:R-:W-:-:S02]  /*6850*/  FSEL R233, R156, -INF , P2 ;  /* 0xff8000009ce97808 */ /* 0x000fc40001000000 */
[----:B------:R-:W-:Y:S02]  /*6860*/  FMNMX.FTZ R0, R153, R0, !PT ;  /* 0x0000000099007209 */ /* 0x000fe40007810000 */
[----:B------:R-:W-:Y:S02]  /*6870*/  ISETP.GT.AND P2, PT, R6, 0x50, PT ;  /* 0x000000500600780c */ /* 0x000fe40003f44270 */
[----:B------:R-:W-:Y:S02]  /*6880*/  FMNMX.FTZ R0, R233, R0, !PT ;  /* 0x00000000e9007209 */ /* 0x000fe40007810000 */
[----:B------:R-:W-:Y:S02]  /*6890*/  FSEL R235, R160, -INF , P2 ;  /* 0xff800000a0eb7808 */ /* 0x000fe40001000000 */
[----:B------:R-:W-:Y:S02]  /*68a0*/  FMNMX.FTZ R0, R157, R0, !PT ;  /* 0x000000009d007209 */ /* 0x000fe40007810000 */
        /* <DEDUP_REMOVED lines=29> */
[----:B------:R-:W-:-:S04]  /*6a80*/  FMNMX.FTZ R0, R124, R0, !PT ;  /* 0x000000007c007209 */ /* 0x000fc80007810000 */
[----:B------:R-:W-:Y:S01]  /*6a90*/  FMNMX.FTZ R0, R125, R0, !PT ;  /* 0x000000007d007209 */ /* 0x000fe20007810000 */
        /* <DEDUP_REMOVED lines=9> */
[----:B------:R-:W-:-:S03]  /*6b30*/  UMOV UR11, 0xc0000010 ;  /* 0xc0000010000b7882 */ /* 0x000fc60000000000 */
[----:B------:R-:W-:-:S04]  /*6b40*/  FMNMX.FTZ R0, R215, R0, !PT ;  /* 0x00000000d7007209 */ /* 0x000fc80007810000 */
[----:B------:R-:W-:-:S05]  /*6b50*/  FMNMX.FTZ R14, R133, R0, !PT ;  /* 0x00000000850e7209 */ /* 0x000fca0007810000 */
[----:B------:R-:W1:Y:S02]  /*6b60*/  SHFL.BFLY PT, R0, R14, 0x2, 0x1f ;  /* 0x0c401f000e007f89 */ /* 0x000e6400000e0000 */
[----:B-1----:R-:W-:-:S05]  /*6b70*/  FMNMX.FTZ R20, R14, R0, !PT ;  /* 0x000000000e147209 */ /* 0x002fca0007810000 */
[----:B------:R-:W1:Y:S02]  /*6b80*/  SHFL.BFLY PT, R0, R20, 0x1, 0x1f ;  /* 0x0c201f0014007f89 */ /* 0x000e6400000e0000 */
[----:B-1----:R-:W-:-:S04]  /*6b90*/  FMNMX.FTZ R0, R20, R0, !PT ;  /* 0x0000000014007209 */ /* 0x002fc80007810000 */
[----:B------:R-:W-:Y:S01]  /*6ba0*/  FSETP.NEU.FTZ.AND P2, PT, R0, -INF , PT ;  /* 0xff8000000000780b */ /* 0x000fe20003f5d000 */
[----:B------:R-:W-:-:S05]  /*6bb0*/  FFMA.FTZ R10, R2, R0, -8 ;  /* 0xc1000000020a7423 */ /* 0x000fca0000010000 */
[----:B------:R-:W-:-:S05]  /*6bc0*/  FSEL R10, R10, RZ, P2 ;  /* 0x000000ff0a0a7208 */ /* 0x000fca0001000000 */
[--C-:B------:R-:W-:Y:S01]  /*6bd0*/  FFMA.FTZ R14, R2, R9, -R10.reuse ;  /* 0x00000009020e7223 */ /* 0x100fe2000001080a */
[----:B------:R-:W-:Y:S02]  /*6be0*/  VIADD R9, R6, 0x8 ;  /* 0x0000000806097836 */ /* 0x000fe40000000000 */
[C-C-:B------:R-:W-:Y:S01]  /*6bf0*/  FFMA.FTZ R132, R2.reuse, R13, -R10.reuse ;  /* 0x0000000d02847223 */ /* 0x140fe2000001080a */
[----:B------:R-:W-:-:S01]  /*6c00*/  FFMA.FTZ R20, R2, R193, -R10 ;  /* 0x000000c102147223 */ /* 0x000fc2000001080a */
[C-C-:B------:R-:W-:Y:S01]  /*6c10*/  FFMA.FTZ R152, R2.reuse, R197, -R10.reuse ;  /* 0x000000c502987223 */ /* 0x140fe2000001080a */
[----:B------:R-:W-:-:S01]  /*6c20*/  FFMA.FTZ R160, R2, R173, -R10 ;  /* 0x000000ad02a07223 */ /* 0x000fc2000001080a */
[C---:B------:R-:W-:Y:S01]  /*6c30*/  ISETP.GT.AND P3, PT, R9.reuse, RZ, PT ;  /* 0x000000ff0900720c */ /* 0x040fe20003f64270 */
[----:B------:R-:W-:Y:S01]  /*6c40*/  MUFU.EX2 R6, R132 ;  /* 0x0000008400067308 */ /* 0x000fe20000000800 */
[C---:B------:R-:W-:Y:S01]  /*6c50*/  ISETP.GT.AND P4, PT, R9.reuse, 0x1, PT ;  /* 0x000000010900780c */ /* 0x040fe20003f84270 */
[--C-:B------:R-:W-:Y:S01]  /*6c60*/  FFMA.FTZ R164, R2, R217, -R10.reuse ;  /* 0x000000d902a47223 */ /* 0x100fe2000001080a */
[----:B------:R-:W-:Y:S01]  /*6c70*/  FSEL R13, R186, -INF , P3 ;  /* 0xff800000ba0d7808 */ /* 0x000fe20001800000 */
[C-C-:B------:R-:W-:Y:S01]  /*6c80*/  FFMA.FTZ R168, R2.reuse, R181, -R10.reuse ;  /* 0x000000b502a87223 */ /* 0x140fe2000001080a */
[----:B------:R-:W-:Y:S01]  /*6c90*/  ISETP.GT.AND P3, PT, R9, 0x8, PT ;  /* 0x000000080900780c */ /* 0x000fe20003f64270 */
[C-C-:B------:R-:W-:Y:S01]  /*6ca0*/  FFMA.FTZ R12, R2.reuse, R184, -R10.reuse ;  /* 0x000000b8020c7223 */ /* 0x140fe2000001080a */
[----:B------:R-:W-:Y:S01]  /*6cb0*/  FSEL R193, R187, -INF , P4 ;  /* 0xff800000bbc17808 */ /* 0x000fe20002000000 */
[C-C-:B------:R-:W-:Y:S01]  /*6cc0*/  FFMA.FTZ R185, R2.reuse, R185, -R10.reuse ;  /* 0x000000b902b97223 */ /* 0x140fe2000001080a */
[----:B------:R-:W-:Y:S01]  /*6cd0*/  FMNMX.FTZ R128, R13, R8, !PT ;  /* 0x000000080d807209 */ /* 0x000fe20007810000 */
[----:B------:R1:W-:Y:S01]  /*6ce0*/  MUFU.EX2 R187, R152 ;  /* 0x0000009800bb7308 */ /* 0x0003e20000000800 */
[----:B------:R-:W-:Y:S01]  /*6cf0*/  ISETP.GT.AND P4, PT, R9, 0x9, PT ;  /* 0x000000090900780c */ /* 0x000fe20003f84270 */
[--C-:B------:R-:W-:Y:S01]  /*6d00*/  FFMA.FTZ R189, R2, R189, -R10.reuse ;  /* 0x000000bd02bd7223 */ /* 0x100fe2000001080a */
[----:B------:R-:W-:Y:S01]  /*6d10*/  FSEL R197, R190, -INF , P3 ;  /* 0xff800000bec57808 */ /* 0x000fe20001800000 */
[C-C-:B------:R-:W-:Y:S01]  /*6d20*/  FFMA.FTZ R11, R2.reuse, R11, -R10.reuse ;  /* 0x0000000b020b7223 */ /* 0x140fe2000001080a */
[----:B------:R-:W-:Y:S01]  /*6d30*/  FMNMX.FTZ R128, R193, R128, !PT ;  /* 0x00000080c1807209 */ /* 0x000fe20007810000 */
[C-C-:B------:R-:W-:Y:S01]  /*6d40*/  FFMA.FTZ R15, R2.reuse, R15, -R10.reuse ;  /* 0x0000000f020f7223 */ /* 0x140fe2000001080a */
[----:B------:R-:W-:Y:S01]  /*6d50*/  ISETP.GT.AND P3, PT, R9, 0x10, PT ;  /* 0x000000100900780c */ /* 0x000fe20003f64270 */
[C-C-:B------:R-:W-:Y:S01]  /*6d60*/  FFMA.FTZ R21, R2.reuse, R21, -R10.reuse ;  /* 0x0000001502157223 */ /* 0x140fe2000001080a */
[----:B------:R-:W-:Y:S01]  /*6d70*/  FSEL R191, R191, -INF , P4 ;  /* 0xff800000bfbf7808 */ /* 0x000fe20002000000 */
[C-C-:B-1----:R-:W-:Y:S01]  /*6d80*/  FFMA.FTZ R152, R2.reuse, R169, -R10.reuse ;  /* 0x000000a902987223 */ /* 0x142fe2000001080a */
[----:B------:R-:W-:Y:S01]  /*6d90*/  FMNMX.FTZ R128, R197, R128, !PT ;  /* 0x00000080c5807209 */ /* 0x000fe20007810000 */
[C-C-:B------:R-:W-:Y:S01]  /*6da0*/  FFMA.FTZ R177, R2.reuse, R177, -R10.reuse ;  /* 0x000000b102b17223 */ /* 0x140fe2000001080a */
[----:B------:R-:W-:Y:S01]  /*6db0*/  ISETP.GT.AND P4, PT, R9, 0x11, PT ;  /* 0x000000110900780c */ /* 0x000fe20003f84270 */
[C-C-:B------:R-:W-:Y:S01]  /*6dc0*/  FFMA.FTZ R153, R2.reuse, R153, -R10.reuse ;  /* 0x0000009902997223 */ /* 0x140fe2000001080a */
[----:B------:R-:W-:Y:S01]  /*6dd0*/  FMNMX.FTZ R132, R191, R128, !PT ;  /* 0x00000080bf847209 */ /* 0x000fe20007810000 */
[C-C-:B------:R-:W-:Y:S01]  /*6de0*/  FFMA.FTZ R120, R2.reuse, R120, -R10.reuse ;  /* 0x0000007802787223 */ /* 0x140fe2000001080a */
[----:B------:R-:W-:Y:S01]  /*6df0*/  FSEL R195, R195, -INF , P4 ;  /* 0xff800000c3c37808 */ /* 0x000fe20002000000 */
[----:B------:R-:W-:Y:S01]  /*6e00*/  MUFU.EX2 R128, R152 ;  /* 0x0000009800807308 */ /* 0x000fe20000000800 */
[----:B------:R-:W-:Y:S01]  /*6e10*/  ISETP.GT.AND P4, PT, R9, 0x19, PT ;  /* 0x000000190900780c */ /* 0x000fe20003f84270 */
[C-C-:B------:R-:W-:Y:S01]  /*6e20*/  FFMA.FTZ R121, R2.reuse, R121, -R10.reuse ;  /* 0x0000007902797223 */ /* 0x140fe2000001080a */
[----:B------:R-:W-:-:S01]  /*6e30*/  FFMA.FTZ R124, R2, R124, -R10 ;  /* 0x0000007c027c7223 */ /* 0x000fc2000001080a */
[----:B------:R-:W-:Y:S01]  /*6e40*/  FFMA.FTZ R125, R2, R125, -R10 ;  /* 0x0000007d027d7223 */ /* 0x000fe2000001080a */
[----:B------:R-:W-:-:S02]  /*6e50*/  FSEL R199, R199, -INF , P4 ;  /* 0xff800000c7c77808 */ /* 0x000fc40002000000 */
[----:B------:R-:W-:Y:S01]  /*6e60*/  ISETP.GT.AND P4, PT, R9, 0x21, PT ;  /* 0x000000210900780c */ /* 0x000fe20003f84270 */
[----:B------:R-:W-:Y:S03]  /*6e70*/  MUFU.EX2 R12, R12 ;  /* 0x0000000c000c7308 */ /* 0x000fe60000000800 */
[----:B------:R-:W-:Y:S02]  /*6e80*/  FSEL R171, R171, -INF , P4 ;  /* 0xff800000abab7808 */ /* 0x000fe40002000000 */
[----:B------:R-:W-:-:S03]  /*6e90*/  ISETP.GT.AND P4, PT, R9, 0x29, PT ;  /* 0x000000290900780c */ /* 0x000fc60003f84270 */
[----:B------:R-:W-:Y:S01]  /*6ea0*/  MUFU.EX2 R185, R185 ;  /* 0x000000b900b97308 */ /* 0x000fe20000000800 */
[----:B------:R-:W-:Y:S02]  /*6eb0*/  FSEL R175, R175, -INF , P4 ;  /* 0xff800000afaf7808 */ /* 0x000fe40002000000 */
[----:B------:R-:W-:-:S04]  /*6ec0*/  ISETP.GT.AND P4, PT, R9, 0x31, PT ;  /* 0x000000310900780c */ /* 0x000fc80003f84270 */
[----:B------:R-:W-:Y:S01]  /*6ed0*/  FSEL R179, R179, -INF , P4 ;  /* 0xff800000b3b37808 */ /* 0x000fe20002000000 */
[----:B------:R-:W-:Y:S01]  /*6ee0*/  MUFU.EX2 R14, R14 ;  /* 0x0000000e000e7308 */ /* 0x000fe20000000800 */
[----:B------:R-:W-:-:S04]  /*6ef0*/  ISETP.GT.AND P4, PT, R9, 0x39, PT ;  /* 0x000000390900780c */ /* 0x000fc80003f84270 */
[----:B------:R-:W-:Y:S02]  /*6f00*/  FSEL R183, R183, -INF , P4 ;  /* 0xff800000b7b77808 */ /* 0x000fe40002000000 */
[----:B------:R-:W-:Y:S01]  /*6f10*/  ISETP.GT.AND P4, PT, R9, 0x41, PT ;  /* 0x000000410900780c */ /* 0x000fe20003f84270 */
[----:B------:R-:W-:Y:S03]  /*6f20*/  MUFU.EX2 R189, R189 ;  /* 0x000000bd00bd7308 */ /* 0x000fe60000000800 */
[----:B------:R-:W-:Y:S02]  /*6f30*/  FSEL R181, R155, -INF , P4 ;  /* 0xff8000009bb57808 */ /* 0x000fe40002000000 */
[----:B------:R-:W-:-:S03]  /*6f40*/  ISETP.GT.AND P4, PT, R9, 0x49, PT ;  /* 0x000000490900780c */ /* 0x000fc60003f84270 */
[----:B------:R1:W-:Y:S01]  /*6f50*/  MUFU.EX2 R155, R168 ;  /* 0x000000a8009b7308 */ /* 0x0003e20000000800 */
[----:B------:R-:W-:Y:S02]  /*6f60*/  FSEL R159, R159, -INF , P4 ;  /* 0xff8000009f9f7808 */ /* 0x000fe40002000000 */
[----:B------:R-:W-:-:S04]  /*6f70*/  ISETP.GT.AND P4, PT, R9, 0x51, PT ;  /* 0x000000510900780c */ /* 0x000fc80003f84270 */
[----:B------:R-:W-:Y:S01]  /*6f80*/  FSEL R163, R163, -INF , P4 ;  /* 0xff800000a3a37808 */ /* 0x000fe20002000000 */
[----:B------:R-:W-:Y:S01]  /*6f90*/  MUFU.EX2 R11, R11 ;  /* 0x0000000b000b7308 */ /* 0x000fe20000000800 */
[----:B------:R-:W-:Y:S01]  /*6fa0*/  ISETP.GT.AND P4, PT, R9, 0x59, PT ;  /* 0x000000590900780c */ /* 0x000fe20003f84270 */
[----:B-1----:R-:W-:-:S03]  /*6fb0*/  FFMA.FTZ R168, R2, R157, -R10 ;  /* 0x0000009d02a87223 */ /* 0x002fc6000001080a */
[----:B------:R-:W-:Y:S02]  /*6fc0*/  FSEL R167, R167, -INF , P4 ;  /* 0xff800000a7a77808 */ /* 0x000fe40002000000 */
[----:B------:R-:W-:Y:S01]  /*6fd0*/  ISETP.GT.AND P4, PT, R9, 0x61, PT ;  /* 0x000000610900780c */ /* 0x000fe20003f84270 */
[----:B------:R-:W-:Y:S03]  /*6fe0*/  MUFU.EX2 R20, R20 ;  /* 0x0000001400147308 */ /* 0x000fe60000000800 */
[----:B------:R-:W-:Y:S02]  /*6ff0*/  FSEL R157, R139, -INF , P4 ;  /* 0xff8000008b9d7808 */ /* 0x000fe40002000000 */
[----:B------:R-:W-:-:S03]  /*7000*/  ISETP.GT.AND P4, PT, R9, 0x69, PT ;  /* 0x000000690900780c */ /* 0x000fc60003f84270 */
[----:B------:R1:W-:Y:S01]  /*7010*/  MUFU.EX2 R139, R168 ;  /* 0x000000a8008b7308 */ /* 0x0003e20000000800 */
[----:B------:R-:W-:Y:S02]  /*7020*/  FSEL R143, R143, -INF , P4 ;  /* 0xff8000008f8f7808 */ /* 0x000fe40002000000 */
[----:B------:R-:W-:-:S05]  /*7030*/  ISETP.GT.AND P4, PT, R9, 0x71, PT ;  /* 0x000000710900780c */ /* 0x000fca0003f84270 */
[----:B------:R-:W-:Y:S01]  /*7040*/  MUFU.EX2 R15, R15 ;  /* 0x0000000f000f7308 */ /* 0x000fe20000000800 */
[----:B-1----:R-:W-:-:S01]  /*7050*/  FFMA.FTZ R168, R2, R140, -R10 ;  /* 0x0000008c02a87223 */ /* 0x002fc2000001080a */
[C-C-:B------:R-:W-:Y:S01]  /*7060*/  FFMA.FTZ R140, R2.reuse, R141, -R10.reuse ;  /* 0x0000008d028c7223 */ /* 0x140fe2000001080a */
[----:B------:R-:W-:-:S01]  /*7070*/  FFMA.FTZ R141, R2, R144, -R10 ;  /* 0x00000090028d7223 */ /* 0x000fc2000001080a */
[C-C-:B------:R-:W-:Y:S01]  /*7080*/  FFMA.FTZ R144, R2.reuse, R145, -R10.reuse ;  /* 0x0000009102907223 */ /* 0x140fe2000001080a */
[----:B------:R-:W-:-:S01]  /*7090*/  FFMA.FTZ R145, R2, R148, -R10 ;  /* 0x0000009402917223 */ /* 0x000fc2000001080a */
[C-C-:B------:R-:W-:Y:S01]  /*70a0*/  FFMA.FTZ R148, R2.reuse, R149, -R10.reuse ;  /* 0x0000009502947223 */ /* 0x140fe2000001080a */
[----:B------:R-:W-:-:S01]  /*70b0*/  FFMA.FTZ R149, R2, R213, -R10 ;  /* 0x000000d502957223 */ /* 0x000fc2000001080a */
[----:B------:R-:W-:Y:S01]  /*70c0*/  MUFU.EX2 R21, R21 ;  /* 0x0000001500157308 */ /* 0x000fe20000000800 */
[----:B------:R-:W-:Y:S02]  /*70d0*/  WARPGROUP.DEPBAR.LE gsb0, 0x0 ;  /* 0x00008000000079c5 */ /* 0x000fe40000010000 */
[----:B------:R-:W-:Y:S01]  /*70e0*/  FSEL R209, R194, -INF , P3 ;  /* 0xff800000c2d17808 */ /* 0x000fe20001800000 */
[----:B------:R-:W-:Y:S01]  /*70f0*/  WARPGROUP.ARRIVE ;  /* 0x00000000000079c5 */ /* 0x000fe20000000000 */
[----:B------:R-:W-:-:S03]  /*7100*/  ISETP.GT.AND P3, PT, R9, 0x18, PT ;  /* 0x000000180900780c */ /* 0x000fc60003f64270 */
[----:B------:R-:W-:Y:S01]  /*7110*/  MUFU.EX2 R177, R177 ;  /* 0x000000b100b17308 */ /* 0x000fe20000000800 */
[----:B------:R-:W-:Y:S02]  /*7120*/  FMNMX.FTZ R132, R209, R132, !PT ;  /* 0x00000084d1847209 */ /* 0x000fe40007810000 */
[----:B------:R-:W-:Y:S01]  /*7130*/  FSEL R169, R198, -INF , P3 ;  /* 0xff800000c6a97808 */ /* 0x000fe20001800000 */
[----:B------:R-:W-:Y:S01]  /*7140*/  QGMMA.64x192x32.F32.E4M3.E4M3 R24, R204, gdesc[UR8], R24, gsb0 ;  /* 0x02e00008cc187df3 */ /* 0x000fe20008000818 */
[----:B------:R-:W-:Y:S01]  /*7150*/  FMNMX.FTZ R132, R195, R132, !PT ;  /* 0x00000084c3847209 */ /* 0x000fe20007810000 */
[----:B------:R-:W-:Y:S01]  /*7160*/  UIADD3 UR10, UR14, 0x600, URZ ;  /* 0x000006000e0a7890 */ /* 0x000fe2000fffe03f */
[----:B------:R-:W-:Y:S01]  /*7170*/  ISETP.GT.AND P3, PT, R9, 0x20, PT ;  /* 0x000000200900780c */ /* 0x000fe20003f64270 */
[----:B------:R-:W-:Y:S01]  /*7180*/  UMOV UR11, 0xc0000010 ;  /* 0xc0000010000b7882 */ /* 0x000fe20000000000 */
[----:B------:R-:W-:Y:S01]  /*7190*/  FMNMX.FTZ R132, R169, R132, !PT ;  /* 0x00000084a9847209 */ /* 0x000fe20007810000 */
[----:B------:R-:W-:Y:S01]  /*71a0*/  MUFU.EX2 R153, R153 ;  /* 0x0000009900997308 */ /* 0x000fe20000000800 */
[----:B------:R-:W-:-:S02]  /*71b0*/  FSEL R211, R170, -INF , P3 ;  /* 0xff800000aad37808 */ /* 0x000fc40001800000 */
[----:B------:R-:W-:Y:S02]  /*71c0*/  FMNMX.FTZ R152, R199, R132, !PT ;  /* 0x00000084c7987209 */ /* 0x000fe40007810000 */
[----:B------:R-:W-:Y:S02]  /*71d0*/  ISETP.GT.AND P3, PT, R9, 0x28, PT ;  /* 0x000000280900780c */ /* 0x000fe40003f64270 */
[----:B------:R-:W-:Y:S01]  /*71e0*/  FMNMX.FTZ R152, R211, R152, !PT ;  /* 0x00000098d3987209 */ /* 0x000fe20007810000 */
[----:B------:R-:W-:Y:S01]  /*71f0*/  MUFU.EX2 R132, R160 ;  /* 0x000000a000847308 */ /* 0x000fe20000000800 */
[----:B------:R-:W-:Y:S02]  /*7200*/  FSEL R173, R174, -INF , P3 ;  /* 0xff800000aead7808 */ /* 0x000fe40001800000 */
[----:B------:R-:W-:Y:S02]  /*7210*/  FMNMX.FTZ R156, R171, R152, !PT ;  /* 0x00000098ab9c7209 */ /* 0x000fe40007810000 */
[----:B------:R-:W-:-:S02]  /*7220*/  ISETP.GT.AND P3, PT, R9, 0x30, PT ;  /* 0x000000300900780c */ /* 0x000fc40003f64270 */
[----:B------:R-:W-:Y:S01]  /*7230*/  FMNMX.FTZ R156, R173, R156, !PT ;  /* 0x0000009cad9c7209 */ /* 0x000fe20007810000 */
[----:B------:R1:W-:Y:S01]  /*7240*/  MUFU.EX2 R152, R164 ;  /* 0x000000a400987308 */ /* 0x0003e20000000800 */
[----:B------:R-:W-:Y:S02]  /*7250*/  FSEL R217, R178, -INF , P3 ;  /* 0xff800000b2d97808 */ /* 0x000fe40001800000 */
[----:B------:R-:W-:Y:S02]  /*7260*/  FMNMX.FTZ R156, R175, R156, !PT ;  /* 0x0000009caf9c7209 */ /* 0x000fe40007810000 */
[----:B------:R-:W-:Y:S02]  /*7270*/  ISETP.GT.AND P3, PT, R9, 0x38, PT ;  /* 0x000000380900780c */ /* 0x000fe40003f64270 */
[----:B------:R-:W-:Y:S01]  /*7280*/  FMNMX.FTZ R156, R217, R156, !PT ;  /* 0x0000009cd99c7209 */ /* 0x000fe20007810000 */
[----:B------:R-:W-:Y:S01]  /*7290*/  MUFU.EX2 R140, R140 ;  /* 0x0000008c008c7308 */ /* 0x000fe20000000800 */
[----:B-1----:R-:W-:-:S01]  /*72a0*/  FFMA.FTZ R164, R2, R219, -R10 ;  /* 0x000000db02a47223 */ /* 0x002fc2000001080a */
[----:B------:R-:W-:-:S02]  /*72b0*/  FSEL R182, R182, -INF , P3 ;  /* 0xff800000b6b67808 */ /* 0x000fc40001800000 */
[----:B------:R-:W-:Y:S02]  /*72c0*/  FMNMX.FTZ R219, R179, R156, !PT ;  /* 0x0000009cb3db7209 */ /* 0x000fe40007810000 */
[----:B------:R-:W-:Y:S02]  /*72d0*/  ISETP.GT.AND P3, PT, R9, 0x40, PT ;  /* 0x000000400900780c */ /* 0x000fe40003f64270 */
[----:B------:R-:W-:Y:S01]  /*72e0*/  FMNMX.FTZ R160, R182, R219, !PT ;  /* 0x000000dbb6a07209 */ /* 0x000fe20007810000 */
[----:B------:R1:W-:Y:S01]  /*72f0*/  MUFU.EX2 R156, R164 ;  /* 0x000000a4009c7308 */ /* 0x0003e20000000800 */
[----:B------:R-:W-:Y:S01]  /*7300*/  FSEL R219, R154, -INF , P3 ;  /* 0xff8000009adb7808 */ /* 0x000fe20001800000 */
[----:B------:R-:W-:Y:S01]  /*7310*/  FFMA.FTZ R154, R2, R231, -R10 ;  /* 0x000000e7029a7223 */ /* 0x000fe2000001080a */
[----:B------:R-:W-:Y:S02]  /*7320*/  FMNMX.FTZ R160, R183, R160, !PT ;  /* 0x000000a0b7a07209 */ /* 0x000fe40007810000 */
[----:B------:R-:W-:-:S02]  /*7330*/  ISETP.GT.AND P3, PT, R9, 0x48, PT ;  /* 0x000000480900780c */ /* 0x000fc40003f64270 */
[----:B------:R-:W-:Y:S01]  /*7340*/  FMNMX.FTZ R160, R219, R160, !PT ;  /* 0x000000a0dba07209 */ /* 0x000fe20007810000 */
[----:B------:R-:W-:Y:S01]  /*7350*/  MUFU.EX2 R154, R154 ;  /* 0x0000009a009a7308 */ /* 0x000fe20000000800 */
[----:B------:R-:W-:Y:S01]  /*7360*/  FSEL R158, R158, -INF , P3 ;  /* 0xff8000009e9e7808 */ /* 0x000fe20001800000 */
[----:B-1----:R-:W-:Y:S01]  /*7370*/  FFMA.FTZ R164, R2, R233, -R10 ;  /* 0x000000e902a47223 */ /* 0x002fe2000001080a */
[----:B------:R-:W-:Y:S02]  /*7380*/  FMNMX.FTZ R231, R181, R160, !PT ;  /* 0x000000a0b5e77209 */ /* 0x000fe40007810000 */
[----:B------:R-:W-:Y:S02]  /*7390*/  ISETP.GT.AND P3, PT, R9, 0x50, PT ;  /* 0x000000500900780c */ /* 0x000fe40003f64270 */
        /* <DEDUP_REMOVED lines=12> */
[----:B------:R-:W-:Y:S01]  /*7460*/  FSEL R233, R138, -INF , P3 ;  /* 0xff8000008ae97808 */ /* 0x000fe20001800000 */
[--C-:B------:R-:W-:Y:S01]  /*7470*/  FFMA.FTZ R138, R2, R235, -R10.reuse ;  /* 0x000000eb028a7223 */ /* 0x100fe2000001080a */
[----:B------:R-:W-:Y:S02]  /*7480*/  FMNMX.FTZ R162, R167, R162, !PT ;  /* 0x000000a2a7a27209 */ /* 0x000fe40007810000 */
[----:B------:R-:W-:Y:S02]  /*7490*/  ISETP.GT.AND P3, PT, R9, 0x68, PT ;  /* 0x000000680900780c */ /* 0x000fe40003f64270 */
[----:B------:R-:W-:Y:S01]  /*74a0*/  FMNMX.FTZ R162, R233, R162, !PT ;  /* 0x000000a2e9a27209 */ /* 0x000fe20007810000 */
[----:B------:R-:W-:Y:S01]  /*74b0*/  MUFU.EX2 R138, R138 ;  /* 0x0000008a008a7308 */ /* 0x000fe20000000800 */
[----:B------:R-:W-:Y:S01]  /*74c0*/  FSEL R142, R142, -INF , P3 ;  /* 0xff8000008e8e7808 */ /* 0x000fe20001800000 */
[----:B-1----:R-:W-:Y:S01]  /*74d0*/  FFMA.FTZ R164, R2, R161, -R10 ;  /* 0x000000a102a47223 */ /* 0x002fe2000001080a */
[----:B------:R-:W-:-:S02]  /*74e0*/  FMNMX.FTZ R235, R157, R162, !PT ;  /* 0x000000a29deb7209 */ /* 0x000fc40007810000 */
[----:B------:R-:W-:Y:S02]  /*74f0*/  ISETP.GT.AND P3, PT, R9, 0x70, PT ;  /* 0x000000700900780c */ /* 0x000fe40003f64270 */
[----:B------:R-:W-:Y:S01]  /*7500*/  FMNMX.FTZ R162, R142, R235, !PT ;  /* 0x000000eb8ea27209 */ /* 0x000fe20007810000 */
[----:B------:R-:W-:Y:S01]  /*7510*/  MUFU.EX2 R145, R145 ;  /* 0x0000009100917308 */ /* 0x000fe20000000800 */
[----:B------:R-:W-:Y:S01]  /*7520*/  FSEL R235, R146, -INF , P3 ;  /* 0xff80000092eb7808 */ /* 0x000fe20001800000 */
[----:B------:R-:W-:Y:S01]  /*7530*/  FFMA.FTZ R146, R2, R237, -R10 ;  /* 0x000000ed02927223 */ /* 0x000fe2000001080a */
[----:B------:R-:W-:Y:S02]  /*7540*/  FMNMX.FTZ R162, R143, R162, !PT ;  /* 0x000000a28fa27209 */ /* 0x000fe40007810000 */
[----:B------:R-:W-:Y:S02]  /*7550*/  ISETP.GT.AND P3, PT, R9, 0x78, PT ;  /* 0x000000780900780c */ /* 0x000fe40003f64270 */
[----:B------:R-:W-:Y:S01]  /*7560*/  FSEL R161, R147, -INF , P4 ;  /* 0xff80000093a17808 */ /* 0x000fe20002000000 */
[----:B------:R-:W-:Y:S01]  /*7570*/  MUFU.EX2 R146, R146 ;  /* 0x0000009200927308 */ /* 0x000fe20000000800 */
[----:B------:R-:W-:-:S02]  /*7580*/  FMNMX.FTZ R162, R235, R162, !PT ;  /* 0x000000a2eba27209 */ /* 0x000fc40007810000 */
[----:B------:R-:W-:Y:S02]  /*7590*/  ISETP.GT.AND P4, PT, R9, 0x79, PT ;  /* 0x000000790900780c */ /* 0x000fe40003f84270 */
[----:B------:R-:W-:Y:S02]  /*75a0*/  FSEL R150, R150, -INF , P3 ;  /* 0xff80000096967808 */ /* 0x000fe40001800000 */
[----:B------:R-:W-:Y:S01]  /*75b0*/  FMNMX.FTZ R237, R161, R162, !PT ;  /* 0x000000a2a1ed7209 */ /* 0x000fe20007810000 */
[----:B------:R1:W-:Y:S01]  /*75c0*/  MUFU.EX2 R147, R164 ;  /* 0x000000a400937308 */ /* 0x0003e20000000800 */
[----:B------:R-:W-:Y:S02]  /*75d0*/  FSEL R151, R151, -INF , P4 ;  /* 0xff80000097977808 */ /* 0x000fe40002000000 */
[----:B------:R-:W-:Y:S02]  /*75e0*/  ISETP.GT.AND P3, PT, R9, 0x80, PT ;  /* 0x000000800900780c */ /* 0x000fe40003f64270 */
[----:B------:R-:W-:-:S02]  /*75f0*/  FMNMX.FTZ R162, R150, R237, !PT ;  /* 0x000000ed96a27209 */ /* 0x000fc40007810000 */
[----:B------:R-:W-:Y:S01]  /*7600*/  ISETP.GT.AND P4, PT, R9, 0x81, PT ;  /* 0x000000810900780c */ /* 0x000fe20003f84270 */
[----:B------:R-:W-:Y:S01]  /*7610*/  MUFU.EX2 R148, R148 ;  /* 0x0000009400947308 */ /* 0x000fe20000000800 */
[----:B------:R-:W-:Y:S01]  /*7620*/  FSEL R237, R122, -INF , P3 ;  /* 0xff8000007aed7808 */ /* 0x000fe20001800000 */
[C-C-:B-1----:R-:W-:Y:S01]  /*7630*/  FFMA.FTZ R164, R2.reuse, R165, -R10.reuse ;  /* 0x000000a502a47223 */ /* 0x142fe2000001080a */
[----:B------:R-:W-:Y:S01]  /*7640*/  FMNMX.FTZ R162, R151, R162, !PT ;  /* 0x000000a297a27209 */ /* 0x000fe20007810000 */
[----:B------:R-:W-:Y:S01]  /*7650*/  FFMA.FTZ R122, R2, R136, -R10 ;  /* 0x00000088027a7223 */ /* 0x000fe2000001080a */
        /* <DEDUP_REMOVED lines=9> */
[----:B------:R-:W-:Y:S02]  /*76f0*/  FSEL R127, R127, -INF , P4 ;  /* 0xff8000007f7f7808 */ /* 0x000fe40002000000 */
[----:B------:R-:W-:-:S02]  /*7700*/  FMNMX.FTZ R162, R126, R162, !PT ;  /* 0x000000a27ea27209 */ /* 0x000fc40007810000 */
[----:B------:R-:W-:Y:S01]  /*7710*/  ISETP.GT.AND P4, PT, R9, 0x91, PT ;  /* 0x000000910900780c */ /* 0x000fe20003f84270 */
[----:B------:R-:W-:Y:S01]  /*7720*/  MUFU.EX2 R122, R122 ;  /* 0x0000007a007a7308 */ /* 0x000fe20000000800 */
[----:B------:R-:W-:Y:S01]  /*7730*/  FSEL R130, R130, -INF , P3 ;  /* 0xff80000082827808 */ /* 0x000fe20001800000 */
[----:B-1----:R-:W-:Y:S01]  /*7740*/  FFMA.FTZ R164, R2, R137, -R10 ;  /* 0x0000008902a47223 */ /* 0x002fe2000001080a */
        /* <DEDUP_REMOVED lines=10> */
[----:B------:R-:W-:-:S04]  /*77f0*/  FMNMX.FTZ R9, R134, R9, !PT ;  /* 0x0000000986097209 */ /* 0x000fc80007810000 */
[----:B------:R-:W-:Y:S01]  /*7800*/  FMNMX.FTZ R9, R136, R9, !PT ;  /* 0x0000000988097209 */ /* 0x000fe20007810000 */
[----:B------:R2:W-:Y:S04]  /*7810*/  MUFU.EX2 R135, R168 ;  /* 0x000000a800877308 */ /* 0x0005e80000000800 */
[----:B------:R-:W1:Y:S04]  /*7820*/  SHFL.BFLY PT, R162, R9, 0x2, 0x1f ;  /* 0x0c401f0009a27f89 */ /* 0x000e6800000e0000 */
[----:B------:R-:W-:Y:S08]  /*7830*/  MUFU.EX2 R124, R124 ;  /* 0x0000007c007c7308 */ /* 0x000ff00000000800 */
[----:B------:R-:W-:Y:S08]  /*7840*/  MUFU.EX2 R125, R125 ;  /* 0x0000007d007d7308 */ /* 0x000ff00000000800 */
[----:B------:R-:W-:Y:S01]  /*7850*/  MUFU.EX2 R149, R149 ;  /* 0x0000009500957308 */ /* 0x000fe20000000800 */
[----:B-1----:R-:W-:Y:S01]  /*7860*/  FMNMX.FTZ R164, R9, R162, !PT ;  /* 0x000000a209a47209 */ /* 0x002fe20007810000 */
[C-C-:B------:R-:W-:Y:S01]  /*7870*/  FFMA.FTZ R162, R2.reuse, R129, -R10.reuse ;  /* 0x0000008102a27223 */ /* 0x140fe2000001080a */
[----:B------:R-:W-:-:S01]  /*7880*/  FFMA.FTZ R129, R2, R215, -R10 ;  /* 0x000000d702817223 */ /* 0x000fc2000001080a */
[----:B------:R-:W-:-:S02]  /*7890*/  FFMA.FTZ R10, R2, R133, -R10 ;  /* 0x00000085020a7223 */ /* 0x000fc4000001080a */
[----:B------:R-:W1:Y:S02]  /*78a0*/  SHFL.BFLY PT, R9, R164, 0x1, 0x1f ;  /* 0x0c201f00a4097f89 */ /* 0x000e6400000e0000 */
[----:B------:R-:W-:Y:S08]  /*78b0*/  MUFU.EX2 R162, R162 ;  /* 0x000000a200a27308 */ /* 0x000ff00000000800 */
[----:B------:R-:W-:Y:S01]  /*78c0*/  MUFU.EX2 R129, R129 ;  /* 0x0000008100817308 */ /* 0x000fe20000000800 */
[----:B------:R-:W-:-:S02]  /*78d0*/  WARPGROUP.DEPBAR.LE gsb0, 0x0 ;  /* 0x00008000000079c5 */ /* 0x000fc40000010000 */
[----:B------:R-:W-:-:S05]  /*78e0*/  WARPGROUP.ARRIVE ;  /* 0x00000000000079c5 */ /* 0x000fca0000000000 */
[----:B------:R-:W-:Y:S01]  /*78f0*/  MUFU.EX2 R10, R10 ;  /* 0x0000000a000a7308 */ /* 0x000fe20000000800 */
[----:B------:R-:W-:Y:S01]  /*7900*/  QGMMA.64x192x32.F32.E4M3.E4M3 R24, R200, gdesc[UR8], R24, gsb0 ;  /* 0x02e00008c8187df3 */ /* 0x000fe20008000818 */
[----:B-1----:R-:W-:Y:S02]  /*7910*/  FMNMX.FTZ R9, R164, R9, !PT ;  /* 0x00000009a4097209 */ /* 0x002fe40007810000 */
[----:B------:R-:W-:Y:S02]  /*7920*/  FSEL R164, R0, RZ, P2 ;  /* 0x000000ff00a47208 */ /* 0x000fe40001000000 */
[----:B------:R-:W-:Y:S01]  /*7930*/  FSETP.NEU.FTZ.AND P2, PT, R9, -INF , PT ;  /* 0xff8000000900780b */ /* 0x000fe20003f5d000 */
[----:B------:R-:W-:Y:S02]  /*7940*/  FFMA.FTZ R133, R2, R9, -8 ;  /* 0xc100000002857423 */ /* 0x000fe40000010009 */
[----:B------:R-:W-:-:S03]  /*7950*/  FADD.FTZ R7, -R164, R7 ;  /* 0x00000007a4077221 */ /* 0x000fc60000010100 */
[----:B------:R-:W-:Y:S01]  /*7960*/  FSEL R133, R133, RZ, P2 ;  /* 0x000000ff85857208 */ /* 0x000fe20001000000 */
[----:B------:R-:W-:-:S04]  /*7970*/  FMUL.FTZ R7, R2, R7 ;  /* 0x0000000702077220 */ /* 0x000fc80000410000 */
[C-C-:B------:R-:W-:Y:S01]  /*7980*/  FFMA.FTZ R180, R2.reuse, R183, -R133.reuse ;  /* 0x000000b702b47223 */ /* 0x140fe20000010885 */
[----:B------:R-:W-:Y:S01]  /*7990*/  FSEL R183, R9, RZ, P2 ;  /* 0x000000ff09b77208 */ /* 0x000fe20001000000 */
[C-C-:B------:R-:W-:Y:S01]  /*79a0*/  FFMA.FTZ R164, R2.reuse, R13, -R133.reuse ;  /* 0x0000000d02a47223 */ /* 0x140fe20000010885 */
[----:B------:R-:W-:-:S01]  /*79b0*/  FFMA.FTZ R13, R2, R193, -R133 ;  /* 0x000000c1020d7223 */ /* 0x000fc20000010885 */
[----:B------:R-:W1:Y:S01]  /*79c0*/  MUFU.EX2 R7, R7 ;  /* 0x0000000700077308 */ /* 0x000e620000000800 */
[----:B--2---:R-:W-:-:S01]  /*79d0*/  FFMA.FTZ R168, R2, R197, -R133 ;  /* 0x000000c502a87223 */ /* 0x004fc20000010885 */
[----:B------:R-:W-:Y:S01]  /*79e0*/  FADD.FTZ R183, -R183, R8 ;  /* 0x00000008b7b77221 */ /* 0x000fe20000010100 */
[----:B------:R-:W-:-:S01]  /*79f0*/  FFMA.FTZ R191, R2, R191, -R133 ;  /* 0x000000bf02bf7223 */ /* 0x000fc20000010885 */
[C-C-:B------:R-:W-:Y:S01]  /*7a00*/  FFMA.FTZ R170, R2.reuse, R209, -R133.reuse ;  /* 0x000000d102aa7223 */ /* 0x140fe20000010885 */
[----:B------:R-:W-:-:S01]  /*7a10*/  FFMA.FTZ R184, R2, R158, -R133 ;  /* 0x0000009e02b87223 */ /* 0x000fc20000010885 */
[C---:B------:R-:W-:Y:S01]  /*7a20*/  FMUL.FTZ R183, R2.reuse, R183 ;  /* 0x000000b702b77220 */ /* 0x040fe20000410000 */
[----:B------:R-:W-:-:S01]  /*7a30*/  FFMA.FTZ R193, R2, R195, -R133 ;  /* 0x000000c302c17223 */ /* 0x000fc20000010885 */
[----:B------:R-:W-:Y:S01]  /*7a40*/  MUFU.EX2 R164, R164 ;  /* 0x000000a400a47308 */ /* 0x000fe20000000800 */
        /* <DEDUP_REMOVED lines=24> */
[----:B------:R-:W-:-:S01]  /*7bd0*/  FFMA.FTZ R150, R2, R150, -R133 ;  /* 0x0000009602967223 */ /* 0x000fc20000010885 */
[C-C-:B------:R-:W-:Y:S01]  /*7be0*/  FFMA.FTZ R151, R2.reuse, R151, -R133.reuse ;  /* 0x0000009702977223 */ /* 0x140fe20000010885 */
[----:B------:R-:W-:-:S01]  /*7bf0*/  FFMA.FTZ R165, R2, R165, -R133 ;  /* 0x000000a502a57223 */ /* 0x000fc20000010885 */
[C-C-:B------:R-:W-:Y:S01]  /*7c00*/  FFMA.FTZ R126, R2.reuse, R126, -R133.reuse ;  /* 0x0000007e027e7223 */ /* 0x140fe20000010885 */
[----:B------:R-:W-:-:S01]  /*7c10*/  FFMA.FTZ R127, R2, R127, -R133 ;  /* 0x0000007f027f7223 */ /* 0x000fc20000010885 */
[C-C-:B------:R-:W-:Y:S01]  /*7c20*/  FFMA.FTZ R130, R2.reuse, R130, -R133.reuse ;  /* 0x0000008202827223 */ /* 0x140fe20000010885 */
[----:B------:R-:W-:-:S01]  /*7c30*/  FFMA.FTZ R137, R2, R137, -R133 ;  /* 0x0000008902897223 */ /* 0x000fc20000010885 */
[----:B------:R-:W4:Y:S01]  /*7c40*/  MUFU.EX2 R191, R191 ;  /* 0x000000bf00bf7308 */ /* 0x000f220000000800 */
[----:B------:R-:W-:-:S07]  /*7c50*/  FFMA.FTZ R134, R2, R134, -R133 ;  /* 0x0000008602867223 */ /* 0x000fce0000010885 */
[----:B------:R-:W5:Y:S08]  /*7c60*/  MUFU.EX2 R170, R170 ;  /* 0x000000aa00aa7308 */ /* 0x000f700000000800 */
[----:B------:R2:W-:Y:S08]  /*7c70*/  MUFU.EX2 R8, R184 ;  /* 0x000000b800087308 */ /* 0x0005f00000000800 */
[----:B------:R-:W5:Y:S01]  /*7c80*/  MUFU.EX2 R193, R193 ;  /* 0x000000c100c17308 */ /* 0x000f620000000800 */
[----:B--2---:R-:W-:-:S01]  /*7c90*/  FFMA.FTZ R184, R183, R3, R164 ;  /* 0x00000003b7b87223 */ /* 0x004fc200000100a4 */
[----:B------:R-:W-:-:S03]  /*7ca0*/  FADD.FTZ R3, R185, R4 ;  /* 0x00000004b9037221 */ /* 0x000fc60000010000 */
[----:B-1----:R-:W-:Y:S01]  /*7cb0*/  FADD.FTZ R195, R13, R184 ;  /* 0x000000b80dc37221 */ /* 0x002fe20000010000 */
[----:B------:R-:W-:-:S02]  /*7cc0*/  FADD.FTZ R4, R14, R3 ;  /* 0x000000030e047221 */ /* 0x000fc40000010000 */
[----:B------:R-:W1:Y:S01]  /*7cd0*/  MUFU.EX2 R169, R169 ;  /* 0x000000a900a97308 */ /* 0x000e620000000800 */
[----:B---3--:R-:W-:-:S01]  /*7ce0*/  FADD.FTZ R184, R168, R195 ;  /* 0x000000c3a8b87221 */ /* 0x008fc20000010000 */
[----:B------:R-:W-:-:S03]  /*7cf0*/  FADD.FTZ R4, R189, R4 ;  /* 0x00000004bd047221 */ /* 0x000fc60000010000 */
[----:B----4-:R-:W-:Y:S01]  /*7d00*/  FADD.FTZ R3, R191, R184 ;  /* 0x000000b8bf037221 */ /* 0x010fe20000010000 */
[----:B------:R-:W-:-:S01]  /*7d10*/  FADD.FTZ R195, R11, R4 ;  /* 0x000000040bc37221 */ /* 0x000fc20000010000 */
[----:B------:R-:W-:Y:S01]  /*7d20*/  FFMA.FTZ R184, R2, R233, -R133 ;  /* 0x000000e902b87223 */ /* 0x000fe20000010885 */
[----:B------:R-:W2:Y:S01]  /*7d30*/  MUFU.EX2 R172, R172 ;  /* 0x000000ac00ac7308 */ /* 0x000ea20000000800 */
[----:B-----5:R-:W-:-:S01]  /*7d40*/  FADD.FTZ R4, R170, R3 ;  /* 0x00000003aa047221 */ /* 0x020fc20000010000 */
[----:B------:R-:W-:-:S03]  /*7d50*/  FADD.FTZ R195, R20, R195 ;  /* 0x000000c314c37221 */ /* 0x000fc60000010000 */
[----:B------:R-:W-:Y:S01]  /*7d60*/  FADD.FTZ R4, R193, R4 ;  /* 0x00000004c1047221 */ /* 0x000fe20000010000 */
[----:B------:R-:W-:-:S02]  /*7d70*/  FADD.FTZ R186, R6, R195 ;  /* 0x000000c306ba7221 */ /* 0x000fc40000010000 */
[----:B------:R-:W3:Y:S01]  /*7d80*/  MUFU.EX2 R174, R174 ;  /* 0x000000ae00ae7308 */ /* 0x000ee20000000800 */
[----:B-1----:R-:W-:-:S01]  /*7d90*/  FADD.FTZ R3, R169, R4 ;  /* 0x00000004a9037221 */ /* 0x002fc20000010000 */
[----:B------:R-:W-:-:S04]  /*7da0*/  FADD.FTZ R186, R187, R186 ;  /* 0x000000babbba7221 */ /* 0x000fc80000010000 */
[----:B------:R-:W-:Y:S02]  /*7db0*/  FADD.FTZ R195, R15, R186 ;  /* 0x000000ba0fc37221 */ /* 0x000fe40000010000 */
[----:B------:R-:W1:Y:S01]  /*7dc0*/  MUFU.EX2 R171, R171 ;  /* 0x000000ab00ab7308 */ /* 0x000e620000000800 */
[----:B--2---:R-:W-:-:S01]  /*7dd0*/  FADD.FTZ R3, R172, R3 ;  /* 0x00000003ac037221 */ /* 0x004fc20000010000 */
[----:B------:R-:W-:-:S06]  /*7de0*/  FADD.FTZ R186, R128, R195 ;  /* 0x000000c380ba7221 */ /* 0x000fcc0000010000 */
[----:B------:R-:W2:Y:S01]  /*7df0*/  MUFU.EX2 R173, R173 ;  /* 0x000000ad00ad7308 */ /* 0x000ea20000000800 */
[----:B---3--:R-:W-:-:S01]  /*7e00*/  FADD.FTZ R4, R174, R3 ;  /* 0x00000003ae047221 */ /* 0x008fc20000010000 */
[----:B------:R-:W-:Y:S01]  /*7e10*/  FADD.FTZ R3, R21, R186 ;  /* 0x000000ba15037221 */ /* 0x000fe20000010000 */
[----:B------:R-:W-:-:S03]  /*7e20*/  FFMA.FTZ R186, R2, R235, -R133 ;  /* 0x000000eb02ba7223 */ /* 0x000fc60000010885 */
[----:B------:R-:W-:Y:S02]  /*7e30*/  FADD.FTZ R3, R132, R3 ;  /* 0x0000000384037221 */ /* 0x000fe40000010000 */
[----:B------:R-:W3:Y:S01]  /*7e40*/  MUFU.EX2 R176, R176 ;  /* 0x000000b000b07308 */ /* 0x000ee20000000800 */
[----:B-1----:R-:W-:-:S01]  /*7e50*/  FADD.FTZ R4, R171, R4 ;  /* 0x00000004ab047221 */ /* 0x002fc20000010000 */
[----:B------:R-:W-:-:S06]  /*7e60*/  FADD.FTZ R188, R152, R3 ;  /* 0x0000000398bc7221 */ /* 0x000fcc0000010000 */
[----:B------:R-:W1:Y:S01]  /*7e70*/  MUFU.EX2 R175, R175 ;  /* 0x000000af00af7308 */ /* 0x000e620000000800 */
[----:B--2---:R-:W-:-:S07]  /*7e80*/  FADD.FTZ R195, R173, R4 ;  /* 0x00000004adc37221 */ /* 0x004fce0000010000 */
        /* <DEDUP_REMOVED lines=11> */
[----:B------:R-:W-:-:S06]  /*7f40*/  FADD.FTZ R4, R154, R195 ;  /* 0x000000c39a047221 */ /* 0x000fcc0000010000 */
[----:B------:R-:W3:Y:S01]  /*7f50*/  MUFU.EX2 R181, R181 ;  /* 0x000000b500b57308 */ /* 0x000ee20000000800 */
[----:B-1----:R-:W-:-:S07]  /*7f60*/  FADD.FTZ R3, R180, R3 ;  /* 0x00000003b4037221 */ /* 0x002fce0000010000 */
[----:B------:R-:W1:Y:S01]  /*7f70*/  MUFU.EX2 R159, R159 ;  /* 0x0000009f009f7308 */ /* 0x000e620000000800 */
[----:B--2---:R-:W-:-:S01]  /*7f80*/  FADD.FTZ R188, R182, R3 ;  /* 0x00000003b6bc7221 */ /* 0x004fc20000010000 */
[----:B------:R-:W-:-:S04]  /*7f90*/  FADD.FTZ R3, R153, R4 ;  /* 0x0000000499037221 */ /* 0x000fc80000010000 */
[----:B------:R-:W-:Y:S02]  /*7fa0*/  FADD.FTZ R4, R160, R3 ;  /* 0x00000003a0047221 */ /* 0x000fe40000010000 */
[----:B------:R-:W2:Y:S01]  /*7fb0*/  MUFU.EX2 R158, R158 ;  /* 0x0000009e009e7308 */ /* 0x000ea20000000800 */
[----:B---3--:R-:W-:-:S01]  /*7fc0*/  FADD.FTZ R195, R181, R188 ;  /* 0x000000bcb5c37221 */ /* 0x008fc20000010000 */
[----:B------:R-:W-:-:S03]  /*7fd0*/  FADD.FTZ R3, R139, R4 ;  /* 0x000000048b037221 */ /* 0x000fc60000010000 */
[----:B------:R-:W-:Y:S01]  /*7fe0*/  FADD.FTZ R188, R8, R195 ;  /* 0x000000c308bc7221 */ /* 0x000fe20000010000 */
[----:B------:R-:W-:-:S02]  /*7ff0*/  FADD.FTZ R4, R138, R3 ;  /* 0x000000038a047221 */ /* 0x000fc40000010000 */
[----:B------:R-:W3:Y:S01]  /*8000*/  MUFU.EX2 R163, R163 ;  /* 0x000000a300a37308 */ /* 0x000ee20000000800 */
[----:B-1----:R-:W-:-:S01]  /*8010*/  FADD.FTZ R195, R159, R188 ;  /* 0x000000bc9fc37221 */ /* 0x002fc20000010000 */
[----:B------:R-:W-:Y:S01]  /*8020*/  FADD.FTZ R3, R147, R4 ;  /* 0x0000000493037221 */ /* 0x000fe20000010000 */
[----:B------:R-:W-:-:S01]  /*8030*/  FFMA.FTZ R188, R2, R237, -R133 ;  /* 0x000000ed02bc7223 */ /* 0x000fc20000010885 */
[----:B------:R-:W-:Y:S02]  /*8040*/  WARPGROUP.DEPBAR.LE gsb0, 0x0 ;  /* 0x00008000000079c5 */ /* 0x000fe40000010000 */
[----:B------:R-:W-:-:S01]  /*8050*/  FADD.FTZ R4, R146, R3 ;  /* 0x0000000392047221 */ /* 0x000fc20000010000 */
[----:B------:R-:W-:Y:S01]  /*8060*/  FFMA.FTZ R133, R2, R136, -R133 ;  /* 0x0000008802857223 */ /* 0x000fe20000010885 */
[----:B------:R-:W1:Y:S01]  /*8070*/  MUFU.EX2 R166, R166 ;  /* 0x000000a600a67308 */ /* 0x000e620000000800 */
[----:B--2---:R-:W-:-:S01]  /*8080*/  FADD.FTZ R190, R158, R195 ;  /* 0x000000c39ebe7221 */ /* 0x004fc20000010000 */
[----:B------:R-:W-:-:S04]  /*8090*/  FADD.FTZ R3, R123, R4 ;  /* 0x000000047b037221 */ /* 0x000fc80000010000 */
[----:B------:R-:W-:Y:S02]  /*80a0*/  FADD.FTZ R4, R122, R3 ;  /* 0x000000037a047221 */ /* 0x000fe40000010000 */
[----:B------:R-:W2:Y:S01]  /*80b0*/  MUFU.EX2 R167, R167 ;  /* 0x000000a700a77308 */ /* 0x000ea20000000800 */
[----:B---3--:R-:W-:-:S01]  /*80c0*/  FADD.FTZ R195, R163, R190 ;  /* 0x000000bea3c37221 */ /* 0x008fc20000010000 */
[----:B------:R-:W-:-:S06]  /*80d0*/  FADD.FTZ R4, R131, R4 ;  /* 0x0000000483047221 */ /* 0x000fcc0000010000 */
[----:B------:R-:W3:Y:S01]  /*80e0*/  MUFU.EX2 R184, R184 ;  /* 0x000000b800b87308 */ /* 0x000ee20000000800 */
[----:B-1----:R-:W-:-:S07]  /*80f0*/  FADD.FTZ R190, R166, R195 ;  /* 0x000000c3a6be7221 */ /* 0x002fce0000010000 */
[----:B------:R-:W1:Y:S01]  /*8100*/  MUFU.EX2 R157, R157 ;  /* 0x0000009d009d7308 */ /* 0x000e620000000800 */
[----:B--2---:R-:W-:-:S07]  /*8110*/  FADD.FTZ R195, R167, R190 ;  /* 0x000000bea7c37221 */ /* 0x004fce0000010000 */
[----:B------:R-:W2:Y:S01]  /*8120*/  MUFU.EX2 R142, R142 ;  /* 0x0000008e008e7308 */ /* 0x000ea20000000800 */
[----:B---3--:R-:W-:-:S01]  /*8130*/  FADD.FTZ R190, R184, R195 ;  /* 0x000000c3b8be7221 */ /* 0x008fc20000010000 */
[----:B------:R-:W-:-:S06]  /*8140*/  FADD.FTZ R195, R135, R4 ;  /* 0x0000000487c37221 */ /* 0x000fcc0000010000 */
        /* <DEDUP_REMOVED lines=12> */
[----:B-1----:R-:W-:-:S01]  /*8210*/  FADD.FTZ R4, R186, R3 ;  /* 0x00000003ba047221 */ /* 0x002fc20000010000 */
[----:B------:R-:W-:-:S05]  /*8220*/  IADD3 R3, -R230, 0xb, RZ ;  /* 0x0000000be6037810 */ /* 0x000fca0007ffe1ff */
[----:B------:R1:W-:Y:S06]  /*8230*/  BAR.ARV R3, 0x100 ;  /* 0x000400030000751d */ /* 0x0003ec0000002000 */
[----:B------:R-:W4:Y:S01]  /*8240*/  MUFU.EX2 R151, R151 ;  /* 0x0000009700977308 */ /* 0x000f220000000800 */
[----:B--2---:R-:W-:-:S01]  /*8250*/  FADD.FTZ R195, R161, R4 ;  /* 0x00000004a1c37221 */ /* 0x004fc20000010000 */
[----:B-1----:R-:W-:-:S03]  /*8260*/  @!P0 VIADD R3, R192, 0x33440 ;  /* 0x00033440c0038836 */ /* 0x002fc60000000000 */
[----:B---3--:R-:W-:Y:S02]  /*8270*/  FADD.FTZ R4, R150, R195 ;  /* 0x000000c396047221 */ /* 0x008fe40000010000 */
[----:B------:R-:W-:Y:S01]  /*8280*/  @!P0 PRMT R3, RZ, 0x654, R3 ;  /* 0x00000654ff038816 */ /* 0x000fe20000000003 */
[----:B------:R-:W1:Y:S03]  /*8290*/  MUFU.EX2 R188, R188 ;  /* 0x000000bc00bc7308 */ /* 0x000e660000000800 */
[----:B------:R2:W-:Y:S05]  /*82a0*/  @!P0 SYNCS.ARRIVE.TRANS64.RED.A1T0 RZ, [R3+URZ], RZ ;  /* 0x000000ff03ff89a7 */ /* 0x0005ea000810043f */
[----:B------:R-:W3:Y:S01]  /*82b0*/  MUFU.EX2 R165, R165 ;  /* 0x000000a500a57308 */ /* 0x000ee20000000800 */
[----:B----4-:R-:W-:-:S01]  /*82c0*/  FADD.FTZ R195, R151, R4 ;  /* 0x0000000497c37221 */ /* 0x010fc20000010000 */
[----:B------:R-:W-:-:S06]  /*82d0*/  FADD.FTZ R4, R120, R197 ;  /* 0x000000c578047221 */ /* 0x000fcc0000010000 */
[----:B------:R-:W4:Y:S01]  /*82e0*/  MUFU.EX2 R126, R126 ;  /* 0x0000007e007e7308 */ /* 0x000f220000000800 */
[----:B-1----:R-:W-:-:S01]  /*82f0*/  FADD.FTZ R190, R188, R195 ;  /* 0x000000c3bcbe7221 */ /* 0x002fc20000010000 */
[----:B------:R-:W-:-:S04]  /*8300*/  FADD.FTZ R195, R121, R4 ;  /* 0x0000000479c37221 */ /* 0x000fc80000010000 */
[----:B------:R-:W-:Y:S02]  /*8310*/  FADD.FTZ R4, R124, R195 ;  /* 0x000000c37c047221 */ /* 0x000fe40000010000 */
[----:B------:R-:W2:Y:S01]  /*8320*/  MUFU.EX2 R127, R127 ;  /* 0x0000007f007f7308 */ /* 0x000ea20000000800 */
[----:B---3--:R-:W-:-:S01]  /*8330*/  FADD.FTZ R197, R165, R190 ;  /* 0x000000bea5c57221 */ /* 0x008fc20000010000 */
[----:B------:R-:W-:-:S04]  /*8340*/  FADD.FTZ R4, R125, R4 ;  /* 0x000000047d047221 */ /* 0x000fc80000010000 */
[----:B------:R-:W-:Y:S02]  /*8350*/  FADD.FTZ R195, R149, R4 ;  /* 0x0000000495c37221 */ /* 0x000fe40000010000 */
[----:B------:R-:W1:Y:S01]  /*8360*/  MUFU.EX2 R130, R130 ;  /* 0x0000008200827308 */ /* 0x000e620000000800 */
[----:B----4-:R-:W-:-:S07]  /*8370*/  FADD.FTZ R136, R126, R197 ;  /* 0x000000c57e887221 */ /* 0x010fce0000010000 */
[----:B------:R-:W3:Y:S01]  /*8380*/  MUFU.EX2 R137, R137 ;  /* 0x0000008900897308 */ /* 0x000ee20000000800 */
[----:B--2---:R-:W-:-:S01]  /*8390*/  FADD.FTZ R3, R127, R136 ;  /* 0x000000887f037221 */ /* 0x004fc20000010000 */
[----:B------:R-:W-:-:S04]  /*83a0*/  FADD.FTZ R136, R162, R195 ;  /* 0x000000c3a2887221 */ /* 0x000fc80000010000 */
[----:B------:R-:W-:Y:S02]  /*83b0*/  FADD.FTZ R195, R129, R136 ;  /* 0x0000008881c37221 */ /* 0x000fe40000010000 */
[----:B------:R-:W2:Y:S01]  /*83c0*/  MUFU.EX2 R134, R134 ;  /* 0x0000008600867308 */ /* 0x000ea20000000800 */
[----:B-1----:R-:W-:-:S07]  /*83d0*/  FADD.FTZ R4, R130, R3 ;  /* 0x0000000382047221 */ /* 0x002fce0000010000 */
[----:B------:R-:W1:Y:S01]  /*83e0*/  MUFU.EX2 R133, R133 ;  /* 0x0000008500857308 */ /* 0x000e620000000800 */
[----:B---3--:R-:W-:-:S01]  /*83f0*/  FADD.FTZ R3, R137, R4 ;  /* 0x0000000489037221 */ /* 0x008fc20000010000 */
[----:B------:R-:W-:-:S03]  /*8400*/  FADD.FTZ R4, R10, R195 ;  /* 0x000000c30a047221 */ /* 0x000fc60000010000 */
[----:B--2---:R-:W-:-:S04]  /*8410*/  FADD.FTZ R3, R134, R3 ;  /* 0x0000000386037221 */ /* 0x004fc80000010000 */
[----:B-1----:R-:W-:Y:S01]  /*8420*/  FADD.FTZ R3, R133, R3 ;  /* 0x0000000385037221 */ /* 0x002fe20000010000 */
[----:B------:R-:W-:Y:S06]  /*8430*/  @!P1 BRA `(.L_x_1888) ;  /* 0x0000000000049947 */ /* 0x000fec0003800000 */
[----:B------:R-:W-:Y:S01]  /*8440*/  BPT.TRAP 0x1 ;  /* 0x000000040000795c */ /* 0x000fe20000300000 */
.L_x_1888:
[----:B------:R-:W-:Y:S01]  /*8450*/  ULEA UR10, UR56, UR37, 0x3 ;  /* 0x00000025380a7291 */ /* 0x000fe2000f8e183f */
[----:B------:R-:W-:Y:S01]  /*8460*/  ISETP.LT.AND P2, PT, R5, UR41, PT ;  /* 0x0000002905007c0c */ /* 0x000fe2000bf41270 */
        /* <DEDUP_REMOVED lines=10> */
[----:B------:R-:W-:Y:S01]  /*8510*/  FMUL.FTZ R24, R24, R7 ;  /* 0x0000000718187220 */ /* 0x000fe20000410000 */
[----:B------:R-:W-:Y:S01]  /*8520*/  F2FP.SATFINITE.E4M3.F32.PACK_AB_MERGE_C R21, R132, R21, RZ ;  /* 0x000000158415723e */ /* 0x000fe200048070ff */
[----:B------:R-:W-:Y:S01]  /*8530*/  FMUL.FTZ R25, R25, R7 ;  /* 0x0000000719197220 */ /* 0x000fe20000410000 */
[----:B------:R-:W-:Y:S01]  /*8540*/  F2FP.SATFINITE.E4M3.F32.PACK_AB_MERGE_C R173, R176, R173, RZ ;  /* 0x000000adb0ad723e */ /* 0x000fe200048070ff */
[----:B------:R-:W-:Y:S01]  /*8550*/  FMUL.FTZ R28, R28, R7 ;  /* 0x000000071c1c7220 */ /* 0x000fe20000410000 */
        /* <DEDUP_REMOVED lines=128> */
[----:B------:R-:W-:Y:S02]  /*8d60*/  IMAD.MOV.U32 R7, RZ, RZ, R0 ;  /* 0x000000ffff077224 */ /* 0x000fe400078e0000 */
[----:B------:R-:W-:Y:S01]  /*8d70*/  IMAD.MOV.U32 R6, RZ, RZ, R16 ;  /* 0x000000ffff067224 */ /* 0x000fe200078e0010 */
[----:B------:R-:W-:Y:S06]  /*8d80*/  @P2 BRA `(.L_x_1889) ;  /* 0xffffffc4008c2947 */ /* 0x000fec000383ffff */
[----:B------:R-:W-:Y:S01]  /*8d90*/  UMOV UR48, UR55 ;  /* 0x0000003700307c82 */ /* 0x000fe20008000000 */
[----:B------:R-:W-:-:S05]  /*8da0*/  UMOV UR45, UR11 ;  /* 0x0000000b002d7c82 */ /* 0x000fca0008000000 */
.L_x_1879:
[----:B------:R-:W-:-:S13]  /*8db0*/  ISETP.LE.AND P2, PT, RZ, UR45, PT ;  /* 0x0000002dff007c0c */ /* 0x000fda000bf43270 */
[----:B------:R-:W-:Y:S05]  /*8dc0*/  @!P2 BRA `(.L_x_1890) ;  /* 0x0000002c0094a947 */ /* 0x000fea0003800000 */
[----:B------:R-:W-:Y:S01]  /*8dd0*/  IMAD.MOV.U32 R6, RZ, RZ, R9 ;  /* 0x000000ffff067224 */ /* 0x000fe200078e0009 */
[----:B------:R-:W-:Y:S01]  /*8de0*/  UMOV UR41, UR48 ;  /* 0x0000003000297c82 */ /* 0x000fe20008000000 */
[----:B------:R-:W-:Y:S02]  /*8df0*/  IMAD.MOV.U32 R5, RZ, RZ, R0 ;  /* 0x000000ffff057224 */ /* 0x000fe400078e0000 */
[----:B------:R-:W-:-:S07]  /*8e00*/  IMAD.MOV.U32 R7, RZ, RZ, R16 ;  /* 0x000000ffff077224 */ /* 0x000fce00078e0010 */
.L_x_1900:
[----:B------:R-:W-:Y:S01]  /*8e10*/  UIADD3 UR48, UR41, 0x1, URZ ;  /* 0x0000000129307890 */ /* 0x000fe2000fffe03f */
[----:B------:R-:W-:-:S03]  /*8e20*/  ISETP.NE.AND P3, PT, RZ, UR38, PT ;  /* 0x00000026ff007c0c */ /* 0x000fc6000bf65270 */
[----:B------:R-:W-:-:S04]  /*8e30*/  UISETP.NE.AND UP0, UPT, UR48, 0x2, UPT ;  /* 0x000000023000788c */ /* 0x000fc8000bf05270 */
[----:B------:R-:W-:Y:S02]  /*8e40*/  USEL UR6, URZ, 0x1, UP0 ;  /* 0x000000013f067887 */ /* 0x000fe40008000000 */
[----:B------:R-:W-:-:S04]  /*8e50*/  USEL UR48, UR48, URZ, UP0 ;  /* 0x0000003f30307287 */ /* 0x000fc80008000000 */
[----:B------:R-:W-:Y:S01]  /*8e60*/  LOP3.LUT R16, R7, UR6, RZ, 0x3c, !PT ;  /* 0x0000000607107c12 */ /* 0x000fe2000f8e3cff */
[----:B------:R-:W-:Y:S07]  /*8e70*/  @P3 BRA `(.L_x_1891) ;  /* 0x0000000000283947 */ /* 0x000fee0003800000 */
[----:B------:R-:W-:Y:S05]  /*8e80*/  @!P1 BRA `(.L_x_1892) ;  /* 0x0000000000049947 */ /* 0x000fea0003800000 */
[----:B------:R-:W-:Y:S01]  /*8e90*/  BPT.TRAP 0x1 ;  /* 0x000000040000795c */ /* 0x000fe20000300000 */
.L_x_1892:
[----:B------:R-:W-:Y:S01]  /*8ea0*/  ULEA UR6, UR48, UR37, 0x3 ;  /* 0x0000002530067291 */ /* 0x000fe2000f8e183f */
[----:B------:R-:W-:-:S08]  /*8eb0*/  SHF.L.U32 R0, R16, 0x1f, RZ ;  /* 0x0000001f10007819 */ /* 0x000fd000000006ff */
[----:B------:R1:W2:Y:S01]  /*8ec0*/  SYNCS.PHASECHK.TRANS64.TRYWAIT P2, [UR6+0x33430], R0 ;  /* 0x03343000ff0075a7 */ /* 0x0002a20008040146 */
[----:B------:R-:W-:Y:S05]  /*8ed0*/  @!P1 BRA `(.L_x_1893) ;  /* 0x0000000000049947 */ /* 0x000fea0003800000 */
[----:B------:R-:W-:Y:S01]  /*8ee0*/  BPT.TRAP 0x1 ;  /* 0x000000040000795c */ /* 0x000fe20000300000 */
.L_x_1893:
[----:B--2---:R-:W-:Y:S05]  /*8ef0*/  @P2 BRA `(.L_x_1891) ;  /* 0x0000000000082947 */ /* 0x004fea0003800000 */
[----:B------:R-:W2:Y:S02]  /*8f00*/  SYNCS.PHASECHK.TRANS64.TRYWAIT P2, [UR6+0x33430], R0 ;  /* 0x03343000ff0075a7 */ /* 0x000ea40008040146 */
[----:B--2---:R-:W-:Y:S05]  /*8f10*/  @!P2 BRA `(.L_x_1894) ;  /* 0x000000940078a947 */ /* 0x004fea0003800000 */
.L_x_1891:
[----:B------:R-:W3:Y:S01]  /*8f20*/  S2R R8, SR_TID.X ;  /* 0x0000000000087919 */ /* 0x000ee20000002100 */
        /* <DEDUP_REMOVED lines=21> */
[----:B---3--:R-:W-:-:S05]  /*9080*/  SHF.R.U32.HI R8, RZ, 0x7, R8 ;  /* 0x00000007ff087819 */ /* 0x008fca0000011608 */
[----:B-12---:R-:W-:-:S05]  /*9090*/  VIADD R0, R8, 0x8 ;  /* 0x0000000808007836 */ /* 0x006fca0000000000 */
        /* <DEDUP_REMOVED lines=164> */
.L_x_1896:
[----:B------:R-:W-:Y:S01]  /*9ae0*/  ULEA UR6, UR41, UR37, 0x3 ;  /* 0x0000002529067291 */ /* 0x000fe2000f8e183f */
[----:B------:R-:W-:-:S08]  /*9af0*/  SHF.L.U32 R0, R7, 0x1f, RZ ;  /* 0x0000001f07007819 */ /* 0x000fd000000006ff */
[----:B------:R1:W2:Y:S01]  /*9b00*/  SYNCS.PHASECHK.TRANS64.TRYWAIT P2, [UR6+0x33450], R0 ;  /* 0x03345000ff0075a7 */ /* 0x0002a20008040146 */
[----:B------:R-:W-:Y:S05]  /*9b10*/  @!P1 BRA `(.L_x_1897) ;  /* 0x0000000000049947 */ /* 0x000fea0003800000 */
[----:B------:R-:W-:Y:S01]  /*9b20*/  BPT.TRAP 0x1 ;  /* 0x000000040000795c */ /* 0x000fe20000300000 */
.L_x_1897:
[----:B--2---:R-:W-:Y:S05]  /*9b30*/  @P2 BRA `(.L_x_1895) ;  /* 0x0000000000082947 */ /* 0x004fea0003800000 */
[----:B------:R-:W2:Y:S02]  /*9b40*/  SYNCS.PHASECHK.TRANS64.TRYWAIT P2, [UR6+0x33450], R0 ;  /* 0x03345000ff0075a7 */ /* 0x000ea40008040146 */
[----:B--2---:R-:W-:Y:S05]  /*9b50*/  @!P2 BRA `(.L_x_1898) ;  /* 0x000000880080a947 */ /* 0x004fea0003800000 */
.L_x_1895:
[----:B------:R-:W-:Y:S01]  /*9b60*/  UIADD3 UR6, UR37, 0x200, URZ ;  /* 0x0000020025067890 */ /* 0x000fe2000fffe03f */
[----:B------:R-:W-:Y:S01]  /*9b70*/  WARPGROUP.ARRIVE ;  /* 0x00000000000079c5 */ /* 0x000fe20000000000 */
[----:B------:R-:W-:Y:S01]  /*9b80*/  UMOV UR7, 0xc0000010 ;  /* 0xc000001000077882 */ /* 0x000fe20000000000 */
[----:B------:R-:W-:Y:S01]  /*9b90*/  UMOV UR11, 0xc0000010 ;  /* 0xc0000010000b7882 */ /* 0x000fe20000000000 */
[----:B------:R-:W-:Y:S01]  /*9ba0*/  USHF.R.U32.HI UR6, URZ, 0x4, UR6 ;  /* 0x000000043f067899 */ /* 0x000fe20008011606 */
[----:B-12---:R-:W-:Y:S02]  /*9bb0*/  FMNMX.FTZ R0, R184, R5, !PT ;  /* 0x00000005b8007209 */ /* 0x006fe40007810000 */
        /* <DEDUP_REMOVED lines=10> */
[----:B------:R-:W-:Y:S01]  /*9c60*/  FMNMX.FTZ R9, R191, R8, !PT ;  /* 0x00000008bf097209 */ /* 0x000fe20007810000 */
[----:B------:R-:W-:Y:S01]  /*9c70*/  UIADD3 UR10, UR6, 0x180, URZ ;  /* 0x00000180060a7890 */ /* 0x000fe2000fffe03f */
[----:B------:R-:W-:-:S02]  /*9c80*/  FMNMX.FTZ R0, R192, R7, !PT ;  /* 0x00000007c0007209 */ /* 0x000fc40007810000 */
[----:B------:R-:W-:Y:S02]  /*9c90*/  FMNMX.FTZ R8, R194, R9, !PT ;  /* 0x00000009c2087209 */ /* 0x000fe40007810000 */
[----:B------:R-:W-:Y:S01]  /*9ca0*/  QGMMA.64x192x32.F32.E4M3.E4M3 R24, R216, gdesc[UR4], R24, gsb0 ;  /* 0x02e00004d8187df3 */ /* 0x000fe20008000818 */
[----:B------:R-:W-:Y:S01]  /*9cb0*/  FMNMX.FTZ R7, R193, R0, !PT ;  /* 0x00000000c1077209 */ /* 0x000fe20007810000 */
[----:B------:R-:W-:Y:S01]  /*9cc0*/  UMOV UR7, 0xc0000010 ;  /* 0xc000001000077882 */ /* 0x000fe20000000000 */
        /* <DEDUP_REMOVED lines=78> */
[----:B------:R-:W-:Y:S02]  /*a1b0*/  FADD.FTZ R5, -R0, R5 ;  /* 0x0000000500057221 */ /* 0x000fe40000010100 */
[----:B------:R-:W-:-:S01]  /*a1c0*/  FADD.FTZ R7, -R9, R6 ;  /* 0x0000000609077221 */ /* 0x000fc20000010100 */
[----:B------:R-:W-:Y:S02]  /*a1d0*/  WARPGROUP.DEPBAR.LE gsb0, 0x0 ;  /* 0x00008000000079c5 */ /* 0x000fe40000010000 */
[----:B------:R-:W-:Y:S01]  /*a1e0*/  WARPGROUP.ARRIVE ;  /* 0x00000000000079c5 */ /* 0x000fe20000000000 */
[C---:B------:R-:W-:Y:S01]  /*a1f0*/  FMUL.FTZ R6, R2.reuse, R7 ;  /* 0x0000000702067220 */ /* 0x040fe20000410000 */
[----:B------:R-:W-:-:S01]  /*a200*/  FFMA.FTZ R7, R2, R0, -8 ;  /* 0xc100000002077423 */ /* 0x000fc20000010000 */
[----:B------:R-:W-:-:S03]  /*a210*/  FMUL.FTZ R5, R2, R5 ;  /* 0x0000000502057220 */ /* 0x000fc60000410000 */
[----:B------:R-:W-:Y:S01]  /*a220*/  QGMMA.64x192x32.F32.E4M3.E4M3 R24, R212, gdesc[UR8], R24, gsb0 ;  /* 0x02e00008d4187df3 */ /* 0x000fe20008000818 */
[----:B------:R-:W-:Y:S01]  /*a230*/  UIADD3 UR10, UR6, 0x300, URZ ;  /* 0x00000300060a7890 */ /* 0x000fe2000fffe03f */
[C-C-:B------:R-:W-:Y:S01]  /*a240*/  FFMA.FTZ R20, R2.reuse, R168, -R7.reuse ;  /* 0x000000a802147223 */ /* 0x140fe20000010807 */
[----:B------:R-:W-:Y:S01]  /*a250*/  UMOV UR11, 0xc0000010 ;  /* 0xc0000010000b7882 */ /* 0x000fe20000000000 */
        /* <DEDUP_REMOVED lines=38> */
[C---:B------:R-:W-:Y:S01]  /*a4c0*/  FFMA.FTZ R7, R2.reuse, R133, -R7 ;  /* 0x0000008502077223 */ /* 0x040fe20000010807 */
[----:B------:R-:W-:-:S01]  /*a4d0*/  FFMA.FTZ R133, R2, R9, -8 ;  /* 0xc100000002857423 */ /* 0x000fc20000010009 */
[----:B------:R-:W-:Y:S01]  /*a4e0*/  MUFU.EX2 R5, R5 ;  /* 0x0000000500057308 */ /* 0x000fe20000000800 */
[----:B------:R-:W-:-:S02]  /*a4f0*/  IADD3 R192, -R230, 0xb, RZ ;  /* 0x0000000be6c07810 */ /* 0x000fc40007ffe1ff */
[C-C-:B------:R-:W-:Y:S01]  /*a500*/  FFMA.FTZ R185, R2.reuse, R186, -R133.reuse ;  /* 0x000000ba02b97223 */ /* 0x140fe20000010885 */
[----:B------:R-:W-:-:S01]  /*a510*/  FFMA.FTZ R180, R2, R187, -R133 ;  /* 0x000000bb02b47223 */ /* 0x000fc20000010885 */
[C-C-:B------:R-:W-:Y:S01]  /*a520*/  FFMA.FTZ R184, R2.reuse, R190, -R133.reuse ;  /* 0x000000be02b87223 */ /* 0x140fe20000010885 */
[----:B------:R-:W-:-:S01]  /*a530*/  FFMA.FTZ R187, R2, R191, -R133 ;  /* 0x000000bf02bb7223 */ /* 0x000fc20000010885 */
[C-C-:B------:R-:W-:Y:S01]  /*a540*/  FFMA.FTZ R186, R2.reuse, R194, -R133.reuse ;  /* 0x000000c202ba7223 */ /* 0x140fe20000010885 */
        /* <DEDUP_REMOVED lines=33> */
[----:B--2---:R-:W-:-:S01]  /*a760*/  FFMA.FTZ R3, R6, R3, R185 ;  /* 0x0000000306037223 */ /* 0x004fc200000100b9 */
[C-C-:B------:R-:W-:Y:S01]  /*a770*/  FFMA.FTZ R122, R2.reuse, R122, -R133.reuse ;  /* 0x0000007a027a7223 */ /* 0x140fe20000010885 */
[----:B------:R-:W-:-:S01]  /*a780*/  FFMA.FTZ R123, R2, R123, -R133 ;  /* 0x0000007b027b7223 */ /* 0x000fc20000010885 */
[C-C-:B------:R-:W-:Y:S01]  /*a790*/  FFMA.FTZ R126, R2.reuse, R126, -R133.reuse ;  /* 0x0000007e027e7223 */ /* 0x140fe20000010885 */
[----:B------:R-:W-:-:S01]  /*a7a0*/  FFMA.FTZ R127, R2, R127, -R133 ;  /* 0x0000007f027f7223 */ /* 0x000fc20000010885 */
[C-C-:B------:R-:W-:Y:S01]  /*a7b0*/  FFMA.FTZ R130, R2.reuse, R130, -R133.reuse ;  /* 0x0000008202827223 */ /* 0x140fe20000010885 */
[----:B------:R-:W-:-:S01]  /*a7c0*/  FFMA.FTZ R131, R2, R131, -R133 ;  /* 0x0000008302837223 */ /* 0x000fc20000010885 */
[----:B------:R-:W2:Y:S01]  /*a7d0*/  MUFU.EX2 R10, R10 ;  /* 0x0000000a000a7308 */ /* 0x000ea20000000800 */
[----:B-1----:R-:W-:-:S01]  /*a7e0*/  FADD.FTZ R193, R11, R4 ;  /* 0x000000040bc17221 */ /* 0x002fc20000010000 */
[C-C-:B------:R-:W-:Y:S01]  /*a7f0*/  FFMA.FTZ R134, R2.reuse, R134, -R133.reuse ;  /* 0x0000008602867223 */ /* 0x140fe20000010885 */
[----:B------:R-:W-:-:S05]  /*a800*/  FFMA.FTZ R133, R2, R135, -R133 ;  /* 0x0000008702857223 */ /* 0x000fca0000010885 */
        /* <DEDUP_REMOVED lines=34> */
[----:B------:R-:W-:Y:S01]  /*aa30*/  UMOV UR11, 0xc0000010 ;  /* 0xc0000010000b7882 */ /* 0x000fe20000000000 */
[----:B------:R-:W-:-:S03]  /*aa40*/  UIADD3 UR6, UR6, 0x600, URZ ;  /* 0x0000060006067890 */ /* 0x000fc6000fffe03f */
        /* <DEDUP_REMOVED lines=50> */
[----:B------:R-:W-:Y:S02]  /*ad70*/  WARPGROUP.DEPBAR.LE gsb0, 0x0 ;  /* 0x00008000000079c5 */ /* 0x000fe40000010000 */
[----:B------:R-:W-:-:S04]  /*ad80*/  WARPGROUP.ARRIVE ;  /* 0x00000000000079c5 */ /* 0x000fc80000000000 */
[----:B------:R-:W3:Y:S01]  /*ad90*/  MUFU.EX2 R166, R166 ;  /* 0x000000a600a67308 */ /* 0x000ee20000000800 */
[----:B--2---:R-:W-:-:S01]  /*ada0*/  FADD.FTZ R193, R163, R190 ;  /* 0x000000bea3c17221 */ /* 0x004fc20000010000 */
[----:B------:R-:W-:Y:S01]  /*adb0*/  QGMMA.64x192x32.F32.E4M3.E4M3 R24, R204, gdesc[UR8], R24, gsb0 ;  /* 0x02e00008cc187df3 */ /* 0x000fe20008000818 */
[----:B-1----:R-:W-:-:S05]  /*adc0*/  FADD.FTZ R4, R164, R3 ;  /* 0x00000003a4047221 */ /* 0x002fca0000010000 */
[----:B------:R-:W1:Y:S08]  /*add0*/  MUFU.EX2 R165, R165 ;  /* 0x000000a500a57308 */ /* 0x000e700000000800 */
        /* <DEDUP_REMOVED lines=32> */
[----:B------:R-:W-:-:S05]  /*afe0*/  IMAD.U32 R3, RZ, RZ, UR48 ;  /* 0x00000030ff037e24 */ /* 0x000fca000f8e00ff */
[----:B------:R-:W-:Y:S01]  /*aff0*/  @!P0 LEA R3, R3, UR37, 0x3 ;  /* 0x0000002503038c11 */ /* 0x000fe2000f8e18ff */
[----:B------:R-:W3:Y:S01]  /*b000*/  MUFU.EX2 R151, R151 ;  /* 0x0000009700977308 */ /* 0x000ee20000000800 */
[----:B-1----:R-:W-:-:S03]  /*b010*/  FADD.FTZ R190, R150, R193 ;  /* 0x000000c196be7221 */ /* 0x002fc60000010000 */
[----:B------:R-:W-:-:S04]  /*b020*/  @!P0 VIADD R3, R3, 0x33440 ;  /* 0x0003344003038836 */ /* 0x000fc80000000000 */
[----:B------:R-:W1:Y:S01]  /*b030*/  MUFU.EX2 R120, R120 ;  /* 0x0000007800787308 */ /* 0x000e620000000800 */
[----:B--2---:R-:W-:-:S01]  /*b040*/  FADD.FTZ R193, R149, R4 ;  /* 0x0000000495c17221 */ /* 0x004fc20000010000 */
[----:B------:R-:W-:-:S06]  /*b050*/  @!P0 PRMT R3, RZ, 0x654, R3 ;  /* 0x00000654ff038816 */ /* 0x000fcc0000000003 */
        /* <DEDUP_REMOVED lines=10> */
[----:B------:R-:W-:Y:S01]  /*b100*/  MUFU.EX2 R125, R125 ;  /* 0x0000007d007d7308 */ /* 0x000fe20000000800 */
[----:B--2---:R-:W-:-:S07]  /*b110*/  FADD.FTZ R4, R124, R193 ;  /* 0x000000c17c047221 */ /* 0x004fce0000010000 */
[----:B------:R-:W1:Y:S01]  /*b120*/  MUFU.EX2 R127, R127 ;  /* 0x0000007f007f7308 */ /* 0x000e620000000800 */
[----:B---3--:R-:W-:-:S01]  /*b130*/  FADD.FTZ R190, R126, R195 ;  /* 0x000000c37ebe7221 */ /* 0x008fc20000010000 */
[----:B------:R-:W-:Y:S02]  /*b140*/  WARPGROUP.DEPBAR.LE gsb0, 0x0 ;  /* 0x00008000000079c5 */ /* 0x000fe40000010000 */
[----:B------:R-:W-:-:S04]  /*b150*/  WARPGROUP.ARRIVE ;  /* 0x00000000000079c5 */ /* 0x000fc80000000000 */
[----:B------:R-:W-:Y:S02]  /*b160*/  MUFU.EX2 R128, R128 ;  /* 0x0000008000807308 */ /* 0x000fe40000000800 */
[----:B------:R-:W-:Y:S06]  /*b170*/  QGMMA.64x192x32.F32.E4M3.E4M3 R24, R200, gdesc[UR4], R24, gsb0 ;  /* 0x02e00004c8187df3 */ /* 0x000fec0008000818 */
[----:B------:R-:W2:Y:S01]  /*b180*/  MUFU.EX2 R130, R130 ;  /* 0x0000008200827308 */ /* 0x000ea20000000800 */
[----:B-1----:R-:W-:-:S07]  /*b190*/  FADD.FTZ R135, R127, R190 ;  /* 0x000000be7f877221 */ /* 0x002fce0000010000 */
[----:B------:R-:W-:Y:S08]  /*b1a0*/  MUFU.EX2 R129, R129 ;  /* 0x0000008100817308 */ /* 0x000ff00000000800 */
[----:B------:R-:W1:Y:S01]  /*b1b0*/  MUFU.EX2 R131, R131 ;  /* 0x0000008300837308 */ /* 0x000e620000000800 */
[----:B--2---:R-:W-:-:S07]  /*b1c0*/  FADD.FTZ R190, R130, R135 ;  /* 0x0000008782be7221 */ /* 0x004fce0000010000 */
[----:B------:R-:W-:Y:S08]  /*b1d0*/  MUFU.EX2 R132, R132 ;  /* 0x0000008400847308 */ /* 0x000ff00000000800 */
[----:B------:R-:W2:Y:S01]  /*b1e0*/  MUFU.EX2 R134, R134 ;  /* 0x0000008600867308 */ /* 0x000ea20000000800 */
[----:B-1----:R-:W-:-:S07]  /*b1f0*/  FADD.FTZ R135, R131, R190 ;  /* 0x000000be83877221 */ /* 0x002fce0000010000 */
[----:B------:R-:W-:Y:S08]  /*b200*/  MUFU.EX2 R7, R7 ;  /* 0x0000000700077308 */ /* 0x000ff00000000800 */
[----:B------:R-:W1:Y:S01]  /*b210*/  MUFU.EX2 R133, R133 ;  /* 0x0000008500857308 */ /* 0x000e620000000800 */
[----:B--2---:R-:W-:-:S01]  /*b220*/  FADD.FTZ R135, R134, R135 ;  /* 0x0000008786877221 */ /* 0x004fc20000010000 */
[----:B------:R-:W-:-:S02]  /*b230*/  WARPGROUP.DEPBAR.LE gsb0, 0x0 ;  /* 0x00008000000079c5 */ /* 0x000fc40000010000 */
[----:B------:R2:W-:Y:S06]  /*b240*/  BAR.ARV R192, 0x100 ;  /* 0x000400c00000751d */ /* 0x0005ec0000002000 */
[----:B------:R3:W-:Y:S02]  /*b250*/  @!P0 SYNCS.ARRIVE.TRANS64.RED.A1T0 RZ, [R3+URZ], RZ ;  /* 0x000000ff03ff89a7 */ /* 0x0007e4000810043f */
[----:B---3--:R-:W-:-:S04]  /*b260*/  FADD.FTZ R3, R125, R4 ;  /* 0x000000047d037221 */ /* 0x008fc80000010000 */
[----:B------:R-:W-:-:S04]  /*b270*/  FADD.FTZ R4, R128, R3 ;  /* 0x0000000380047221 */ /* 0x000fc80000010000 */
[----:B------:R-:W-:-:S04]  /*b280*/  FADD.FTZ R3, R129, R4 ;  /* 0x0000000481037221 */ /* 0x000fc80000010000 */
[----:B------:R-:W-:Y:S01]  /*b290*/  FADD.FTZ R4, R132, R3 ;  /* 0x0000000384047221 */ /* 0x000fe20000010000 */
[----:B-1----:R-:W-:-:S03]  /*b2a0*/  FADD.FTZ R3, R133, R135 ;  /* 0x0000008785037221 */ /* 0x002fc60000010000 */
[----:B------:R-:W-:Y:S01]  /*b2b0*/  FADD.FTZ R4, R7, R4 ;  /* 0x0000000407047221 */ /* 0x000fe20000010000 */
[----:B--2---:R-:W-:Y:S06]  /*b2c0*/  @!P1 BRA `(.L_x_1899) ;  /* 0x0000000000049947 */ /* 0x004fec0003800000 */
[----:B------:R-:W-:Y:S01]  /*b2d0*/  BPT.TRAP 0x1 ;  /* 0x000000040000795c */ /* 0x000fe20000300000 */
.L_x_1899:
        /* <DEDUP_REMOVED lines=146> */
[----:B------:R-:W-:Y:S01]  /*bc00*/  F2FP.SATFINITE.E4M3.F32.PACK_AB_MERGE_C R203, R131, R130, R134 ;  /* 0x0000008283cb723e */ /* 0x000fe20004807086 */
[----:B------:R-:W-:Y:S06]  /*bc10*/  @P2 BRA `(.L_x_1900) ;  /* 0xffffffd0007c2947 */ /* 0x000fec000383ffff */
.L_x_1890:
[----:B------:R-:W-:Y:S06]  /*bc20*/  BAR.ARV 0x8, 0x120 ;  /* 0x0204800000007b1d */ /* 0x000fec0000002000 */
[----:B------:R-:W-:Y:S05]  /*bc30*/  @!P1 BRA `(.L_x_1901) ;  /* 0x0000000000049947 */ /* 0x000fea0003800000 */
[----:B------:R-:W-:Y:S01]  /*bc40*/  BPT.TRAP 0x1 ;  /* 0x000000040000795c */ /* 0x000fe20000300000 */
.L_x_1901:
[----:B------:R-:W-:Y:S01]  /*bc50*/  ULEA UR5, UR48, UR37, 0x3 ;  /* 0x0000002530057291 */ /* 0x000fe2000f8e183f */
[----:B------:R-:W-:-:S08]  /*bc60*/  SHF.L.U32 R5, R16, 0x1f, RZ ;  /* 0x0000001f10057819 */ /* 0x000fd000000006ff */
[----:B------:R1:W2:Y:S01]  /*bc70*/  SYNCS.PHASECHK.TRANS64.TRYWAIT P0, [UR5+0x33450], R5 ;  /* 0x03345005ff0075a7 */ /* 0x0002a20008000145 */
[----:B------:R-:W-:Y:S05]  /*bc80*/  @!P1 BRA `(.L_x_1902) ;  /* 0x0000000000049947 */ /* 0x000fea0003800000 */
[----:B------:R-:W-:Y:S01]  /*bc90*/  BPT.TRAP 0x1 ;  /* 0x000000040000795c */ /* 0x000fe20000300000 */
.L_x_1902:
[----:B--2---:R-:W-:Y:S05]  /*bca0*/  @P0 BRA `(.L_x_1903) ;  /* 0x0000000000080947 */ /* 0x004fea0003800000 */
[----:B------:R-:W2:Y:S02]  /*bcb0*/  SYNCS.PHASECHK.TRANS64.TRYWAIT P0, [UR5+0x33450], R5 ;  /* 0x03345005ff0075a7 */ /* 0x000ea40008000145 */
[----:B--2---:R-:W-:Y:S05]  /*bcc0*/  @!P0 BRA `(.L_x_1904) ;  /* 0x00000068003c8947 */ /* 0x004fea0003800000 */
.L_x_1903:
[----:B------:R-:W-:Y:S01]  /*bcd0*/  UIADD3 UR37, UR37, 0x200, URZ ;  /* 0x0000020025257890 */ /* 0x000fe2000fffe03f */
[----:B------:R-:W-:Y:S01]  /*bce0*/  WARPGROUP.ARRIVE ;  /* 0x00000000000079c5 */ /* 0x000fe20000000000 */
[----:B------:R-:W-:Y:S01]  /*bcf0*/  UMOV UR7, 0xc0000010 ;  /* 0xc000001000077882 */ /* 0x000fe20000000000 */
[----:B------:R-:W3:Y:S01]  /*bd00*/  LDC.64 R12, c[0x0][0x9a0] ;  /* 0x00026800ff0c7b82 */ /* 0x000ee20000000a00 */
[----:B------:R-:W-:Y:S01]  /*bd10*/  USHF.R.U32.HI UR37, URZ, 0x4, UR37 ;  /* 0x000000043f257899 */ /* 0x000fe20008011625 */
[----:B-12---:R-:W-:-:S03]  /*bd20*/  IMAD.U32 R5, RZ, RZ, UR44 ;  /* 0x0000002cff057e24 */ /* 0x006fc6000f8e00ff */
[----:B------:R-:W-:-:S04]  /*bd30*/  ULOP3.LUT UR37, UR37, 0x3fff, URZ, 0xc0, !UPT ;  /* 0x00003fff25257892 */ /* 0x000fc8000f8ec03f */
[----:B------:R-:W-:-:S04]  /*bd40*/  ULOP3.LUT UR4, UR37, 0x10000, URZ, 0xfc, !UPT ;  /* 0x0001000025047892 */ /* 0x000fc8000f8efc3f */
[----:B------:R-:W-:-:S07]  /*bd50*/  UIMAD UR4, UR48, 0x780, UR4 ;  /* 0x00000780300478a4 */ /* 0x000fce000f8e0204 */
[----:B------:R-:W-:Y:S02]  /*bd60*/  UMOV UR6, UR4 ;  /* 0x0000000400067c82 */ /* 0x000fe40008000000 */
[----:B------:R-:W-:Y:S01]  /*bd70*/  QGMMA.64x192x32.F32.E4M3.E4M3 R24, R216, gdesc[UR4], R24, gsb0 ;  /* 0x02e00004d8187df3 */ /* 0x000fe20008000818 */
[----:B------:R-:W-:Y:S01]  /*bd80*/  UIADD3 UR6, UR4, 0x180, URZ ;  /* 0x0000018004067890 */ /* 0x000fe2000fffe03f */
[----:B---3--:R-:W-:Y:S01]  /*bd90*/  ISETP.NE.U32.AND P0, PT, R12, RZ, PT ;  /* 0x000000ff0c00720c */ /* 0x008fe20003f05070 */
[----:B------:R-:W-:-:S03]  /*bda0*/  UMOV UR7, 0xc0000010 ;  /* 0xc000001000077882 */ /* 0x000fc60000000000 */
[----:B------:R-:W-:-:S13]  /*bdb0*/  ISETP.NE.AND.EX P0, PT, R13, RZ, PT, P0 ;  /* 0x000000ff0d00720c */ /* 0x000fda0003f05300 */
[----:B------:R-:W1:Y:S01]  /*bdc0*/  @P0 LDC.64 R10, c[0x0][0x9c8] ;  /* 0x00027200ff0a0b82 */ /* 0x000e620000000a00 */
[----:B------:R-:W-:-:S07]  /*bdd0*/  @P0 SHF.R.S32.HI R5, RZ, 0x1f, R5 ;  /* 0x0000001fff050819 */ /* 0x000fce0000011405 */
[----:B------:R-:W2:Y:S01]  /*bde0*/  @P0 LDC.64 R14, c[0x0][0x9d0] ;  /* 0x00027400ff0e0b82 */ /* 0x000ea20000000a00 */
[----:B-1----:R-:W-:Y:S01]  /*bdf0*/  @P0 IMAD R6, R5, R10, RZ ;  /* 0x0000000a05060224 */ /* 0x002fe200078e02ff */
[----:B------:R-:W-:-:S03]  /*be00*/  @P0 SHF.R.S32.HI R5, RZ, 0x1f, R224 ;  /* 0x0000001fff050819 */ /* 0x000fc600000114e0 */
[----:B------:R-:W-:Y:S02]  /*be10*/  @P0 IMAD R11, R11, UR44, R6 ;  /* 0x0000002c0b0b0c24 */ /* 0x000fe4000f8e0206 */
[----:B------:R-:W-:-:S04]  /*be20*/  @P0 IMAD.WIDE.U32 R6, R10, UR44, RZ ;  /* 0x0000002c0a060c25 */ /* 0x000fc8000f8e00ff */
[-C--:B--2---:R-:W-:Y:S02]  /*be30*/  @P0 IMAD R5, R5, R14.reuse, RZ ;  /* 0x0000000e05050224 */ /* 0x084fe400078e02ff */
[----:B------:R-:W-:Y:S02]  /*be40*/  @P0 IMAD.IADD R7, R7, 0x1, R11 ;  /* 0x0000000107070824 */ /* 0x000fe400078e020b */
[C---:B------:R-:W-:Y:S02]  /*be50*/  @P0 IMAD R5, R224.reuse, R15, R5 ;  /* 0x0000000fe0050224 */ /* 0x040fe400078e0205 */
[----:B------:R-:W-:-:S04]  /*be60*/  @P0 IMAD.WIDE.U32 R6, R224, R14, R6 ;  /* 0x0000000ee0060225 */ /* 0x000fc800078e0006 */
[----:B------:R-:W-:Y:S01]  /*be70*/  @P0 IMAD.IADD R5, R7, 0x1, R5 ;  /* 0x0000000107050824 */ /* 0x000fe200078e0205 */
[----:B------:R-:W-:-:S04]  /*be80*/  @P0 LEA R10, P2, R6, R12, 0x2 ;  /* 0x0000000c060a0211 */ /* 0x000fc800078410ff */
[----:B------:R-:W-:Y:S01]  /*be90*/  @P0 LEA.HI.X R11, R6, R13, R5, 0x2, P2 ;  /* 0x0000000d060b0211 */ /* 0x000fe200010f1405 */
[----:B------:R-:W-:-:S06]  /*bea0*/  IMAD.MOV.U32 R5, RZ, RZ, 0x3f800000 ;  /* 0x3f800000ff057424 */ /* 0x000fcc00078e00ff */
[----:B------:R1:W2:Y:S01]  /*beb0*/  @P0 LDG.E R5, desc[UR46][R10.64] ;  /* 0x0000002e0a050981 */ /* 0x0002a2000c1e1900 */
        /* <DEDUP_REMOVED lines=10> */
[----:B------:R-:W-:Y:S01]  /*bf60*/  UIADD3 UR4, UR4, 0x600, URZ ;  /* 0x0000060004047890 */ /* 0x000fe2000fffe03f */
[----:B------:R-:W3:Y:S04]  /*bf70*/  SHFL.BFLY PT, R7, R4, 0x2, 0x1f ;  /* 0x0c401f0004077f89 */ /* 0x000ee800000e0000 */
[----:B------:R-:W4:Y:S01]  /*bf80*/  SHFL.BFLY PT, R8, R3, 0x2, 0x1f ;  /* 0x0c401f0003087f89 */ /* 0x000f2200000e0000 */
[----:B------:R-:W-:Y:S02]  /*bf90*/  WARPGROUP.DEPBAR.LE gsb0, 0x0 ;  /* 0x00008000000079c5 */ /* 0x000fe40000010000 */
[----:B------:R-:W-:-:S09]  /*bfa0*/  WARPGROUP.ARRIVE ;  /* 0x00000000000079c5 */ /* 0x000fd20000000000 */
[----:B------:R-:W-:Y:S01]  /*bfb0*/  QGMMA.64x192x32.F32.E4M3.E4M3 R24, R204, gdesc[UR4], R24, gsb0 ;  /* 0x02e00004cc187df3 */ /* 0x000fe20008000818 */
[----:B------:R-:W-:Y:S01]  /*bfc0*/  UMOV UR6, UR4 ;  /* 0x0000000400067c82 */ /* 0x000fe20008000000 */
[----:B------:R-:W-:Y:S01]  /*bfd0*/  UMOV UR7, 0xc0000010 ;  /* 0xc000001000077882 */ /* 0x000fe20000000000 */
        /* <DEDUP_REMOVED lines=15> */
[----:B------:R-:W1:Y:S08]  /*c0d0*/  @P2 MUFU.LG2 R10, R14 ;  /* 0x0000000e000a2308 */ /* 0x000e700000000c00 */
[----:B------:R-:W3:Y:S08]  /*c0e0*/  @P3 MUFU.LG2 R11, R11 ;  /* 0x0000000b000b3308 */ /* 0x000ef00000000c00 */
[----:B------:R-:W4:Y:S01]  /*c0f0*/  @P0 MUFU.RCP R8, R13 ;  /* 0x0000000d00080308 */ /* 0x000f220000001000 */
[----:B------:R-:W-:-:S02]  /*c100*/  WARPGROUP.DEPBAR.LE gsb0, 0x0 ;  /* 0x00008000000079c5 */ /* 0x000fc40000010000 */
[----:B------:R-:W-:-:S06]  /*c110*/  WARPGROUP.ARRIVE ;  /* 0x00000000000079c5 */ /* 0x000fcc0000000000 */
[----:B------:R-:W-:Y:S01]  /*c120*/  QGMMA.64x192x32.F32.E4M3.E4M3 R24, R200, gdesc[UR4], R24, gsb0 ;  /* 0x02e00004c8187df3 */ /* 0x000fe20008000818 */
[C---:B------:R-:W-:Y:S01]  /*c130*/  @P2 FMUL.FTZ R7, R2.reuse, 0.69314718246459960938 ;  /* 0x3f31721802072820 */ /* 0x040fe20000410000 */
[----:B------:R-:W-:Y:S01]  /*c140*/  @P3 FMUL.FTZ R15, R2, 0.69314718246459960938 ;  /* 0x3f317218020f3820 */ /* 0x000fe20000410000 */
[----:B-1----:R-:W-:Y:S01]  /*c150*/  @P2 FMUL.FTZ R10, R10, 0.69314718246459960938 ;  /* 0x3f3172180a0a2820 */ /* 0x002fe20000410000 */
[----:B---3--:R-:W-:Y:S01]  /*c160*/  @P3 FMUL.FTZ R2, R11, 0.69314718246459960938 ;  /* 0x3f3172180b023820 */ /* 0x008fe20000410000 */
[----:B------:R-:W-:Y:S02]  /*c170*/  IMAD.MOV.U32 R3, RZ, RZ, -0x800000 ;  /* 0xff800000ff037424 */ /* 0x000fe400078e00ff */
[----:B--2---:R-:W-:Y:S01]  /*c180*/  FMUL.FTZ R6, R6, R5 ;  /* 0x0000000506067220 */ /* 0x004fe20000410000 */
[----:B------:R-:W-:Y:S02]  /*c190*/  IMAD.MOV.U32 R4, RZ, RZ, -0x800000 ;  /* 0xff800000ff047424 */ /* 0x000fe400078e00ff */
[----:B------:R-:W-:Y:S01]  /*c1a0*/  @P2 FFMA.FTZ R3, R7, R0, R10 ;  /* 0x0000000007032223 */ /* 0x000fe2000001000a */
[----:B------:R-:W-:-:S01]  /*c1b0*/  @P3 FFMA.FTZ R4, R15, R9, R2 ;  /* 0x000000090f043223 */ /* 0x000fc20000010002 */
[----:B----4-:R-:W-:Y:S01]  /*c1c0*/  FMUL.FTZ R0, R8, R5 ;  /* 0x0000000508007220 */ /* 0x010fe20000410000 */
[----:B------:R-:W-:-:S02]  /*c1d0*/  WARPGROUP.DEPBAR.LE gsb0, 0x0 ;  /* 0x00008000000079c5 */ /* 0x000fc40000010000 */
[----:B------:R-:W-:Y:S05]  /*c1e0*/  @!P1 BRA `(.L_x_1905) ;  /* 0x0000000000049947 */ /* 0x000fea0003800000 */
[----:B------:R-:W-:Y:S01]  /*c1f0*/  BPT.TRAP 0x1 ;  /* 0x000000040000795c */ /* 0x000fe20000300000 */
.L_x_1905:
        /* <DEDUP_REMOVED lines=13> */
[----:B------:R-:W-:Y:S01]  /*c2d0*/  SYNCS.ARRIVE.TRANS64.RED.A1T0 RZ, [UR4], RZ ;  /* 0x000000ffffff79a7 */ /* 0x000fe20008100404 */
        /* <DEDUP_REMOVED lines=89> */
[----:B------:R-:W-:Y:S01]  /*c870*/  VIADD R225, R225, 0x1 ;  /* 0x00000001e1e17836 */ /* 0x000fe20000000000 */
[----:B------:R-:W-:Y:S01]  /*c880*/  LOP3.LUT R16, R16, UR4, RZ, 0x3c, !PT ;  /* 0x0000000410107c12 */ /* 0x000fe2000f8e3cff */
[----:B------:R-:W-:-:S12]  /*c890*/  USEL UR48, UR48, URZ, UP0 ;  /* 0x0000003f30307287 */ /* 0x000fd80008000000 */
.L_x_1872:
[----:B------:R-:W1:Y:S08]  /*c8a0*/  S2UR UR36, SR_CgaCtaId ;  /* 0x00000000002479c3 */ /* 0x000e700000008800 */
[----:B------:R-:W-:Y:S06]  /*c8b0*/  BAR.SYNC.DEFER_BLOCKING 0x5, 0x180 ;  /* 0x0146000000007b1d */ /* 0x000fec0000010000 */
[----:B------:R-:W-:-:S02]  /*c8c0*/  UMOV UR37, 0x400 ;  /* 0x0000040000257882 */ /* 0x000fc40000000000 */
[----:B-1----:R-:W-:-:S09]  /*c8d0*/  ULEA UR37, UR36, UR37, 0x18 ;  /* 0x0000002524257291 */ /* 0x002fd2000f8ec03f */
[----:B------:R-:W1:Y:S02]  /*c8e0*/  LDS R0, [UR37+0x334d0] ;  /* 0x0334d025ff007984 */ /* 0x000e640008000800 */
[----:B-1----:R-:W-:Y:S01]  /*c8f0*/  R2UR UR4, R0 ;  /* 0x00000000000472ca */ /* 0x002fe200000e0000 */
[----:B------:R-:W-:Y:S06]  /*c900*/  BAR.ARV 0x4, 0x180 ;  /* 0x0106000000007b1d */ /* 0x000fec0000002000 */
[----:B------:R-:W-:Y:S08]  /*c910*/  @P0 BRA `(.L_x_1906) ;  /* 0x00000014006c0947 */ /* 0x000ff00003800000 */
[----:B------:R-:W1:Y:S01]  /*c920*/  S2R R2, SR_TID.X ;  /* 0x0000000000027919 */ /* 0x000e620000002100 */
[----:B------:R-:W-:Y:S01]  /*c930*/  ULDC.64 UR6, c[0x4][0x38] ;  /* 0x01000e0000067ab9 */ /* 0x000fe20000000a00 */
[----:B------:R-:W-:Y:S01]  /*c940*/  F2FP.BF16.F32.PACK_AB R31, R31, R34 ;  /* 0x000000221f1f723e */ /* 0x000fe200000010ff */
[----:B------:R-:W-:Y:S01]  /*c950*/  ULDC UR10, c[0x0][0xa88] ;  /* 0x0002a200000a7ab9 */ /* 0x000fe20000000800 */
[----:B-1----:R-:W-:-:S05]  /*c960*/  IMAD.SHL.U32 R0, R2, 0x4, RZ ;  /* 0x0000000402007824 */ /* 0x002fca00078e00ff */
[----:B------:R-:W-:-:S04]  /*c970*/  LOP3.LUT R0, R0, 0xc, RZ, 0xc0, !PT ;  /* 0x0000000c00007812 */ /* 0x000fc800078ec0ff */
[----:B------:R-:W-:-:S05]  /*c980*/  IADD3 R6, P0, R0, UR6, RZ ;  /* 0x0000000600067c10 */ /* 0x000fca000ff1e0ff */
[----:B------:R-:W-:Y:S01]  /*c990*/  IMAD.X R7, RZ, RZ, UR7, P0 ;  /* 0x00000007ff077e24 */ /* 0x000fe200080e06ff */
[----:B------:R-:W-:Y:S02]  /*c9a0*/  F2FP.BF16.F32.PACK_AB R30, R27, R30 ;  /* 0x0000001e1b1e723e */ /* 0x000fe400000010ff */
[----:B------:R-:W-:Y:S02]  /*c9b0*/  F2FP.BF16.F32.PACK_AB R108, R108, R109 ;  /* 0x0000006d6c6c723e */ /* 0x000fe400000010ff */
[----:B------:R-:W-:Y:S01]  /*c9c0*/  F2FP.BF16.F32.PACK_AB R21, R21, R26 ;  /* 0x0000001a1515723e */ /* 0x000fe200000010ff */
[----:B------:R1:W2:Y:S01]  /*c9d0*/  LDG.E.CONSTANT R0, desc[UR46][R6.64] ;  /* 0x0000002e06007981 */ /* 0x0002a2000c1e9900 */
[----:B------:R-:W-:Y:S01]  /*c9e0*/  LOP3.LUT P0, R2, R2, 0x3, RZ, 0xc0, !PT ;  /* 0x0000000302027812 */ /* 0x000fe2000780c0ff */
[----:B------:R-:W-:Y:S01]  /*c9f0*/  USHF.R.S32.HI UR5, URZ, 0x1f, UR43 ;  /* 0x0000001f3f057899 */ /* 0x000fe2000801142b */
[----:B------:R-:W-:Y:S01]  /*ca00*/  IADD3 R27, P6, R18, 0x4000, RZ ;  /* 0x00004000121b7810 */ /* 0x000fe20007fde0ff */
[----:B------:R-:W-:Y:S01]  /*ca10*/  ULDC.64 UR6, c[0x0][0xb70] ;  /* 0x0002dc0000067ab9 */ /* 0x000fe20000000a00 */
[----:B------:R-:W-:Y:S01]  /*ca20*/  ISETP.EQ.OR P0, PT, R2, 0x3, !P0 ;  /* 0x000000030200780c */ /* 0x000fe20004702670 */
[----:B------:R-:W-:Y:S01]  /*ca30*/  UIMAD UR5, UR5, UR6, URZ ;  /* 0x00000006050572a4 */ /* 0x000fe2000f8e023f */
[----:B------:R-:W-:Y:S01]  /*ca40*/  LOP3.LUT R26, R27, 0x380, RZ, 0xc0, !PT ;  /* 0x000003801b1a7812 */ /* 0x000fe200078ec0ff */
[----:B------:R-:W-:Y:S01]  /*ca50*/  UIMAD.WIDE.U32 UR8, UR43, UR6, URZ ;  /* 0x000000062b0872a5 */ /* 0x000fe2000f8e003f */
[----:B------:R-:W-:Y:S01]  /*ca60*/  SEL R109, R31, R30, P0 ;  /* 0x0000001e1f6d7207 */ /* 0x000fe20000000000 */
[----:B------:R-:W-:Y:S01]  /*ca70*/  UIMAD UR5, UR43, UR7, UR5 ;  /* 0x000000072b0572a4 */ /* 0x000fe2000f8e0205 */
[----:B------:R-:W-:-:S02]  /*ca80*/  SEL R111, R30, R31, P0 ;  /* 0x0000001f1e6f7207 */ /* 0x000fc40000000000 */
[----:B------:R-:W-:Y:S01]  /*ca90*/  IADD3 R31, P4, R18, 0x40, RZ ;  /* 0x00000040121f7810 */ /* 0x000fe20007f9e0ff */
[----:B------:R-:W-:Y:S01]  /*caa0*/  UIADD3 UR5, UR9, UR5, URZ ;  /* 0x0000000509057290 */ /* 0x000fe2000fffe03f */
[----:B------:R-:W-:Y:S01]  /*cab0*/  F2FP.BF16.F32.PACK_AB R20, R13, R20 ;  /* 0x000000140d14723e */ /* 0x000fe200000010ff */
[----:B------:R-:W-:Y:S01]  /*cac0*/  ULDC.64 UR6, c[0x0][0xb40] ;  /* 0x0002d00000067ab9 */ /* 0x000fe20000000a00 */
[----:B------:R-:W-:Y:S02]  /*cad0*/  LOP3.LUT R30, R31, 0x380, RZ, 0xc0, !PT ;  /* 0x000003801f1e7812 */ /* 0x000fe400078ec0ff */
[----:B------:R-:W-:Y:S02]  /*cae0*/  SHF.R.U64 R26, R26, 0x3, RZ ;  /* 0x000000031a1a7819 */ /* 0x000fe400000012ff */
[----:B------:R-:W-:Y:S02]  /*caf0*/  SHF.R.U64 R30, R30, 0x3, RZ ;  /* 0x000000031e1e7819 */ /* 0x000fe400000012ff */
[----:B------:R-:W-:-:S02]  /*cb00*/  F2FP.BF16.F32.PACK_AB R32, R29, R32 ;  /* 0x000000201d20723e */ /* 0x000fc400000010ff */
[----:B------:R-:W-:Y:S01]  /*cb10*/  LOP3.LUT R30, R30, R31, RZ, 0x3c, !PT ;  /* 0x0000001f1e1e7212 */ /* 0x000fe200078e3cff */
[--C-:B------:R-:W-:Y:S01]  /*cb20*/  IMAD.X R31, RZ, RZ, R19.reuse, P4 ;  /* 0x000000ffff1f7224 */ /* 0x100fe200020e0613 */
[----:B------:R-:W-:Y:S02]  /*cb30*/  SEL R113, R21, R20, P0 ;  /* 0x0000001415717207 */ /* 0x000fe40000000000 */
[----:B------:R-:W-:Y:S02]  /*cb40*/  SEL R115, R20, R21, P0 ;  /* 0x0000001514737207 */ /* 0x000fe40000000000 */
[C---:B------:R-:W-:Y:S02]  /*cb50*/  IADD3 R29, P5, R18.reuse, 0x60, RZ ;  /* 0x00000060121d7810 */ /* 0x040fe40007fbe0ff */
[----:B------:R-:W-:Y:S02]  /*cb60*/  IADD3 R21, P4, R18, 0x4040, RZ ;  /* 0x0000404012157810 */ /* 0x000fe40007f9e0ff */
[----:B------:R-:W-:Y:S01]  /*cb70*/  LOP3.LUT R26, R26, R27, RZ, 0x3c, !PT ;  /* 0x0000001b1a1a7212 */ /* 0x000fe200078e3cff */
[----:B------:R-:W-:Y:S01]  /*cb80*/  IMAD.X R27, RZ, RZ, R19, P6 ;  /* 0x000000ffff1b7224 */ /* 0x000fe200030e0613 */
[----:B------:R-:W-:-:S02]  /*cb90*/  F2FP.BF16.F32.PACK_AB R25, R25, R28 ;  /* 0x0000001c1919723e */ /* 0x000fc400000010ff */
[----:B------:R-:W-:Y:S02]  /*cba0*/  LOP3.LUT R28, R29, 0x380, RZ, 0xc0, !PT ;  /* 0x000003801d1c7812 */ /* 0x000fe400078ec0ff */
[----:B------:R-:W-:Y:S02]  /*cbb0*/  LOP3.LUT R20, R21, 0x380, RZ, 0xc0, !PT ;  /* 0x0000038015147812 */ /* 0x000fe400078ec0ff */
[----:B------:R-:W-:Y:S02]  /*cbc0*/  IADD3 R13, P6, R18, 0x8000, RZ ;  /* 0x00008000120d7810 */ /* 0x000fe40007fde0ff */
[----:B------:R-:W-:Y:S01]  /*cbd0*/  F2FP.BF16.F32.PACK_AB R122, R121, R122 ;  /* 0x0000007a797a723e */ /* 0x000fe200000010ff */
[----:B------:R-:W-:Y:S01]  /*cbe0*/  VIADD R121, R221, UR42 ;  /* 0x0000002add797c36 */ /* 0x000fe20008000000 */
[----:B------:R-:W-:Y:S02]  /*cbf0*/  F2FP.BF16.F32.PACK_AB R9, R9, R12 ;  /* 0x0000000c0909723e */ /* 0x000fe400000010ff */
[----:B------:R-:W-:Y:S01]  /*cc00*/  SHF.R.U64 R28, R28, 0x3, RZ ;  /* 0x000000031c1c7819 */ /* 0x000fe200000012ff */
[----:B------:R-:W-:Y:S01]  /*cc10*/  VIADD R2, R121, 0x8 ;  /* 0x0000000879027836 */ /* 0x000fe20000000000 */
[----:B------:R-:W-:-:S02]  /*cc20*/  SHF.R.U64 R20, R20, 0x3, RZ ;  /* 0x0000000314147819 */ /* 0x000fc400000012ff */
[----:B------:R-:W-:Y:S02]  /*cc30*/  LOP3.LUT R12, R13, 0x380, RZ, 0xc0, !PT ;  /* 0x000003800d0c7812 */ /* 0x000fe400078ec0ff */
[----:B------:R-:W-:Y:S02]  /*cc40*/  F2FP.BF16.F32.PACK_AB R11, R11, R14 ;  /* 0x0000000e0b0b723e */ /* 0x000fe400000010ff */
[----:B------:R-:W-:Y:S02]  /*cc50*/  F2FP.BF16.F32.PACK_AB R10, R5, R10 ;  /* 0x0000000a050a723e */ /* 0x000fe400000010ff */
[----:B------:R-:W-:Y:S02]  /*cc60*/  F2FP.BF16.F32.PACK_AB R96, R96, R97 ;  /* 0x000000616060723e */ /* 0x000fe400000010ff */
[----:B------:R-:W-:Y:S02]  /*cc70*/  F2FP.BF16.F32.PACK_AB R93, R92, R93 ;  /* 0x0000005d5c5d723e */ /* 0x000fe400000010ff */
[----:B------:R-:W-:-:S02]  /*cc80*/  LOP3.LUT P1, RZ, R226, 0x3, RZ, 0xc0, !PT ;  /* 0x00000003e2ff7812 */ /* 0x000fc4000782c0ff */
[----:B------:R-:W-:Y:S02]  /*cc90*/  F2FP.BF16.F32.PACK_AB R80, R80, R81 ;  /* 0x000000515050723e */ /* 0x000fe400000010ff */
[----:B------:R-:W-:Y:S02]  /*cca0*/  F2FP.BF16.F32.PACK_AB R33, R33, R36 ;  /* 0x000000242121723e */ /* 0x000fe400000010ff */
[----:B------:R-:W-:Y:S01]  /*ccb0*/  LOP3.LUT R28, R28, R29, RZ, 0x3c, !PT ;  /* 0x0000001d1c1c7212 */ /* 0x000fe200078e3cff */
[--C-:B------:R-:W-:Y:S01]  /*ccc0*/  IMAD.X R29, RZ, RZ, R19.reuse, P5 ;  /* 0x000000ffff1d7224 */ /* 0x100fe200028e0613 */
[----:B------:R-:W-:Y:S01]  /*ccd0*/  LOP3.LUT R20, R20, R21, RZ, 0x3c, !PT ;  /* 0x0000001514147212 */ /* 0x000fe200078e3cff */
[----:B------:R-:W-:Y:S01]  /*cce0*/  IMAD.X R21, RZ, RZ, R19, P4 ;  /* 0x000000ffff157224 */ /* 0x000fe200020e0613 */
[----:B------:R-:W-:Y:S02]  /*ccf0*/  SHF.R.U64 R12, R12, 0x3, RZ ;  /* 0x000000030c0c7819 */ /* 0x000fe400000012ff */
[----:B------:R-:W-:-:S02]  /*cd00*/  F2FP.BF16.F32.PACK_AB R101, R100, R101 ;  /* 0x000000656465723e */ /* 0x000fc400000010ff */
[----:B------:R-:W-:Y:S02]  /*cd10*/  F2FP.BF16.F32.PACK_AB R24, R15, R24 ;  /* 0x000000180f18723e */ /* 0x000fe400000010ff */
[----:B------:R-:W-:Y:S02]  /*cd20*/  SEL R81, R11, R10, P0 ;  /* 0x0000000a0b517207 */ /* 0x000fe40000000000 */
[----:B------:R-:W-:Y:S02]  /*cd30*/  SEL R83, R10, R11, P0 ;  /* 0x0000000b0a537207 */ /* 0x000fe40000000000 */
[----:B------:R-:W-:Y:S02]  /*cd40*/  F2FP.BF16.F32.PACK_AB R88, R88, R89 ;  /* 0x000000595858723e */ /* 0x000fe400000010ff */
[C---:B------:R-:W-:Y:S02]  /*cd50*/  IADD3 R15, P5, R18.reuse, 0x4060, RZ ;  /* 0x00004060120f7810 */ /* 0x040fe40007fbe0ff */
[----:B------:R-:W-:-:S02]  /*cd60*/  IADD3 R11, P4, R18, 0x8040, RZ ;  /* 0x00008040120b7810 */ /* 0x000fc40007f9e0ff */
[----:B------:R-:W-:Y:S02]  /*cd70*/  F2FP.BF16.F32.PACK_AB R72, R72, R73 ;  /* 0x000000494848723e */ /* 0x000fe400000010ff */
[----:B------:R-:W-:Y:S02]  /*cd80*/  SEL R89, R96, R93, P0 ;  /* 0x0000005d60597207 */ /* 0x000fe40000000000 */
[----:B------:R-:W-:Y:S02]  /*cd90*/  ISETP.GE.OR P2, PT, R2, UR10, P1 ;  /* 0x0000000a02007c0c */ /* 0x000fe40008f46670 */
[----:B------:R-:W-:Y:S02]  /*cda0*/  SEL R71, R33, R32, P0 ;  /* 0x0000002021477207 */ /* 0x000fe40000000000 */
[----:B------:R-:W-:Y:S02]  /*cdb0*/  SEL R73, R32, R33, P0 ;  /* 0x0000002120497207 */ /* 0x000fe40000000000 */
[----:B------:R-:W-:-:S02]  /*cdc0*/  SEL R93, R93, R96, P0 ;  /* 0x000000605d5d7207 */ /* 0x000fc40000000000 */
[----:B------:R-:W-:Y:S01]  /*cdd0*/  LOP3.LUT R12, R12, R13, RZ, 0x3c, !PT ;  /* 0x0000000d0c0c7212 */ /* 0x000fe200078e3cff */
[----:B------:R-:W-:Y:S01]  /*cde0*/  IMAD.X R13, RZ, RZ, R19, P6 ;  /* 0x000000ffff0d7224 */ /* 0x000fe200030e0613 */
[----:B------:R-:W-:Y:S02]  /*cdf0*/  SEL R87, R108, R101, P0 ;  /* 0x000000656c577207 */ /* 0x000fe40000000000 */
[----:B------:R-:W-:Y:S02]  /*ce00*/  IADD3 R33, P3, R18, 0x20, RZ ;  /* 0x0000002012217810 */ /* 0x000fe40007f7e0ff */
[----:B------:R-:W-:Y:S02]  /*ce10*/  SEL R101, R101, R108, P0 ;  /* 0x0000006c65657207 */ /* 0x000fe40000000000 */
[----:B------:R-:W-:Y:S02]  /*ce20*/  LOP3.LUT R14, R15, 0x380, RZ, 0xc0, !PT ;  /* 0x000003800f0e7812 */ /* 0x000fe400078ec0ff */
[----:B------:R-:W-:-:S02]  /*ce30*/  LOP3.LUT R10, R11, 0x380, RZ, 0xc0, !PT ;  /* 0x000003800b0a7812 */ /* 0x000fc400078ec0ff */
[----:B------:R-:W-:Y:S02]  /*ce40*/  MOV R70, R20 ;  /* 0x0000001400467202 */ /* 0x000fe40000000f00 */
[----:B------:R-:W-:Y:S02]  /*ce50*/  F2FP.BF16.F32.PACK_AB R63, R63, R66 ;  /* 0x000000423f3f723e */ /* 0x000fe400000010ff */
[----:B------:R-:W-:Y:S02]  /*ce60*/  LOP3.LUT R32, R33, 0x380, RZ, 0xc0, !PT ;  /* 0x0000038021207812 */ /* 0x000fe400078ec0ff */
[----:B------:R-:W-:Y:S02]  /*ce70*/  SHF.R.U64 R14, R14, 0x3, RZ ;  /* 0x000000030e0e7819 */ /* 0x000fe400000012ff */
[----:B------:R-:W-:Y:S02]  /*ce80*/  SHF.R.U64 R10, R10, 0x3, RZ ;  /* 0x000000030a0a7819 */ /* 0x000fe400000012ff */
[----:B------:R-:W-:-:S02]  /*ce90*/  MOV R66, R12 ;  /* 0x0000000c00427202 */ /* 0x000fc40000000f00 */
[----:B------:R-:W-:Y:S02]  /*cea0*/  F2FP.BF16.F32.PACK_AB R139, R139, R140 ;  /* 0x0000008c8b8b723e */ /* 0x000fe400000010ff */
[----:B------:R-:W-:Y:S02]  /*ceb0*/  F2FP.BF16.F32.PACK_AB R138, R137, R138 ;  /* 0x0000008a898a723e */ /* 0x000fe400000010ff */
[----:B------:R-:W-:Y:S02]  /*cec0*/  F2FP.BF16.F32.PACK_AB R8, R119, R8 ;  /* 0x000000087708723e */ /* 0x000fe400000010ff */
[----:B------:R-:W-:Y:S02]  /*ced0*/  F2FP.BF16.F32.PACK_AB R135, R135, R136 ;  /* 0x000000888787723e */ /* 0x000fe400000010ff */
[----:B------:R-:W-:Y:S02]  /*cee0*/  F2FP.BF16.F32.PACK_AB R134, R133, R134 ;  /* 0x000000868586723e */ /* 0x000fe400000010ff */
[----:B------:R-:W-:-:S02]  /*cef0*/  F2FP.BF16.F32.PACK_AB R38, R35, R38 ;  /* 0x000000262326723e */ /* 0x000fc400000010ff */
[----:B------:R-:W-:Y:S02]  /*cf00*/  SHF.R.U64 R32, R32, 0x3, RZ ;  /* 0x0000000320207819 */ /* 0x000fe400000012ff */
[----:B------:R-:W-:Y:S02]  /*cf10*/  LOP3.LUT R35, R18, 0x380, RZ, 0xc0, !PT ;  /* 0x0000038012237812 */ /* 0x000fe400078ec0ff */
[----:B------:R-:W-:Y:S02]  /*cf20*/  F2FP.BF16.F32.PACK_AB R62, R59, R62 ;  /* 0x0000003e3b3e723e */ /* 0x000fe400000010ff */
[----:B------:R-:W-:Y:S01]  /*cf30*/  LOP3.LUT R14, R14, R15, RZ, 0x3c, !PT ;  /* 0x0000000f0e0e7212 */ /* 0x000fe200078e3cff */
[--C-:B------:R-:W-:Y:S01]  /*cf40*/  IMAD.X R15, RZ, RZ, R19.reuse, P5 ;  /* 0x000000ffff0f7224 */ /* 0x100fe200028e0613 */
[----:B------:R-:W-:Y:S01]  /*cf50*/  LOP3.LUT R10, R10, R11, RZ, 0x3c, !PT ;  /* 0x0000000b0a0a7212 */ /* 0x000fe200078e3cff */
[----:B------:R-:W-:Y:S01]  /*cf60*/  IMAD.X R11, RZ, RZ, R19, P4 ;  /* 0x000000ffff0b7224 */ /* 0x000fe200020e0613 */
[----:B------:R-:W-:-:S02]  /*cf70*/  F2FP.BF16.F32.PACK_AB R40, R37, R40 ;  /* 0x000000282528723e */ /* 0x000fc400000010ff */
[----:B------:R-:W-:Y:S02]  /*cf80*/  SEL R5, R139, R138, P0 ;  /* 0x0000008a8b057207 */ /* 0x000fe40000000000 */
[----:B------:R-:W-:Y:S02]  /*cf90*/  SEL R117, R9, R8, P0 ;  /* 0x0000000809757207 */ /* 0x000fe40000000000 */
[----:B------:R-:W-:Y:S02]  /*cfa0*/  SEL R119, R8, R9, P0 ;  /* 0x0000000908777207 */ /* 0x000fe40000000000 */
[----:B------:R-:W-:Y:S02]  /*cfb0*/  F2FP.BF16.F32.PACK_AB R131, R131, R132 ;  /* 0x000000848383723e */ /* 0x000fe400000010ff */
[----:B------:R-:W-:Y:S02]  /*cfc0*/  F2FP.BF16.F32.PACK_AB R130, R129, R130 ;  /* 0x000000828182723e */ /* 0x000fe400000010ff */
[----:B------:R-:W-:-:S02]  /*cfd0*/  F2FP.BF16.F32.PACK_AB R85, R84, R85 ;  /* 0x000000555455723e */ /* 0x000fc400000010ff */
[----:B------:R-:W-:Y:S02]  /*cfe0*/  SEL R139, R138, R139, P0 ;  /* 0x0000008b8a8b7207 */ /* 0x000fe40000000000 */
[----:B------:R-:W-:Y:S02]  /*cff0*/  SEL R37, R135, R134, P0 ;  /* 0x0000008687257207 */ /* 0x000fe40000000000 */
[----:B------:R-:W-:Y:S02]  /*d000*/  IADD3 R9, P5, R18, 0x8060, RZ ;  /* 0x0000806012097810 */ /* 0x000fe40007fbe0ff */
[----:B------:R-:W-:Y:S02]  /*d010*/  F2FP.BF16.F32.PACK_AB R127, R127, R128 ;  /* 0x000000807f7f723e */ /* 0x000fe400000010ff */
[----:B------:R-:W-:Y:S02]  /*d020*/  F2FP.BF16.F32.PACK_AB R126, R125, R126 ;  /* 0x0000007e7d7e723e */ /* 0x000fe400000010ff */
[----:B------:R-:W-:-:S02]  /*d030*/  F2FP.BF16.F32.PACK_AB R77, R76, R77 ;  /* 0x0000004d4c4d723e */ /* 0x000fc400000010ff */
[----:B------:R-:W-:Y:S02]  /*d040*/  SEL R135, R134, R135, P0 ;  /* 0x0000008786877207 */ /* 0x000fe40000000000 */
[----:B------:R-:W-:Y:S01]  /*d050*/  LOP3.LUT R32, R32, R33, RZ, 0x3c, !PT ;  /* 0x0000002120207212 */ /* 0x000fe200078e3cff */
[----:B------:R-:W-:Y:S01]  /*d060*/  IMAD.X R33, RZ, RZ, R19, P3 ;  /* 0x000000ffff217224 */ /* 0x000fe200018e0613 */
[----:B------:R-:W-:Y:S02]  /*d070*/  SHF.R.U64 R35, R35, 0x3, RZ ;  /* 0x0000000323237819 */ /* 0x000fe400000012ff */
[----:B------:R-:W-:Y:S02]  /*d080*/  F2FP.BF16.F32.PACK_AB R123, R123, R124 ;  /* 0x0000007c7b7b723e */ /* 0x000fe400000010ff */
[----:B------:R-:W-:Y:S02]  /*d090*/  SEL R75, R25, R24, P0 ;  /* 0x00000018194b7207 */ /* 0x000fe40000000000 */
[----:B------:R-:W-:-:S02]  /*d0a0*/  SEL R79, R24, R25, P0 ;  /* 0x00000019184f7207 */ /* 0x000fc40000000000 */
[----:B------:R-:W-:Y:S02]  /*d0b0*/  SEL R99, R63, R62, P0 ;  /* 0x0000003e3f637207 */ /* 0x000fe40000000000 */
        /* <DEDUP_REMOVED lines=13> */
[----:B------:R-:W-:Y:S02]  /*d190*/  SEL R63, R62, R63, P0 ;  /* 0x0000003f3e3f7207 */ /* 0x000fe40000000000 */
[----:B------:R-:W-:Y:S02]  /*d1a0*/  IADD3 R25, P3, R18, 0x4020, RZ ;  /* 0x0000402012197810 */ /* 0x000fe40007f7e0ff */
[----:B------:R-:W-:Y:S02]  /*d1b0*/  SEL R43, R131, R130, P0 ;  /* 0x00000082832b7207 */ /* 0x000fe40000000000 */
[----:B------:R-:W-:-:S02]  /*d1c0*/  SEL R91, R88, R85, P0 ;  /* 0x00000055585b7207 */ /* 0x000fc40000000000 */
[----:B------:R-:W-:Y:S02]  /*d1d0*/  LOP3.LUT R8, R9, 0x380, RZ, 0xc0, !PT ;  /* 0x0000038009087812 */ /* 0x000fe400078ec0ff */
[----:B------:R-:W-:Y:S02]  /*d1e0*/  MOV R62, R10 ;  /* 0x0000000a003e7202 */ /* 0x000fe40000000f00 */
[----:B------:R-:W-:Y:S02]  /*d1f0*/  SEL R131, R130, R131, P0 ;  /* 0x0000008382837207 */ /* 0x000fe40000000000 */
[----:B------:R-:W-:Y:S02]  /*d200*/  SEL R45, R127, R126, P0 ;  /* 0x0000007e7f2d7207 */ /* 0x000fe40000000000 */
[----:B------:R-:W-:Y:S02]  /*d210*/  SEL R85, R85, R88, P0 ;  /* 0x0000005855557207 */ /* 0x000fe40000000000 */
[----:B------:R-:W-:-:S02]  /*d220*/  SEL R95, R80, R77, P0 ;  /* 0x0000004d505f7207 */ /* 0x000fc40000000000 */
[----:B------:R-:W-:Y:S01]  /*d230*/  LOP3.LUT R34, R35, R18, RZ, 0x3c, !PT ;  /* 0x0000001223227212 */ /* 0x000fe200078e3cff */
[----:B------:R-:W-:Y:S01]  /*d240*/  IMAD.MOV.U32 R35, RZ, RZ, R19 ;  /* 0x000000ffff237224 */ /* 0x000fe200078e0013 */
[----:B------:R-:W-:Y:S02]  /*d250*/  MOV R68, R14 ;  /* 0x0000000e00447202 */ /* 0x000fe40000000f00 */
        /* <DEDUP_REMOVED lines=12> */
[----:B------:R-:W-:Y:S02]  /*d320*/  LOP3.LUT R24, R25, 0x380, RZ, 0xc0, !PT ;  /* 0x0000038019187812 */ /* 0x000fe400078ec0ff */
[----:B------:R-:W-:Y:S02]  /*d330*/  SEL R69, R69, R72, P0 ;  /* 0x0000004845457207 */ /* 0x000fe40000000000 */
[----:B------:R-:W-:Y:S02]  /*d340*/  SHF.R.U64 R8, R8, 0x3, RZ ;  /* 0x0000000308087819 */ /* 0x000fe400000012ff */
[----:B------:R-:W-:-:S02]  /*d350*/  SEL R65, R64, R65, P0 ;  /* 0x0000004140417207 */ /* 0x000fc40000000000 */
[----:B------:R-:W-:Y:S02]  /*d360*/  MOV R76, R28 ;  /* 0x0000001c004c7202 */ /* 0x000fe40000000f00 */
[----:B------:R-:W-:Y:S02]  /*d370*/  MOV R74, R26 ;  /* 0x0000001a004a7202 */ /* 0x000fe40000000f00 */
[----:B------:R-:W-:Y:S02]  /*d380*/  MOV R33, R32 ;  /* 0x0000002000217202 */ /* 0x000fe40000000f00 */
[----:B------:R-:W-:Y:S02]  /*d390*/  MOV R78, R30 ;  /* 0x0000001e004e7202 */ /* 0x000fe40000000f00 */
[----:B------:R-:W-:Y:S02]  /*d3a0*/  SHF.R.U64 R24, R24, 0x3, RZ ;  /* 0x0000000318187819 */ /* 0x000fe400000012ff */
[----:B------:R-:W-:-:S02]  /*d3b0*/  MOV R35, R34 ;  /* 0x0000002200237202 */ /* 0x000fc40000000f00 */
[----:B------:R-:W-:Y:S02]  /*d3c0*/  SEL R47, R46, R47, P0 ;  /* 0x0000002f2e2f7207 */ /* 0x000fe40000000000 */
[----:B------:R-:W-:Y:S01]  /*d3d0*/  LOP3.LUT R8, R8, R9, RZ, 0x3c, !PT ;  /* 0x0000000908087212 */ /* 0x000fe200078e3cff */
[----:B------:R-:W-:Y:S01]  /*d3e0*/  IMAD.X R9, RZ, RZ, R19, P5 ;  /* 0x000000ffff097224 */ /* 0x000fe200028e0613 */
[----:B------:R-:W-:Y:S02]  /*d3f0*/  SEL R57, R56, R57, P0 ;  /* 0x0000003938397207 */ /* 0x000fe40000000000 */
[----:B------:R-:W-:Y:S02]  /*d400*/  SEL R49, R48, R49, P0 ;  /* 0x0000003130317207 */ /* 0x000fe40000000000 */
[----:B------:R-:W-:Y:S02]  /*d410*/  SEL R55, R54, R55, P0 ;  /* 0x0000003736377207 */ /* 0x000fe40000000000 */
[----:B------:R-:W-:-:S02]  /*d420*/  SEL R41, R40, R41, P0 ;  /* 0x0000002928297207 */ /* 0x000fc40000000000 */
[----:B------:R-:W-:Y:S02]  /*d430*/  SEL R39, R38, R39, P0 ;  /* 0x0000002726277207 */ /* 0x000fe40000000000 */
[----:B------:R-:W-:Y:S01]  /*d440*/  LOP3.LUT R24, R24, R25, RZ, 0x3c, !PT ;  /* 0x0000001918187212 */ /* 0x000fe200078e3cff */
[----:B------:R-:W-:Y:S01]  /*d450*/  IMAD.X R25, RZ, RZ, R19, P3 ;  /* 0x000000ffff197224 */ /* 0x000fe200018e0613 */
[----:B-1----:R-:W-:Y:S02]  /*d460*/  IADD3 R7, P3, R18, 0x8020, RZ ;  /* 0x0000802012077810 */ /* 0x002fe40007f7e0ff */
[----:B------:R-:W-:Y:S01]  /*d470*/  MOV R21, R8 ;  /* 0x0000000800157202 */ /* 0x000fe20000000f00 */
[----:B--2---:R-:W-:Y:S01]  /*d480*/  SHFL.IDX PT, R89, R89, R0, 0x1c1f ;  /* 0x001c1f0059597589 */ /* 0x004fe200000e0000 */
[----:B------:R-:W-:Y:S02]  /*d490*/  LOP3.LUT R2, R0, 0x2, RZ, 0x3c, !PT ;  /* 0x0000000200027812 */ /* 0x000fe400078e3cff */
[----:B------:R-:W-:Y:S01]  /*d4a0*/  LOP3.LUT R6, R7, 0x380, RZ, 0xc0, !PT ;  /* 0x0000038007067812 */ /* 0x000fe200078ec0ff */
[----:B------:R-:W-:Y:S01]  /*d4b0*/  SHFL.IDX PT, R87, R87, R0, 0x1c1f ;  /* 0x001c1f0057577589 */ /* 0x000fe200000e0000 */
[----:B------:R-:W-:-:S02]  /*d4c0*/  MOV R72, R24 ;  /* 0x0000001800487202 */ /* 0x000fc40000000f00 */
[----:B------:R-:W-:Y:S01]  /*d4d0*/  SHF.R.U64 R6, R6, 0x3, RZ ;  /* 0x0000000306067819 */ /* 0x000fe200000012ff */
[----:B------:R-:W1:Y:S01]  /*d4e0*/  SHFL.IDX PT, R20, R93, R2, 0x1c1f ;  /* 0x001c1f025d147589 */ /* 0x000e6200000e0000 */
[----:B------:R-:W-:Y:S02]  /*d4f0*/  ISETP.GE.OR P1, PT, R121, UR10, P1 ;  /* 0x0000000a79007c0c */ /* 0x000fe40008f26670 */
[----:B------:R-:W-:Y:S01]  /*d500*/  LOP3.LUT R6, R6, R7, RZ, 0x3c, !PT ;  /* 0x0000000706067212 */ /* 0x000fe200078e3cff */
[----:B------:R-:W2:Y:S01]  /*d510*/  SHFL.IDX PT, R12, R101, R2, 0x1c1f ;  /* 0x001c1f02650c7589 */ /* 0x000ea200000e0000 */
[----:B------:R-:W-:-:S03]  /*d520*/  IMAD.X R7, RZ, RZ, R19, P3 ;  /* 0x000000ffff077224 */ /* 0x000fc600018e0613 */
[----:B------:R-:W-:Y:S02]  /*d530*/  SHFL.IDX PT, R5, R5, R0, 0x1c1f ;  /* 0x001c1f0005057589 */ /* 0x000fe400000e0000 */
[----:B------:R-:W-:Y:S01]  /*d540*/  MOV R64, R6 ;  /* 0x0000000600407202 */ /* 0x000fe20000000f00 */
[----:B------:R-:W-:Y:S01]  /*d550*/  IMAD.U32 R7, RZ, RZ, UR9 ;  /* 0x00000009ff077e24 */ /* 0x000fe2000f8e00ff */
[----:B------:R-:W3:Y:S01]  /*d560*/  SHFL.IDX PT, R10, R139, R2, 0x1c1f ;  /* 0x001c1f028b0a7589 */ /* 0x000ee200000e0000 */
[----:B------:R-:W-:Y:S01]  /*d570*/  IMAD.U32 R7, RZ, RZ, UR5 ;  /* 0x00000005ff077e24 */ /* 0x000fe2000f8e00ff */
[----:B------:R-:W-:Y:S01]  /*d580*/  USHF.R.S32.HI UR5, URZ, 0x1f, UR44 ;  /* 0x0000001f3f057899 */ /* 0x000fe2000801142c */
[----:B------:R-:W-:Y:S01]  /*d590*/  IMAD.U32 R6, RZ, RZ, UR8 ;  /* 0x00000008ff067e24 */ /* 0x000fe2000f8e00ff */
[----:B------:R-:W-:Y:S04]  /*d5a0*/  SHFL.IDX PT, R37, R37, R0, 0x1c1f ;  /* 0x001c1f0025257589 */ /* 0x000fe800000e0000 */
[----:B------:R-:W4:Y:S04]  /*d5b0*/  SHFL.IDX PT, R14, R135, R2, 0x1c1f ;  /* 0x001c1f02870e7589 */ /* 0x000f2800000e0000 */
[----:B------:R-:W-:Y:S01]  /*d5c0*/  SHFL.IDX PT, R43, R43, R0, 0x1c1f ;  /* 0x001c1f002b2b7589 */ /* 0x000fe200000e0000 */
[----:B-1----:R-:W-:-:S02]  /*d5d0*/  SEL R13, R89, R20, P0 ;  /* 0x00000014590d7207 */ /* 0x002fc40000000000 */
[----:B------:R-:W-:Y:S01]  /*d5e0*/  SEL R15, R20, R89, P0 ;  /* 0x00000059140f7207 */ /* 0x000fe20000000000 */
[----:B------:R-:W-:Y:S01]  /*d5f0*/  SHFL.IDX PT, R91, R91, R0, 0x1c1f ;  /* 0x001c1f005b5b7589 */ /* 0x000fe200000e0000 */
[----:B--2---:R-:W-:Y:S02]  /*d600*/  SEL R9, R87, R12, P0 ;  /* 0x0000000c57097207 */ /* 0x004fe40000000000 */
[----:B------:R-:W-:Y:S01]  /*d610*/  SEL R11, R12, R87, P0 ;  /* 0x000000570c0b7207 */ /* 0x000fe20000000000 */
[----:B------:R-:W1:Y:S01]  /*d620*/  SHFL.IDX PT, R26, R131, R2, 0x1c1f ;  /* 0x001c1f02831a7589 */ /* 0x000e6200000e0000 */
[----:B------:R-:W2:Y:S03]  /*d630*/  LDC.64 R86, c[0x0][0xb78] ;  /* 0x0002de00ff567b82 */ /* 0x000ea60000000a00 */
[----:B------:R-:W5:Y:S01]  /*d640*/  SHFL.IDX PT, R28, R85, R2, 0x1c1f ;  /* 0x001c1f02551c7589 */ /* 0x000f6200000e0000 */
[----:B---3--:R-:W-:-:S02]  /*d650*/  SEL R8, R5, R10, P0 ;  /* 0x0000000a05087207 */ /* 0x008fc40000000000 */
[----:B------:R-:W-:Y:S01]  /*d660*/  SEL R10, R10, R5, P0 ;  /* 0x000000050a0a7207 */ /* 0x000fe20000000000 */
[----:B------:R-:W-:Y:S01]  /*d670*/  SHFL.IDX PT, R45, R45, R0, 0x1c1f ;  /* 0x001c1f002d2d7589 */ /* 0x000fe200000e0000 */
[----:B------:R-:W-:-:S03]  /*d680*/  SHF.R.S32.HI R5, RZ, 0x1f, R121 ;  /* 0x0000001fff057819 */ /* 0x000fc60000011479 */
[----:B------:R-:W-:Y:S01]  /*d690*/  SHFL.IDX PT, R95, R95, R0, 0x1c1f ;  /* 0x001c1f005f5f7589 */ /* 0x000fe200000e0000 */
[----:B----4-:R-:W-:Y:S02]  /*d6a0*/  SEL R12, R37, R14, P0 ;  /* 0x0000000e250c7207 */ /* 0x010fe40000000000 */
[----:B------:R-:W-:Y:S01]  /*d6b0*/  SEL R14, R14, R37, P0 ;  /* 0x000000250e0e7207 */ /* 0x000fe20000000000 */
[----:B------:R-:W3:Y:S04]  /*d6c0*/  SHFL.IDX PT, R30, R127, R2, 0x1c1f ;  /* 0x001c1f027f1e7589 */ /* 0x000ee800000e0000 */
[----:B------:R-:W4:Y:S01]  /*d6d0*/  SHFL.IDX PT, R32, R77, R2, 0x1c1f ;  /* 0x001c1f024d207589 */ /* 0x000f2200000e0000 */
[----:B------:R-:W-:Y:S01]  /*d6e0*/  BAR.SYNC.DEFER_BLOCKING 0x1, 0x100 ;  /* 0x0044000000007b1d */ /* 0x000fe20000010000 */
[----:B-1----:R-:W-:Y:S01]  /*d6f0*/  SEL R24, R43, R26, P0 ;  /* 0x0000001a2b187207 */ /* 0x002fe20000000000 */
[----:B--2---:R-:W-:Y:S01]  /*d700*/  IMAD.WIDE.U32 R6, R86, UR44, R6 ;  /* 0x0000002c56067c25 */ /* 0x004fe2000f8e0006 */
[----:B------:R-:W-:-:S02]  /*d710*/  SEL R26, R26, R43, P0 ;  /* 0x0000002b1a1a7207 */ /* 0x000fc40000000000 */
[----:B-----5:R-:W-:Y:S02]  /*d720*/  SEL R25, R91, R28, P0 ;  /* 0x0000001c5b197207 */ /* 0x020fe40000000000 */
[----:B------:R-:W-:Y:S01]  /*d730*/  SEL R27, R28, R91, P0 ;  /* 0x0000005b1c1b7207 */ /* 0x000fe20000000000 */
[----:B------:R-:W-:Y:S04]  /*d740*/  SHFL.IDX PT, R51, R51, R0, 0x1c1f ;  /* 0x001c1f0033337589 */ /* 0x000fe800000e0000 */
[----:B------:R-:W1:Y:S04]  /*d750*/  SHFL.IDX PT, R34, R123, R2, 0x1c1f ;  /* 0x001c1f027b227589 */ /* 0x000e6800000e0000 */
[----:B------:R-:W-:Y:S01]  /*d760*/  SHFL.IDX PT, R53, R53, R0, 0x1c1f ;  /* 0x001c1f0035357589 */ /* 0x000fe200000e0000 */
[----:B---3--:R-:W-:-:S02]  /*d770*/  SEL R28, R45, R30, P0 ;  /* 0x0000001e2d1c7207 */ /* 0x008fc40000000000 */
[----:B------:R-:W-:Y:S01]  /*d780*/  SEL R30, R30, R45, P0 ;  /* 0x0000002d1e1e7207 */ /* 0x000fe20000000000 */
[----:B------:R-:W-:Y:S01]  /*d790*/  SHFL.IDX PT, R59, R59, R0, 0x1c1f ;  /* 0x001c1f003b3b7589 */ /* 0x000fe200000e0000 */
[----:B----4-:R-:W-:Y:S02]  /*d7a0*/  SEL R29, R95, R32, P0 ;  /* 0x000000205f1d7207 */ /* 0x010fe40000000000 */
[----:B------:R-:W-:Y:S01]  /*d7b0*/  SEL R31, R32, R95, P0 ;  /* 0x0000005f201f7207 */ /* 0x000fe20000000000 */
[----:B------:R-:W-:Y:S04]  /*d7c0*/  SHFL.IDX PT, R61, R61, R0, 0x1c1f ;  /* 0x001c1f003d3d7589 */ /* 0x000fe800000e0000 */
[----:B------:R-:W-:Y:S04]  /*d7d0*/  SHFL.IDX PT, R67, R67, R0, 0x1c1f ;  /* 0x001c1f0043437589 */ /* 0x000fe800000e0000 */
[----:B------:R-:W-:Y:S04]  /*d7e0*/  SHFL.IDX PT, R71, R71, R0, 0x1c1f ;  /* 0x001c1f0047477589 */ /* 0x000fe800000e0000 */
[----:B------:R-:W-:Y:S01]  /*d7f0*/  SHFL.IDX PT, R75, R75, R0, 0x1c1f ;  /* 0x001c1f004b4b7589 */ /* 0x000fe200000e0000 */
[----:B-1----:R-:W-:-:S02]  /*d800*/  SEL R32, R51, R34, P0 ;  /* 0x0000002233207207 */ /* 0x002fc40000000000 */
[----:B------:R-:W-:Y:S01]  /*d810*/  SEL R34, R34, R51, P0 ;  /* 0x0000003322227207 */ /* 0x000fe20000000000 */
        /* <DEDUP_REMOVED lines=18> */
[----:B------:R-:W1:Y:S04]  /*d940*/  SHFL.IDX PT, R54, R39, R2, 0x1c1f ;  /* 0x001c1f0227367589 */ /* 0x000e6800000e0000 */
[----:B------:R-:W-:Y:S04]  /*d950*/  SHFL.IDX PT, R42, R79, R2, 0x1c1f ;  /* 0x001c1f024f2a7589 */ /* 0x000fe800000e0000 */
[----:B------:R-:W-:Y:S04]  /*d960*/  SHFL.IDX PT, R56, R111, R2, 0x1c1f ;  /* 0x001c1f026f387589 */ /* 0x000fe800000e0000 */
[----:B------:R-:W2:Y:S04]  /*d970*/  SHFL.IDX PT, R58, R115, R2, 0x1c1f ;  /* 0x001c1f02733a7589 */ /* 0x000ea800000e0000 */
[----:B------:R-:W-:Y:S04]  /*d980*/  SHFL.IDX PT, R44, R83, R2, 0x1c1f ;  /* 0x001c1f02532c7589 */ /* 0x000fe800000e0000 */
[----:B------:R-:W3:Y:S04]  /*d990*/  SHFL.IDX PT, R60, R119, R2, 0x1c1f ;  /* 0x001c1f02773c7589 */ /* 0x000ee800000e0000 */
[----:B------:R4:W-:Y:S01]  /*d9a0*/  STSM.16.M88.4 [R35], R8 ;  /* 0x0000000823007844 */ /* 0x0009e20000000200 */
[----:B-1----:R-:W-:-:S02]  /*d9b0*/  SEL R37, R107, R54, P0 ;  /* 0x000000366b257207 */ /* 0x002fc40000000000 */
[----:B------:R-:W-:Y:S01]  /*d9c0*/  SEL R39, R54, R107, P0 ;  /* 0x0000006b36277207 */ /* 0x000fe20000000000 */
[----:B------:R1:W-:Y:S04]  /*d9d0*/  STSM.16.M88.4 [R33], R12 ;  /* 0x0000000c21007844 */ /* 0x0003e80000000200 */
[----:B------:R5:W-:Y:S04]  /*d9e0*/  STSM.16.M88.4 [R78], R24 ;  /* 0x000000184e007844 */ /* 0x000be80000000200 */
[----:B------:R-:W-:Y:S01]  /*d9f0*/  STSM.16.M88.4 [R76], R28 ;  /* 0x0000001c4c007844 */ /* 0x000fe20000000200 */
[----:B--2---:R-:W-:-:S02]  /*da00*/  SEL R41, R113, R58, P0 ;  /* 0x0000003a71297207 */ /* 0x004fc40000000000 */
[----:B------:R-:W-:Y:S02]  /*da10*/  SEL R43, R58, R113, P0 ;  /* 0x000000713a2b7207 */ /* 0x000fe40000000000 */
[----:B----4-:R-:W-:Y:S02]  /*da20*/  SEL R35, R46, R97, P0 ;  /* 0x000000612e237207 */ /* 0x010fe40000000000 */
[----:B------:R-:W-:Y:S02]  /*da30*/  SEL R8, R53, R0, P0 ;  /* 0x0000000035087207 */ /* 0x000fe40000000000 */
[----:B-1----:R-:W-:Y:S02]  /*da40*/  SEL R33, R97, R46, P0 ;  /* 0x0000002e61217207 */ /* 0x002fe40000000000 */
[----:B------:R-:W-:Y:S01]  /*da50*/  SEL R10, R0, R53, P0 ;  /* 0x00000035000a7207 */ /* 0x000fe20000000000 */
[----:B------:R-:W-:Y:S01]  /*da60*/  IMAD R0, R86, UR5, RZ ;  /* 0x0000000556007c24 */ /* 0x000fe2000f8e02ff */
[----:B------:R-:W-:Y:S01]  /*da70*/  SEL R9, R99, R48, P0 ;  /* 0x0000003063097207 */ /* 0x000fe20000000000 */
[----:B------:R-:W-:Y:S01]  /*da80*/  STSM.16.M88.4 [R74], R32 ;  /* 0x000000204a007844 */ /* 0x000fe20000000200 */
[----:B------:R-:W-:Y:S01]  /*da90*/  SEL R11, R48, R99, P0 ;  /* 0x00000063300b7207 */ /* 0x000fe20000000000 */
[----:B------:R-:W-:Y:S01]  /*daa0*/  IMAD R2, R87, UR44, R0 ;  /* 0x0000002c57027c24 */ /* 0x000fe2000f8e0200 */
[----:B------:R-:W-:-:S02]  /*dab0*/  SEL R12, R59, R20, P0 ;  /* 0x000000143b0c7207 */ /* 0x000fc40000000000 */
[----:B------:R-:W-:Y:S01]  /*dac0*/  SEL R14, R20, R59, P0 ;  /* 0x0000003b140e7207 */ /* 0x000fe20000000000 */
[----:B------:R1:W-:Y:S01]  /*dad0*/  STSM.16.M88.4 [R72], R8 ;  /* 0x0000000848007844 */ /* 0x0003e20000000200 */
[----:B------:R-:W-:Y:S02]  /*dae0*/  SEL R13, R103, R50, P0 ;  /* 0x00000032670d7207 */ /* 0x000fe40000000000 */
[----:B------:R-:W-:Y:S02]  /*daf0*/  SEL R15, R50, R103, P0 ;  /* 0x00000067320f7207 */ /* 0x000fe40000000000 */
[----:B-----5:R-:W-:Y:S02]  /*db00*/  SEL R24, R61, R36, P0 ;  /* 0x000000243d187207 */ /* 0x020fe40000000000 */
        /* <DEDUP_REMOVED lines=20> */
[----:B------:R-:W-:-:S03]  /*dc50*/  IADD3 R0, P3, R121, R6, RZ ;  /* 0x0000000679007210 */ /* 0x000fc60007f7e0ff */
[----:B------:R-:W-:Y:S01]  /*dc60*/  STSM.16.M88.4 [R21], R28 ;  /* 0x0000001c15007844 */ /* 0x000fe20000000200 */
[----:B------:R-:W-:Y:S02]  /*dc70*/  IADD3.X R5, R5, R7, R2, P3, !PT ;  /* 0x0000000705057210 */ /* 0x000fe40001ffe402 */
        /* <DEDUP_REMOVED lines=35> */
.L_x_1909:
[----:B------:R-:W-:Y:S05]  /*deb0*/  BSYNC B0 ;  /* 0x0000000000007941 */ /* 0x000fea0003800000 */
.L_x_1908:
[----:B------:R-:W-:Y:S05]  /*dec0*/  BRA `(.L_x_1907) ;  /* 0x00000008004c7947 */ /* 0x000fea0003800000 */
.L_x_1906:
[----:B------:R-:W1:Y:S01]  /*ded0*/  LDC R12, c[0x0][0xdac] ;  /* 0x00036b00ff0c7b82 */ /* 0x000e620000000800 */
[----:B------:R-:W-:Y:S01]  /*dee0*/  ISETP.GT.AND P0, PT, R229, 0x7f, PT ;  /* 0x0000007fe500780c */ /* 0x000fe20003f04270 */
[----:B------:R-:W-:Y:S01]  /*def0*/  USHF.R.S32.HI UR6, URZ, 0x1f, UR43 ;  /* 0x0000001f3f067899 */ /* 0x000fe2000801142b */
[----:B------:R-:W-:Y:S01]  /*df00*/  BSSY B0, `(.L_x_1910) ;  /* 0x000001c000007945 */ /* 0x000fe20003800000 */
[----:B------:R-:W-:Y:S01]  /*df10*/  USHF.R.S32.HI UR7, URZ, 0x1f, UR44 ;  /* 0x0000001f3f077899 */ /* 0x000fe2000801142c */
[----:B------:R-:W-:-:S03]  /*df20*/  SHF.R.S32.HI R23, RZ, 0x1f, R22 ;  /* 0x0000001fff177819 */ /* 0x000fc60000011416 */
[----:B------:R-:W2:Y:S08]  /*df30*/  LDC.64 R6, c[0x0][0xae0] ;  /* 0x0002b800ff067b82 */ /* 0x000eb00000000a00 */
[----:B------:R-:W3:Y:S01]  /*df40*/  LDC.64 R8, c[0x0][0xae8] ;  /* 0x0002ba00ff087b82 */ /* 0x000ee20000000a00 */
[----:B------:R-:W-:Y:S05]  /*df50*/  @P0 BRA `(.L_x_1911) ;  /* 0x0000000000580947 */ /* 0x000fea0003800000 */
[----:B------:R-:W4:Y:S01]  /*df60*/  S2R R0, SR_TID.X ;  /* 0x0000000000007919 */ /* 0x000f220000002100 */
[----:B------:R-:W-:Y:S01]  /*df70*/  IMAD.U32 R2, RZ, RZ, UR42 ;  /* 0x0000002aff027e24 */ /* 0x000fe2000f8e00ff */
[----:B------:R-:W-:-:S04]  /*df80*/  ULDC UR5, c[0x0][0xa88] ;  /* 0x0002a20000057ab9 */ /* 0x000fc80000000800 */
[----:B----4-:R-:W-:-:S04]  /*df90*/  IADD3 R2, R2, -0x80, R0 ;  /* 0xffffff8002027810 */ /* 0x010fc80007ffe000 */
[----:B------:R-:W-:-:S13]  /*dfa0*/  ISETP.GE.AND P0, PT, R2, UR5, PT ;  /* 0x0000000502007c0c */ /* 0x000fda000bf06270 */
[----:B------:R-:W-:Y:S05]  /*dfb0*/  @P0 BRA `(.L_x_1911) ;  /* 0x0000000000400947 */ /* 0x000fea0003800000 */
[----:B------:R-:W4:Y:S01]  /*dfc0*/  LDC.64 R4, c[0x0][0xb70] ;  /* 0x0002dc00ff047b82 */ /* 0x000f220000000a00 */
[----:B------:R-:W-:Y:S01]  /*dfd0*/  SHF.R.S32.HI R3, RZ, 0x1f, R2 ;  /* 0x0000001fff037819 */ /* 0x000fe20000011402 */
[----:B------:R-:W-:-:S06]  /*dfe0*/  ULDC.64 UR8, c[0x0][0xb40] ;  /* 0x0002d00000087ab9 */ /* 0x000fcc0000000a00 */
[----:B------:R-:W5:Y:S01]  /*dff0*/  LDC.64 R10, c[0x0][0xb78] ;  /* 0x0002de00ff0a7b82 */ /* 0x000f620000000a00 */
[C---:B----4-:R-:W-:Y:S02]  /*e000*/  IMAD R0, R4.reuse, UR6, RZ ;  /* 0x0000000604007c24 */ /* 0x050fe4000f8e02ff */
[----:B------:R-:W-:-:S04]  /*e010*/  IMAD.WIDE.U32 R2, R4, UR43, R2 ;  /* 0x0000002b04027c25 */ /* 0x000fc8000f8e0002 */
[----:B------:R-:W-:Y:S02]  /*e020*/  IMAD R5, R5, UR43, R0 ;  /* 0x0000002b05057c24 */ /* 0x000fe4000f8e0200 */
[C---:B-----5:R-:W-:Y:S02]  /*e030*/  IMAD R0, R10.reuse, UR7, RZ ;  /* 0x000000070a007c24 */ /* 0x060fe4000f8e02ff */
        /* <DEDUP_REMOVED lines=8> */
.L_x_1911:
[----:B------:R-:W-:Y:S05]  /*e0c0*/  BSYNC B0 ;  /* 0x0000000000007941 */ /* 0x000fea0003800000 */
.L_x_1910:
[----:B------:R-:W-:Y:S01]  /*e0d0*/  ULDC UR5, c[0x0][0xa88] ;  /* 0x0002a20000057ab9 */ /* 0x000fe20000000800 */
[C---:B--2---:R-:W-:Y:S01]  /*e0e0*/  IMAD R0, R6.reuse, UR6, RZ ;  /* 0x0000000606007c24 */ /* 0x044fe2000f8e02ff */
[----:B------:R-:W-:Y:S01]  /*e0f0*/  UIADD3 UR42, -UR42, UR5, URZ ;  /* 0x000000052a2a7290 */ /* 0x000fe2000fffe13f */
[----:B----4-:R-:W-:Y:S01]  /*e100*/  IMAD.WIDE.U32 R2, R6, UR43, R22 ;  /* 0x0000002b06027c25 */ /* 0x010fe2000f8e0016 */
[----:B------:R-:W-:Y:S01]  /*e110*/  ULOP3.LUT UR39, URZ, UR39, URZ, 0x33, !UPT ;  /* 0x000000273f277292 */ /* 0x000fe2000f8e333f */
[----:B------:R-:W-:Y:S01]  /*e120*/  SHF.R.S32.HI R223, RZ, 0x1f, R222 ;  /* 0x0000001fffdf7819 */ /* 0x000fe200000114de */
[----:B------:R-:W-:Y:S01]  /*e130*/  BSSY B0, `(.L_x_1912) ;  /* 0x0000024000007945 */ /* 0x000fe20003800000 */
[----:B------:R-:W-:Y:S01]  /*e140*/  IMAD R5, R7, UR43, R0 ;  /* 0x0000002b07057c24 */ /* 0x000fe2000f8e0200 */
[C---:B------:R-:W-:Y:S01]  /*e150*/  ISETP.GE.AND P3, PT, R222.reuse, UR42, PT ;  /* 0x0000002ade007c0c */ /* 0x040fe2000bf66270 */
[C---:B------:R-:W-:Y:S02]  /*e160*/  VIADD R0, R222.reuse, 0x40 ;  /* 0x00000040de007836 */ /* 0x040fe40000000000 */
[----:B------:R-:W-:-:S02]  /*e170*/  VIADD R4, R222, 0x20 ;  /* 0x00000020de047836 */ /* 0x000fc40000000000 */
[----:B------:R-:W-:Y:S01]  /*e180*/  IMAD.IADD R3, R3, 0x1, R5 ;  /* 0x0000000103037824 */ /* 0x000fe200078e0205 */
[----:B------:R-:W-:Y:S01]  /*e190*/  ISETP.GE.AND P1, PT, R0, UR42, PT ;  /* 0x0000002a00007c0c */ /* 0x000fe2000bf26270 */
[----:B---3--:R-:W-:Y:S01]  /*e1a0*/  IMAD R0, R8, UR7, RZ ;  /* 0x0000000708007c24 */ /* 0x008fe2000f8e02ff */
[----:B------:R-:W-:Y:S01]  /*e1b0*/  ISETP.GE.AND P0, PT, R4, UR42, PT ;  /* 0x0000002a04007c0c */ /* 0x000fe2000bf06270 */
[----:B------:R-:W-:Y:S02]  /*e1c0*/  VIADD R4, R222, 0x60 ;  /* 0x00000060de047836 */ /* 0x000fe40000000000 */
[----:B------:R-:W-:Y:S02]  /*e1d0*/  IMAD R9, R9, UR44, R0 ;  /* 0x0000002c09097c24 */ /* 0x000fe4000f8e0200 */
[----:B-1----:R-:W-:Y:S01]  /*e1e0*/  VIADD R5, R12, UR39 ;  /* 0x000000270c057c36 */ /* 0x002fe20008000000 */
[----:B------:R-:W-:Y:S01]  /*e1f0*/  ISETP.GE.AND P2, PT, R4, UR42, PT ;  /* 0x0000002a04007c0c */ /* 0x000fe2000bf46270 */
        /* <DEDUP_REMOVED lines=23> */
.L_x_1913:
[----:B------:R-:W-:Y:S05]  /*e370*/  BSYNC B0 ;  /* 0x0000000000007941 */ /* 0x000fea0003800000 */
.L_x_1912:
[----:B------:R-:W-:Y:S04]  /*e380*/  BSSY B0, `(.L_x_1914) ;  /* 0x0000017000007945 */ /* 0x000fe80003800000 */
[----:B------:R-:W-:Y:S05]  /*e390*/  @P0 BRA `(.L_x_1915) ;  /* 0x0000000000540947 */ /* 0x000fea0003800000 */
[----:B-1----:R-:W-:Y:S01]  /*e3a0*/  IADD3 R9, P0, R4, 0x20, RZ ;  /* 0x0000002004097810 */ /* 0x002fe20007f1e0ff */
        /* <DEDUP_REMOVED lines=20> */
.L_x_1915:
[----:B------:R-:W-:Y:S05]  /*e4f0*/  BSYNC B0 ;  /* 0x0000000000007941 */ /* 0x000fea0003800000 */
.L_x_1914:
[----:B------:R-:W-:Y:S04]  /*e500*/  BSSY B0, `(.L_x_1916) ;  /* 0x0000017000007945 */ /* 0x000fe80003800000 */
[----:B------:R-:W-:Y:S05]  /*e510*/  @P1 BRA `(.L_x_1917) ;  /* 0x0000000000541947 */ /* 0x000fea0003800000 */
[----:B-12---:R-:W-:Y:S01]  /*e520*/  IADD3 R9, P0, R4, 0x40, RZ ;  /* 0x0000004004097810 */ /* 0x006fe20007f1e0ff */
        /* <DEDUP_REMOVED lines=20> */
.L_x_1917:
[----:B------:R-:W-:Y:S05]  /*e670*/  BSYNC B0 ;  /* 0x0000000000007941 */ /* 0x000fea0003800000 */
.L_x_1916:
        /* <DEDUP_REMOVED lines=23> */
.L_x_1918:
[----:B------:R-:W-:Y:S05]  /*e7f0*/  BSYNC B0 ;  /* 0x0000000000007941 */ /* 0x000fea0003800000 */
.L_x_1907:
[----:B------:R-:W5:Y:S02]  /*e800*/  LDC R0, c[0x0][0xda8] ;  /* 0x00036a00ff007b82 */ /* 0x000f640000000800 */
[----:B-----5:R-:W-:-:S13]  /*e810*/  ISETP.LE.AND P0, PT, R0, UR4, PT ;  /* 0x0000000400007c0c */ /* 0x020fda000bf03270 */
[----:B------:R-:W-:Y:S05]  /*e820*/  @!P0 BRA `(.L_x_1919) ;  /* 0xffffff2400688947 */ /* 0x000fea000383ffff */
[----:B------:R-:W-:Y:S05]  /*e830*/  EXIT ;  /* 0x000000000000794d */ /* 0x000fea0003800000 */
.L_x_1868:
[----:B------:R-:W-:-:S08]  /*e840*/  NOP ;  /* 0x0000000000007918 */ /* 0x000fd00000000000 */
[----:B---3--:R-:W1:-:S00]  /*e850*/  USETMAXREG.DEALLOC.CTAPOOL 0x18 ;  /* 0x00000018000079c8 */ /* 0x008e4000080e0500 */
[----:B-1----:R-:W-:-:S06]  /*e860*/  LOP3.LUT R0, R0, 0x3, RZ, 0xc0, !PT ;  /* 0x0000000300007812 */ /* 0x002fcc00078ec0ff */
[----:B------:R-:W1:Y:S01]  /*e870*/  S2UR UR4, SR_CTAID.X ;  /* 0x00000000000479c3 */ /* 0x000e620000002500 */
[----:B------:R-:W-:Y:S02]  /*e880*/  IMAD.MOV.U32 R18, RZ, RZ, 0x1 ;  /* 0x00000001ff127424 */ /* 0x000fe400078e00ff */
[----:B------:R-:W-:Y:S01]  /*e890*/  IMAD.MOV.U32 R17, RZ, RZ, RZ ;  /* 0x000000ffff117224 */ /* 0x000fe200078e00ff */
[----:B------:R-:W2:Y:S02]  /*e8a0*/  SHFL.IDX PT, R0, R0, RZ, 0x1f ;  /* 0x00001fff00007589 */ /* 0x000ea400000e0000 */
[----:B--2---:R-:W-:Y:S02]  /*e8b0*/  ISETP.NE.AND P0, PT, R0, RZ, PT ;  /* 0x000000ff0000720c */ /* 0x004fe40003f05270 */
[----:B------:R-:W1:Y:S02]  /*e8c0*/  LDC R0, c[0x0][0xda8] ;  /* 0x00036a00ff007b82 */ /* 0x000e640000000800 */
[----:B------:R-:W-:-:S05]  /*e8d0*/  P2R R2, PR, RZ, 0x1 ;  /* 0x00000001ff027803 */ /* 0x000fca0000000000 */
[----:B------:R2:W-:Y:S04]  /*e8e0*/  STL [R1+0x1c], R2 ;  /* 0x00001c0201007387 */ /* 0x0005e80000100800 */
[----:B------:R2:W-:Y:S01]  /*e8f0*/  STL [R1+0x14], RZ ;  /* 0x000014ff01007387 */ /* 0x0005e20000100800 */
[----:B------:R-:W-:Y:S06]  /*e900*/  @P0 BAR.ARV 0x4, 0x180 ;  /* 0x0106000000000b1d */ /* 0x000fec0000002000 */
[----:B-1----:R-:W-:-:S13]  /*e910*/  ISETP.LE.AND P0, PT, R0, UR4, PT ;  /* 0x0000000400007c0c */ /* 0x002fda000bf03270 */
[----:B--2---:R-:W-:Y:S05]  /*e920*/  @P0 BRA `(.L_x_1920) ;  /* 0x0000003400940947 */ /* 0x004fea0003800000 */
[----:B------:R-:W2:Y:S01]  /*e930*/  LDL R6, [R1+0x10] ;  /* 0x0000100001067983 */ /* 0x000ea20000100800 */
[----:B------:R-:W1:Y:S01]  /*e940*/  S2R R2, SR_TID.X ;  /* 0x0000000000027919 */ /* 0x000e620000002100 */
[----:B------:R-:W3:Y:S01]  /*e950*/  S2R R7, SR_TID.X ;  /* 0x0000000000077919 */ /* 0x000ee20000002100 */
[----:B-1----:R-:W-:-:S05]  /*e960*/  LOP3.LUT R2, R2, 0x7f, RZ, 0xc0, !PT ;  /* 0x0000007f02027812 */ /* 0x002fca00078ec0ff */
[----:B------:R-:W-:Y:S02]  /*e970*/  IMAD.SHL.U32 R0, R2, 0x10, RZ ;  /* 0x0000001002007824 */ /* 0x000fe400078e00ff */
[----:B---3--:R-:W-:-:S03]  /*e980*/  IMAD.SHL.U32 R2, R7, 0x20, RZ ;  /* 0x0000002007027824 */ /* 0x008fc600078e00ff */
[----:B------:R-:W-:Y:S01]  /*e990*/  LOP3.LUT R3, R0, 0x600, RZ, 0xc0, !PT ;  /* 0x0000060000037812 */ /* 0x000fe200078ec0ff */
[----:B------:R-:W-:-:S03]  /*e9a0*/  IMAD.SHL.U32 R0, R7, 0x40, RZ ;  /* 0x0000004007007824 */ /* 0x000fc600078e00ff */
[--C-:B------:R-:W-:Y:S02]  /*e9b0*/  LOP3.LUT R3, R3, 0x60, R2.reuse, 0xf8, !PT ;  /* 0x0000006003037812 */ /* 0x100fe400078ef802 */
[----:B------:R-:W-:Y:S02]  /*e9c0*/  LOP3.LUT R4, R2, 0x80, RZ, 0xc0, !PT ;  /* 0x0000008002047812 */ /* 0x000fe400078ec0ff */
[----:B------:R-:W-:Y:S02]  /*e9d0*/  LOP3.LUT R5, R3, 0x100, R2, 0xf8, !PT ;  /* 0x0000010003057812 */ /* 0x000fe400078ef802 */
[--C-:B------:R-:W-:Y:S02]  /*e9e0*/  SHF.R.U32.HI R3, RZ, 0x1, R7.reuse ;  /* 0x00000001ff037819 */ /* 0x100fe40000011607 */
[----:B------:R-:W-:Y:S02]  /*e9f0*/  LOP3.LUT R2, R0, 0x180, RZ, 0xc0, !PT ;  /* 0x0000018000027812 */ /* 0x000fe400078ec0ff */
[----:B------:R-:W-:-:S02]  /*ea00*/  LOP3.LUT R4, R4, 0x10, R7, 0xf8, !PT ;  /* 0x0000001004047812 */ /* 0x000fc400078ef807 */
[----:B------:R-:W-:Y:S01]  /*ea10*/  LOP3.LUT R2, R2, 0x30, R3, 0xf8, !PT ;  /* 0x0000003002027812 */ /* 0x000fe200078ef803 */
[----:B------:R-:W-:-:S05]  /*ea20*/  IMAD.SHL.U32 R3, R7, 0x4, RZ ;  /* 0x0000000407037824 */ /* 0x000fca00078e00ff */
[----:B------:R-:W-:Y:S01]  /*ea30*/  LOP3.LUT R4, R4, 0x10, R3, 0x78, !PT ;  /* 0x0000001004047812 */ /* 0x000fe200078e7803 */
[----:B------:R-:W-:-:S05]  /*ea40*/  IMAD.SHL.U32 R3, R7, 0x8, RZ ;  /* 0x0000000807037824 */ /* 0x000fca00078e00ff */
[----:B------:R-:W-:Y:S02]  /*ea50*/  LOP3.LUT R3, R2, 0x30, R3, 0x78, !PT ;  /* 0x0000003002037812 */ /* 0x000fe400078e7803 */
[----:B------:R-:W-:Y:S02]  /*ea60*/  LOP3.LUT R2, R5, R4, RZ, 0xfc, !PT ;  /* 0x0000000405027212 */ /* 0x000fe400078efcff */
[----:B------:R-:W-:Y:S01]  /*ea70*/  LOP3.LUT R0, R3, 0x640, R0, 0xf8, !PT ;  /* 0x0000064003007812 */ /* 0x000fe200078ef800 */
[----:B------:R-:W-:Y:S02]  /*ea80*/  IMAD.U32 R3, RZ, RZ, UR4 ;  /* 0x00000004ff037e24 */ /* 0x000fe4000f8e00ff */
[----:B------:R2:W-:Y:S04]  /*ea90*/  STL [R1], R2 ;  /* 0x0000000201007387 */ /* 0x0005e80000100800 */
[----:B------:R1:W-:Y:S04]  /*eaa0*/  STL [R1+0x4], R0 ;  /* 0x0000040001007387 */ /* 0x0003e80000100800 */
[----:B------:R3:W-:Y:S01]  /*eab0*/  STL [R1+0x8], R3 ;  /* 0x0000080301007387 */ /* 0x0007e20000100800 */
[----:B------:R-:W-:-:S02]  /*eac0*/  IMAD.MOV.U32 R18, RZ, RZ, 0x1 ;  /* 0x00000001ff127424 */ /* 0x000fc400078e00ff */
[----:B------:R-:W-:Y:S01]  /*ead0*/  IMAD.MOV.U32 R17, RZ, RZ, RZ ;  /* 0x000000ffff117224 */ /* 0x000fe200078e00ff */
[----:B------:R-:W-:Y:S01]  /*eae0*/  ULDC UR42, c[0x0][0xc] ;  /* 0x00000300002a7ab9 */ /* 0x000fe20000000800 */
[----:B------:R-:W-:Y:S01]  /*eaf0*/  ULDC.64 UR44, c[0x0][0x198] ;  /* 0x00006600002c7ab9 */ /* 0x000fe20000000a00 */
[C---:B--2---:R-:W-:Y:S02]  /*eb00*/  LOP3.LUT R2, R6.reuse, 0x1, RZ, 0xfc, !PT ;  /* 0x0000000106027812 */ /* 0x044fe400078efcff */
[----:B-1----:R-:W-:-:S03]  /*eb10*/  LOP3.LUT R0, R6, 0x2, RZ, 0xfc, !PT ;  /* 0x0000000206007812 */ /* 0x002fc600078efcff */
[----:B------:R3:W-:Y:S04]  /*eb20*/  STL [R1+0x18], R2 ;  /* 0x0000180201007387 */ /* 0x0007e80000100800 */
[----:B------:R3:W-:Y:S04]  /*eb30*/  STL [R1+0xc], R0 ;  /* 0x00000c0001007387 */ /* 0x0007e80000100800 */
[----:B------:R3:W-:Y:S02]  /*eb40*/  STL [R1+0x14], RZ ;  /* 0x000014ff01007387 */ /* 0x0007e40000100800 */
.L_x_1976:
[----:B-123--:R-:W2:Y:S01]  /*eb50*/  LDL R2, [R1+0x8] ;  /* 0x0000080001027983 */ /* 0x00eea20000100800 */
[----:B------:R-:W-:Y:S01]  /*eb60*/  ULDC UR7, c[0x0][0xdd0] ;  /* 0x0003740000077ab9 */ /* 0x000fe20000000800 */
[----:B------:R-:W1:Y:S01]  /*eb70*/  LDC R0, c[0x0][0xde8] ;  /* 0x00037a00ff007b82 */ /* 0x000e620000000800 */
        /* <DEDUP_REMOVED lines=19> */
.L_x_1921:
[----:B------:R-:W-:Y:S01]  /*ecb0*/  ULDC UR9, c[0x0][0xdc4] ;  /* 0x0003710000097ab9 */ /* 0x000fe20000000800 */
[----:B------:R-:W-:Y:S01]  /*ecc0*/  UMOV UR6, UR7 ;  /* 0x0000000700067c82 */ /* 0x000fe20008000000 */
[----:B------:R-:W-:-:S11]  /*ecd0*/  UISETP.NE.AND UP0, UPT, UR9, 0x1, UPT ;  /* 0x000000010900788c */ /* 0x000fd6000bf05270 */
[----:B------:R-:W-:Y:S02]  /*ece0*/  @UP0 ULDC.64 UR10, c[0x0][0xdc8] ;  /* 0x00037200000a0ab9 */ /* 0x000fe40000000a00 */
[----:B------:R-:W-:-:S04]  /*ecf0*/  UIMAD.WIDE.U32 UR4, UR7, UR10, URZ ;  /* 0x0000000a070472a5 */ /* 0x000fc8000f8e003f */
[----:B------:R-:W-:-:S04]  /*ed00*/  @UP0 USHF.R.U32.HI UR6, URZ, UR11, UR5 ;  /* 0x0000000b3f060299 */ /* 0x000fc80008011605 */
[----:B------:R-:W-:-:S12]  /*ed10*/  UIMAD UR4, UR6, UR9, URZ ;  /* 0x00000009060472a4 */ /* 0x000fd8000f8e023f */
.L_x_1922:
[----:B------:R-:W-:Y:S01]  /*ed20*/  ULDC.64 UR10, c[0x0][0x3f8] ;  /* 0x0000fe00000a7ab9 */ /* 0x000fe20000000a00 */
[----:B------:R-:W-:Y:S01]  /*ed30*/  ULOP3.LUT UR6, URZ, UR6, URZ, 0x33, !UPT ;  /* 0x000000063f067292 */ /* 0x000fe2000f8e333f */
[----:B------:R-:W-:Y:S01]  /*ed40*/  BSSY B6, `(.L_x_1923) ;  /* 0x0000308000067945 */ /* 0x000fe20003800000 */
[----:B------:R-:W-:Y:S02]  /*ed50*/  UISETP.NE.U32.AND UP0, UPT, UR10, URZ, UPT ;  /* 0x0000003f0a00728c */ /* 0x000fe4000bf05070 */
[----:B------:R-:W-:Y:S02]  /*ed60*/  UIADD3 UR9, UR7, -UR4, URZ ;  /* 0x8000000407097290 */ /* 0x000fe4000fffe03f */
[----:B------:R-:W-:Y:S01]  /*ed70*/  UISETP.NE.AND.EX UP0, UPT, UR11, URZ, UPT, UP0 ;  /* 0x0000003f0b00728c */ /* 0x000fe2000bf05300 */
[----:B------:R-:W-:Y:S01]  /*ed80*/  ULDC UR4, c[0x0][0xdac] ;  /* 0x00036b0000047ab9 */ /* 0x000fe20000000800 */
[----:B------:R-:W-:Y:S01]  /*ed90*/  ULDC UR5, c[0x0][0x404] ;  /* 0x0001010000057ab9 */ /* 0x000fe20000000800 */
[----:B------:R-:W-:Y:S01]  /*eda0*/  UIADD3 UR6, UR6, UR4, URZ ;  /* 0x0000000406067290 */ /* 0x000fe2000fffe03f */
[----:B------:R-:W-:-:S02]  /*edb0*/  ULDC UR7, c[0x0][0x2e0] ;  /* 0x0000b80000077ab9 */ /* 0x000fc40000000800 */
[----:B------:R-:W-:Y:S01]  /*edc0*/  ULDC UR4, c[0x0][0x288] ;  /* 0x0000a20000047ab9 */ /* 0x000fe20000000800 */
[----:B------:R-:W-:Y:S02]  /*edd0*/  USHF.L.U32 UR37, UR6, 0x7, URZ ;  /* 0x0000000706257899 */ /* 0x000fe4000800063f */
[----:B------:R-:W-:Y:S02]  /*ede0*/  USEL UR6, UR5, 0x1, UP0 ;  /* 0x0000000105067887 */ /* 0x000fe40008000000 */
[----:B------:R-:W-:Y:S02]  /*edf0*/  UIADD3 UR5, UR37, 0x11f, -UR4 ;  /* 0x0000011f25057890 */ /* 0x000fe4000fffe804 */
[----:B------:R-:W-:Y:S02]  /*ee00*/  UIMAD UR4, UR6, UR7, 0x9f ;  /* 0x0000009f060474a4 */ /* 0x000fe4000f8e0207 */
[----:B------:R-:W-:Y:S02]  /*ee10*/  UIMAD UR6, UR6, UR7, UR5 ;  /* 0x00000007060672a4 */ /* 0x000fe4000f8e0205 */
[----:B------:R-:W-:Y:S01]  /*ee20*/  UIMAD.WIDE UR4, UR4, 0x66666667, URZ ;  /* 0x66666667040478a5 */ /* 0x000fe2000f8e023f */
[----:B------:R-:W-:Y:S01]  /*ee30*/  ULDC UR10, c[0x0][0xdc4] ;  /* 0x00037100000a7ab9 */ /* 0x000fe20000000800 */
[----:B------:R-:W-:-:S02]  /*ee40*/  UIMAD.WIDE UR6, UR6, 0x66666667, URZ ;  /* 0x66666667060678a5 */ /* 0x000fc4000f8e023f */
[----:B------:R-:W-:Y:S02]  /*ee50*/  UIMAD UR10, UR8, UR10, UR9 ;  /* 0x0000000a080a72a4 */ /* 0x000fe4000f8e0209 */
[----:B------:R-:W-:Y:S01]  /*ee60*/  USHF.R.U32.HI UR6, URZ, 0x1f, UR7 ;  /* 0x0000001f3f067899 */ /* 0x000fe20008011607 */
[----:B------:R-:W-:Y:S01]  /*ee70*/  UMOV UR8, UR5 ;  /* 0x0000000500087c82 */ /* 0x000fe20008000000 */
[----:B------:R-:W-:Y:S01]  /*ee80*/  ULDC UR11, c[0x0][0xdb8] ;  /* 0x00036e00000b7ab9 */ /* 0x000fe20000000800 */
[----:B------:R-:W-:Y:S02]  /*ee90*/  USHF.R.U32.HI UR9, URZ, 0x1f, UR8 ;  /* 0x0000001f3f097899 */ /* 0x000fe40008011608 */
[----:B------:R-:W-:Y:S02]  /*eea0*/  ULEA.HI.SX32 UR6, UR7, UR6, 0x1a ;  /* 0x0000000607067291 */ /* 0x000fe4000f8fd23f */
[----:B------:R-:W-:Y:S02]  /*eeb0*/  ULEA.HI.SX32 UR9, UR8, UR9, 0x1a ;  /* 0x0000000908097291 */ /* 0x000fe4000f8fd23f */
[----:B------:R-:W-:-:S02]  /*eec0*/  UISETP.NE.AND UP1, UPT, UR11, 0x1, UPT ;  /* 0x000000010b00788c */ /* 0x000fc4000bf25270 */
[----:B------:R-:W-:Y:S01]  /*eed0*/  UISETP.LT.AND UP0, UPT, UR9, UR6, UPT ;  /* 0x000000060900728c */ /* 0x000fe2000bf01270 */
[----:B------:R-:W-:-:S03]  /*eee0*/  UMOV UR39, UR10 ;  /* 0x0000000a00277c82 */ /* 0x000fc60008000000 */
[----:B------:R-:W-:-:S05]  /*eef0*/  USEL UR41, UR9, UR6, UP0 ;  /* 0x0000000609297287 */ /* 0x000fca0008000000 */
[----:B------:R-:W-:Y:S01]  /*ef00*/  @UP1 ULDC UR12, c[0x0][0xdbc] ;  /* 0x00036f00000c1ab9 */ /* 0x000fe20000000800 */
[----:B------:R-:W-:Y:S01]  /*ef10*/  ISETP.LT.AND P0, PT, RZ, UR41, PT ;  /* 0x00000029ff007c0c */ /* 0x000fe2000bf01270 */
[----:B------:R-:W-:Y:S01]  /*ef20*/  UIMAD.WIDE.U32 UR4, UR10, UR12, URZ ;  /* 0x0000000c0a0472a5 */ /* 0x000fe2000f8e003f */
[----:B------:R-:W-:-:S03]  /*ef30*/  @UP1 ULDC UR7, c[0x0][0xdc0] ;  /* 0x0003700000071ab9 */ /* 0x000fc60000000800 */
[----:B------:R-:W-:-:S04]  /*ef40*/  @UP1 USHF.R.U32.HI UR39, URZ, UR7, UR5 ;  /* 0x000000073f271299 */ /* 0x000fc80008011605 */
[----:B------:R-:W-:-:S04]  /*ef50*/  UIADD3 UR38, -UR39, URZ, URZ ;  /* 0x0000003f27267290 */ /* 0x000fc8000fffe13f */
[----:B------:R-:W-:Y:S01]  /*ef60*/  UIMAD UR38, UR11, UR38, UR10 ;  /* 0x000000260b2672a4 */ /* 0x000fe2000f8e020a */
[----:B------:R-:W-:Y:S11]  /*ef70*/  @P0 BRA `(.L_x_1924) ;  /* 0x0000000000480947 */ /* 0x000ff60003800000 */
        /* <DEDUP_REMOVED lines=16> */
[----:B------:R4:W-:Y:S01]  /*f080*/  STL [R1+0x8], R0 ;  /* 0x0000080001007387 */ /* 0x0009e20000100800 */
[----:B------:R-:W-:Y:S05]  /*f090*/  BRA `(.L_x_1925) ;  /* 0x0000002c00487947 */ /* 0x000fea0003800000 */
.L_x_1924:
        /* <DEDUP_REMOVED lines=23> */
.L_x_1926:
[----:B------:R-:W-:-:S06]  /*f210*/  UIADD3 UR4, UR40, 0xf200, URZ ;  /* 0x0000f20028047890 */ /* 0x000fcc000fffe03f */
[----:B------:R-:W-:-:S05]  /*f220*/  IMAD.U32 R16, RZ, RZ, UR4 ;  /* 0x00000004ff107e24 */ /* 0x000fca000f8e00ff */
        /* <DEDUP_REMOVED lines=18> */
.L_x_1927:
        /* <DEDUP_REMOVED lines=20> */
.L_x_1928:
        /* <DEDUP_REMOVED lines=18> */
.L_x_1929:
[----:B------:R-:W-:Y:S01]  /*f5b0*/  ULDC.64 UR4, c[0x0][0x9f8] ;  /* 0x00027e0000047ab9 */ /* 0x000fe20000000a00 */
[----:B------:R-:W-:Y:S01]  /*f5c0*/  IMAD.U32 R5, RZ, RZ, UR39 ;  /* 0x00000027ff057e24 */ /* 0x000fe2000f8e00ff */
[----:B------:R-:W-:Y:S01]  /*f5d0*/  ISETP.NE.U32.AND P0, PT, RZ, UR4, PT ;  /* 0x00000004ff007c0c */ /* 0x000fe2000bf05070 */
[----:B------:R-:W-:Y:S01]  /*f5e0*/  IMAD.U32 R19, RZ, RZ, UR39 ;  /* 0x00000027ff137e24 */ /* 0x000fe2000f8e00ff */
[----:B------:R-:W1:Y:S01]  /*f5f0*/  S2R R4, SR_TID.X ;  /* 0x0000000000047919 */ /* 0x000e620000002100 */
[----:B------:R-:W2:Y:S01]  /*f600*/  LDC R0, c[0x0][0x428] ;  /* 0x00010a00ff007b82 */ /* 0x000ea20000000800 */
[----:B------:R-:W-:-:S13]  /*f610*/  ISETP.NE.AND.EX P0, PT, RZ, UR5, PT, P0 ;  /* 0x00000005ff007c0c */ /* 0x000fda000bf05300 */
[----:B------:R-:W3:Y:S01]  /*f620*/  @P0 LDC.64 R2, c[0x0][0x9f8] ;  /* 0x00027e00ff020b82 */ /* 0x000ee20000000a00 */
[----:B-1----:R-:W-:Y:S01]  /*f630*/  LOP3.LUT R8, R4, 0x7f, RZ, 0xc0, !PT ;  /* 0x0000007f04087812 */ /* 0x002fe200078ec0ff */
[----:B---3--:R-:W-:-:S05]  /*f640*/  @P0 IMAD.WIDE R2, R5, 0x4, R2 ;  /* 0x0000000405020825 */ /* 0x008fca00078e0202 */
[----:B------:R1:W3:Y:S01]  /*f650*/  @P0 LDG.E R19, desc[UR46][R2.64] ;  /* 0x0000002e02130981 */ /* 0x0002e2000c1e1900 */
[----:B--2---:R-:W-:Y:S01]  /*f660*/  ISETP.NE.AND P0, PT, R0, 0x1, PT ;  /* 0x000000010000780c */ /* 0x004fe20003f05270 */
        /* <DEDUP_REMOVED lines=15> */
[----:B------:R-:W2:Y:S01]  /*f760*/  @P0 LDC R0, c[0x0][0x42c] ;  /* 0x00010b00ff000b82 */ /* 0x000ea20000000800 */
[----:B------:R-:W-:Y:S02]  /*f770*/  LOP3.LUT R4, R4, 0x3, RZ, 0xc0, !PT ;  /* 0x0000000304047812 */ /* 0x000fe400078ec0ff */
[----:B------:R-:W-:-:S04]  /*f780*/  @!UP1 UIADD3 UR4, UP0, UR44, 0x270, URZ ;  /* 0x000002702c049890 */ /* 0x000fc8000ff1e03f */
[----:B------:R-:W-:Y:S01]  /*f790*/  @!UP1 UIADD3.X UR5, URZ, UR45, URZ, UP0, !UPT ;  /* 0x0000002d3f059290 */ /* 0x000fe200087fe43f */
[----:B------:R-:W4:Y:S01]  /*f7a0*/  @P0 LDC R5, c[0x0][0x430] ;  /* 0x00010c00ff050b82 */ /* 0x000f220000000800 */
[----:B-1----:R-:W-:-:S07]  /*f7b0*/  ISETP.NE.U32.AND P1, PT, R2, RZ, PT ;  /* 0x000000ff0200720c */ /* 0x002fce0003f25070 */
[----:B------:R1:W-:Y:S01]  /*f7c0*/  @!UP1 UTMAPF.L2.4D [UR36], [UR4] ;  /* 0x00000024040095b8 */ /* 0x0003e20008018000 */
[----:B------:R-:W-:Y:S01]  /*f7d0*/  ISETP.NE.AND.EX P1, PT, R3, RZ, PT, P1 ;  /* 0x000000ff0300720c */ /* 0x000fe20003f25310 */
[----:B--2---:R-:W-:Y:S01]  /*f7e0*/  @P0 IMAD.HI.U32 R0, R0, UR38, RZ ;  /* 0x0000002600000c27 */ /* 0x004fe2000f8e00ff */
[----:B------:R1:W-:Y:S04]  /*f7f0*/  @!UP1 UTMAPF.L2.4D [UR8], [UR4] ;  /* 0x00000008040095b8 */ /* 0x0003e80008018000 */
[----:B----4-:R-:W-:Y:S01]  /*f800*/  @P0 SHF.R.U32.HI R16, RZ, R5, R0 ;  /* 0x00000005ff100219 */ /* 0x010fe20000011600 */
[----:B------:R1:W-:Y:S01]  /*f810*/  @!UP1 UTMAPF.L2.4D [UR12], [UR4] ;  /* 0x0000000c040095b8 */ /* 0x0003e20008018000 */
[----:B---3--:R-:W-:Y:S02]  /*f820*/  SHF.R.S32.HI R20, RZ, 0x1f, R19 ;  /* 0x0000001fff147819 */ /* 0x008fe40000011413 */
[----:B------:R-:W-:Y:S01]  /*f830*/  SEL R0, R19, RZ, !P1 ;  /* 0x000000ff13007207 */ /* 0x000fe20004800000 */
[----:B-1----:R-:W-:Y:S06]  /*f840*/  BRA.DIV UR6, `(.L_x_1930) ;  /* 0x0000002e06747947 */ /* 0x002fec000b800000 */
[----:B------:R1:W2:Y:S02]  /*f850*/  SHFL.IDX PT, R14, R4, RZ, 0x1f ;  /* 0x00001fff040e7589 */ /* 0x0002a400000e0000 */
.L_x_1995:
        /* <DEDUP_REMOVED lines=8> */
.L_x_1998:
        /* <DEDUP_REMOVED lines=20> */
.L_x_1934:
[----:B-1----:R-:W-:Y:S02]  /*fa20*/  LEA R4, R17, UR40, 0x3 ;  /* 0x0000002811047c11 */ /* 0x002fe4000f8e18ff */
[----:B--2---:R-:W-:Y:S02]  /*fa30*/  SHF.L.U32 R3, R18, 0x1f, RZ ;  /* 0x0000001f12037819 */ /* 0x004fe400000006ff */
[----:B------:R-:W-:Y:S02]  /*fa40*/  ISETP.NE.AND P0, PT, R8, RZ, PT ;  /* 0x000000ff0800720c */ /* 0x000fe40003f05270 */
[----:B------:R-:W1:Y:S02]  /*fa50*/  SYNCS.PHASECHK.TRANS64.TRYWAIT P3, [R4+URZ+0x33480], R3 ;  /* 0x03348003040075a7 */ /* 0x000e64000806017f */
[----:B-1----:R-:W-:Y:S09]  /*fa60*/  @!P3 BRA `(.L_x_1935) ;  /* 0x0000002c002cb947 */ /* 0x002ff20003800000 */
.L_x_1999:
        /* <DEDUP_REMOVED lines=8> */
.L_x_1936:
        /* <DEDUP_REMOVED lines=28> */
.L_x_2000:
        /* <DEDUP_REMOVED lines=8> */
.L_x_1938:
        /* <DEDUP_REMOVED lines=24> */
.L_x_1933:
        /* <DEDUP_REMOVED lines=9> */
[----:B------:R-:W-:Y:S01]  /*ff40*/  @P0 IMAD.MOV.U32 R2, RZ, RZ, 0x6000 ;  /* 0x00006000ff020424 */ /* 0x000fe200078e00ff */
        /* <DEDUP_REMOVED lines=20> */
[----:B---3--:R-:W-:Y:S01]  /*10090*/  NOP ;  /* 0x0000000000007918 */ /* 0x008fe20000000000 */
.L_x_1931:
[----:B-12---:R-:W2:Y:S01]  /*100a0*/  LDL.LU R3, [R1+0x14] ;  /* 0x0000140001037983 */ /* 0x006ea20000300800 */
[----:B------:R-:W-:Y:S01]  /*100b0*/  BSSY B0, `(.L_x_1939) ;  /* 0x0000009000007945 */ /* 0x000fe20003800000 */
[----:B--2---:R-:W-:-:S05]  /*100c0*/  VIADD R3, R3, 0x1 ;  /* 0x0000000103037836 */ /* 0x004fca0000000000 */
[----:B------:R-:W-:Y:S01]  /*100d0*/  LEA.HI R2, R3, R3, RZ, 0x1 ;  /* 0x0000000303027211 */ /* 0x000fe200078f08ff */
[----:B------:R1:W-:Y:S03]  /*100e0*/  STL [R1+0x14], R3 ;  /* 0x0000140301007387 */ /* 0x0003e60000100800 */
[----:B------:R-:W-:-:S05]  /*100f0*/  LOP3.LUT R2, R2, 0xfffffffe, RZ, 0xc0, !PT ;  /* 0xfffffffe02027812 */ /* 0x000fca00078ec0ff */
[----:B------:R-:W-:-:S05]  /*10100*/  IMAD.IADD R2, R3, 0x1, -R2 ;  /* 0x0000000103027824 */ /* 0x000fca00078e0a02 */
[----:B------:R-:W-:-:S04]  /*10110*/  SHF.L.U32 R2, R2, 0x1f, RZ ;  /* 0x0000001f02027819 */ /* 0x000fc800000006ff */
[----:B------:R-:W2:Y:S02]  /*10120*/  SYNCS.PHASECHK.TRANS64.TRYWAIT P0, [UR40+0x33420], R2 ;  /* 0x03342002ff0075a7 */ /* 0x000ea40008000168 */
[----:B-12---:R-:W-:Y:S05]  /*10130*/  @!P0 BRA `(.L_x_1940) ;  /* 0x0000002400a08947 */ /* 0x006fea0003800000 */
.L_x_2001:
[----:B------:R-:W-:Y:S05]  /*10140*/  BSYNC B0 ;  /* 0x0000000000007941 */ /* 0x000fea0003800000 */
.L_x_1939:
[----:B------:R-:W-:-:S06]  /*10150*/  UISETP.GE.AND UP0, UPT, UR41, 0x2, UPT ;  /* 0x000000022900788c */ /* 0x000fcc000bf06270 */
[----:B------:R-:W-:-:S13]  /*10160*/  PLOP3.LUT P0, PT, PT, PT, UP0, 0x80, 0x0 ;  /* 0x000000000000781c */ /* 0x000fda0003f0f008 */
[----:B------:R-:W-:Y:S05]  /*10170*/  @!P0 BRA `(.L_x_1941) ;  /* 0x0000001000bc8947 */ /* 0x000fea0003800000 */
[----:B------:R-:W-:Y:S01]  /*10180*/  UIADD3 UR4, UR41, -0x2, URZ ;  /* 0xfffffffe29047890 */ /* 0x000fe2000fffe03f */
[----:B-1----:R-:W-:Y:S02]  /*10190*/  IMAD.MOV.U32 R2, RZ, RZ, R18 ;  /* 0x000000ffff027224 */ /* 0x002fe400078e0012 */
[----:B------:R-:W-:-:S03]  /*101a0*/  IMAD.MOV.U32 R8, RZ, RZ, R17 ;  /* 0x000000ffff087224 */ /* 0x000fc600078e0011 */
[----:B------:R-:W-:-:S07]  /*101b0*/  IMAD.U32 R3, RZ, RZ, UR4 ;  /* 0x00000004ff037e24 */ /* 0x000fce000f8e00ff */
.L_x_1965:
[----:B------:R-:W-:Y:S01]  /*101c0*/  VIADD R17, R8, 0x1 ;  /* 0x0000000108117836 */ /* 0x000fe20000000000 */
[----:B------:R-:W-:Y:S05]  /*101d0*/  YIELD ;  /* 0x0000000000007946 */ /* 0x000fea0003800000 */
[----:B------:R-:W-:Y:S01]  /*101e0*/  ISETP.NE.AND P0, PT, R17, 0x2, PT ;  /* 0x000000021100780c */ /* 0x000fe20003f05270 */
[----:B------:R-:W-:Y:S03]  /*101f0*/  BSSY B0, `(.L_x_1942) ;  /* 0x00000a2000007945 */ /* 0x000fe60003800000 */
[----:B------:R-:W-:-:S02]  /*10200*/  SEL R5, RZ, 0x1, P0 ;  /* 0x00000001ff057807 */ /* 0x000fc40000000000 */
        /* <DEDUP_REMOVED lines=23> */
.L_x_1944:
[----:B-1----:R-:W-:Y:S01]  /*10380*/  LEA R6, R17, UR40, 0x3 ;  /* 0x0000002811067c11 */ /* 0x002fe2000f8e18ff */
[----:B------:R-:W1:Y:S01]  /*10390*/  S2R R4, SR_TID.X ;  /* 0x0000000000047919 */ /* 0x000e620000002100 */
[----:B------:R-:W-:Y:S01]  /*103a0*/  SHF.L.U32 R5, R18, 0x1f, RZ ;  /* 0x0000001f12057819 */ /* 0x000fe200000006ff */
[----:B------:R-:W-:Y:S03]  /*103b0*/  BSSY B1, `(.L_x_1945) ;  /* 0x0000005000017945 */ /* 0x000fe60003800000 */
[----:B------:R-:W2:Y:S01]  /*103c0*/  SYNCS.PHASECHK.TRANS64.TRYWAIT P0, [R6+URZ+0x33480], R5 ;  /* 0x03348005060075a7 */ /* 0x000ea2000800017f */
[----:B-1----:R-:W-:-:S04]  /*103d0*/  LOP3.LUT R4, R4, 0x7f, RZ, 0xc0, !PT ;  /* 0x0000007f04047812 */ /* 0x002fc800078ec0ff */
[----:B------:R-:W-:Y:S01]  /*103e0*/  ISETP.NE.AND P3, PT, R4, RZ, PT ;  /* 0x000000ff0400720c */ /* 0x000fe20003f65270 */
[----:B--2---:R-:W-:-:S12]  /*103f0*/  @!P0 BRA `(.L_x_1946) ;  /* 0x0000002400088947 */ /* 0x004fd80003800000 */
.L_x_2002:
[----:B------:R-:W-:Y:S05]  /*10400*/  BSYNC B1 ;  /* 0x0000000000017941 */ /* 0x000fea0003800000 */
.L_x_1945:
        /* <DEDUP_REMOVED lines=9> */
.L_x_1948:
[----:B------:R-:W-:Y:S05]  /*104a0*/  BSYNC B1 ;  /* 0x0000000000017941 */ /* 0x000fea0003800000 */
.L_x_1947:
        /* <DEDUP_REMOVED lines=13> */
.L_x_1949:
        /* <DEDUP_REMOVED lines=16> */
.L_x_1950:
        /* <DEDUP_REMOVED lines=16> */
.L_x_1951:
        /* <DEDUP_REMOVED lines=12> */
.L_x_2003:
[----:B------:R-:W-:Y:S05]  /*10840*/  BSYNC B1 ;  /* 0x0000000000017941 */ /* 0x000fea0003800000 */
.L_x_1952:
[----:B------:R-:W-:Y:S01]  /*10850*/  BSSY B1, `(.L_x_1954) ;  /* 0x000000b000017945 */ /* 0x000fe20003800000 */
[----:B------:R-:W-:Y:S02]  /*10860*/  IMAD.MOV.U32 R10, RZ, RZ, 0x0 ;  /* 0x00000000ff0a7424 */ /* 0x000fe400078e00ff */
[----:B------:R-:W-:Y:S01]  /*10870*/  IMAD.MOV.U32 R11, RZ, RZ, 0x14f00000 ;  /* 0x14f00000ff0b7424 */ /* 0x000fe200078e00ff */
[----:B------:R-:W-:Y:S06]  /*10880*/  @P3 BRA `(.L_x_1955) ;  /* 0x00000000001c3947 */ /* 0x000fec0003800000 */
[----:B------:R-:W3:Y:S01]  /*10890*/  S2R R7, SR_TID.X ;  /* 0x0000000000077919 */ /* 0x000ee20000002100 */
[----:B-12---:R-:W-:-:S04]  /*108a0*/  IMAD.MOV.U32 R5, RZ, RZ, 0x7800 ;  /* 0x00007800ff057424 */ /* 0x006fc800078e00ff */
[----:B------:R4:W-:Y:S01]  /*108b0*/  SYNCS.ARRIVE.TRANS64 RZ, [R6+URZ+0x33430], R5 ;  /* 0x0334300506ff79a7 */ /* 0x0009e2000800003f */
[----:B---3--:R-:W-:-:S04]  /*108c0*/  LOP3.LUT R7, R7, 0x1f, RZ, 0xc0, !PT ;  /* 0x0000001f07077812 */ /* 0x008fc800078ec0ff */
[----:B------:R-:W-:-:S13]  /*108d0*/  ISETP.NE.AND P0, PT, R7, RZ, PT ;  /* 0x000000ff0700720c */ /* 0x000fda0003f05270 */
[----:B----4-:R-:W-:Y:S05]  /*108e0*/  @!P0 BRA `(.L_x_1955) ;  /* 0x0000000000048947 */ /* 0x010fea0003800000 */
[----:B------:R-:W-:Y:S01]  /*108f0*/  BPT.TRAP 0x1 ;  /* 0x000000040000795c */ /* 0x000fe20000300000 */
.L_x_1955:
[----:B------:R-:W-:Y:S05]  /*10900*/  BSYNC B1 ;  /* 0x0000000000017941 */ /* 0x000fea0003800000 */
.L_x_1954:
[----:B------:R-:W-:Y:S01]  /*10910*/  R2UR UR10, R14 ;  /* 0x000000000e0a72ca */ /* 0x000fe200000e0000 */
[----:B------:R-:W-:Y:S01]  /*10920*/  UIADD3 UR4, UP0, UR44, 0x370, URZ ;  /* 0x000003702c047890 */ /* 0x000fe2000ff1e03f */
[----:B------:R-:W-:Y:S01]  /*10930*/  R2UR UR6, R10 ;  /* 0x000000000a0672ca */ /* 0x000fe200000e0000 */
[----:B-12---:R-:W-:Y:S01]  /*10940*/  VIADD R6, R6, 0x33430 ;  /* 0x0003343006067836 */ /* 0x006fe20000000000 */
[----:B------:R-:W-:Y:S01]  /*10950*/  R2UR UR7, R11 ;  /* 0x000000000b0772ca */ /* 0x000fe200000e0000 */
[----:B------:R-:W-:Y:S01]  /*10960*/  VIADD R5, R4, 0x24200 ;  /* 0x0002420004057836 */ /* 0x000fe20000000000 */
[----:B------:R-:W-:Y:S01]  /*10970*/  R2UR UR12, R16 ;  /* 0x00000000100c72ca */ /* 0x000fe200000e0000 */
[----:B------:R-:W-:Y:S01]  /*10980*/  UIADD3.X UR5, URZ, UR45, URZ, UP0, !UPT ;  /* 0x0000002d3f057290 */ /* 0x000fe200087fe43f */
[----:B------:R-:W-:-:S13]  /*10990*/  PLOP3.LUT P0, PT, PT, PT, PT, 0x80, 0x0 ;  /* 0x000000000000781c */ /* 0x000fda0003f0f070 */
.L_x_1956:
        /* <DEDUP_REMOVED lines=15> */
.L_x_1957:
        /* <DEDUP_REMOVED lines=15> */
.L_x_1958:
        /* <DEDUP_REMOVED lines=9> */
.L_x_1943:
[----:B------:R-:W-:Y:S05]  /*10c10*/  BSYNC B0 ;  /* 0x0000000000007941 */ /* 0x000fea0003800000 */
.L_x_1942:
[----:B------:R-:W2:Y:S02]  /*10c20*/  LDL R5, [R1+0x18] ;  /* 0x0000180001057983 */ /* 0x000ea40000100800 */
[----:B--2---:R-:W-:-:S13]  /*10c30*/  ISETP.NE.AND P0, PT, R5, 0x3, PT ;  /* 0x000000030500780c */ /* 0x004fda0003f05270 */
[----:B------:R-:W-:Y:S05]  /*10c40*/  @!P0 BRA `(.L_x_1959) ;  /* 0x0000000000048947 */ /* 0x000fea0003800000 */
[----:B------:R-:W-:Y:S01]  /*10c50*/  BPT.TRAP 0x1 ;  /* 0x000000040000795c */ /* 0x000fe20000300000 */
.L_x_1959:
[----:B------:R-:W2:Y:S01]  /*10c60*/  LDL R5, [R1+0xc] ;  /* 0x00000c0001057983 */ /* 0x000ea20000100800 */
[----:B------:R-:W-:Y:S01]  /*10c70*/  LOP3.LUT R4, R2, 0x1, RZ, 0x3c, !PT ;  /* 0x0000000102047812 */ /* 0x000fe200078e3cff */
[----:B------:R-:W-:Y:S01]  /*10c80*/  BSSY B0, `(.L_x_1960) ;  /* 0x0000006000007945 */ /* 0x000fe20003800000 */
[----:B------:R-:W-:Y:S02]  /*10c90*/  LEA R13, R8, UR40, 0x3 ;  /* 0x00000028080d7c11 */ /* 0x000fe4000f8e18ff */
[----:B------:R-:W-:-:S04]  /*10ca0*/  SHF.L.U32 R4, R4, 0x1f, RZ ;  /* 0x0000001f04047819 */ /* 0x000fc800000006ff */
[----:B------:R-:W1:Y:S01]  /*10cb0*/  SYNCS.PHASECHK.TRANS64.TRYWAIT P3, [R13+URZ+0x33470], R4 ;  /* 0x033470040d0075a7 */ /* 0x000e62000806017f */
[----:B--2---:R-:W-:Y:S01]  /*10cc0*/  ISETP.NE.AND P0, PT, R5, 0x3, PT ;  /* 0x000000030500780c */ /* 0x004fe20003f05270 */
[----:B-1----:R-:W-:-:S12]  /*10cd0*/  @!P3 BRA `(.L_x_1961) ;  /* 0x0000001800f8b947 */ /* 0x002fd80003800000 */
.L_x_2004:
[----:B------:R-:W-:Y:S05]  /*10ce0*/  BSYNC B0 ;  /* 0x0000000000007941 */ /* 0x000fea0003800000 */
.L_x_1960:
[----:B------:R-:W-:Y:S05]  /*10cf0*/  @!P0 BRA `(.L_x_1962) ;  /* 0x0000000000048947 */ /* 0x000fea0003800000 */
[----:B------:R-:W-:Y:S01]  /*10d00*/  BPT.TRAP 0x1 ;  /* 0x000000040000795c */ /* 0x000fe20000300000 */
.L_x_1962:
[----:B------:R-:W-:Y:S01]  /*10d10*/  SHF.L.U32 R2, R2, 0x1f, RZ ;  /* 0x0000001f02027819 */ /* 0x000fe200000006ff */
[----:B------:R-:W-:-:S03]  /*10d20*/  IMAD R10, R8, 0x7800, RZ ;  /* 0x00007800080a7824 */ /* 0x000fc600078e02ff */
[----:B------:R-:W2:Y:S02]  /*10d30*/  SYNCS.PHASECHK.TRANS64.TRYWAIT P3, [R13+URZ+0x33460], R2 ;  /* 0x033460020d0075a7 */ /* 0x000ea4000806017f */
[----:B--2---:R-:W-:Y:S05]  /*10d40*/  @!P3 BRA `(.L_x_1963) ;  /* 0x0000001800f0b947 */ /* 0x004fea0003800000 */
.L_x_2005:
[----:B-1----:R-:W2:Y:S04]  /*10d50*/  LDL R4, [R1+0x4] ;  /* 0x0000040001047983 */ /* 0x002ea80000100800 */
[----:B------:R-:W3:Y:S01]  /*10d60*/  LDL R11, [R1] ;  /* 0x00000000010b7983 */ /* 0x000ee20000100800 */
        /* <DEDUP_REMOVED lines=102> */
.L_x_1964:
[----:B--2---:R2:W-:Y:S01]  /*113d0*/  SYNCS.ARRIVE.TRANS64.A1T0 RZ, [R13+URZ+0x33450], RZ ;  /* 0x033450ff0dff79a7 */ /* 0x0045e2000810003f */
[----:B------:R-:W-:Y:S01]  /*113e0*/  BAR.SYNC.DEFER_BLOCKING 0x2, 0x80 ;  /* 0x0082000000007b1d */ /* 0x000fe20000010000 */
[C---:B------:R-:W-:Y:S01]  /*113f0*/  ISETP.GT.AND P0, PT, R3.reuse, RZ, PT ;  /* 0x000000ff0300720c */ /* 0x040fe20003f04270 */
[----:B------:R-:W-:Y:S02]  /*11400*/  VIADD R3, R3, 0xffffffff ;  /* 0xffffffff03037836 */ /* 0x000fe40000000000 */
[----:B------:R-:W-:Y:S02]  /*11410*/  IMAD.MOV.U32 R2, RZ, RZ, R18 ;  /* 0x000000ffff027224 */ /* 0x000fe400078e0012 */
[----:B-1----:R-:W-:Y:S02]  /*11420*/  IMAD.MOV.U32 R8, RZ, RZ, R17 ;  /* 0x000000ffff087224 */ /* 0x002fe400078e0011 */
[----:B--2---:R-:W-:-:S05]  /*11430*/  @!P2 VIADD R13, R13, 0x33480 ;  /* 0x000334800d0da836 */ /* 0x004fca0000000000 */
[----:B------:R-:W-:-:S04]  /*11440*/  @!P2 PRMT R13, RZ, 0x654, R13 ;  /* 0x00000654ff0da816 */ /* 0x000fc8000000000d */
[----:B------:R2:W-:Y:S01]  /*11450*/  @!P2 SYNCS.ARRIVE.TRANS64.RED.A1T0 RZ, [R13+URZ], RZ ;  /* 0x000000ff0dffa9a7 */ /* 0x0005e2000810043f */
[----:B------:R-:W-:Y:S05]  /*11460*/  @P0 BRA `(.L_x_1965) ;  /* 0xffffffec00540947 */ /* 0x000fea000383ffff */
.L_x_1941:
[----:B------:R-:W3:Y:S01]  /*11470*/  LDL R4, [R1+0x18] ;  /* 0x0000180001047983 */ /* 0x000ee20000100800 */
[----:B------:R-:W-:Y:S01]  /*11480*/  BSSY B0, `(.L_x_1966) ;  /* 0x0000010000007945 */ /* 0x000fe20003800000 */
[----:B---3--:R-:W-:-:S03]  /*11490*/  ISETP.NE.AND P1, PT, R4, 0x3, PT ;  /* 0x000000030400780c */ /* 0x008fc60003f25270 */
[----:B------:R-:W-:Y:S10]  /*114a0*/  @P2 BRA `(.L_x_1967) ;  /* 0x0000000000342947 */ /* 0x000ff40003800000 */
[----:B------:R-:W3:Y:S01]  /*114b0*/  S2R R5, SR_LANEID ;  /* 0x0000000000057919 */ /* 0x000ee20000000000 */
[----:B------:R-:W-:Y:S01]  /*114c0*/  VOTEU.ANY UR4, UPT, PT ;  /* 0x0000000000047886 */ /* 0x000fe200038e0100 */
[----:B-1----:R-:W1:Y:S01]  /*114d0*/  LDC.64 R2, c[0x0][0xdf0] ;  /* 0x00037c00ff027b82 */ /* 0x002e620000000a00 */
[----:B------:R-:W3:Y:S02]  /*114e0*/  FLO.U32 R0, UR4 ;  /* 0x0000000400007d00 */ /* 0x000ee400080e0000 */
[----:B---3--:R-:W-:-:S06]  /*114f0*/  ISETP.EQ.U32.AND P0, PT, R0, R5, PT ;  /* 0x000000050000720c */ /* 0x008fcc0003f02070 */
[----:B------:R-:W1:Y:S07]  /*11500*/  POPC R5, UR4 ;  /* 0x0000000400057d09 */ /* 0x000e6e0008000000 */
[----:B-1----:R-:W3:Y:S01]  /*11510*/  @P0 ATOMG.E.ADD.STRONG.GPU PT, R3, desc[UR46][R2.64], R5 ;  /* 0x00000005020309a8 */ /* 0x002ee200081ee1ee */
[----:B------:R-:W1:Y:S02]  /*11520*/  S2R R4, SR_LTMASK ;  /* 0x0000000000047919 */ /* 0x000e640000003900 */
[----:B-1----:R-:W-:-:S04]  /*11530*/  LOP3.LUT R4, R4, UR4, RZ, 0xc0, !PT ;  /* 0x0000000404047c12 */ /* 0x002fc8000f8ec0ff */
[----:B------:R-:W1:Y:S01]  /*11540*/  POPC R7, R4 ;  /* 0x0000000400077309 */ /* 0x000e620000000000 */
[----:B---3--:R-:W1:Y:S02]  /*11550*/  SHFL.IDX PT, R0, R3, R0, 0x1f ;  /* 0x00001f0003007589 */ /* 0x008e6400000e0000 */
[----:B-1----:R-:W-:-:S05]  /*11560*/  IADD3 R0, R0, UR42, R7 ;  /* 0x0000002a00007c10 */ /* 0x002fca000fffe007 */
[----:B------:R3:W-:Y:S02]  /*11570*/  STL [R1+0x8], R0 ;  /* 0x0000080001007387 */ /* 0x0007e40000100800 */
.L_x_1967:
[----:B------:R-:W-:Y:S05]  /*11580*/  BSYNC B0 ;  /* 0x0000000000007941 */ /* 0x000fea0003800000 */
.L_x_1966:
[----:B------:R-:W-:Y:S05]  /*11590*/  @!P1 BRA `(.L_x_1968) ;  /* 0x0000000000049947 */ /* 0x000fea0003800000 */
[----:B------:R-:W-:Y:S01]  /*115a0*/  BPT.TRAP 0x1 ;  /* 0x000000040000795c */ /* 0x000fe20000300000 */
.L_x_1968:
[----:B-1----:R-:W4:Y:S01]  /*115b0*/  LDL R2, [R1+0xc] ;  /* 0x00000c0001027983 */ /* 0x002f220000100800 */
[----:B---3--:R-:W-:Y:S01]  /*115c0*/  LOP3.LUT R0, R18, 0x1, RZ, 0x3c, !PT ;  /* 0x0000000112007812 */ /* 0x008fe200078e3cff */
[----:B------:R-:W-:Y:S01]  /*115d0*/  BSSY B0, `(.L_x_1969) ;  /* 0x0000006000007945 */ /* 0x000fe20003800000 */
[----:B------:R-:W-:Y:S02]  /*115e0*/  LEA R3, R17, UR40, 0x3 ;  /* 0x0000002811037c11 */ /* 0x000fe4000f8e18ff */
[----:B------:R-:W-:-:S04]  /*115f0*/  SHF.L.U32 R0, R0, 0x1f, RZ ;  /* 0x0000001f00007819 */ /* 0x000fc800000006ff */
[----:B------:R-:W1:Y:S01]  /*11600*/  SYNCS.PHASECHK.TRANS64.TRYWAIT P0, [R3+URZ+0x33470], R0 ;  /* 0x03347000030075a7 */ /* 0x000e62000800017f */
[----:B----4-:R-:W-:Y:S01]  /*11610*/  ISETP.NE.AND P1, PT, R2, 0x3, PT ;  /* 0x000000030200780c */ /* 0x010fe20003f25270 */
[----:B-1----:R-:W-:-:S12]  /*11620*/  @!P0 BRA `(.L_x_1970) ;  /* 0x0000001000cc8947 */ /* 0x002fd80003800000 */
.L_x_2006:
[----:B------:R-:W-:Y:S05]  /*11630*/  BSYNC B0 ;  /* 0x0000000000007941 */ /* 0x000fea0003800000 */
.L_x_1969:
[----:B------:R-:W-:Y:S05]  /*11640*/  @!P1 BRA `(.L_x_1971) ;  /* 0x0000000000049947 */ /* 0x000fea0003800000 */
[----:B------:R-:W-:Y:S01]  /*11650*/  BPT.TRAP 0x1 ;  /* 0x000000040000795c */ /* 0x000fe20000300000 */
.L_x_1971:
[----:B-1----:R-:W-:-:S04]  /*11660*/  SHF.L.U32 R0, R18, 0x1f, RZ ;  /* 0x0000001f12007819 */ /* 0x002fc800000006ff */
[----:B------:R-:W1:Y:S02]  /*11670*/  SYNCS.PHASECHK.TRANS64.TRYWAIT P0, [R3+URZ+0x33460], R0 ;  /* 0x03346000030075a7 */ /* 0x000e64000800017f */
[----:B-1----:R-:W-:Y:S05]  /*11680*/  @!P0 BRA `(.L_x_1972) ;  /* 0x0000001000c88947 */ /* 0x002fea0003800000 */
.L_x_2007:
[----:B------:R-:W1:Y:S04]  /*11690*/  LDL R4, [R1+0x4] ;  /* 0x0000040001047983 */ /* 0x000e680000100800 */
[----:B------:R-:W3:Y:S01]  /*116a0*/  LDL R10, [R1] ;  /* 0x00000000010a7983 */ /* 0x000ee20000100800 */
[----:B------:R-:W-:Y:S01]  /*116b0*/  IMAD R2, R17, 0x7800, RZ ;  /* 0x0000780011027824 */ /* 0x000fe200078e02ff */
[----:B------:R-:W-:Y:S05]  /*116c0*/  WARPSYNC.ALL ;  /* 0x0000000000007948 */ /* 0x000fea0003800000 */
[----:B-1----:R-:W-:-:S02]  /*116d0*/  LOP3.LUT R0, R2, R4, RZ, 0xfc, !PT ;  /* 0x0000000402007212 */ /* 0x002fc400078efcff */
        /* <DEDUP_REMOVED lines=97> */
[----:B---3--:R-:W3:Y:S01]  /*11cf0*/  FENCE.VIEW.ASYNC.S ;  /* 0x00000000000073c6 */ /* 0x008ee20000000000 */
[----:B------:R-:W-:Y:S05]  /*11d00*/  @!P1 BRA `(.L_x_1973) ;  /* 0x0000000000049947 */ /* 0x000fea0003800000 */
[----:B------:R-:W-:Y:S01]  /*11d10*/  BPT.TRAP 0x1 ;  /* 0x000000040000795c */ /* 0x000fe20000300000 */
.L_x_1973:
[----:B---3--:R3:W-:Y:S01]  /*11d20*/  SYNCS.ARRIVE.TRANS64.A1T0 RZ, [R3+URZ+0x33450], RZ ;  /* 0x033450ff03ff79a7 */ /* 0x0087e2000810003f */
[----:B------:R-:W-:Y:S02]  /*11d30*/  @!P2 VIADD R0, R3, 0x33480 ;  /* 0x000334800300a836 */ /* 0x000fe40000000000 */
[----:B------:R-:W-:-:S03]  /*11d40*/  VIADD R17, R17, 0x1 ;  /* 0x0000000111117836 */ /* 0x000fc60000000000 */
[----:B------:R-:W-:Y:S01]  /*11d50*/  @!P2 PRMT R0, RZ, 0x654, R0 ;  /* 0x00000654ff00a816 */ /* 0x000fe20000000000 */
[----:B------:R-:W-:Y:S01]  /*11d60*/  BAR.SYNC.DEFER_BLOCKING 0x2, 0x80 ;  /* 0x0082000000007b1d */ /* 0x000fe20000010000 */
[----:B------:R-:W-:-:S04]  /*11d70*/  ISETP.NE.AND P0, PT, R17, 0x2, PT ;  /* 0x000000021100780c */ /* 0x000fc80003f05270 */
[----:B---3--:R-:W-:Y:S02]  /*11d80*/  SEL R3, RZ, 0x1, P0 ;  /* 0x00000001ff037807 */ /* 0x008fe40000000000 */
[----:B------:R-:W-:Y:S02]  /*11d90*/  SEL R17, R17, RZ, P0 ;  /* 0x000000ff11117207 */ /* 0x000fe40000000000 */
[----:B------:R-:W-:Y:S01]  /*11da0*/  LOP3.LUT R18, R18, R3, RZ, 0x3c, !PT ;  /* 0x0000000312127212 */ /* 0x000fe200078e3cff */
[----:B------:R3:W-:Y:S06]  /*11db0*/  @!P2 SYNCS.ARRIVE.TRANS64.RED.A1T0 RZ, [R0+URZ], RZ ;  /* 0x000000ff00ffa9a7 */ /* 0x0007ec000810043f */
.L_x_1925:
[----:B------:R-:W-:Y:S05]  /*11dc0*/  BSYNC B6 ;  /* 0x0000000000067941 */ /* 0x000fea0003800000 */
.L_x_1923:
[----:B---34-:R-:W3:Y:S04]  /*11dd0*/  LDL R0, [R1+0x1c] ;  /* 0x00001c0001007983 */ /* 0x018ee80000100800 */
[----:B-1----:R1:W5:Y:S01]  /*11de0*/  LDL R2, [R1+0x8] ;  /* 0x0000080001027983 */ /* 0x0023620000100800 */
[----:B---3--:R-:W-:-:S13]  /*11df0*/  ISETP.NE.AND P0, PT, R0, RZ, PT ;  /* 0x000000ff0000720c */ /* 0x008fda0003f05270 */
        /* <DEDUP_REMOVED lines=9> */
.L_x_1974:
[----:B------:R-:W1:Y:S01]  /*11e90*/  S2R R0, SR_TID.X ;  /* 0x0000000000007919 */ /* 0x000e620000002100 */
        /* <DEDUP_REMOVED lines=10> */
.L_x_1975:
[----:B---3--:R-:W3:Y:S01]  /*11f40*/  LDL R0, [R1+0x8] ;  /* 0x0000080001007983 */ /* 0x008ee20000100800 */
[----:B------:R-:W-:Y:S02]  /*11f50*/  ULDC UR4, c[0x0][0xda8] ;  /* 0x00036a0000047ab9 */ /* 0x000fe40000000800 */
[----:B---3--:R-:W-:-:S13]  /*11f60*/  ISETP.GE.AND P0, PT, R0, UR4, PT ;  /* 0x0000000400007c0c */ /* 0x008fda000bf06270 */
[----:B------:R-:W-:Y:S05]  /*11f70*/  @!P0 BRA `(.L_x_1976) ;  /* 0xffffffc800f48947 */ /* 0x000fea000383ffff */
.L_x_1920:
[----:B------:R-:W3:Y:S01]  /*11f80*/  LDL.LU R0, [R1+0x14] ;  /* 0x0000140001007983 */ /* 0x000ee20000300800 */
[----:B------:R-:W-:Y:S01]  /*11f90*/  BSSY B0, `(.L_x_1977) ;  /* 0x000000b000007945 */ /* 0x000fe20003800000 */
[----:B------:R-:W4:Y:S01]  /*11fa0*/  S2R R5, SR_CgaCtaId ;  /* 0x0000000000057919 */ /* 0x000f220000008800 */
[----:B---3--:R-:W-:-:S05]  /*11fb0*/  VIADD R0, R0, 0x1 ;  /* 0x0000000100007836 */ /* 0x008fca0000000000 */
[----:B-1----:R-:W-:-:S04]  /*11fc0*/  LEA.HI R2, R0, R0, RZ, 0x1 ;  /* 0x0000000000027211 */ /* 0x002fc800078f08ff */
[----:B------:R-:W-:-:S05]  /*11fd0*/  LOP3.LUT R3, R2, 0xfffffffe, RZ, 0xc0, !PT ;  /* 0xfffffffe02037812 */ /* 0x000fca00078ec0ff */
[----:B------:R-:W-:Y:S01]  /*11fe0*/  IMAD.IADD R3, R0, 0x1, -R3 ;  /* 0x0000000100037824 */ /* 0x000fe200078e0a03 */
[----:B------:R-:W-:-:S04]  /*11ff0*/  MOV R0, 0x400 ;  /* 0x0000040000007802 */ /* 0x000fc80000000f00 */
[----:B----4-:R-:W-:Y:S02]  /*12000*/  LEA R0, R5, R0, 0x18 ;  /* 0x0000000005007211 */ /* 0x010fe400078ec0ff */
[----:B------:R-:W-:-:S04]  /*12010*/  SHF.L.U32 R3, R3, 0x1f, RZ ;  /* 0x0000001f03037819 */ /* 0x000fc800000006ff */
[----:B------:R-:W1:Y:S02]  /*12020*/  SYNCS.PHASECHK.TRANS64.TRYWAIT P0, [R0+URZ+0x33420], R3 ;  /* 0x03342003000075a7 */ /* 0x000e64000800017f */
[----:B-1----:R-:W-:Y:S05]  /*12030*/  @!P0 BRA `(.L_x_1978) ;  /* 0x0000000800708947 */ /* 0x002fea0003800000 */
.L_x_2008:
[----:B------:R-:W-:Y:S05]  /*12040*/  BSYNC B0 ;  /* 0x0000000000007941 */ /* 0x000fea0003800000 */
.L_x_1977:
[----:B------:R-:W-:-:S03]  /*12050*/  UMOV UR4, 0xffffffff ;  /* 0xffffffff00047882 */ /* 0x000fc60000000000 */
[----:B------:R-:W-:Y:S05]  /*12060*/  BRA.DIV UR4, `(.L_x_1979) ;  /* 0x0000000a04787947 */ /* 0x000fea000b800000 */
[----:B------:R-:W3:Y:S02]  /*12070*/  S2R R2, SR_TID.X ;  /* 0x0000000000027919 */ /* 0x000ee40000002100 */
[----:B---3--:R-:W-:-:S04]  /*12080*/  SHF.R.U32.HI R2, RZ, 0x5, R2 ;  /* 0x00000005ff027819 */ /* 0x008fc80000011602 */
[----:B------:R-:W-:-:S05]  /*12090*/  LOP3.LUT R2, R2, 0x3, RZ, 0xc0, !PT ;  /* 0x0000000302027812 */ /* 0x000fca00078ec0ff */
[----:B------:R3:W4:Y:S02]  /*120a0*/  SHFL.IDX PT, R14, R2, RZ, 0x1f ;  /* 0x00001fff020e7589 */ /* 0x00072400000e0000 */
.L_x_2011:
[----:B----4-:R-:W-:Y:S01]  /*120b0*/  ISETP.NE.AND P0, PT, R14, RZ, PT ;  /* 0x000000ff0e00720c */ /* 0x010fe20003f05270 */
[----:B------:R-:W-:-:S12]  /*120c0*/  BSSY B0, `(.L_x_1980) ;  /* 0x000002b000007945 */ /* 0x000fd80003800000 */
[----:B------:R-:W-:Y:S05]  /*120d0*/  @P0 BRA `(.L_x_1981) ;  /* 0x0000000000a40947 */ /* 0x000fea0003800000 */
[----:B------:R-:W-:-:S03]  /*120e0*/  UMOV UR4, 0xffffffff ;  /* 0xffffffff00047882 */ /* 0x000fc60000000000 */
[----:B------:R-:W-:Y:S05]  /*120f0*/  BRA.DIV UR4, `(.L_x_1982) ;  /* 0x0000000a04887947 */ /* 0x000fea000b800000 */
[----:B------:R-:W-:-:S13]  /*12100*/  ELECT P6, URZ, PT ;  /* 0x00000000003f782f */ /* 0x000fda00038c0000 */
.L_x_2014:
[----:B------:R-:W-:Y:S05]  /*12110*/  @!P6 BRA `(.L_x_1981) ;  /* 0x000000000094e947 */ /* 0x000fea0003800000 */
[----:B---3--:R-:W3:Y:S02]  /*12120*/  LDL.LU R2, [R1+0x10] ;  /* 0x0000100001027983 */ /* 0x008ee40000300800 */
[----:B---3--:R-:W-:-:S04]  /*12130*/  LOP3.LUT R2, R2, 0x2, RZ, 0xfc, !PT ;  /* 0x0000000202027812 */ /* 0x008fc800078efcff */
[----:B------:R-:W-:-:S13]  /*12140*/  ISETP.NE.AND P0, PT, R2, 0x3, PT ;  /* 0x000000030200780c */ /* 0x000fda0003f05270 */
[----:B------:R-:W-:Y:S05]  /*12150*/  @!P0 BRA `(.L_x_1983) ;  /* 0x0000000000048947 */ /* 0x000fea0003800000 */
[----:B------:R-:W-:Y:S01]  /*12160*/  BPT.TRAP 0x1 ;  /* 0x000000040000795c */ /* 0x000fe20000300000 */
.L_x_1983:
[----:B------:R-:W-:Y:S01]  /*12170*/  VIADD R2, R0, 0x33440 ;  /* 0x0003344000027836 */ /* 0x000fe20000000000 */
[----:B------:R-:W-:Y:S01]  /*12180*/  SHF.L.U32 R4, R18, 0x1f, RZ ;  /* 0x0000001f12047819 */ /* 0x000fe200000006ff */
[C---:B-1----:R-:W-:Y:S02]  /*12190*/  VIADD R3, R17.reuse, 0x1 ;  /* 0x0000000111037836 */ /* 0x042fe40000000000 */
[----:B------:R-:W-:-:S03]  /*121a0*/  IMAD R7, R17, 0x8, R2 ;  /* 0x0000000811077824 */ /* 0x000fc600078e0202 */
[C---:B------:R-:W-:Y:S01]  /*121b0*/  ISETP.NE.AND P2, PT, R3.reuse, 0x2, PT ;  /* 0x000000020300780c */ /* 0x040fe20003f45270 */
[----:B------:R-:W1:Y:S03]  /*121c0*/  SYNCS.PHASECHK.TRANS64.TRYWAIT P1, [R7+URZ], R4 ;  /* 0x00000004070075a7 */ /* 0x000e66000802017f */
[----:B------:R-:W-:Y:S02]  /*121d0*/  SEL R5, RZ, 0x1, P2 ;  /* 0x00000001ff057807 */ /* 0x000fe40001000000 */
[----:B------:R-:W-:Y:S02]  /*121e0*/  SEL R3, R3, RZ, P2 ;  /* 0x000000ff03037207 */ /* 0x000fe40001000000 */
[----:B------:R-:W-:-:S03]  /*121f0*/  LOP3.LUT R5, R18, R5, RZ, 0x3c, !PT ;  /* 0x0000000512057212 */ /* 0x000fc600078e3cff */
[----:B------:R-:W-:Y:S01]  /*12200*/  IMAD R9, R3, 0x8, R2 ;  /* 0x0000000803097824 */ /* 0x000fe200078e0202 */
[----:B------:R-:W-:Y:S01]  /*12210*/  SHF.L.U32 R2, R5, 0x1f, RZ ;  /* 0x0000001f05027819 */ /* 0x000fe200000006ff */
[----:B-1----:R-:W-:Y:S06]  /*12220*/  @!P1 BRA `(.L_x_1984) ;  /* 0x00000008005c9947 */ /* 0x002fec0003800000 */
.L_x_2015:
[----:B------:R-:W3:Y:S02]  /*12230*/  SYNCS.PHASECHK.TRANS64.TRYWAIT P1, [R9+URZ], R2 ;  /* 0x00000002090075a7 */ /* 0x000ee4000802017f */
[----:B---3--:R-:W-:Y:S05]  /*12240*/  @!P1 BRA `(.L_x_1985) ;  /* 0x0000000800689947 */ /* 0x008fea0003800000 */
.L_x_2016:
[----:B------:R-:W-:Y:S05]  /*12250*/  @!P0 BRA `(.L_x_1986) ;  /* 0x0000000000048947 */ /* 0x000fea0003800000 */
[----:B------:R-:W-:Y:S01]  /*12260*/  BPT.TRAP 0x1 ;  /* 0x000000040000795c */ /* 0x000fe20000300000 */
.L_x_1986:
[----:B------:R-:W-:-:S04]  /*12270*/  IMAD R17, R17, 0x8, R0 ;  /* 0x0000000811117824 */ /* 0x000fc800078e0200 */
[----:B------:R-:W4:Y:S02]  /*12280*/  SYNCS.PHASECHK.TRANS64.TRYWAIT P1, [R17+URZ+0x33460], R4 ;  /* 0x03346004110075a7 */ /* 0x000f24000802017f */
[----:B----4-:R-:W-:Y:S05]  /*12290*/  @!P1 BRA `(.L_x_1987) ;  /* 0x0000000800689947 */ /* 0x010fea0003800000 */
.L_x_2017:
[----:B------:R-:W-:Y:S05]  /*122a0*/  @!P0 BRA `(.L_x_1988) ;  /* 0x0000000000048947 */ /* 0x000fea0003800000 */
[----:B------:R-:W-:Y:S01]  /*122b0*/  BPT.TRAP 0x1 ;  /* 0x000000040000795c */ /* 0x000fe20000300000 */
.L_x_1988:
[----:B------:R-:W-:-:S04]  /*122c0*/  IMAD R3, R3, 0x8, R0 ;  /* 0x0000000803037824 */ /* 0x000fc800078e0200 */
[----:B------:R-:W5:Y:S02]  /*122d0*/  SYNCS.PHASECHK.TRANS64.TRYWAIT P1, [R3+URZ+0x33460], R2 ;  /* 0x03346002030075a7 */ /* 0x000f64000802017f */
[----:B-----5:R-:W-:Y:S05]  /*122e0*/  @!P1 BRA `(.L_x_1989) ;  /* 0x0000000800689947 */ /* 0x020fea0003800000 */
.L_x_2018:
[----:B------:R-:W-:Y:S05]  /*122f0*/  @!P0 BRA `(.L_x_1990) ;  /* 0x0000000000048947 */ /* 0x000fea0003800000 */
[----:B------:R-:W-:Y:S01]  /*12300*/  BPT.TRAP 0x1 ;  /* 0x000000040000795c */ /* 0x000fe20000300000 */
.L_x_1990:
[----:B------:R-:W5:Y:S02]  /*12310*/  SYNCS.PHASECHK.TRANS64.TRYWAIT P0, [R17+URZ+0x33480], R4 ;  /* 0x03348004110075a7 */ /* 0x000f64000800017f */
[----:B-----5:R-:W-:Y:S05]  /*12320*/  @!P0 BRA `(.L_x_1991) ;  /* 0x00000008006c8947 */ /* 0x020fea0003800000 */
.L_x_1992:
[----:B------:R1:W1:Y:S02]  /*12330*/  SYNCS.PHASECHK.TRANS64.TRYWAIT P0, [R3+URZ+0x33480], R2 ;  /* 0x03348002030075a7 */ /* 0x000264000800017f */
[----:B-1----:R-:W-:Y:S05]  /*12340*/  @!P0 NANOSLEEP.SYNCS 0x989680 ;  /* 0x009896800000895d */ /* 0x002fea0003900000 */
[----:B------:R-:W1:Y:S02]  /*12350*/  @!P0 SYNCS.PHASECHK.TRANS64 P0, [R3+URZ+0x33480], R2 ;  /* 0x03348002030085a7 */ /* 0x000e64000800007f */
[----:B-1----:R-:W-:Y:S05]  /*12360*/  @!P0 BRA `(.L_x_1992) ;  /* 0xfffffffc00f08947 */ /* 0x002fea000383ffff */
.L_x_1981:
[----:B------:R-:W-:Y:S05]  /*12370*/  BSYNC B0 ;  /* 0x0000000000007941 */ /* 0x000fea0003800000 */
.L_x_1980:
[----:B------:R-:W-:Y:S05]  /*12380*/  EXIT ;  /* 0x000000000000794d */ /* 0x000fea0003800000 */
.L_x_1874:
[----:B-1----:R-:W-:-:S04]  /*12390*/  IMAD.U32 R3, RZ, RZ, UR37 ;  /* 0x00000025ff037e24 */ /* 0x002fc8000f8e00ff */
[----:B------:R1:W2:Y:S03]  /*123a0*/  SYNCS.PHASECHK.TRANS64.TRYWAIT P0, [R3+URZ+0x33400], R0 ;  /* 0x03340000030075a7 */ /* 0x0002a6000800017f */
[----:B--2---:R-:W-:Y:S05]  /*123b0*/  @!P0 NANOSLEEP.SYNCS 0x989680 ;  /* 0x009896800000895d */ /* 0x004fea0003900000 */
[----:B------:R-:W2:Y:S02]  /*123c0*/  @!P0 SYNCS.PHASECHK.TRANS64 P0, [R3+URZ+0x33400], R0 ;  /* 0x03340000030085a7 */ /* 0x000ea4000800007f */
[----:B--2---:R-:W-:Y:S05]  /*123d0*/  @!P0 BRA `(.L_x_1874) ;  /* 0xfffffffc00ec8947 */ /* 0x004fea000383ffff */
[----:B------:R-:W-:Y:S05]  /*123e0*/  BRA `(.L_x_1993) ;  /* 0xfffffef400a87947 */ /* 0x000fea000383ffff */
.L_x_1878:
[----:B--2---:R2:W3:Y:S02]  /*123f0*/  SYNCS.PHASECHK.TRANS64.TRYWAIT P2, [R4+URZ+0x33430], R3 ;  /* 0x03343003040075a7 */ /* 0x0044e4000804017f */
[----:B---3--:R-:W-:Y:S05]  /*12400*/  @!P2 NANOSLEEP.SYNCS 0x989680 ;  /* 0x009896800000a95d */ /* 0x008fea0003900000 */
[----:B------:R-:W3:Y:S02]  /*12410*/  @!P2 SYNCS.PHASECHK.TRANS64 P2, [R4+URZ+0x33430], R3 ;  /* 0x033430030400a5a7 */ /* 0x000ee4000804007f */
[----:B---3--:R-:W-:Y:S05]  /*12420*/  @!P2 BRA `(.L_x_1878) ;  /* 0xfffffffc00f0a947 */ /* 0x008fea000383ffff */
[----:B------:R-:W-:Y:S05]  /*12430*/  BRA `(.L_x_1877) ;  /* 0xfffffef400cc7947 */ /* 0x000fea000383ffff */
.L_x_1883:
[----:B--2---:R-:W-:-:S04]  /*12440*/  IMAD.U32 R9, RZ, RZ, UR10 ;  /* 0x0000000aff097e24 */ /* 0x004fc8000f8e00ff */
[----:B------:R2:W3:Y:S03]  /*12450*/  SYNCS.PHASECHK.TRANS64.TRYWAIT P2, [R9+URZ+0x33430], R0 ;  /* 0x03343000090075a7 */ /* 0x0004e6000804017f */
[----:B---3--:R-:W-:Y:S05]  /*12460*/  @!P2 NANOSLEEP.SYNCS 0x989680 ;  /* 0x009896800000a95d */ /* 0x008fea0003900000 */
[----:B------:R-:W3:Y:S02]  /*12470*/  @!P2 SYNCS.PHASECHK.TRANS64 P2, [R9+URZ+0x33430], R0 ;  /* 0x033430000900a5a7 */ /* 0x000ee4000804007f */
[----:B---3--:R-:W-:Y:S05]  /*12480*/  @!P2 BRA `(.L_x_1883) ;  /* 0xfffffffc00eca947 */ /* 0x008fea000383ffff */
[----:B------:R-:W-:Y:S05]  /*12490*/  BRA `(.L_x_1880) ;  /* 0xffffff3000107947 */ /* 0x000fea000383ffff */
.L_x_1887:
[----:B--2---:R-:W-:-:S04]  /*124a0*/  IMAD.U32 R9, RZ, RZ, UR10 ;  /* 0x0000000aff097e24 */ /* 0x004fc8000f8e00ff */
[----:B------:R2:W3:Y:S03]  /*124b0*/  SYNCS.PHASECHK.TRANS64.TRYWAIT P2, [R9+URZ+0x33450], R0 ;  /* 0x03345000090075a7 */ /* 0x0004e6000804017f */
[----:B---3--:R-:W-:Y:S05]  /*124c0*/  @!P2 NANOSLEEP.SYNCS 0x989680 ;  /* 0x009896800000a95d */ /* 0x008fea0003900000 */
[----:B------:R-:W3:Y:S02]  /*124d0*/  @!P2 SYNCS.PHASECHK.TRANS64 P2, [R9+URZ+0x33450], R0 ;  /* 0x033450000900a5a7 */ /* 0x000ee4000804007f */
[----:B---3--:R-:W-:Y:S05]  /*124e0*/  @!P2 BRA `(.L_x_1887) ;  /* 0xfffffffc00eca947 */ /* 0x008fea000383ffff */
[----:B------:R-:W-:Y:S05]  /*124f0*/  BRA `(.L_x_1884) ;  /* 0xffffff3c002c7947 */ /* 0x000fea000383ffff */
.L_x_1894:
[----:B--2---:R-:W-:-:S04]  /*12500*/  IMAD.U32 R9, RZ, RZ, UR6 ;  /* 0x00000006ff097e24 */ /* 0x004fc8000f8e00ff */
[----:B------:R2:W3:Y:S03]  /*12510*/  SYNCS.PHASECHK.TRANS64.TRYWAIT P2, [R9+URZ+0x33430], R0 ;  /* 0x03343000090075a7 */ /* 0x0004e6000804017f */
[----:B---3--:R-:W-:Y:S05]  /*12520*/  @!P2 NANOSLEEP.SYNCS 0x989680 ;  /* 0x009896800000a95d */ /* 0x008fea0003900000 */
[----:B------:R-:W3:Y:S02]  /*12530*/  @!P2 SYNCS.PHASECHK.TRANS64 P2, [R9+URZ+0x33430], R0 ;  /* 0x033430000900a5a7 */ /* 0x000ee4000804007f */
[----:B---3--:R-:W-:Y:S05]  /*12540*/  @!P2 BRA `(.L_x_1894) ;  /* 0xfffffffc00eca947 */ /* 0x008fea000383ffff */
[----:B------:R-:W-:Y:S05]  /*12550*/  BRA `(.L_x_1891) ;  /* 0xffffff6800707947 */ /* 0x000fea000383ffff */
.L_x_1898:
[----:B--2---:R-:W-:-:S04]  /*12560*/  IMAD.U32 R7, RZ, RZ, UR6 ;  /* 0x00000006ff077e24 */ /* 0x004fc8000f8e00ff */
[----:B------:R2:W3:Y:S03]  /*12570*/  SYNCS.PHASECHK.TRANS64.TRYWAIT P2, [R7+URZ+0x33450], R0 ;  /* 0x03345000070075a7 */ /* 0x0004e6000804017f */
[----:B---3--:R-:W-:Y:S05]  /*12580*/  @!P2 NANOSLEEP.SYNCS 0x989680 ;  /* 0x009896800000a95d */ /* 0x008fea0003900000 */
[----:B------:R-:W3:Y:S02]  /*12590*/  @!P2 SYNCS.PHASECHK.TRANS64 P2, [R7+URZ+0x33450], R0 ;  /* 0x033450000700a5a7 */ /* 0x000ee4000804007f */
[----:B---3--:R-:W-:Y:S05]  /*125a0*/  @!P2 BRA `(.L_x_1898) ;  /* 0xfffffffc00eca947 */ /* 0x008fea000383ffff */
[----:B------:R-:W-:Y:S05]  /*125b0*/  BRA `(.L_x_1895) ;  /* 0xffffff7400687947 */ /* 0x000fea000383ffff */
.L_x_1904:
[----:B--2---:R-:W-:-:S04]  /*125c0*/  IMAD.U32 R6, RZ, RZ, UR5 ;  /* 0x00000005ff067e24 */ /* 0x004fc8000f8e00ff */
[----:B------:R2:W3:Y:S03]  /*125d0*/  SYNCS.PHASECHK.TRANS64.TRYWAIT P0, [R6+URZ+0x33450], R5 ;  /* 0x03345005060075a7 */ /* 0x0004e6000800017f */
[----:B---3--:R-:W-:Y:S05]  /*125e0*/  @!P0 NANOSLEEP.SYNCS 0x989680 ;  /* 0x009896800000895d */ /* 0x008fea0003900000 */
[----:B------:R-:W3:Y:S02]  /*125f0*/  @!P0 SYNCS.PHASECHK.TRANS64 P0, [R6+URZ+0x33450], R5 ;  /* 0x03345005060085a7 */ /* 0x000ee4000800007f */
[----:B---3--:R-:W-:Y:S05]  /*12600*/  @!P0 BRA `(.L_x_1904) ;  /* 0xfffffffc00ec8947 */ /* 0x008fea000383ffff */
[----:B------:R-:W-:Y:S05]  /*12610*/  BRA `(.L_x_1903) ;  /* 0xffffff9400ac7947 */ /* 0x000fea000383ffff */
.L_x_1930:
[----:B------:R-:W-:Y:S02]  /*12620*/  IMAD.MOV.U32 R13, RZ, RZ, R4 ;  /* 0x000000ffff0d7224 */ /* 0x000fe400078e0004 */
[----:B------:R-:W-:Y:S02]  /*12630*/  IMAD.MOV.U32 R12, RZ, RZ, RZ ;  /* 0x000000ffff0c7224 */ /* 0x000fe400078e00ff */
[----:B------:R-:W-:Y:S02]  /*12640*/  IMAD.MOV.U32 R11, RZ, RZ, 0x1f ;  /* 0x0000001fff0b7424 */ /* 0x000fe400078e00ff */
[----:B------:R-:W-:-:S07]  /*12650*/  IMAD.MOV.U32 R15, RZ, RZ, -0x1 ;  /* 0xffffffffff0f7424 */ /* 0x000fce00078e00ff */
[----:B------:R-:W-:Y:S05]  /*12660*/  WARPSYNC.COLLECTIVE R15, `(.L_x_1994) ;  /* 0x000000000f087348 */ /* 0x000fea0003c00000 */
[----:B------:R1:W2:Y:S02]  /*12670*/  SHFL.IDX P6, R14, R13, R12, R11 ;  /* 0x0000000c0d0e7389 */ /* 0x0002a400000c000b */
[----:B-12---:R-:W-:Y:S01]  /*12680*/  ENDCOLLECTIVE ;  /* 0x000000000000791b */ /* 0x006fe20003800000 */
.L_x_1994:
[----:B------:R-:W-:Y:S05]  /*12690*/  BRA `(.L_x_1995) ;  /* 0xffffffd000707947 */ /* 0x000fea000383ffff */
.L_x_1932:
[----:B------:R-:W-:Y:S01]  /*126a0*/  BSSY B0, `(.L_x_1996) ;  /* 0x0000006000007945 */ /* 0x000fe20003800000 */
[----:B------:R-:W-:-:S07]  /*126b0*/  IMAD.MOV.U32 R15, RZ, RZ, -0x1 ;  /* 0xffffffffff0f7424 */ /* 0x000fce00078e00ff */
[----:B-1----:R-:W-:Y:S05]  /*126c0*/  WARPSYNC.COLLECTIVE R15, `(.L_x_1997) ;  /* 0x000000000f0c7348 */ /* 0x002fea0003c00000 */
[----:B------:R-:W-:Y:S02]  /*126d0*/  ELECT P6, UR62, PT ;  /* 0x00000000003e782f */ /* 0x000fe400038c0000 */
[----:B------:R-:W-:Y:S01]  /*126e0*/  MOV R14, UR62 ;  /* 0x0000003e000e7c02 */ /* 0x000fe20008000f00 */
[----:B-1----:R-:W-:Y:S10]  /*126f0*/  ENDCOLLECTIVE ;  /* 0x000000000000791b */ /* 0x002ff40003800000 */
.L_x_1997:
[----:B------:R-:W-:Y:S05]  /*12700*/  BSYNC B0 ;  /* 0x0000000000007941 */ /* 0x000fea0003800000 */
.L_x_1996:
[----:B------:R-:W-:Y:S05]  /*12710*/  BRA `(.L_x_1998) ;  /* 0xffffffd000707947 */ /* 0x000fea000383ffff */
.L_x_1935:
[----:B-1----:R1:W2:Y:S02]  /*12720*/  SYNCS.PHASECHK.TRANS64.TRYWAIT P3, [R4+URZ+0x33480], R3 ;  /* 0x03348003040075a7 */ /* 0x0022a4000806017f */
[----:B--2---:R-:W-:Y:S05]  /*12730*/  @!P3 NANOSLEEP.SYNCS 0x989680 ;  /* 0x009896800000b95d */ /* 0x004fea0003900000 */
[----:B------:R-:W2:Y:S02]  /*12740*/  @!P3 SYNCS.PHASECHK.TRANS64 P3, [R4+URZ+0x33480], R3 ;  /* 0x033480030400b5a7 */ /* 0x000ea4000806007f */
[----:B--2---:R-:W-:Y:S05]  /*12750*/  @!P3 BRA `(.L_x_1935) ;  /* 0xfffffffc00f0b947 */ /* 0x004fea000383ffff */
[----:B------:R-:W-:Y:S05]  /*12760*/  BRA `(.L_x_1999) ;  /* 0xffffffd000c07947 */ /* 0x000fea000383ffff */
.L_x_1937:
[----:B--2---:R2:W3:Y:S02]  /*12770*/  SYNCS.PHASECHK.TRANS64.TRYWAIT P3, [R4+URZ+0x33440], R3 ;  /* 0x03344003040075a7 */ /* 0x0044e4000806017f */
[----:B---3--:R-:W-:Y:S05]  /*12780*/  @!P3 NANOSLEEP.SYNCS 0x989680 ;  /* 0x009896800000b95d */ /* 0x008fea0003900000 */
[----:B------:R-:W3:Y:S02]  /*12790*/  @!P3 SYNCS.PHASECHK.TRANS64 P3, [R4+URZ+0x33440], R3 ;  /* 0x033440030400b5a7 */ /* 0x000ee4000806007f */
[----:B---3--:R-:W-:Y:S05]  /*127a0*/  @!P3 BRA `(.L_x_1937) ;  /* 0xfffffffc00f0b947 */ /* 0x008fea000383ffff */
[----:B------:R-:W-:Y:S05]  /*127b0*/  BRA `(.L_x_2000) ;  /* 0xffffffd4003c7947 */ /* 0x000fea000383ffff */
.L_x_1940:
[----:B-1----:R-:W-:-:S04]  /*127c0*/  IMAD.U32 R3, RZ, RZ, UR40 ;  /* 0x00000028ff037e24 */ /* 0x002fc8000f8e00ff */
[----:B------:R1:W2:Y:S03]  /*127d0*/  SYNCS.PHASECHK.TRANS64.TRYWAIT P0, [R3+URZ+0x33420], R2 ;  /* 0x03342002030075a7 */ /* 0x0002a6000800017f */
[----:B--2---:R-:W-:Y:S05]  /*127e0*/  @!P0 NANOSLEEP.SYNCS 0x989680 ;  /* 0x009896800000895d */ /* 0x004fea0003900000 */
[----:B------:R-:W2:Y:S02]  /*127f0*/  @!P0 SYNCS.PHASECHK.TRANS64 P0, [R3+URZ+0x33420], R2 ;  /* 0x03342002030085a7 */ /* 0x000ea4000800007f */
[----:B--2---:R-:W-:Y:S05]  /*12800*/  @!P0 BRA `(.L_x_1940) ;  /* 0xfffffffc00ec8947 */ /* 0x004fea000383ffff */
[----:B------:R-:W-:Y:S05]  /*12810*/  BRA `(.L_x_2001) ;  /* 0xffffffd800487947 */ /* 0x000fea000383ffff */
.L_x_1946:
[----:B-1----:R1:W2:Y:S02]  /*12820*/  SYNCS.PHASECHK.TRANS64.TRYWAIT P0, [R6+URZ+0x33480], R5 ;  /* 0x03348005060075a7 */ /* 0x0022a4000800017f */
[----:B--2---:R-:W-:Y:S05]  /*12830*/  @!P0 NANOSLEEP.SYNCS 0x989680 ;  /* 0x009896800000895d */ /* 0x004fea0003900000 */
[----:B------:R-:W2:Y:S02]  /*12840*/  @!P0 SYNCS.PHASECHK.TRANS64 P0, [R6+URZ+0x33480], R5 ;  /* 0x03348005060085a7 */ /* 0x000ea4000800007f */
[----:B--2---:R-:W-:Y:S05]  /*12850*/  @!P0 BRA `(.L_x_1946) ;  /* 0xfffffffc00f08947 */ /* 0x004fea000383ffff */
[----:B------:R-:W-:Y:S05]  /*12860*/  BRA `(.L_x_2002) ;  /* 0xffffffd800e47947 */ /* 0x000fea000383ffff */
.L_x_1953:
[----:B--2---:R2:W3:Y:S02]  /*12870*/  SYNCS.PHASECHK.TRANS64.TRYWAIT P0, [R6+URZ+0x33440], R5 ;  /* 0x03344005060075a7 */ /* 0x0044e4000800017f */
[----:B---3--:R-:W-:Y:S05]  /*12880*/  @!P0 NANOSLEEP.SYNCS 0x989680 ;  /* 0x009896800000895d */ /* 0x008fea0003900000 */
[----:B------:R-:W3:Y:S02]  /*12890*/  @!P0 SYNCS.PHASECHK.TRANS64 P0, [R6+URZ+0x33440], R5 ;  /* 0x03344005060085a7 */ /* 0x000ee4000800007f */
[----:B---3--:R-:W-:Y:S05]  /*128a0*/  @!P0 BRA `(.L_x_1953) ;  /* 0xfffffffc00f08947 */ /* 0x008fea000383ffff */
[----:B------:R-:W-:Y:S05]  /*128b0*/  BRA `(.L_x_2003) ;  /* 0xffffffdc00e07947 */ /* 0x000fea000383ffff */
.L_x_1961:
[----:B-1----:R1:W2:Y:S02]  /*128c0*/  SYNCS.PHASECHK.TRANS64.TRYWAIT P3, [R13+URZ+0x33470], R4 ;  /* 0x033470040d0075a7 */ /* 0x0022a4000806017f */
[----:B--2---:R-:W-:Y:S05]  /*128d0*/  @!P3 NANOSLEEP.SYNCS 0x989680 ;  /* 0x009896800000b95d */ /* 0x004fea0003900000 */
[----:B------:R-:W2:Y:S02]  /*128e0*/  @!P3 SYNCS.PHASECHK.TRANS64 P3, [R13+URZ+0x33470], R4 ;  /* 0x033470040d00b5a7 */ /* 0x000ea4000806007f */
[----:B--2---:R-:W-:Y:S05]  /*128f0*/  @!P3 BRA `(.L_x_1961) ;  /* 0xfffffffc00f0b947 */ /* 0x004fea000383ffff */
[----:B------:R-:W-:Y:S05]  /*12900*/  BRA `(.L_x_2004) ;  /* 0xffffffe000f47947 */ /* 0x000fea000383ffff */
.L_x_1963:
[----:B--2---:R2:W3:Y:S02]  /*12910*/  SYNCS.PHASECHK.TRANS64.TRYWAIT P3, [R13+URZ+0x33460], R2 ;  /* 0x033460020d0075a7 */ /* 0x0044e4000806017f */
[----:B---3--:R-:W-:Y:S05]  /*12920*/  @!P3 NANOSLEEP.SYNCS 0x989680 ;  /* 0x009896800000b95d */ /* 0x008fea0003900000 */
[----:B------:R-:W3:Y:S02]  /*12930*/  @!P3 SYNCS.PHASECHK.TRANS64 P3, [R13+URZ+0x33460], R2 ;  /* 0x033460020d00b5a7 */ /* 0x000ee4000806007f */
[----:B---3--:R-:W-:Y:S05]  /*12940*/  @!P3 BRA `(.L_x_1963) ;  /* 0xfffffffc00f0b947 */ /* 0x008fea000383ffff */
[----:B------:R-:W-:Y:S05]  /*12950*/  BRA `(.L_x_2005) ;  /* 0xffffffe000fc7947 */ /* 0x000fea000383ffff */
.L_x_1970:
[----:B-1----:R1:W3:Y:S02]  /*12960*/  SYNCS.PHASECHK.TRANS64.TRYWAIT P0, [R3+URZ+0x33470], R0 ;  /* 0x03347000030075a7 */ /* 0x0022e4000800017f */
[----:B---3--:R-:W-:Y:S05]  /*12970*/  @!P0 NANOSLEEP.SYNCS 0x989680 ;  /* 0x009896800000895d */ /* 0x008fea0003900000 */
[----:B------:R-:W3:Y:S02]  /*12980*/  @!P0 SYNCS.PHASECHK.TRANS64 P0, [R3+URZ+0x33470], R0 ;  /* 0x03347000030085a7 */ /* 0x000ee4000800007f */
[----:B---3--:R-:W-:Y:S05]  /*12990*/  @!P0 BRA `(.L_x_1970) ;  /* 0xfffffffc00f08947 */ /* 0x008fea000383ffff */
[----:B------:R-:W-:Y:S05]  /*129a0*/  BRA `(.L_x_2006) ;  /* 0xffffffec00207947 */ /* 0x000fea000383ffff */
.L_x_1972:
[----:B-1----:R1:W3:Y:S02]  /*129b0*/  SYNCS.PHASECHK.TRANS64.TRYWAIT P0, [R3+URZ+0x33460], R0 ;  /* 0x03346000030075a7 */ /* 0x0022e4000800017f */
[----:B---3--:R-:W-:Y:S05]  /*129c0*/  @!P0 NANOSLEEP.SYNCS 0x989680 ;  /* 0x009896800000895d */ /* 0x008fea0003900000 */
[----:B------:R-:W3:Y:S02]  /*129d0*/  @!P0 SYNCS.PHASECHK.TRANS64 P0, [R3+URZ+0x33460], R0 ;  /* 0x03346000030085a7 */ /* 0x000ee4000800007f */
[----:B---3--:R-:W-:Y:S05]  /*129e0*/  @!P0 BRA `(.L_x_1972) ;  /* 0xfffffffc00f08947 */ /* 0x008fea000383ffff */
[----:B------:R-:W-:Y:S05]  /*129f0*/  BRA `(.L_x_2007) ;  /* 0xffffffec00247947 */ /* 0x000fea000383ffff */
.L_x_1978:
[----:B-1----:R1:W3:Y:S02]  /*12a00*/  SYNCS.PHASECHK.TRANS64.TRYWAIT P0, [R0+URZ+0x33420], R3 ;  /* 0x03342003000075a7 */ /* 0x0022e4000800017f */
[----:B---3--:R-:W-:Y:S05]  /*12a10*/  @!P0 NANOSLEEP.SYNCS 0x989680 ;  /* 0x009896800000895d */ /* 0x008fea0003900000 */
[----:B------:R-:W3:Y:S02]  /*12a20*/  @!P0 SYNCS.PHASECHK.TRANS64 P0, [R0+URZ+0x33420], R3 ;  /* 0x03342003000085a7 */ /* 0x000ee4000800007f */
[----:B---3--:R-:W-:Y:S05]  /*12a30*/  @!P0 BRA `(.L_x_1978) ;  /* 0xfffffffc00f08947 */ /* 0x008fea000383ffff */
[----:B------:R-:W-:Y:S05]  /*12a40*/  BRA `(.L_x_2008) ;  /* 0xfffffff4007c7947 */ /* 0x000fea000383ffff */
.L_x_1979:
[----:B------:R-:W3:Y:S01]  /*12a50*/  S2R R2, SR_TID.X ;  /* 0x0000000000027919 */ /* 0x000ee20000002100 */
[----:B------:R-:W-:Y:S01]  /*12a60*/  BSSY B0, `(.L_x_2009) ;  /* 0x000000a000007945 */ /* 0x000fe20003800000 */
[----:B------:R-:W-:Y:S02]  /*12a70*/  IMAD.MOV.U32 R12, RZ, RZ, RZ ;  /* 0x000000ffff0c7224 */ /* 0x000fe400078e00ff */
[----:B------:R-:W-:Y:S02]  /*12a80*/  IMAD.MOV.U32 R11, RZ, RZ, 0x1f ;  /* 0x0000001fff0b7424 */ /* 0x000fe400078e00ff */
[----:B------:R-:W-:Y:S01]  /*12a90*/  IMAD.MOV.U32 R15, RZ, RZ, -0x1 ;  /* 0xffffffffff0f7424 */ /* 0x000fe200078e00ff */
[----:B---3--:R-:W-:-:S04]  /*12aa0*/  SHF.R.U32.HI R2, RZ, 0x5, R2 ;  /* 0x00000005ff027819 */ /* 0x008fc80000011602 */
[----:B------:R-:W-:-:S05]  /*12ab0*/  LOP3.LUT R2, R2, 0x3, RZ, 0xc0, !PT ;  /* 0x0000000302027812 */ /* 0x000fca00078ec0ff */
[----:B--2---:R-:W-:-:S07]  /*12ac0*/  IMAD.MOV.U32 R13, RZ, RZ, R2 ;  /* 0x000000ffff0d7224 */ /* 0x004fce00078e0002 */
[----:B-1----:R-:W-:Y:S05]  /*12ad0*/  WARPSYNC.COLLECTIVE R15, `(.L_x_2010) ;  /* 0x000000000f087348 */ /* 0x002fea0003c00000 */
[----:B------:R2:W3:Y:S02]  /*12ae0*/  SHFL.IDX P6, R14, R13, R12, R11 ;  /* 0x0000000c0d0e7389 */ /* 0x0004e400000c000b */
[----:B-123--:R-:W-:Y:S01]  /*12af0*/  ENDCOLLECTIVE ;  /* 0x000000000000791b */ /* 0x00efe20003800000 */
.L_x_2010:
[----:B------:R-:W-:Y:S05]  /*12b00*/  BSYNC B0 ;  /* 0x0000000000007941 */ /* 0x000fea0003800000 */
.L_x_2009:
[----:B------:R-:W-:Y:S05]  /*12b10*/  BRA `(.L_x_2011) ;  /* 0xfffffff400647947 */ /* 0x000fea000383ffff */
.L_x_1982:
[----:B------:R-:W-:Y:S01]  /*12b20*/  BSSY B1, `(.L_x_2012) ;  /* 0x0000006000017945 */ /* 0x000fe20003800000 */
[----:B------:R-:W-:-:S07]  /*12b30*/  IMAD.MOV.U32 R15, RZ, RZ, -0x1 ;  /* 0xffffffffff0f7424 */ /* 0x000fce00078e00ff */
[----:B-123--:R-:W-:Y:S05]  /*12b40*/  WARPSYNC.COLLECTIVE R15, `(.L_x_2013) ;  /* 0x000000000f0c7348 */ /* 0x00efea0003c00000 */
[----:B------:R-:W-:Y:S02]  /*12b50*/  ELECT P6, UR62, PT ;  /* 0x00000000003e782f */ /* 0x000fe400038c0000 */
[----:B------:R-:W-:Y:S01]  /*12b60*/  MOV R14, UR62 ;  /* 0x0000003e000e7c02 */ /* 0x000fe20008000f00 */
[----:B-123--:R-:W-:Y:S10]  /*12b70*/  ENDCOLLECTIVE ;  /* 0x000000000000791b */ /* 0x00eff40003800000 */
.L_x_2013:
[----:B------:R-:W-:Y:S05]  /*12b80*/  BSYNC B1 ;  /* 0x0000000000017941 */ /* 0x000fea0003800000 */
.L_x_2012:
[----:B------:R-:W-:Y:S05]  /*12b90*/  BRA `(.L_x_2014) ;  /* 0xfffffff4005c7947 */ /* 0x000fea000383ffff */
.L_x_1984:
[----:B-1----:R1:W3:Y:S02]  /*12ba0*/  SYNCS.PHASECHK.TRANS64.TRYWAIT P1, [R7+URZ], R4 ;  /* 0x00000004070075a7 */ /* 0x0022e4000802017f */
[----:B---3--:R-:W-:Y:S05]  /*12bb0*/  @!P1 NANOSLEEP.SYNCS 0x989680 ;  /* 0x009896800000995d */ /* 0x008fea0003900000 */
[----:B------:R-:W3:Y:S02]  /*12bc0*/  @!P1 SYNCS.PHASECHK.TRANS64 P1, [R7+URZ], R4 ;  /* 0x00000004070095a7 */ /* 0x000ee4000802007f */
[----:B---3--:R-:W-:Y:S05]  /*12bd0*/  @!P1 BRA `(.L_x_1984) ;  /* 0xfffffffc00f09947 */ /* 0x008fea000383ffff */
[----:B------:R-:W-:Y:S05]  /*12be0*/  BRA `(.L_x_2015) ;  /* 0xfffffff400907947 */ /* 0x000fea000383ffff */
.L_x_1985:
[----:B---3--:R3:W4:Y:S02]  /*12bf0*/  SYNCS.PHASECHK.TRANS64.TRYWAIT P1, [R9+URZ], R2 ;  /* 0x00000002090075a7 */ /* 0x008724000802017f */
[----:B----4-:R-:W-:Y:S05]  /*12c00*/  @!P1 NANOSLEEP.SYNCS 0x989680 ;  /* 0x009896800000995d */ /* 0x010fea0003900000 */
[----:B------:R-:W4:Y:S02]  /*12c10*/  @!P1 SYNCS.PHASECHK.TRANS64 P1, [R9+URZ], R2 ;  /* 0x00000002090095a7 */ /* 0x000f24000802007f */
[----:B----4-:R-:W-:Y:S05]  /*12c20*/  @!P1 BRA `(.L_x_1985) ;  /* 0xfffffffc00f09947 */ /* 0x010fea000383ffff */
[----:B------:R-:W-:Y:S05]  /*12c30*/  BRA `(.L_x_2016) ;  /* 0xfffffff400847947 */ /* 0x000fea000383ffff */
.L_x_1987:
[----:B----4-:R4:W1:Y:S02]  /*12c40*/  SYNCS.PHASECHK.TRANS64.TRYWAIT P1, [R17+URZ+0x33460], R4 ;  /* 0x03346004110075a7 */ /* 0x010864000802017f */
[----:B-1----:R-:W-:Y:S05]  /*12c50*/  @!P1 NANOSLEEP.SYNCS 0x989680 ;  /* 0x009896800000995d */ /* 0x002fea0003900000 */
[----:B------:R-:W1:Y:S02]  /*12c60*/  @!P1 SYNCS.PHASECHK.TRANS64 P1, [R17+URZ+0x33460], R4 ;  /* 0x03346004110095a7 */ /* 0x000e64000802007f */
[----:B-1----:R-:W-:Y:S05]  /*12c70*/  @!P1 BRA `(.L_x_1987) ;  /* 0xfffffffc00f09947 */ /* 0x002fea000383ffff */
[----:B------:R-:W-:Y:S05]  /*12c80*/  BRA `(.L_x_2017) ;  /* 0xfffffff400847947 */ /* 0x000fea000383ffff */
.L_x_1989:
[----:B------:R1:W1:Y:S02]  /*12c90*/  SYNCS.PHASECHK.TRANS64.TRYWAIT P1, [R3+URZ+0x33460], R2 ;  /* 0x03346002030075a7 */ /* 0x000264000802017f */
[----:B-1----:R-:W-:Y:S05]  /*12ca0*/  @!P1 NANOSLEEP.SYNCS 0x989680 ;  /* 0x009896800000995d */ /* 0x002fea0003900000 */
[----:B------:R-:W1:Y:S02]  /*12cb0*/  @!P1 SYNCS.PHASECHK.TRANS64 P1, [R3+URZ+0x33460], R2 ;  /* 0x03346002030095a7 */ /* 0x000e64000802007f */
[----:B-1----:R-:W-:Y:S05]  /*12cc0*/  @!P1 BRA `(.L_x_1989) ;  /* 0xfffffffc00f09947 */ /* 0x002fea000383ffff */
[----:B------:R-:W-:Y:S05]  /*12cd0*/  BRA `(.L_x_2018) ;  /* 0xfffffff400847947 */ /* 0x000fea000383ffff */
.L_x_1991:
[----:B------:R1:W1:Y:S02]  /*12ce0*/  SYNCS.PHASECHK.TRANS64.TRYWAIT P0, [R17+URZ+0x33480], R4 ;  /* 0x03348004110075a7 */ /* 0x000264000800017f */
[----:B-1----:R-:W-:Y:S05]  /*12cf0*/  @!P0 NANOSLEEP.SYNCS 0x989680 ;  /* 0x009896800000895d */ /* 0x002fea0003900000 */
[----:B------:R-:W1:Y:S02]  /*12d00*/  @!P0 SYNCS.PHASECHK.TRANS64 P0, [R17+URZ+0x33480], R4 ;  /* 0x03348004110085a7 */ /* 0x000e64000800007f */
[----:B-1----:R-:W-:Y:S05]  /*12d10*/  @!P0 BRA `(.L_x_1991) ;  /* 0xfffffffc00f08947 */ /* 0x002fea000383ffff */
[----:B------:R-:W-:Y:S05]  /*12d20*/  BRA `(.L_x_1992) ;  /* 0xfffffff400807947 */ /* 0x000fea000383ffff */
.L_x_2019:
        /* <DEDUP_REMOVED lines=13> */
.L_x_2705:


//--------------------- .text._ZN7cutlass13device_kernelIN5flash11enable_sm90INS1_16FlashAttnFwdSm90INS1_25CollectiveMainloopFwdSm90ILi2EN4cute5tupleIJNS5_1CILi1EEES8_S8_EEENS6_IJNS7_ILi128EEENS7_ILi160EEENS7_ILi192EEEEEELi192ENS_12float_e4m3_tEfNS_4arch4Sm90ELb1ELb0ELb0ELb1ELb0ELb0ELb0ELb1ELb1ELb0ELb0ELb0EEENS1_21CollectiveEpilogueFwdINS6_IJSA_SC_SB_EEES9_NS_10bfloat16_tESG_Li256ELb1ELb0ELb0ELb1EEENS1_36VarlenDynamicPersistentTileSchedulerILi128ELi160ELi256ELi128ELb0ELb0ELb1ELb1ELb1ELb1EEEEEEEEEvNT_6ParamsE --------------------------
	.section	.text._ZN7cutlass13device_kernelIN5flash11enable_sm90INS1_16FlashAttnFwdSm90INS1_25CollectiveMainloopFwdSm90ILi2EN4cute5tupleIJNS5_1CILi1EEES8_S8_EEENS6_IJNS7_ILi128EEENS7_ILi160EEENS7_ILi192EEEEEELi192ENS_12float_e4m3_tEfNS_4arch4Sm90ELb1ELb0ELb0ELb1ELb0ELb0ELb0ELb1ELb1ELb0ELb0ELb0EEENS1_21CollectiveEpilogueFwdINS6_IJSA_SC_SB_EEES9_NS_10bfloat16_tESG_Li256ELb1ELb0ELb0ELb1EEENS1_36VarlenDynamicPersistentTileSchedulerILi128ELi160ELi256ELi128ELb0ELb0ELb1ELb1ELb1ELb1EEEEEEEEEvNT_6ParamsE,"ax",@progbits
	.align	128
.text._ZN7cutlass13device_kernelIN5flash11enable_sm90INS1_16FlashAttnFwdSm90INS1_25CollectiveMainloopFwdSm90ILi2EN4cute5tupleIJNS5_1CILi1EEES8_S8_EEENS6_IJNS7_ILi128EEENS7_ILi160EEENS7_ILi192EEEEEELi192ENS_12float_e4m3_tEfNS_4arch4Sm90ELb1ELb0ELb0ELb1ELb0ELb0ELb0ELb1ELb1ELb0ELb0ELb0EEENS1_21CollectiveEpilogueFwdINS6_IJSA_SC_SB_EEES9_NS_10bfloat16_tESG_Li256ELb1ELb0ELb0ELb1EEENS1_36VarlenDynamicPersistentTileSchedulerILi128ELi160ELi256ELi128ELb0ELb0ELb1ELb1ELb1ELb1EEEEEEEEEvNT_6ParamsE:
        .type           _ZN7cutlass13device_kernelIN5flash11enable_sm90INS1_16FlashAttnFwdSm90INS1_25CollectiveMainloopFwdSm90ILi2EN4cute5tupleIJNS5_1CILi1EEES8_S8_EEENS6_IJNS7_ILi128EEENS7_ILi160EEENS7_ILi192EEEEEELi192ENS_12float_e4m3_tEfNS_4arch4Sm90ELb1ELb0ELb0ELb1ELb0ELb0ELb0ELb1ELb1ELb0ELb0ELb0EEENS1_21CollectiveEpilogueFwdINS6_IJSA_SC_SB_EEES9_NS_10bfloat16_tESG_Li256ELb1ELb0ELb0ELb1EEENS1_36VarlenDynamicPersistentTileSchedulerILi128ELi160ELi256ELi128ELb0ELb0ELb1ELb1ELb1ELb1EEEEEEEEEvNT_6ParamsE,@function
        .size           _ZN7cutlass13device_kernelIN5flash11enable_sm90INS1_16FlashAttnFwdSm90INS1_25CollectiveMainloopFwdSm90ILi2EN4cute5tupleIJNS5_1CILi1EEES8_S8_EEENS6_IJNS7_ILi128EEENS7_ILi160EEENS7_ILi192EEEEEELi192ENS_12float_e4m3_tEfNS_4arch4Sm90ELb1ELb0ELb0ELb1ELb0ELb0ELb0ELb1ELb1ELb0ELb0ELb0EEENS1_21CollectiveEpilogueFwdINS6_IJSA_SC_SB_EEES9_NS_10bfloat16_tESG_Li256ELb1ELb0ELb0ELb1EEENS1_36VarlenDynamicPersistentTileSchedulerILi128ELi160ELi256ELi128ELb0ELb0ELb1ELb1ELb1ELb1EEEEEEEEEvNT_6ParamsE,(.L_x_2706 - _ZN7cutlass13device_kernelIN5flash11enable_sm90INS1_16FlashAttnFwdSm90INS1_25CollectiveMainloopFwdSm90ILi2EN4cute5tupleIJNS5_1CILi1EEES8_S8_EEENS6_IJNS7_ILi128EEENS7_ILi160EEENS7_ILi192EEEEEELi192ENS_12float_e4m3_tEfNS_4arch4Sm90ELb1ELb0ELb0ELb1ELb0ELb0ELb0ELb1ELb1ELb0ELb0ELb0EEENS1_21CollectiveEpilogueFwdINS6_IJSA_SC_SB_EEES9_NS_10bfloat16_tESG_Li256ELb1ELb0ELb0ELb1EEENS1_36VarlenDynamicPersistentTileSchedulerILi128ELi160ELi256ELi128ELb0ELb0ELb1ELb1ELb1ELb1EEEEEEEEEvNT_6ParamsE)
        .other          _ZN7cutlass13device_kernelIN5flash11enable_sm90INS1_16FlashAttnFwdSm90INS1_25CollectiveMainloopFwdSm90ILi2EN4cute5tupleIJNS5_1CILi1EEES8_S8_EEENS6_IJNS7_ILi128EEENS7_ILi160EEENS7_ILi192EEEEEELi192ENS_12float_e4m3_tEfNS_4arch4Sm90ELb1ELb0ELb0ELb1ELb0ELb0ELb0ELb1ELb1ELb0ELb0ELb0EEENS1_21CollectiveEpilogueFwdINS6_IJSA_SC_SB_EEES9_NS_10bfloat16_tESG_Li256ELb1ELb0ELb0ELb1EEENS1_36VarlenDynamicPersistentTileSchedulerILi128ELi160ELi256ELi128ELb0ELb0ELb1ELb1ELb1ELb1EEEEEEEEEvNT_6ParamsE,@"STO_CUDA_ENTRY STV_DEFAULT"
_ZN7cutlass13device_kernelIN5flash11enable_sm90INS1_16FlashAttnFwdSm90INS1_25CollectiveMainloopFwdSm90ILi2EN4cute5tupleIJNS5_1CILi1EEES8_S8_EEENS6_IJNS7_ILi128EEENS7_ILi160EEENS7_ILi192EEEEEELi192ENS_12float_e4m3_tEfNS_4arch4Sm90ELb1ELb0ELb0ELb1ELb0ELb0ELb0ELb1ELb1ELb0ELb0ELb0EEENS1_21CollectiveEpilogueFwdINS6_IJSA_SC_SB_EEES9_NS_10bfloat16_tESG_Li256ELb1ELb0ELb0ELb1EEENS1_36VarlenDynamicPersistentTileSchedulerILi128ELi160ELi256ELi128ELb0ELb0ELb1ELb1ELb1ELb1EEEEEEEEEvNT_6ParamsE:
        /* <DEDUP_REMOVED lines=21> */
.L_x_2021:
[----:B------:R-:W-:Y:S05]  /*0150*/  BSYNC B0 ;  /* 0x0000000000007941 */ /* 0x000fea0003800000 */
.L_x_2020:
        /* <DEDUP_REMOVED lines=41> */
.L_x_2022:
        /* <DEDUP_REMOVED lines=22> */
.L_x_2023:
        /* <DEDUP_REMOVED lines=18> */
.L_x_2024:
        /* <DEDUP_REMOVED lines=22> */
.L_x_2025:
        /* <DEDUP_REMOVED lines=22> */
.L_x_2026:
[----:B------:R-:W-:Y:S01]  /*0930*/  PLOP3.LUT P0, PT, PT, PT, UP0, 0x80, 0x0 ;  /* 0x000000000000781c */ /* 0x000fe20003f0f008 */
[----:B------:R-:W-:Y:S01]  /*0940*/  UMOV UR40, 0x1 ;  /* 0x0000000100287882 */ /* 0x000fe20000000000 */
[----:B------:R-:W-:Y:S01]  /*0950*/  NOP ;  /* 0x0000000000007918 */ /* 0x000fe20000000000 */
[----:B------:R-:W-:Y:S01]  /*0960*/  USEL UR40, UR40, 0x2, !UP0 ;  /* 0x0000000228287887 */ /* 0x000fe2000c000000 */
[----:B------:R-:W-:Y:S01]  /*0970*/  ULDC.64 UR54, c[0x0][0x208] ;  /* 0x0000820000367ab9 */ /* 0x000fe20000000a00 */
[----:B012-4-:R-:W-:Y:S08]  /*0980*/  BAR.SYNC.DEFER_BLOCKING 0x0 ;  /* 0x0000000000007b1d */ /* 0x017ff00000010000 */
[----:B------:R-:W-:Y:S05]  /*0990*/  @!P0 BRA `(.L_x_2027) ;  /* 0x000000ec00fc8947 */ /* 0x000fea0003800000 */
.L_x_2028:
        /* <DEDUP_REMOVED lines=28> */
[----:B------:R-:W-:Y:S02]  /*0b60*/  LOP3.LUT R220, R2, 0xffffff80, RZ, 0xc0, !PT ;  /* 0xffffff8002dc7812 */ /* 0x000fe400078ec0ff */
[----:B------:R-:W-:-:S03]  /*0b70*/  SHF.R.S32.HI R221, RZ, 0x7, R2 ;  /* 0x00000007ffdd7819 */ /* 0x000fc60000011402 */
[----:B------:R-:W-:Y:S01]  /*0b80*/  IMAD.IADD R220, R223, 0x1, -R220 ;  /* 0x00000001dfdc7824 */ /* 0x000fe200078e0adc */
[----:B------:R-:W-:-:S04]  /*0b90*/  LEA.HI R2, R2, R221, RZ, 0x1 ;  /* 0x000000dd02027211 */ /* 0x000fc800078f08ff */
[----:B------:R-:W-:Y:S02]  /*0ba0*/  SHF.R.S32.HI R7, RZ, 0x1f, R220 ;  /* 0x0000001fff077819 */ /* 0x000fe400000114dc */
[----:B------:R-:W-:Y:S02]  /*0bb0*/  LOP3.LUT R2, R2, 0x3fffffe, RZ, 0xc0, !PT ;  /* 0x03fffffe02027812 */ /* 0x000fe400078ec0ff */
[CC--:B------:R-:W-:Y:S02]  /*0bc0*/  LEA.HI R8, R7.reuse, R220.reuse, RZ, 0x2 ;  /* 0x000000dc07087211 */ /* 0x0c0fe400078f10ff */
[----:B------:R-:W-:Y:S01]  /*0bd0*/  LEA.HI R7, R7, R220, RZ, 0x5 ;  /* 0x000000dc07077211 */ /* 0x000fe200078f28ff */
[----:B------:R-:W-:Y:S01]  /*0be0*/  IMAD.IADD R22, R221, 0x1, -R2 ;  /* 0x00000001dd167824 */ /* 0x000fe200078e0a02 */
[--C-:B------:R-:W-:Y:S02]  /*0bf0*/  SHF.R.S32.HI R5, RZ, 0x2, R8.reuse ;  /* 0x00000002ff057819 */ /* 0x100fe40000011408 */
[----:B------:R-:W-:-:S02]  /*0c00*/  SHF.R.S32.HI R4, RZ, 0x1f, R8 ;  /* 0x0000001fff047819 */ /* 0x000fc40000011408 */
[----:B------:R-:W-:Y:S02]  /*0c10*/  SHF.R.S32.HI R7, RZ, 0x5, R7 ;  /* 0x00000005ff077819 */ /* 0x000fe40000011407 */
[----:B------:R-:W-:Y:S02]  /*0c20*/  LEA.HI R4, R4, R5, RZ, 0x3 ;  /* 0x0000000504047211 */ /* 0x000fe400078f18ff */
[----:B------:R-:W-:Y:S02]  /*0c30*/  LOP3.LUT R17, R8, 0x7ffffffc, RZ, 0xc0, !PT ;  /* 0x7ffffffc08117812 */ /* 0x000fe400078ec0ff */
[----:B------:R-:W-:Y:S02]  /*0c40*/  LOP3.LUT R6, R4, 0xfffffff8, RZ, 0xc0, !PT ;  /* 0xfffffff804067812 */ /* 0x000fe400078ec0ff */
[-C--:B------:R-:W-:Y:S01]  /*0c50*/  LEA.HI R4, R0, R223.reuse, RZ, 0x5 ;  /* 0x000000df00047211 */ /* 0x080fe200078f28ff */
[----:B------:R-:W-:Y:S01]  /*0c60*/  IMAD.IADD R17, R220, 0x1, -R17 ;  /* 0x00000001dc117824 */ /* 0x000fe200078e0a11 */
[----:B------:R-:W-:Y:S01]  /*0c70*/  LEA.HI R0, R0, R223, RZ, 0x3 ;  /* 0x000000df00007211 */ /* 0x000fe200078f18ff */
[----:B------:R-:W-:Y:S01]  /*0c80*/  IMAD.IADD R10, R5, 0x1, -R6 ;  /* 0x00000001050a7824 */ /* 0x000fe200078e0a06 */
[----:B------:R-:W-:Y:S01]  /*0c90*/  SHF.R.S32.HI R6, RZ, 0x4, R3 ;  /* 0x00000004ff067819 */ /* 0x000fe20000011403 */
[----:B------:R-:W-:Y:S01]  /*0ca0*/  IMAD.SHL.U32 R5, R4, 0x20, RZ ;  /* 0x0000002004057824 */ /* 0x000fe200078e00ff */
[----:B------:R-:W-:Y:S01]  /*0cb0*/  LOP3.LUT R4, R3, 0x3fffff0, RZ, 0xc0, !PT ;  /* 0x03fffff003047812 */ /* 0x000fe200078ec0ff */
[----:B------:R-:W-:Y:S01]  /*0cc0*/  IMAD R7, R7, 0x10, R10 ;  /* 0x0000001007077824 */ /* 0x000fe200078e020a */
[----:B------:R-:W-:-:S02]  /*0cd0*/  LEA.HI R3, R3, R6, RZ, 0x1 ;  /* 0x0000000603037211 */ /* 0x000fc400078f08ff */
[----:B------:R-:W-:Y:S01]  /*0ce0*/  LOP3.LUT R5, R5, 0xfffffc00, RZ, 0xc0, !PT ;  /* 0xfffffc0005057812 */ /* 0x000fe200078ec0ff */
[----:B------:R-:W-:Y:S01]  /*0cf0*/  IMAD.IADD R4, R223, 0x1, -R4 ;  /* 0x00000001df047824 */ /* 0x000fe200078e0a04 */
[----:B------:R-:W-:Y:S01]  /*0d00*/  LOP3.LUT R3, R3, 0x1ffffffe, RZ, 0xc0, !PT ;  /* 0x1ffffffe03037812 */ /* 0x000fe200078ec0ff */
[----:B------:R-:W-:Y:S01]  /*0d10*/  IMAD R22, R22, 0x40, R7 ;  /* 0x0000004016167824 */ /* 0x000fe200078e0207 */
[----:B------:R-:W-:Y:S01]  /*0d20*/  LOP3.LUT R2, R0, 0x1ffffff8, RZ, 0xc0, !PT ;  /* 0x1ffffff800027812 */ /* 0x000fe200078ec0ff */
[----:B------:R-:W-:Y:S01]  /*0d30*/  IMAD R4, R4, 0x40, R5 ;  /* 0x0000004004047824 */ /* 0x000fe200078e0205 */
[----:B------:R-:W-:Y:S01]  /*0d40*/  SHF.R.S32.HI R18, RZ, 0x3, R0 ;  /* 0x00000003ff127819 */ /* 0x000fe20000011400 */
[----:B------:R-:W-:Y:S02]  /*0d50*/  IMAD.IADD R3, R6, 0x1, -R3 ;  /* 0x0000000106037824 */ /* 0x000fe400078e0a03 */
[----:B------:R-:W-:Y:S02]  /*0d60*/  IMAD.IADD R2, R223, 0x1, -R2 ;  /* 0x00000001df027824 */ /* 0x000fe400078e0a02 */
[----:B------:R-:W-:-:S02]  /*0d70*/  IMAD R222, R3, 0x8, R4 ;  /* 0x0000000803de7824 */ /* 0x000fc400078e0204 */
[----:B------:R-:W-:-:S07]  /*0d80*/  IMAD.SHL.U32 R16, R2, 0x8, RZ ;  /* 0x0000000802107824 */ /* 0x000fce00078e00ff */
.L_x_2085:
[----:B0-----:R-:W0:Y:S01]  /*0d90*/  LDC.64 R2, c[0x0][0xc60] ;  /* 0x00031800ff027b82 */ /* 0x001e220000000a00 */
[----:B------:R-:W-:Y:S01]  /*0da0*/  ULDC.64 UR4, c[0x0][0xa28] ;  /* 0x00028a0000047ab9 */ /* 0x000fe20000000a00 */
[----:B------:R-:W-:Y:S01]  /*0db0*/  ULDC.64 UR6, c[0x0][0xa18] ;  /* 0x0002860000067ab9 */ /* 0x000fe20000000a00 */
[----:B------:R-:W-:Y:S01]  /*0dc0*/  ULDC UR8, c[0x0][0x404] ;  /* 0x0001010000087ab9 */ /* 0x000fe20000000800 */
[----:B0-----:R-:W-:-:S06]  /*0dd0*/  IMAD.WIDE R2, R63, 0x4, R2 ;  /* 0x000000043f027825 */ /* 0x001fcc00078e0202 */
[----:B--2---:R-:W2:Y:S01]  /*0de0*/  LDG.E R2, desc[UR54][R2.64] ;  /* 0x0000003602027981 */ /* 0x004ea2000c1e1900 */
[----:B------:R-:W-:Y:S02]  /*0df0*/  UISETP.NE.U32.AND UP0, UPT, UR4, URZ, UPT ;  /* 0x0000003f0400728c */ /* 0x000fe4000bf05070 */
[----:B------:R-:W-:Y:S02]  /*0e00*/  UISETP.NE.U32.AND UP1, UPT, UR6, URZ, UPT ;  /* 0x0000003f0600728c */ /* 0x000fe4000bf25070 */
[----:B------:R-:W-:Y:S02]  /*0e10*/  UISETP.NE.AND.EX UP0, UPT, UR5, URZ, UPT, UP0 ;  /* 0x0000003f0500728c */ /* 0x000fe4000bf05300 */
[----:B------:R-:W-:-:S04]  /*0e20*/  UISETP.NE.AND.EX UP1, UPT, UR7, URZ, UPT, UP1 ;  /* 0x0000003f0700728c */ /* 0x000fc8000bf25310 */
[----:B------:R-:W-:Y:S02]  /*0e30*/  PLOP3.LUT P0, PT, PT, PT, UP0, 0x80, 0x0 ;  /* 0x000000000000781c */ /* 0x000fe40003f0f008 */
[----:B------:R-:W-:Y:S02]  /*0e40*/  PLOP3.LUT P2, PT, PT, PT, UP1, 0x80, 0x0 ;  /* 0x000000000000781c */ /* 0x000fe40003f4f018 */
[----:B--2---:R-:W-:-:S13]  /*0e50*/  R2UR UR36, R2 ;  /* 0x00000000022472ca */ /* 0x004fda00000e0000 */
[----:B------:R-:W-:Y:S02]  /*0e60*/  USHF.R.S32.HI UR37, URZ, 0x1f, UR36 ;  /* 0x0000001f3f257899 */ /* 0x000fe40008011424 */
[----:B------:R-:W-:-:S04]  /*0e70*/  @UP0 ULEA UR4, UP2, UR36, UR4, 0x2 ;  /* 0x0000000424040291 */ /* 0x000fc8000f84103f */
[----:B------:R-:W-:Y:S02]  /*0e80*/  @UP0 ULEA.HI.X UR5, UR36, UR5, UR37, 0x2, UP2 ;  /* 0x0000000524050291 */ /* 0x000fe400090f1425 */
[----:B------:R-:W-:Y:S01]  /*0e90*/  @UP1 ULEA UR6, UP0, UR36, UR6, 0x2 ;  /* 0x0000000624061291 */ /* 0x000fe2000f80103f */
[----:B------:R-:W-:-:S03]  /*0ea0*/  IMAD.U32 R2, RZ, RZ, UR4 ;  /* 0x00000004ff027e24 */ /* 0x000fc6000f8e00ff */
[----:B------:R-:W-:Y:S01]  /*0eb0*/  @UP1 ULEA.HI.X UR7, UR36, UR7, UR37, 0x2, UP0 ;  /* 0x0000000724071291 */ /* 0x000fe200080f1425 */
[----:B------:R-:W-:Y:S01]  /*0ec0*/  IMAD.U32 R3, RZ, RZ, UR5 ;  /* 0x00000005ff037e24 */ /* 0x000fe2000f8e00ff */
[----:B------:R-:W-:Y:S01]  /*0ed0*/  ULDC.64 UR4, c[0x0][0x3f8] ;  /* 0x0000fe0000047ab9 */ /* 0x000fe20000000a00 */
[----:B---345:R-:W-:-:S03]  /*0ee0*/  IMAD.U32 R4, RZ, RZ, UR6 ;  /* 0x00000006ff047e24 */ /* 0x038fc6000f8e00ff */
[----:B------:R-:W-:Y:S01]  /*0ef0*/  IMAD.U32 R5, RZ, RZ, UR7 ;  /* 0x00000007ff057e24 */ /* 0x000fe2000f8e00ff */
[----:B------:R-:W2:Y:S01]  /*0f00*/  @P0 LDG.E R2, desc[UR54][R2.64] ;  /* 0x0000003602020981 */ /* 0x000ea2000c1e1900 */
[----:B------:R-:W-:Y:S01]  /*0f10*/  UISETP.NE.U32.AND UP0, UPT, UR4, URZ, UPT ;  /* 0x0000003f0400728c */ /* 0x000fe2000bf05070 */
[----:B------:R-:W-:Y:S02]  /*0f20*/  ULDC.64 UR6, c[0x0][0xa20] ;  /* 0x0002880000067ab9 */ /* 0x000fe40000000a00 */
[----:B------:R-:W3:Y:S01]  /*0f30*/  @P2 LDG.E R4, desc[UR54][R4.64] ;  /* 0x0000003604042981 */ /* 0x000ee2000c1e1900 */
[----:B------:R-:W-:Y:S01]  /*0f40*/  UISETP.NE.AND.EX UP0, UPT, UR5, URZ, UPT, UP0 ;  /* 0x0000003f0500728c */ /* 0x000fe2000bf05300 */
[----:B------:R-:W-:Y:S01]  /*0f50*/  ISETP.NE.U32.AND P1, PT, RZ, UR6, PT ;  /* 0x00000006ff007c0c */ /* 0x000fe2000bf25070 */
[----:B------:R-:W-:Y:S01]  /*0f60*/  ULDC UR4, c[0x0][0x2e0] ;  /* 0x0000b80000047ab9 */ /* 0x000fe20000000800 */
[----:B------:R-:W-:Y:S01]  /*0f70*/  UMOV UR50, URZ ;  /* 0x0000003f00327c82 */ /* 0x000fe20008000000 */
[----:B------:R-:W-:Y:S01]  /*0f80*/  USEL UR8, UR8, 0x1, UP0 ;  /* 0x0000000108087887 */ /* 0x000fe20008000000 */
[----:B------:R-:W-:Y:S01]  /*0f90*/  ISETP.NE.AND.EX P1, PT, RZ, UR7, PT, P1 ;  /* 0x00000007ff007c0c */ /* 0x000fe2000bf25310 */
[----:B------:R-:W-:-:S02]  /*0fa0*/  ULDC UR51, c[0x0][0x288] ;  /* 0x0000a20000337ab9 */ /* 0x000fc40000000800 */
[----:B------:R-:W-:Y:S01]  /*0fb0*/  UIMAD UR8, UR8, UR4, URZ ;  /* 0x00000004080872a4 */ /* 0x000fe2000f8e023f */
[----:B--2---:R-:W-:Y:S02]  /*0fc0*/  @P0 R2UR UR50, R2 ;  /* 0x00000000023202ca */ /* 0x004fe400000e0000 */
[----:B---3--:R-:W-:Y:S01]  /*0fd0*/  @P2 R2UR UR51, R4 ;  /* 0x00000000043322ca */ /* 0x008fe200000e0000 */
[----:B-1----:R-:W-:-:S14]  /*0fe0*/  @P2 BRA `(.L_x_2029) ;  /* 0x0000000000342947 */ /* 0x002fdc0003800000 */
        /* <DEDUP_REMOVED lines=13> */
.L_x_2029:
[----:B------:R-:W-:Y:S01]  /*10c0*/  UMOV UR43, UR52 ;  /* 0x00000034002b7c82 */ /* 0x000fe20008000000 */
[----:B------:R-:W-:Y:S01]  /*10d0*/  UMOV UR42, UR45 ;  /* 0x0000002d002a7c82 */ /* 0x000fe20008000000 */
[----:B------:R-:W-:Y:S05]  /*10e0*/  @!P1 BRA `(.L_x_2030) ;  /* 0x00000000001c9947 */ /* 0x000fea0003800000 */
[----:B------:R-:W-:-:S04]  /*10f0*/  ULEA UR4, UP0, UR36, UR6, 0x2 ;  /* 0x0000000624047291 */ /* 0x000fc8000f80103f */
[----:B------:R-:W-:Y:S02]  /*1100*/  ULEA.HI.X UR5, UR36, UR7, UR37, 0x2, UP0 ;  /* 0x0000000724057291 */ /* 0x000fe400080f1425 */
[----:B------:R-:W-:-:S04]  /*1110*/  IMAD.U32 R2, RZ, RZ, UR4 ;  /* 0x00000004ff027e24 */ /* 0x000fc8000f8e00ff */
[----:B------:R-:W-:-:S05]  /*1120*/  IMAD.U32 R3, RZ, RZ, UR5 ;  /* 0x00000005ff037e24 */ /* 0x000fca000f8e00ff */
[----:B------:R-:W2:Y:S02]  /*1130*/  LDG.E R2, desc[UR54][R2.64] ;  /* 0x0000003602027981 */ /* 0x000ea4000c1e1900 */
[----:B--2---:R-:W-:Y:S01]  /*1140*/  R2UR UR8, R2 ;  /* 0x00000000020872ca */ /* 0x004fe200000e0000 */
[----:B------:R-:W-:-:S14]  /*1150*/  BRA `(.L_x_2031) ;  /* 0x0000000000347947 */ /* 0x000fdc0003800000 */
.L_x_2030:
        /* <DEDUP_REMOVED lines=13> */
.L_x_2031:
[----:B------:R-:W-:Y:S01]  /*1230*/  ULDC.64 UR6, c[0x0][0x990] ;  /* 0x0002640000067ab9 */ /* 0x000fe20000000a00 */
[----:B------:R-:W-:Y:S01]  /*1240*/  ULDC.64 UR4, c[0x0][0x998] ;  /* 0x0002660000047ab9 */ /* 0x000fe20000000a00 */
[----:B------:R-:W-:Y:S01]  /*1250*/  UISETP.NE.U32.AND UP0, UPT, UR6, URZ, UPT ;  /* 0x0000003f0600728c */ /* 0x000fe2000bf05070 */
[----:B------:R-:W-:Y:S01]  /*1260*/  IMAD.MOV.U32 R3, RZ, RZ, 0x3f800000 ;  /* 0x3f800000ff037424 */ /* 0x000fe200078e00ff */
[----:B------:R-:W-:Y:S01]  /*1270*/  UISETP.NE.U32.AND UP1, UPT, UR4, URZ, UPT ;  /* 0x0000003f0400728c */ /* 0x000fe2000bf25070 */
[----:B------:R-:W-:Y:S01]  /*1280*/  IMAD.MOV.U32 R0, RZ, RZ, 0x3f800000 ;  /* 0x3f800000ff007424 */ /* 0x000fe200078e00ff */
[----:B------:R-:W-:Y:S02]  /*1290*/  UISETP.NE.AND.EX UP0, UPT, UR7, URZ, UPT, UP0 ;  /* 0x0000003f0700728c */ /* 0x000fe4000bf05300 */
[----:B------:R-:W-:Y:S01]  /*12a0*/  UISETP.NE.AND.EX UP1, UPT, UR5, URZ, UPT, UP1 ;  /* 0x0000003f0500728c */ /* 0x000fe2000bf25310 */
[----:B------:R-:W-:Y:S02]  /*12b0*/  ULDC UR9, c[0x0][0x428] ;  /* 0x00010a0000097ab9 */ /* 0x000fe40000000800 */
[----:B------:R-:W-:Y:S01]  /*12c0*/  UISETP.NE.AND UP2, UPT, UR9, 0x1, UPT ;  /* 0x000000010900788c */ /* 0x000fe2000bf45270 */
[----:B------:R-:W-:-:S02]  /*12d0*/  PLOP3.LUT P0, PT, PT, PT, UP0, 0x80, 0x0 ;  /* 0x000000000000781c */ /* 0x000fc40003f0f008 */
[----:B------:R-:W-:-:S03]  /*12e0*/  PLOP3.LUT P1, PT, PT, PT, UP1, 0x80, 0x0 ;  /* 0x000000000000781c */ /* 0x000fc60003f2f018 */
[----:B------:R-:W-:Y:S02]  /*12f0*/  @UP0 ULDC.64 UR12, c[0x0][0x9a8] ;  /* 0x00026a00000c0ab9 */ /* 0x000fe40000000a00 */
[----:B------:R-:W-:Y:S01]  /*1300*/  @UP0 UIMAD UR9, UR37, UR12, URZ ;  /* 0x0000000c250902a4 */ /* 0x000fe2000f8e023f */
[----:B------:R-:W-:Y:S01]  /*1310*/  @UP1 ULDC.64 UR16, c[0x0][0x9b8] ;  /* 0x00026e0000101ab9 */ /* 0x000fe20000000a00 */
[----:B------:R-:W-:Y:S02]  /*1320*/  @UP0 UIMAD.WIDE.U32 UR10, UR36, UR12, URZ ;  /* 0x0000000c240a02a5 */ /* 0x000fe4000f8e003f */
[----:B------:R-:W-:Y:S02]  /*1330*/  @UP0 UIMAD UR18, UR36, UR13, UR9 ;  /* 0x0000000d241202a4 */ /* 0x000fe4000f8e0209 */
[----:B------:R-:W-:Y:S01]  /*1340*/  @UP1 UIMAD UR9, UR37, UR16, URZ ;  /* 0x00000010250912a4 */ /* 0x000fe2000f8e023f */
[----:B------:R-:W-:Y:S01]  /*1350*/  @UP2 ULDC UR12, c[0x0][0x42c] ;  /* 0x00010b00000c2ab9 */ /* 0x000fe20000000800 */
[----:B------:R-:W-:-:S02]  /*1360*/  @UP1 UIMAD.WIDE.U32 UR14, UR36, UR16, URZ ;  /* 0x00000010240e12a5 */ /* 0x000fc4000f8e003f */
[----:B------:R-:W-:Y:S02]  /*1370*/  UIMAD.WIDE.U32 UR12, UR45, UR12, URZ ;  /* 0x0000000c2d0c72a5 */ /* 0x000fe4000f8e003f */
[----:B------:R-:W-:Y:S01]  /*1380*/  @UP1 UIMAD UR19, UR36, UR17, UR9 ;  /* 0x00000011241312a4 */ /* 0x000fe2000f8e0209 */
[----:B------:R-:W-:Y:S02]  /*1390*/  @UP2 ULDC UR16, c[0x0][0x430] ;  /* 0x00010c0000102ab9 */ /* 0x000fe40000000800 */
[----:B------:R-:W-:Y:S01]  /*13a0*/  UMOV UR9, UR45 ;  /* 0x0000002d00097c82 */ /* 0x000fe20008000000 */
[----:B------:R-:W-:Y:S02]  /*13b0*/  @UP2 USHF.R.U32.HI UR9, URZ, UR16, UR13 ;  /* 0x000000103f092299 */ /* 0x000fe4000801160d */
[----:B------:R-:W-:Y:S02]  /*13c0*/  @UP0 UIADD3 UR11, UR11, UR18, URZ ;  /* 0x000000120b0b0290 */ /* 0x000fe4000fffe03f */
[----:B------:R-:W-:-:S02]  /*13d0*/  @UP0 USHF.R.S32.HI UR18, URZ, 0x1f, UR9 ;  /* 0x0000001f3f120899 */ /* 0x000fc40008011409 */
[----:B------:R-:W-:Y:S01]  /*13e0*/  @UP1 USHF.R.S32.HI UR20, URZ, 0x1f, UR9 ;  /* 0x0000001f3f141899 */ /* 0x000fe20008011409 */
[----:B------:R-:W-:Y:S01]  /*13f0*/  @UP0 ULDC.64 UR16, c[0x0][0x9b0] ;  /* 0x00026c0000100ab9 */ /* 0x000fe20000000a00 */
[----:B------:R-:W-:Y:S01]  /*1400*/  @UP1 ULDC.64 UR12, c[0x0][0x9c0] ;  /* 0x00027000000c1ab9 */ /* 0x000fe20000000a00 */
[----:B------:R-:W-:Y:S02]  /*1410*/  @UP1 UIADD3 UR15, UR15, UR19, URZ ;  /* 0x000000130f0f1290 */ /* 0x000fe4000fffe03f */
[----:B------:R-:W-:Y:S02]  /*1420*/  @UP0 UIMAD UR18, UR18, UR16, URZ ;  /* 0x00000010121202a4 */ /* 0x000fe4000f8e023f */
[----:B------:R-:W-:Y:S02]  /*1430*/  @UP1 UIMAD UR19, UR20, UR12, URZ ;  /* 0x0000000c141312a4 */ /* 0x000fe4000f8e023f */
[----:B------:R-:W-:Y:S02]  /*1440*/  @UP0 UIMAD.WIDE.U32 UR10, UR9, UR16, UR10 ;  /* 0x00000010090a02a5 */ /* 0x000fe4000f8e000a */
[----:B------:R-:W-:-:S02]  /*1450*/  @UP0 UIMAD UR17, UR9, UR17, UR18 ;  /* 0x00000011091102a4 */ /* 0x000fc4000f8e0212 */
[----:B------:R-:W-:Y:S02]  /*1460*/  @UP1 UIMAD.WIDE.U32 UR14, UR9, UR12, UR14 ;  /* 0x0000000c090e12a5 */ /* 0x000fe4000f8e000e */
[----:B------:R-:W-:Y:S02]  /*1470*/  @UP1 UIMAD UR9, UR9, UR13, UR19 ;  /* 0x0000000d090912a4 */ /* 0x000fe4000f8e0213 */
[----:B------:R-:W-:Y:S02]  /*1480*/  @UP0 UIADD3 UR11, UR11, UR17, URZ ;  /* 0x000000110b0b0290 */ /* 0x000fe4000fffe03f */
[----:B------:R-:W-:Y:S02]  /*1490*/  @UP0 ULEA UR6, UP3, UR10, UR6, 0x2 ;  /* 0x000000060a060291 */ /* 0x000fe4000f86103f */
[----:B------:R-:W-:Y:S02]  /*14a0*/  @UP1 UIADD3 UR9, UR15, UR9, URZ ;  /* 0x000000090f091290 */ /* 0x000fe4000fffe03f */
[----:B------:R-:W-:-:S02]  /*14b0*/  @UP1 ULEA UR4, UP4, UR14, UR4, 0x2 ;  /* 0x000000040e041291 */ /* 0x000fc4000f88103f */
[----:B------:R-:W-:Y:S01]  /*14c0*/  @UP0 ULEA.HI.X UR7, UR10, UR7, UR11, 0x2, UP3 ;  /* 0x000000070a070291 */ /* 0x000fe200098f140b */
[----:B------:R-:W-:Y:S01]  /*14d0*/  IMAD.U32 R4, RZ, RZ, UR6 ;  /* 0x00000006ff047e24 */ /* 0x000fe2000f8e00ff */
[----:B------:R-:W-:Y:S02]  /*14e0*/  @UP1 ULEA.HI.X UR5, UR14, UR5, UR9, 0x2, UP4 ;  /* 0x000000050e051291 */ /* 0x000fe4000a0f1409 */
[----:B------:R-:W-:Y:S01]  /*14f0*/  IMAD.U32 R6, RZ, RZ, UR4 ;  /* 0x00000004ff067e24 */ /* 0x000fe2000f8e00ff */
[----:B------:R-:W-:Y:S01]  /*1500*/  UIADD3 UR50, -UR50, UR8, URZ ;  /* 0x0000000832327290 */ /* 0x000fe2000fffe13f */
[----:B------:R-:W-:Y:S01]  /*1510*/  IMAD.U32 R5, RZ, RZ, UR7 ;  /* 0x00000007ff057e24 */ /* 0x000fe2000f8e00ff */
[----:B------:R-:W-:Y:S01]  /*1520*/  ULDC UR4, c[0x0][0x988] ;  /* 0x0002620000047ab9 */ /* 0x000fe20000000800 */
[----:B------:R-:W-:-:S03]  /*1530*/  IMAD.U32 R7, RZ, RZ, UR5 ;  /* 0x00000005ff077e24 */ /* 0x000fc6000f8e00ff */
[----:B------:R0:W2:Y:S04]  /*1540*/  @P0 LDG.E R3, desc[UR54][R4.64] ;  /* 0x0000003604030981 */ /* 0x0000a8000c1e1900 */
[----:B------:R-:W2:Y:S01]  /*1550*/  @P1 LDG.E R0, desc[UR54][R6.64] ;  /* 0x0000003606001981 */ /* 0x000ea2000c1e1900 */
[----:B------:R-:W-:Y:S01]  /*1560*/  UIADD3 UR5, UR50, 0x11f, -UR51 ;  /* 0x0000011f32057890 */ /* 0x000fe2000fffe833 */
[----:B------:R-:W-:Y:S01]  /*1570*/  PLOP3.LUT P0, PT, PT, PT, PT, 0x80, 0x0 ;  /* 0x000000000000781c */ /* 0x000fe20003f0f070 */
[----:B------:R-:W-:Y:S01]  /*1580*/  IMAD.MOV.U32 R119, RZ, RZ, RZ ;  /* 0x000000ffff777224 */ /* 0x000fe200078e00ff */
[----:B------:R-:W-:Y:S01]  /*1590*/  CS2R R8, SRZ ;  /* 0x0000000000087805 */ /* 0x000fe2000001ff00 */
[----:B------:R-:W-:Y:S01]  /*15a0*/  ULEA UR6, UR52, UR5, 0x7 ;  /* 0x0000000534067291 */ /* 0x000fe2000f8e383f */
[----:B0-----:R-:W-:-:S02]  /*15b0*/  CS2R R4, SRZ ;  /* 0x0000000000047805 */ /* 0x001fc4000001ff00 */
[----:B------:R-:W-:Y:S02]  /*15c0*/  CS2R R10, SRZ ;  /* 0x00000000000a7805 */ /* 0x000fe4000001ff00 */
[----:B------:R-:W-:Y:S01]  /*15d0*/  CS2R R12, SRZ ;  /* 0x00000000000c7805 */ /* 0x000fe2000001ff00 */
[----:B------:R-:W-:Y:S01]  /*15e0*/  UIMAD.WIDE UR6, UR6, 0x66666667, URZ ;  /* 0x66666667060678a5 */ /* 0x000fe2000f8e023f */
[----:B------:R-:W-:Y:S02]  /*15f0*/  CS2R R14, SRZ ;  /* 0x00000000000e7805 */ /* 0x000fe4000001ff00 */
[----:B------:R-:W-:Y:S02]  /*1600*/  CS2R R20, SRZ ;  /* 0x0000000000147805 */ /* 0x000fe4000001ff00 */
[----:B------:R-:W-:Y:S01]  /*1610*/  CS2R R24, SRZ ;  /* 0x0000000000187805 */ /* 0x000fe2000001ff00 */
[----:B------:R-:W-:Y:S01]  /*1620*/  USHF.R.U32.HI UR6, URZ, 0x1f, UR7 ;  /* 0x0000001f3f067899 */ /* 0x000fe20008011607 */
[----:B------:R-:W-:-:S02]  /*1630*/  CS2R R28, SRZ ;  /* 0x00000000001c7805 */ /* 0x000fc4000001ff00 */
[----:B------:R-:W-:Y:S02]  /*1640*/  CS2R R26, SRZ ;  /* 0x00000000001a7805 */ /* 0x000fe4000001ff00 */
[----:B------:R-:W-:Y:S01]  /*1650*/  CS2R R32, SRZ ;  /* 0x0000000000207805 */ /* 0x000fe2000001ff00 */
[----:B------:R-:W-:Y:S01]  /*1660*/  ULEA.HI.SX32 UR6, UR7, UR6, 0x1a ;  /* 0x0000000607067291 */ /* 0x000fe2000f8fd23f */
        /* <DEDUP_REMOVED lines=38> */
[----:B--2---:R-:W-:Y:S01]  /*18d0*/  FMUL.FTZ R0, R3, R0 ;  /* 0x0000000003007220 */ /* 0x004fe20000410000 */
[----:B------:R-:W-:-:S03]  /*18e0*/  CS2R R2, SRZ ;  /* 0x0000000000027805 */ /* 0x000fc6000001ff00 */
[----:B------:R-:W-:Y:S01]  /*18f0*/  FMUL.FTZ R0, R0, UR4 ;  /* 0x0000000400007c20 */ /* 0x000fe20008410000 */
[----:B------:R-:W-:-:S04]  /*1900*/  UIADD3 UR4, UR50, 0x9f, URZ ;  /* 0x0000009f32047890 */ /* 0x000fc8000fffe03f */
[----:B------:R-:W-:Y:S01]  /*1910*/  UIMAD.WIDE UR4, UR4, 0x66666667, URZ ;  /* 0x66666667040478a5 */ /* 0x000fe2000f8e023f */
[----:B------:R-:W-:-:S03]  /*1920*/  R2UR UR38, R0 ;  /* 0x00000000002672ca */ /* 0x000fc600000e0000 */
[----:B------:R-:W-:-:S04]  /*1930*/  USHF.R.U32.HI UR4, URZ, 0x1f, UR5 ;  /* 0x0000001f3f047899 */ /* 0x000fc80008011605 */
[----:B------:R-:W-:-:S03]  /*1940*/  ULEA.HI.SX32 UR4, UR5, UR4, 0x1a ;  /* 0x0000000405047291 */ /* 0x000fc6000f8fd23f */
[----:B------:R-:W-:Y:S01]  /*1950*/  @UP2 ULDC UR5, c[0x0][0x42c] ;  /* 0x00010b0000052ab9 */ /* 0x000fe20000000800 */
[----:B------:R-:W-:-:S04]  /*1960*/  UISETP.LT.AND UP0, UPT, UR4, UR6, UPT ;  /* 0x000000060400728c */ /* 0x000fc8000bf01270 */
[----:B------:R-:W-:Y:S02]  /*1970*/  USEL UR53, UR4, UR6, UP0 ;  /* 0x0000000604357287 */ /* 0x000fe40008000000 */
[----:B------:R-:W-:Y:S02]  /*1980*/  UIMAD.WIDE.U32 UR4, UR45, UR5, URZ ;  /* 0x000000052d0472a5 */ /* 0x000fe4000f8e003f */
[----:B------:R-:W-:Y:S01]  /*1990*/  UISETP.GE.AND UP0, UPT, UR53, 0x1, UPT ;  /* 0x000000013500788c */ /* 0x000fe2000bf06270 */
[----:B------:R-:W-:Y:S02]  /*19a0*/  @UP2 ULDC UR6, c[0x0][0x430] ;  /* 0x00010c0000062ab9 */ /* 0x000fe40000000800 */
[----:B------:R-:W-:-:S03]  /*19b0*/  @UP2 USHF.R.U32.HI UR45, URZ, UR6, UR5 ;  /* 0x000000063f2d2299 */ /* 0x000fc60008011605 */
[----:B------:R-:W-:-:S13]  /*19c0*/  PLOP3.LUT P1, PT, PT, PT, UP0, 0x80, 0x0 ;  /* 0x000000000000781c */ /* 0x000fda0003f2f008 */
[----:B------:R-:W-:Y:S05]  /*19d0*/  @!P1 BRA `(.L_x_2032) ;  /* 0x000000b0001c9947 */ /* 0x000fea0003800000 */
        /* <DEDUP_REMOVED lines=31> */
.L_x_2033:
        /* <DEDUP_REMOVED lines=9> */
.L_x_2176:
[----:B------:R-:W-:Y:S05]  /*1c60*/  @!P0 BRA `(.L_x_2035) ;  /* 0x0000000000048947 */ /* 0x000fea0003800000 */
[----:B------:R-:W-:Y:S01]  /*1c70*/  BPT.TRAP 0x1 ;  /* 0x000000040000795c */ /* 0x000fe20000300000 */
.L_x_2035:
[----:B------:R-:W-:Y:S02]  /*1c80*/  IMAD.U32 R2, RZ, RZ, UR56 ;  /* 0x00000038ff027e24 */ /* 0x000fe4000f8e00ff */
[----:B0-----:R-:W-:-:S03]  /*1c90*/  IMAD.U32 R3, RZ, RZ, UR46 ;  /* 0x0000002eff037e24 */ /* 0x001fc6000f8e00ff */
[----:B------:R-:W-:Y:S02]  /*1ca0*/  LEA R2, R2, UR41, 0x3 ;  /* 0x0000002902027c11 */ /* 0x000fe4000f8e18ff */
[----:B------:R-:W-:-:S04]  /*1cb0*/  SHF.L.U32 R3, R3, 0x1f, RZ ;  /* 0x0000001f03037819 */ /* 0x000fc800000006ff */
[----:B------:R0:W1:Y:S01]  /*1cc0*/  SYNCS.PHASECHK.TRANS64.TRYWAIT P2, [R2+URZ+0x33430], R3 ;  /* 0x03343003020075a7 */ /* 0x000062000804017f */
[----:B------:R-:W-:Y:S05]  /*1cd0*/  @!P0 BRA `(.L_x_2036) ;  /* 0x0000000000048947 */ /* 0x000fea0003800000 */
[----:B------:R-:W-:Y:S01]  /*1ce0*/  BPT.TRAP 0x1 ;  /* 0x000000040000795c */ /* 0x000fe20000300000 */
.L_x_2036:
[----:B------:R-:W2:Y:S01]  /*1cf0*/  S2R R0, SR_TID.X ;  /* 0x0000000000007919 */ /* 0x000ea20000002100 */
[----:B------:R-:W-:Y:S01]  /*1d00*/  IMAD.MOV.U32 R119, RZ, RZ, RZ ;  /* 0x000000ffff777224 */ /* 0x000fe200078e00ff */
[----:B--2---:R-:W-:Y:S01]  /*1d10*/  LOP3.LUT P1, RZ, R0, 0x7f, RZ, 0xc0, !PT ;  /* 0x0000007f00ff7812 */ /* 0x004fe2000782c0ff */
[----:B-1----:R-:W-:-:S12]  /*1d20*/  @P2 BRA `(.L_x_2037) ;  /* 0x0000000000082947 */ /* 0x002fd80003800000 */
[----:B------:R-:W1:Y:S02]  /*1d30*/  SYNCS.PHASECHK.TRANS64.TRYWAIT P2, [R2+URZ+0x33430], R3 ;  /* 0x03343003020075a7 */ /* 0x000e64000804017f */
[----:B-1----:R-:W-:Y:S05]  /*1d40*/  @!P2 BRA `(.L_x_2038) ;  /* 0x000001300038a947 */ /* 0x002fea0003800000 */
.L_x_2037:
[----:B------:R-:W-:Y:S05]  /*1d50*/  WARPSYNC.ALL ;  /* 0x0000000000007948 */ /* 0x000fea0003800000 */
[----:B------:R-:W-:Y:S01]  /*1d60*/  UIADD3 UR4, UR41, 0x24200, URZ ;  /* 0x0002420029047890 */ /* 0x000fe2000fffe03f */
[----:B------:R-:W-:Y:S01]  /*1d70*/  WARPGROUP.ARRIVE ;  /* 0x00000000000079c5 */ /* 0x000fe20000000000 */
[----:B------:R-:W-:Y:S01]  /*1d80*/  ULOP3.LUT UR20, UR57, 0x10000, URZ, 0xfc, !UPT ;  /* 0x0001000039147892 */ /* 0x000fe2000f8efc3f */
[----:B01----:R-:W-:Y:S01]  /*1d90*/  IMAD.U32 R3, RZ, RZ, UR52 ;  /* 0x00000034ff037e24 */ /* 0x003fe2000f8e00ff */
[----:B------:R-:W-:Y:S01]  /*1da0*/  USHF.R.U32.HI UR4, URZ, 0x4, UR4 ;  /* 0x000000043f047899 */ /* 0x000fe20008011604 */
[----:B------:R-:W-:Y:S01]  /*1db0*/  IMAD.U32 R115, RZ, RZ, UR38 ;  /* 0x00000026ff737e24 */ /* 0x000fe2000f8e00ff */
[----:B------:R-:W-:Y:S01]  /*1dc0*/  UMOV UR25, 0x80000020 ;  /* 0x8000002000197882 */ /* 0x000fe20000000000 */
[----:B------:R-:W-:Y:S01]  /*1dd0*/  UMOV UR27, 0x80000020 ;  /* 0x80000020001b7882 */ /* 0x000fe20000000000 */
[----:B------:R-:W-:Y:S01]  /*1de0*/  ULOP3.LUT UR4, UR4, 0x3fff, URZ, 0xc0, !UPT ;  /* 0x00003fff04047892 */ /* 0x000fe2000f8ec03f */
[----:B------:R-:W-:Y:S01]  /*1df0*/  IMAD R12, R3, 0x80, R22 ;  /* 0x00000080030c7824 */ /* 0x000fe200078e0216 */
[----:B------:R-:W-:Y:S01]  /*1e00*/  UMOV UR24, UR20 ;  /* 0x0000001400187c82 */ /* 0x000fe20008000000 */
[----:B------:R-:W-:Y:S01]  /*1e10*/  UMOV UR5, UR25 ;  /* 0x0000001900057c82 */ /* 0x000fe20008000000 */
[----:B------:R-:W-:Y:S01]  /*1e20*/  ULOP3.LUT UR49, UR4, 0x10000, URZ, 0xfc, !UPT ;  /* 0x0001000004317892 */ /* 0x000fe2000f8efc3f */
[----:B------:R-:W-:Y:S01]  /*1e30*/  @!P1 VIADD R2, R2, 0x33440 ;  /* 0x0003344002029836 */ /* 0x000fe20000000000 */
[----:B------:R-:W-:Y:S01]  /*1e40*/  UMOV UR7, 0x80000020 ;  /* 0x8000002000077882 */ /* 0x000fe20000000000 */
[----:B------:R-:W-:Y:S01]  /*1e50*/  UMOV UR4, UR24 ;  /* 0x0000001800047c82 */ /* 0x000fe20008000000 */
[----:B------:R-:W-:Y:S01]  /*1e60*/  UIMAD UR28, UR56, 0x780, UR49 ;  /* 0x00000780381c78a4 */ /* 0x000fe2000f8e0231 */
[--C-:B------:R-:W-:Y:S01]  /*1e70*/  IMAD.MOV.U32 R118, RZ, RZ, R119.reuse ;  /* 0x000000ffff767224 */ /* 0x100fe200078e0077 */
[----:B------:R-:W-:Y:S01]  /*1e80*/  UIADD3 UR9, UR20, 0x2, URZ ;  /* 0x0000000214097890 */ /* 0x000fe2000fffe03f */
[----:B------:R-:W-:Y:S01]  /*1e90*/  @!P1 PRMT R2, RZ, 0x654, R2 ;  /* 0x00000654ff029816 */ /* 0x000fe20000000002 */
[----:B------:R-:W-:Y:S01]  /*1ea0*/  UIADD3 UR6, UR28, 0x180, URZ ;  /* 0x000001801c067890 */ /* 0x000fe2000fffe03f */
[--C-:B------:R-:W-:Y:S01]  /*1eb0*/  IMAD.MOV.U32 R117, RZ, RZ, R119.reuse ;  /* 0x000000ffff757224 */ /* 0x100fe200078e0077 */
[----:B------:R-:W-:Y:S01]  /*1ec0*/  UIADD3 UR8, UR28, 0x200, URZ ;  /* 0x000002001c087890 */ /* 0x000fe2000fffe03f */
[--C-:B------:R-:W-:Y:S01]  /*1ed0*/  IMAD.MOV.U32 R116, RZ, RZ, R119.reuse ;  /* 0x000000ffff747224 */ /* 0x100fe200078e0077 */
[----:B------:R-:W-:Y:S01]  /*1ee0*/  UMOV UR26, UR28 ;  /* 0x0000001c001a7c82 */ /* 0x000fe20008000000 */
[----:B------:R-:W-:Y:S01]  /*1ef0*/  UIADD3 UR10, UR28, 0x2, URZ ;  /* 0x000000021c0a7890 */ /* 0x000fe2000fffe03f */
[----:B------:R-:W-:Y:S01]  /*1f00*/  QGMMA.64x32x32.F32.E4M3.E4M3 R88, gdesc[UR24], RZ, !UPT, gsb0 ;  /* 0x00600000185879f3 */ /* 0x000fe2000c0008ff */
[----:B------:R-:W-:Y:S01]  /*1f10*/  UIADD3 UR26, UR28, 0x80, URZ ;  /* 0x000000801c1a7890 */ /* 0x000fe2000fffe03f */
[--C-:B------:R-:W-:Y:S01]  /*1f20*/  IMAD.MOV.U32 R114, RZ, RZ, R119.reuse ;  /* 0x000000ffff727224 */ /* 0x100fe200078e0077 */
[----:B------:R-:W-:Y:S01]  /*1f30*/  UMOV UR27, 0x80000020 ;  /* 0x80000020001b7882 */ /* 0x000fe20000000000 */
[----:B------:R-:W-:Y:S01]  /*1f40*/  UMOV UR11, 0x80000020 ;  /* 0x80000020000b7882 */ /* 0x000fe20000000000 */
[----:B------:R-:W-:Y:S01]  /*1f50*/  UIADD3 UR12, UR28, 0x202, URZ ;  /* 0x000002021c0c7890 */ /* 0x000fe2000fffe03f */
[--C-:B------:R-:W-:Y:S01]  /*1f60*/  IMAD.MOV.U32 R112, RZ, RZ, R119.reuse ;  /* 0x000000ffff707224 */ /* 0x100fe200078e0077 */
[----:B------:R-:W-:Y:S01]  /*1f70*/  UIADD3 UR13, UR20, 0x200, URZ ;  /* 0x00000200140d7890 */ /* 0x000fe2000fffe03f */
[--C-:B------:R-:W-:Y:S01]  /*1f80*/  IMAD.MOV.U32 R110, RZ, RZ, R119.reuse ;  /* 0x000000ffff6e7224 */ /* 0x100fe200078e0077 */
[----:B------:R-:W-:Y:S01]  /*1f90*/  UIADD3 UR14, UR28, 0x280, URZ ;  /* 0x000002801c0e7890 */ /* 0x000fe2000fffe03f */
[--C-:B------:R-:W-:Y:S01]  /*1fa0*/  IMAD.MOV.U32 R108, RZ, RZ, R119.reuse ;  /* 0x000000ffff6c7224 */ /* 0x100fe200078e0077 */
[----:B------:R-:W-:Y:S01]  /*1fb0*/  UMOV UR15, 0x80000020 ;  /* 0x80000020000f7882 */ /* 0x000fe20000000000 */
[----:B------:R-:W-:Y:S01]  /*1fc0*/  UIADD3 UR16, UR28, 0x282, URZ ;  /* 0x000002821c107890 */ /* 0x000fe2000fffe03f */
[--C-:B------:R-:W-:Y:S01]  /*1fd0*/  IMAD.MOV.U32 R106, RZ, RZ, R119.reuse ;  /* 0x000000ffff6a7224 */ /* 0x100fe200078e0077 */
[----:B------:R-:W-:Y:S01]  /*1fe0*/  UIADD3 UR18, UR28, 0x402, URZ ;  /* 0x000004021c127890 */ /* 0x000fe2000fffe03f */
[----:B------:R-:W-:Y:S01]  /*1ff0*/  IMAD.MOV.U32 R104, RZ, RZ, R119 ;  /* 0x000000ffff687224 */ /* 0x000fe200078e0077 */
[----:B------:R-:W-:Y:S01]  /*2000*/  UMOV UR19, 0x80000020 ;  /* 0x8000002000137882 */ /* 0x000fe20000000000 */
[----:B------:R-:W-:Y:S01]  /*2010*/  UIADD3 UR22, UR28, 0x680, URZ ;  /* 0x000006801c167890 */ /* 0x000fe2000fffe03f */
[----:B------:R-:W-:Y:S01]  /*2020*/  UMOV UR23, 0x80000020 ;  /* 0x8000002000177882 */ /* 0x000fe20000000000 */
[----:B------:R-:W-:Y:S01]  /*2030*/  UIADD3 UR57, UR53, -0x2, URZ ;  /* 0xfffffffe35397890 */ /* 0x000fe2000fffe03f */
[----:B------:R-:W-:-:S02]  /*2040*/  WARPGROUP.DEPBAR.LE gsb0, 0x0 ;  /* 0x00008000000079c5 */ /* 0x000fc40000010000 */
        /* <DEDUP_REMOVED lines=127> */
[----:B------:R-:W-:Y:S01]  /*2840*/  UIMAD UR6, UR53, -0xa0, UR50 ;  /* 0xffffff60350678a4 */ /* 0x000fe2000f8e0232 */
[----:B------:R-:W-:Y:S02]  /*2850*/  WARPGROUP.DEPBAR.LE gsb0, 0x0 ;  /* 0x00008000000079c5 */ /* 0x000fe40000010000 */
[----:B------:R-:W-:-:S06]  /*2860*/  WARPGROUP.ARRIVE ;  /* 0x00000000000079c5 */ /* 0x000fcc0000000000 */
[----:B------:R-:W-:Y:S01]  /*2870*/  QGMMA.64x32x32.F32.E4M3.E4M3 R40, gdesc[UR20], R40, gsb0 ;  /* 0x00600000142879f3 */ /* 0x000fe20008000828 */
[----:B------:R-:W-:Y:S01]  /*2880*/  UMOV UR20, UR7 ;  /* 0x0000000700147c82 */ /* 0x000fe20008000000 */
[----:B------:R-:W-:Y:S01]  /*2890*/  UMOV UR21, 0x80000020 ;  /* 0x8000002000157882 */ /* 0x000fe20000000000 */
[----:B------:R-:W-:Y:S01]  /*28a0*/  UMOV UR22, UR10 ;  /* 0x0000000a00167c82 */ /* 0x000fe20008000000 */
[----:B------:R-:W-:Y:S01]  /*28b0*/  UMOV UR23, 0x80000020 ;  /* 0x8000002000177882 */ /* 0x000fe20000000000 */
[----:B------:R-:W-:Y:S02]  /*28c0*/  UIADD3 UR7, UR6, 0xa0, URZ ;  /* 0x000000a006077890 */ /* 0x000fe4000fffe03f */
[----:B------:R-:W-:-:S04]  /*28d0*/  UIADD3 UR6, -UR51, 0xa1, UR6 ;  /* 0x000000a133067890 */ /* 0x000fc8000fffe106 */
[----:B------:R-:W-:Y:S02]  /*28e0*/  IMAD.U32 R4, RZ, RZ, UR7 ;  /* 0x00000007ff047e24 */ /* 0x000fe4000f8e00ff */
[----:B------:R-:W-:Y:S01]  /*28f0*/  IMAD.U32 R0, RZ, RZ, UR6 ;  /* 0x00000006ff007e24 */ /* 0x000fe2000f8e00ff */
[----:B------:R-:W-:Y:S01]  /*2900*/  UIADD3 UR6, UR50, -UR51, URZ ;  /* 0x8000003332067290 */ /* 0x000fe2000fffe03f */
[C---:B------:R-:W-:Y:S02]  /*2910*/  IMAD R4, R17.reuse, -0x2, R4 ;  /* 0xfffffffe11047824 */ /* 0x040fe400078e0204 */
[----:B------:R-:W-:Y:S01]  /*2920*/  IMAD R9, R17, -0x2, R0 ;  /* 0xfffffffe11097824 */ /* 0x000fe200078e0200 */
[----:B------:R-:W-:-:S04]  /*2930*/  ULEA UR6, UR52, UR6, 0x7 ;  /* 0x0000000634067291 */ /* 0x000fc8000f8e383f */
[----:B------:R-:W-:Y:S01]  /*2940*/  VIADDMNMX R6, R12, R9, R4, PT ;  /* 0x000000090c067246 */ /* 0x000fe20003800104 */
[----:B------:R-:W-:-:S03]  /*2950*/  UIMAD.WIDE UR6, UR6, 0x66666667, URZ ;  /* 0x66666667060678a5 */ /* 0x000fc6000f8e023f */
[C---:B------:R-:W-:Y:S01]  /*2960*/  ISETP.GT.AND P2, PT, R6.reuse, RZ, PT ;  /* 0x000000ff0600720c */ /* 0x040fe20003f44270 */
[----:B------:R-:W-:Y:S01]  /*2970*/  USHF.R.U32.HI UR6, URZ, 0x1f, UR7 ;  /* 0x0000001f3f067899 */ /* 0x000fe20008011607 */
[C---:B------:R-:W-:Y:S02]  /*2980*/  ISETP.GT.AND P3, PT, R6.reuse, 0x1, PT ;  /* 0x000000010600780c */ /* 0x040fe40003f64270 */
[----:B------:R-:W-:Y:S01]  /*2990*/  ISETP.GT.AND P4, PT, R6, 0x8, PT ;  /* 0x000000080600780c */ /* 0x000fe20003f84270 */
[----:B------:R-:W-:-:S04]  /*29a0*/  ULEA.HI.SX32 UR6, UR7, UR6, 0x1a ;  /* 0x0000000607067291 */ /* 0x000fc8000f8fd23f */
[----:B------:R-:W-:-:S04]  /*29b0*/  UISETP.LT.AND UP0, UPT, URZ, UR6, UPT ;  /* 0x000000063f00728c */ /* 0x000fc8000bf01270 */
[----:B------:R-:W-:-:S04]  /*29c0*/  USEL UR53, URZ, UR6, !UP0 ;  /* 0x000000063f357287 */ /* 0x000fc8000c000000 */
[----:B------:R-:W-:Y:S01]  /*29d0*/  UISETP.GE.AND UP0, UPT, UR57, UR53, UPT ;  /* 0x000000353900728c */ /* 0x000fe2000bf06270 */
        /* <DEDUP_REMOVED lines=10> */
[----:B------:R-:W-:Y:S01]  /*2a80*/  FSEL R3, R88, -INF , P2 ;  /* 0xff80000058037808 */ /* 0x000fe20001000000 */
[--C-:B------:R-:W-:Y:S01]  /*2a90*/  IMAD.MOV.U32 R88, RZ, RZ, R119.reuse ;  /* 0x000000ffff587224 */ /* 0x100fe200078e0077 */
[----:B------:R-:W-:Y:S02]  /*2aa0*/  FSEL R89, R89, -INF , P3 ;  /* 0xff80000059597808 */ /* 0x000fe40001800000 */
[----:B------:R-:W-:Y:S01]  /*2ab0*/  ISETP.GT.AND P2, PT, R6, 0x9, PT ;  /* 0x000000090600780c */ /* 0x000fe20003f44270 */
[----:B------:R-:W-:Y:S01]  /*2ac0*/  QGMMA.64x32x32.F32.E4M3.E4M3 R72, gdesc[UR20], R72, gsb0 ;  /* 0x00600000144879f3 */ /* 0x000fe20008000848 */
[----:B------:R-:W-:Y:S01]  /*2ad0*/  UIADD3 UR22, UR28, 0x602, URZ ;  /* 0x000006021c167890 */ /* 0x000fe2000fffe03f */
[----:B------:R-:W-:Y:S01]  /*2ae0*/  FSEL R7, R92, -INF , P4 ;  /* 0xff8000005c077808 */ /* 0x000fe20002000000 */
[----:B------:R-:W-:Y:S01]  /*2af0*/  UMOV UR23, 0x80000020 ;  /* 0x8000002000177882 */ /* 0x000fe20000000000 */
[----:B------:R-:W-:Y:S01]  /*2b00*/  FMNMX.FTZ R0, R3, R89, !PT ;  /* 0x0000005903007209 */ /* 0x000fe20007810000 */
[----:B------:R-:W-:Y:S01]  /*2b10*/  IMAD.MOV.U32 R92, RZ, RZ, R119 ;  /* 0x000000ffff5c7224 */ /* 0x000fe200078e0077 */
[----:B------:R-:W-:-:S02]  /*2b20*/  ISETP.GT.AND P3, PT, R6, 0x10, PT ;  /* 0x000000100600780c */ /* 0x000fc40003f64270 */
[----:B------:R-:W-:Y:S02]  /*2b30*/  FSEL R93, R93, -INF , P2 ;  /* 0xff8000005d5d7808 */ /* 0x000fe40001000000 */
[----:B------:R-:W-:Y:S02]  /*2b40*/  FMNMX.FTZ R0, R7, R0, !PT ;  /* 0x0000000007007209 */ /* 0x000fe40007810000 */
[----:B------:R-:W-:Y:S02]  /*2b50*/  ISETP.GT.AND P2, PT, R6, 0x11, PT ;  /* 0x000000110600780c */ /* 0x000fe40003f44270 */
[----:B------:R-:W-:Y:S01]  /*2b60*/  FSEL R11, R96, -INF , P3 ;  /* 0xff800000600b7808 */ /* 0x000fe20001800000 */
[----:B------:R-:W-:Y:S01]  /*2b70*/  IMAD.MOV.U32 R96, RZ, RZ, R119 ;  /* 0x000000ffff607224 */ /* 0x000fe200078e0077 */
[----:B------:R-:W-:Y:S02]  /*2b80*/  FMNMX.FTZ R0, R93, R0, !PT ;  /* 0x000000005d007209 */ /* 0x000fe40007810000 */
        /* <DEDUP_REMOVED lines=10> */
[C---:B------:R-:W-:Y:S02]  /*2c30*/  ISETP.GT.AND P2, PT, R6.reuse, 0x21, PT ;  /* 0x000000210600780c */ /* 0x040fe40003f44270 */
[----:B------:R-:W-:Y:S02]  /*2c40*/  FMNMX.FTZ R0, R101, R0, !PT ;  /* 0x0000000065007209 */ /* 0x000fe40007810000 */
[----:B------:R-:W-:Y:S01]  /*2c50*/  ISETP.GT.AND P4, PT, R6, 0x28, PT ;  /* 0x000000280600780c */ /* 0x000fe20003f84270 */
[----:B------:R-:W-:Y:S02]  /*2c60*/  WARPGROUP.DEPBAR.LE gsb0, 0x0 ;  /* 0x00008000000079c5 */ /* 0x000fe40000010000 */
[----:B------:R-:W-:Y:S01]  /*2c70*/  WARPGROUP.ARRIVE ;  /* 0x00000000000079c5 */ /* 0x000fe20000000000 */
[----:B------:R-:W-:-:S02]  /*2c80*/  FSEL R15, R72, -INF , P3 ;  /* 0xff800000480f7808 */ /* 0x000fc40001800000 */
[----:B------:R-:W-:Y:S02]  /*2c90*/  FSEL R73, R73, -INF , P2 ;  /* 0xff80000049497808 */ /* 0x000fe40001000000 */
[----:B------:R-:W-:Y:S01]  /*2ca0*/  FMNMX.FTZ R0, R15, R0, !PT ;  /* 0x000000000f007209 */ /* 0x000fe20007810000 */
[----:B------:R-:W-:Y:S01]  /*2cb0*/  QGMMA.64x32x32.F32.E4M3.E4M3 R56, gdesc[UR20], R56, gsb0 ;  /* 0x00600000143879f3 */ /* 0x000fe20008000838 */
[----:B------:R-:W-:Y:S01]  /*2cc0*/  UIADD3 UR22, UR28, 0x682, URZ ;  /* 0x000006821c167890 */ /* 0x000fe2000fffe03f */
[----:B------:R-:W-:Y:S01]  /*2cd0*/  ISETP.GT.AND P2, PT, R6, 0x29, PT ;  /* 0x000000290600780c */ /* 0x000fe20003f44270 */
[----:B------:R-:W-:Y:S01]  /*2ce0*/  UMOV UR23, 0x80000020 ;  /* 0x8000002000177882 */ /* 0x000fe20000000000 */
[----:B------:R-:W-:Y:S02]  /*2cf0*/  FSEL R21, R76, -INF , P4 ;  /* 0xff8000004c157808 */ /* 0x000fe40002000000 */
[----:B------:R-:W-:Y:S02]  /*2d00*/  FMNMX.FTZ R0, R73, R0, !PT ;  /* 0x0000000049007209 */ /* 0x000fe40007810000 */
        /* <DEDUP_REMOVED lines=45> */
[----:B------:R-:W-:Y:S01]  /*2fe0*/  FMNMX.FTZ R57, R69, R0, !PT ;  /* 0x0000000045397209 */ /* 0x000fe20007810000 */
[----:B------:R-:W-:Y:S02]  /*2ff0*/  WARPGROUP.DEPBAR.LE gsb0, 0x0 ;  /* 0x00008000000079c5 */ /* 0x000fe40000010000 */
[----:B------:R-:W-:Y:S01]  /*3000*/  WARPGROUP.ARRIVE ;  /* 0x00000000000079c5 */ /* 0x000fe20000000000 */
[----:B------:R-:W-:-:S02]  /*3010*/  FSEL R40, R40, -INF , P3 ;  /* 0xff80000028287808 */ /* 0x000fc40001800000 */
[----:B------:R-:W-:Y:S02]  /*3020*/  ISETP.GT.AND P3, PT, R6, 0x68, PT ;  /* 0x000000680600780c */ /* 0x000fe40003f64270 */
[----:B------:R-:W-:Y:S01]  /*3030*/  FSEL R41, R41, -INF , P2 ;  /* 0xff80000029297808 */ /* 0x000fe20001000000 */
[----:B------:R-:W-:Y:S01]  /*3040*/  QGMMA.64x32x32.F32.E4M3.E4M3 R24, gdesc[UR20], R24, gsb0 ;  /* 0x00600000141879f3 */ /* 0x000fe20008000818 */
        /* <DEDUP_REMOVED lines=20> */
[----:B------:R-:W-:Y:S01]  /*3190*/  FMNMX.FTZ R57, R53, R0, !PT ;  /* 0x0000000035397209 */ /* 0x000fe20007810000 */
[----:B------:R-:W-:Y:S02]  /*31a0*/  WARPGROUP.DEPBAR.LE gsb0, 0x0 ;  /* 0x00008000000079c5 */ /* 0x000fe40000010000 */
[----:B------:R-:W-:Y:S01]  /*31b0*/  FSEL R24, R24, -INF , P3 ;  /* 0xff80000018187808 */ /* 0x000fe20001800000 */
[----:B------:R0:W-:Y:S01]  /*31c0*/  @!P1 SYNCS.ARRIVE.TRANS64.RED.A1T0 RZ, [R2+URZ], RZ ;  /* 0x000000ff02ff99a7 */ /* 0x0001e2000810043f */
        /* <DEDUP_REMOVED lines=18> */
[----:B------:R-:W-:-:S02]  /*32f0*/  FSEL R37, R37, -INF , P2 ;  /* 0xff80000025257808 */ /* 0x000fc40001000000 */
[----:B------:R-:W-:-:S04]  /*3300*/  FMNMX.FTZ R0, R36, R57, !PT ;  /* 0x0000003924007209 */ /* 0x000fc80007810000 */
[----:B------:R-:W-:-:S05]  /*3310*/  FMNMX.FTZ R8, R37, R0, !PT ;  /* 0x0000000025087209 */ /* 0x000fca0007810000 */
[----:B------:R-:W1:Y:S02]  /*3320*/  SHFL.BFLY PT, R57, R8, 0x2, 0x1f ;  /* 0x0c401f0008397f89 */ /* 0x000e6400000e0000 */
[----:B-1----:R-:W-:-:S05]  /*3330*/  FMNMX.FTZ R57, R8, R57, !PT ;  /* 0x0000003908397209 */ /* 0x002fca0007810000 */
[----:B------:R-:W1:Y:S02]  /*3340*/  SHFL.BFLY PT, R0, R57, 0x1, 0x1f ;  /* 0x0c201f0039007f89 */ /* 0x000e6400000e0000 */
[----:B-1----:R-:W-:-:S04]  /*3350*/  FMNMX.FTZ R0, R57, R0, !PT ;  /* 0x0000000039007209 */ /* 0x002fc80007810000 */
[C---:B------:R-:W-:Y:S01]  /*3360*/  FSETP.NEU.FTZ.AND P2, PT, R0.reuse, -INF , PT ;  /* 0xff8000000000780b */ /* 0x040fe20003f5d000 */
[----:B------:R-:W-:-:S01]  /*3370*/  FFMA.FTZ R6, R0, R115, -8 ;  /* 0xc100000000067423 */ /* 0x000fc20000010073 */
[----:B------:R-:W-:-:S04]  /*3380*/  IMAD.MOV.U32 R115, RZ, RZ, R119 ;  /* 0x000000ffff737224 */ /* 0x000fc800078e0077 */
[----:B------:R-:W-:-:S05]  /*3390*/  FSEL R6, R6, RZ, P2 ;  /* 0x000000ff06067208 */ /* 0x000fca0001000000 */
[----:B------:R-:W-:Y:S01]  /*33a0*/  FFMA.FTZ R14, R11, UR38, -R6 ;  /* 0x000000260b0e7c23 */ /* 0x000fe20008010806 */
[----:B------:R-:W-:Y:S01]  /*33b0*/  IADD3 R11, R9, 0x8, R12 ;  /* 0x00000008090b7810 */ /* 0x000fe20007ffe00c */
[--C-:B------:R-:W-:Y:S01]  /*33c0*/  FFMA.FTZ R57, R15, UR38, -R6.reuse ;  /* 0x000000260f397c23 */ /* 0x100fe20008010806 */
[----:B------:R-:W-:-:S01]  /*33d0*/  FFMA.FTZ R81, R81, UR38, -R6 ;  /* 0x0000002651517c23 */ /* 0x000fc20008010806 */
[--C-:B------:R-:W-:Y:S01]  /*33e0*/  FFMA.FTZ R84, R65, UR38, -R6.reuse ;  /* 0x0000002641547c23 */ /* 0x100fe20008010806 */
[----:B------:R-:W-:Y:S01]  /*33f0*/  VIMNMX R4, R4, R11, PT ;  /* 0x0000000b04047248 */ /* 0x000fe20003fe0100 */
[--C-:B------:R-:W-:Y:S01]  /*3400*/  FFMA.FTZ R11, R13, UR38, -R6.reuse ;  /* 0x000000260d0b7c23 */ /* 0x100fe20008010806 */
[----:B------:R-:W-:-:S01]  /*3410*/  FFMA.FTZ R85, R85, UR38, -R6 ;  /* 0x0000002655557c23 */ /* 0x000fc20008010806 */
[--C-:B------:R-:W-:Y:S01]  /*3420*/  FFMA.FTZ R89, R89, UR38, -R6.reuse ;  /* 0x0000002659597c23 */ /* 0x100fe20008010806 */
[C---:B------:R-:W-:Y:S01]  /*3430*/  ISETP.GT.AND P2, PT, R4.reuse, RZ, PT ;  /* 0x000000ff0400720c */ /* 0x040fe20003f44270 */
[----:B------:R1:W-:Y:S01]  /*3440*/  MUFU.EX2 R9, R14 ;  /* 0x0000000e00097308 */ /* 0x0003e20000000800 */
[C---:B------:R-:W-:Y:S01]  /*3450*/  ISETP.GT.AND P3, PT, R4.reuse, 0x1, PT ;  /* 0x000000010400780c */ /* 0x040fe20003f64270 */
[--C-:B------:R-:W-:Y:S01]  /*3460*/  FFMA.FTZ R3, R3, UR38, -R6.reuse ;  /* 0x0000002603037c23 */ /* 0x100fe20008010806 */
[----:B------:R-:W-:Y:S01]  /*3470*/  ISETP.GT.AND P4, PT, R4, 0x8, PT ;  /* 0x000000080400780c */ /* 0x000fe20003f84270 */
[--C-:B------:R-:W-:Y:S01]  /*3480*/  FFMA.FTZ R7, R7, UR38, -R6.reuse ;  /* 0x0000002607077c23 */ /* 0x100fe20008010806 */
[----:B------:R-:W-:Y:S01]  /*3490*/  FSEL R90, R90, -INF , P2 ;  /* 0xff8000005a5a7808 */ /* 0x000fe20001000000 */
[--C-:B------:R-:W-:Y:S01]  /*34a0*/  FFMA.FTZ R10, R93, UR38, -R6.reuse ;  /* 0x000000265d0a7c23 */ /* 0x100fe20008010806 */
[----:B------:R-:W-:Y:S01]  /*34b0*/  FSEL R91, R91, -INF , P3 ;  /* 0xff8000005b5b7808 */ /* 0x000fe20001800000 */
[----:B------:R-:W-:Y:S01]  /*34c0*/  MUFU.EX2 R8, R89 ;  /* 0x0000005900087308 */ /* 0x000fe20000000800 */
[----:B------:R-:W-:Y:S01]  /*34d0*/  ISETP.GT.AND P2, PT, R4, 0x9, PT ;  /* 0x000000090400780c */ /* 0x000fe20003f44270 */
[--C-:B------:R-:W-:Y:S01]  /*34e0*/  FFMA.FTZ R12, R97, UR38, -R6.reuse ;  /* 0x00000026610c7c23 */ /* 0x100fe20008010806 */
[----:B------:R-:W-:Y:S01]  /*34f0*/  FSEL R94, R94, -INF , P4 ;  /* 0xff8000005e5e7808 */ /* 0x000fe20002000000 */
[--C-:B-1----:R-:W-:Y:S01]  /*3500*/  FFMA.FTZ R14, R101, UR38, -R6.reuse ;  /* 0x00000026650e7c23 */ /* 0x102fe20008010806 */
[----:B------:R-:W-:Y:S01]  /*3510*/  FMNMX.FTZ R13, R90, R91, !PT ;  /* 0x0000005b5a0d7209 */ /* 0x000fe20007810000 */
[--C-:B------:R-:W-:Y:S01]  /*3520*/  FFMA.FTZ R105, R105, UR38, -R6.reuse ;  /* 0x0000002669697c23 */ /* 0x100fe20008010806 */
[----:B------:R-:W-:Y:S01]  /*3530*/  ISETP.GT.AND P3, PT, R4, 0x10, PT ;  /* 0x000000100400780c */ /* 0x000fe20003f64270 */
[--C-:B------:R-:W-:Y:S01]  /*3540*/  FFMA.FTZ R107, R107, UR38, -R6.reuse ;  /* 0x000000266b6b7c23 */ /* 0x100fe20008010806 */
[----:B------:R-:W-:Y:S01]  /*3550*/  FSEL R95, R95, -INF , P2 ;  /* 0xff8000005f5f7808 */ /* 0x000fe20001000000 */
[--C-:B------:R-:W-:Y:S01]  /*3560*/  FFMA.FTZ R109, R109, UR38, -R6.reuse ;  /* 0x000000266d6d7c23 */ /* 0x100fe20008010806 */
        /* <DEDUP_REMOVED lines=15> */
[----:B------:R1:W-:Y:S01]  /*3660*/  MUFU.EX2 R13, R57 ;  /* 0x00000039000d7308 */ /* 0x0003e20000000800 */
[----:B------:R-:W-:Y:S01]  /*3670*/  FSEL R102, R102, -INF , P3 ;  /* 0xff80000066667808 */ /* 0x000fe20001800000 */
[--C-:B------:R-:W-:Y:S01]  /*3680*/  FFMA.FTZ R33, R33, UR38, -R6.reuse ;  /* 0x0000002621217c23 */ /* 0x100fe20008010806 */
[----:B------:R-:W-:Y:S01]  /*3690*/  FMNMX.FTZ R15, R99, R20, !PT ;  /* 0x00000014630f7209 */ /* 0x000fe20007810000 */
[--C-:B------:R-:W-:Y:S01]  /*36a0*/  FFMA.FTZ R20, R73, UR38, -R6.reuse ;  /* 0x0000002649147c23 */ /* 0x100fe20008010806 */
[----:B------:R-:W-:Y:S01]  /*36b0*/  FSEL R103, R103, -INF , P2 ;  /* 0xff80000067677808 */ /* 0x000fe20001000000 */
[--C-:B------:R-:W-:Y:S01]  /*36c0*/  FFMA.FTZ R36, R36, UR38, -R6.reuse ;  /* 0x0000002624247c23 */ /* 0x100fe20008010806 */
[----:B------:R-:W-:Y:S01]  /*36d0*/  ISETP.GT.AND P2, PT, R4, 0x20, PT ;  /* 0x000000200400780c */ /* 0x000fe20003f44270 */
[--C-:B------:R-:W-:Y:S01]  /*36e0*/  FFMA.FTZ R37, R37, UR38, -R6.reuse ;  /* 0x0000002625257c23 */ /* 0x100fe20008010806 */
[----:B------:R-:W-:Y:S01]  /*36f0*/  FMNMX.FTZ R56, R102, R15, !PT ;  /* 0x0000000f66387209 */ /* 0x000fe20007810000 */
[----:B-1----:R-:W-:Y:S01]  /*3700*/  FFMA.FTZ R57, R21, UR38, -R6 ;  /* 0x0000002615397c23 */ /* 0x002fe20008010806 */
[----:B------:R-:W-:Y:S01]  /*3710*/  ISETP.GT.AND P3, PT, R4, 0x21, PT ;  /* 0x000000210400780c */ /* 0x000fe20003f64270 */
[----:B------:R-:W1:Y:S01]  /*3720*/  MUFU.EX2 R3, R3 ;  /* 0x0000000300037308 */ /* 0x000e620000000800 */
[----:B------:R-:W-:Y:S01]  /*3730*/  FSEL R74, R74, -INF , P2 ;  /* 0xff8000004a4a7808 */ /* 0x000fe20001000000 */
[--C-:B------:R-:W-:Y:S01]  /*3740*/  IMAD.MOV.U32 R101, RZ, RZ, R119.reuse ;  /* 0x000000ffff657224 */ /* 0x100fe200078e0077 */
[----:B------:R-:W-:Y:S01]  /*3750*/  FMNMX.FTZ R15, R103, R56, !PT ;  /* 0x00000038670f7209 */ /* 0x000fe20007810000 */
[--C-:B------:R-:W-:Y:S01]  /*3760*/  IMAD.MOV.U32 R97, RZ, RZ, R119.reuse ;  /* 0x000000ffff617224 */ /* 0x100fe200078e0077 */
[----:B------:R-:W-:Y:S01]  /*3770*/  ISETP.GT.AND P2, PT, R4, 0x28, PT ;  /* 0x000000280400780c */ /* 0x000fe20003f44270 */
[----:B------:R-:W-:Y:S01]  /*3780*/  IMAD.MOV.U32 R93, RZ, RZ, R119 ;  /* 0x000000ffff5d7224 */ /* 0x000fe200078e0077 */
[----:B------:R-:W-:Y:S01]  /*3790*/  FSEL R75, R75, -INF , P3 ;  /* 0xff8000004b4b7808 */ /* 0x000fe20001800000 */
[----:B------:R-:W-:Y:S01]  /*37a0*/  MUFU.EX2 R7, R7 ;  /* 0x0000000700077308 */ /* 0x000fe20000000800 */
[----:B------:R-:W-:-:S02]  /*37b0*/  FMNMX.FTZ R56, R74, R15, !PT ;  /* 0x0000000f4a387209 */ /* 0x000fc40007810000 */
[----:B------:R-:W-:Y:S02]  /*37c0*/  ISETP.GT.AND P3, PT, R4, 0x29, PT ;  /* 0x000000290400780c */ /* 0x000fe40003f64270 */
[----:B------:R-:W-:Y:S02]  /*37d0*/  FSEL R78, R78, -INF , P2 ;  /* 0xff8000004e4e7808 */ /* 0x000fe40001000000 */
[----:B------:R-:W-:Y:S01]  /*37e0*/  FMNMX.FTZ R21, R75, R56, !PT ;  /* 0x000000384b157209 */ /* 0x000fe20007810000 */
[----:B------:R2:W-:Y:S01]  /*37f0*/  MUFU.EX2 R15, R57 ;  /* 0x00000039000f7308 */ /* 0x0005e20000000800 */
[----:B------:R-:W-:Y:S01]  /*3800*/  ISETP.GT.AND P2, PT, R4, 0x30, PT ;  /* 0x000000300400780c */ /* 0x000fe20003f44270 */
[----:B------:R-:W-:Y:S01]  /*3810*/  FFMA.FTZ R56, R77, UR38, -R6 ;  /* 0x000000264d387c23 */ /* 0x000fe20008010806 */
[----:B------:R-:W-:Y:S02]  /*3820*/  FSEL R79, R79, -INF , P3 ;  /* 0xff8000004f4f7808 */ /* 0x000fe40001800000 */
[----:B------:R-:W-:-:S02]  /*3830*/  FMNMX.FTZ R60, R78, R21, !PT ;  /* 0x000000154e3c7209 */ /* 0x000fc40007810000 */
[----:B------:R-:W-:Y:S01]  /*3840*/  ISETP.GT.AND P3, PT, R4, 0x31, PT ;  /* 0x000000310400780c */ /* 0x000fe20003f64270 */
[----:B------:R-:W3:Y:S01]  /*3850*/  MUFU.EX2 R10, R10 ;  /* 0x0000000a000a7308 */ /* 0x000ee20000000800 */
[----:B------:R-:W-:Y:S02]  /*3860*/  FSEL R82, R82, -INF , P2 ;  /* 0xff80000052527808 */ /* 0x000fe40001000000 */
[----:B------:R-:W-:Y:S02]  /*3870*/  FMNMX.FTZ R21, R79, R60, !PT ;  /* 0x0000003c4f157209 */ /* 0x000fe40007810000 */
[----:B------:R-:W-:Y:S02]  /*3880*/  ISETP.GT.AND P2, PT, R4, 0x38, PT ;  /* 0x000000380400780c */ /* 0x000fe40003f44270 */
[----:B------:R-:W-:Y:S01]  /*3890*/  FSEL R83, R83, -INF , P3 ;  /* 0xff80000053537808 */ /* 0x000fe20001800000 */
[----:B------:R-:W-:Y:S01]  /*38a0*/  MUFU.EX2 R12, R12 ;  /* 0x0000000c000c7308 */ /* 0x000fe20000000800 */
[----:B------:R-:W-:-:S02]  /*38b0*/  FMNMX.FTZ R60, R82, R21, !PT ;  /* 0x00000015523c7209 */ /* 0x000fc40007810000 */
[----:B------:R-:W-:Y:S02]  /*38c0*/  ISETP.GT.AND P3, PT, R4, 0x39, PT ;  /* 0x000000390400780c */ /* 0x000fe40003f64270 */
[----:B------:R-:W-:Y:S02]  /*38d0*/  FSEL R86, R86, -INF , P2 ;  /* 0xff80000056567808 */ /* 0x000fe40001000000 */
[----:B--2---:R-:W-:Y:S01]  /*38e0*/  FMNMX.FTZ R57, R83, R60, !PT ;  /* 0x0000003c53397209 */ /* 0x004fe20007810000 */
[----:B------:R-:W-:Y:S01]  /*38f0*/  MUFU.EX2 R11, R11 ;  /* 0x0000000b000b7308 */ /* 0x000fe20000000800 */
[----:B------:R-:W-:Y:S02]  /*3900*/  FSEL R87, R87, -INF , P3 ;  /* 0xff80000057577808 */ /* 0x000fe40001800000 */
[----:B------:R-:W-:Y:S02]  /*3910*/  ISETP.GT.AND P2, PT, R4, 0x40, PT ;  /* 0x000000400400780c */ /* 0x000fe40003f44270 */
[----:B------:R-:W-:-:S02]  /*3920*/  FMNMX.FTZ R60, R86, R57, !PT ;  /* 0x00000039563c7209 */ /* 0x000fc40007810000 */
[----:B------:R-:W-:Y:S01]  /*3930*/  ISETP.GT.AND P3, PT, R4, 0x41, PT ;  /* 0x000000410400780c */ /* 0x000fe20003f64270 */
[----:B------:R-:W-:Y:S01]  /*3940*/  MUFU.EX2 R14, R14 ;  /* 0x0000000e000e7308 */ /* 0x000fe20000000800 */
[----:B------:R-:W-:Y:S02]  /*3950*/  FSEL R64, R58, -INF , P2 ;  /* 0xff8000003a407808 */ /* 0x000fe40001000000 */
[----:B------:R-:W-:Y:S02]  /*3960*/  FMNMX.FTZ R57, R87, R60, !PT ;  /* 0x0000003c57397209 */ /* 0x000fe40007810000 */
[----:B------:R-:W-:Y:S02]  /*3970*/  FSEL R72, R59, -INF , P3 ;  /* 0xff8000003b487808 */ /* 0x000fe40001800000 */
[----:B------:R-:W-:Y:S01]  /*3980*/  ISETP.GT.AND P2, PT, R4, 0x48, PT ;  /* 0x000000480400780c */ /* 0x000fe20003f44270 */
[----:B------:R-:W-:Y:S01]  /*3990*/  MUFU.EX2 R58, R81 ;  /* 0x00000051003a7308 */ /* 0x000fe20000000800 */
[----:B------:R-:W-:-:S02]  /*39a0*/  FMNMX.FTZ R59, R64, R57, !PT ;  /* 0x00000039403b7209 */ /* 0x000fc40007810000 */
[----:B------:R-:W-:Y:S02]  /*39b0*/  ISETP.GT.AND P3, PT, R4, 0x49, PT ;  /* 0x000000490400780c */ /* 0x000fe40003f64270 */
[----:B------:R-:W-:Y:S02]  /*39c0*/  FSEL R73, R62, -INF , P2 ;  /* 0xff8000003e497808 */ /* 0x000fe40001000000 */
[----:B------:R-:W-:Y:S01]  /*39d0*/  FMNMX.FTZ R60, R72, R59, !PT ;  /* 0x0000003b483c7209 */ /* 0x000fe20007810000 */
[----:B------:R-:W-:Y:S01]  /*39e0*/  MUFU.EX2 R20, R20 ;  /* 0x0000001400147308 */ /* 0x000fe20000000800 */
[----:B------:R-:W-:Y:S02]  /*39f0*/  ISETP.GT.AND P2, PT, R4, 0x50, PT ;  /* 0x000000500400780c */ /* 0x000fe40003f44270 */
[----:B------:R-:W-:Y:S02]  /*3a00*/  FSEL R63, R63, -INF , P3 ;  /* 0xff8000003f3f7808 */ /* 0x000fe40001800000 */
[----:B------:R-:W-:-:S02]  /*3a10*/  FMNMX.FTZ R62, R73, R60, !PT ;  /* 0x0000003c493e7209 */ /* 0x000fc40007810000 */
[----:B------:R-:W-:Y:S01]  /*3a20*/  ISETP.GT.AND P3, PT, R4, 0x51, PT ;  /* 0x000000510400780c */ /* 0x000fe20003f64270 */
[----:B------:R-:W-:Y:S01]  /*3a30*/  MUFU.EX2 R60, R85 ;  /* 0x00000055003c7308 */ /* 0x000fe20000000800 */
        /* <DEDUP_REMOVED lines=14> */
[----:B------:R4:W-:Y:S01]  /*3b20*/  MUFU.EX2 R57, R107 ;  /* 0x0000006b00397308 */ /* 0x0009e20000000800 */
[----:B------:R-:W-:Y:S01]  /*3b30*/  FSEL R76, R42, -INF , P2 ;  /* 0xff8000002a4c7808 */ /* 0x000fe20001000000 */
[--C-:B--2---:R-:W-:Y:S01]  /*3b40*/  IMAD.MOV.U32 R105, RZ, RZ, R119.reuse ;  /* 0x000000ffff697224 */ /* 0x104fe200078e0077 */
[----:B------:R-:W-:Y:S02]  /*3b50*/  FMNMX.FTZ R81, R71, R62, !PT ;  /* 0x0000003e47517209 */ /* 0x000fe40007810000 */
[----:B------:R-:W-:Y:S02]  /*3b60*/  ISETP.GT.AND P2, PT, R4, 0x68, PT ;  /* 0x000000680400780c */ /* 0x000fe40003f44270 */
[----:B------:R-:W-:Y:S01]  /*3b70*/  FSEL R77, R43, -INF , P3 ;  /* 0xff8000002b4d7808 */ /* 0x000fe20001800000 */
[--C-:B------:R-:W-:Y:S01]  /*3b80*/  FFMA.FTZ R43, R113, UR38, -R6.reuse ;  /* 0x00000026712b7c23 */ /* 0x100fe20008010806 */
[----:B------:R-:W-:Y:S01]  /*3b90*/  FMNMX.FTZ R80, R76, R81, !PT ;  /* 0x000000514c507209 */ /* 0x000fe20007810000 */
[----:B------:R2:W-:Y:S01]  /*3ba0*/  MUFU.EX2 R59, R109 ;  /* 0x0000006d003b7308 */ /* 0x0005e20000000800 */
[----:B------:R-:W-:Y:S01]  /*3bb0*/  ISETP.GT.AND P3, PT, R4, 0x69, PT ;  /* 0x000000690400780c */ /* 0x000fe20003f64270 */
[--C-:B------:R-:W-:Y:S01]  /*3bc0*/  IMAD.MOV.U32 R113, RZ, RZ, R119.reuse ;  /* 0x000000ffff717224 */ /* 0x100fe200078e0077 */
[----:B------:R-:W-:Y:S01]  /*3bd0*/  FSEL R62, R46, -INF , P2 ;  /* 0xff8000002e3e7808 */ /* 0x000fe20001000000 */
[----:B------:R-:W-:Y:S01]  /*3be0*/  FFMA.FTZ R46, R61, UR38, -R6 ;  /* 0x000000263d2e7c23 */ /* 0x000fe20008010806 */
[----:B------:R-:W-:Y:S01]  /*3bf0*/  FMNMX.FTZ R81, R77, R80, !PT ;  /* 0x000000504d517209 */ /* 0x000fe20007810000 */
[--C-:B----4-:R-:W-:Y:S01]  /*3c00*/  IMAD.MOV.U32 R107, RZ, RZ, R119.reuse ;  /* 0x000000ffff6b7224 */ /* 0x110fe200078e0077 */
[----:B------:R-:W-:Y:S01]  /*3c10*/  ISETP.GT.AND P2, PT, R4, 0x70, PT ;  /* 0x000000700400780c */ /* 0x000fe20003f44270 */
[----:B------:R4:W-:Y:S01]  /*3c20*/  MUFU.EX2 R42, R111 ;  /* 0x0000006f002a7308 */ /* 0x0009e20000000800 */
[----:B------:R-:W-:Y:S01]  /*3c30*/  FSEL R47, R47, -INF , P3 ;  /* 0xff8000002f2f7808 */ /* 0x000fe20001800000 */
[----:B--2---:R-:W-:Y:S01]  /*3c40*/  IMAD.MOV.U32 R109, RZ, RZ, R119 ;  /* 0x000000ffff6d7224 */ /* 0x004fe200078e0077 */
[----:B------:R-:W-:-:S02]  /*3c50*/  FMNMX.FTZ R80, R62, R81, !PT ;  /* 0x000000513e507209 */ /* 0x000fc40007810000 */
[----:B------:R-:W-:Y:S02]  /*3c60*/  ISETP.GT.AND P3, PT, R4, 0x71, PT ;  /* 0x000000710400780c */ /* 0x000fe40003f64270 */
[----:B------:R-:W-:Y:S01]  /*3c70*/  FSEL R50, R50, -INF , P2 ;  /* 0xff80000032327808 */ /* 0x000fe20001000000 */
[----:B------:R-:W-:Y:S01]  /*3c80*/  MUFU.EX2 R43, R43 ;  /* 0x0000002b002b7308 */ /* 0x000fe20000000800 */
[----:B------:R-:W-:Y:S01]  /*3c90*/  FMNMX.FTZ R61, R47, R80, !PT ;  /* 0x000000502f3d7209 */ /* 0x000fe20007810000 */
[----:B----4-:R-:W-:Y:S01]  /*3ca0*/  IMAD.MOV.U32 R111, RZ, RZ, R119 ;  /* 0x000000ffff6f7224 */ /* 0x010fe200078e0077 */
[----:B------:R-:W-:Y:S02]  /*3cb0*/  ISETP.GT.AND P2, PT, R4, 0x78, PT ;  /* 0x000000780400780c */ /* 0x000fe40003f44270 */
[----:B------:R-:W-:Y:S02]  /*3cc0*/  FSEL R51, R51, -INF , P3 ;  /* 0xff80000033337808 */ /* 0x000fe40001800000 */
[----:B------:R-:W-:Y:S01]  /*3cd0*/  FMNMX.FTZ R80, R50, R61, !PT ;  /* 0x0000003d32507209 */ /* 0x000fe20007810000 */
[----:B------:R-:W-:Y:S01]  /*3ce0*/  MUFU.EX2 R46, R46 ;  /* 0x0000002e002e7308 */ /* 0x000fe20000000800 */
[----:B------:R-:W-:-:S02]  /*3cf0*/  ISETP.GT.AND P3, PT, R4, 0x79, PT ;  /* 0x000000790400780c */ /* 0x000fc40003f64270 */
[----:B------:R-:W-:Y:S02]  /*3d00*/  FSEL R54, R54, -INF , P2 ;  /* 0xff80000036367808 */ /* 0x000fe40001000000 */
[----:B------:R-:W-:Y:S02]  /*3d10*/  FMNMX.FTZ R61, R51, R80, !PT ;  /* 0x00000050333d7209 */ /* 0x000fe40007810000 */
[----:B------:R-:W-:Y:S01]  /*3d20*/  FSEL R55, R55, -INF , P3 ;  /* 0xff80000037377808 */ /* 0x000fe20001800000 */
[----:B------:R-:W-:Y:S01]  /*3d30*/  MUFU.EX2 R5, R5 ;  /* 0x0000000500057308 */ /* 0x000fe20000000800 */
[----:B------:R-:W-:Y:S02]  /*3d40*/  ISETP.GT.AND P2, PT, R4, 0x80, PT ;  /* 0x000000800400780c */ /* 0x000fe40003f44270 */
[----:B------:R-:W-:Y:S02]  /*3d50*/  FMNMX.FTZ R80, R54, R61, !PT ;  /* 0x0000003d36507209 */ /* 0x000fe40007810000 */
[----:B------:R-:W-:-:S02]  /*3d60*/  ISETP.GT.AND P3, PT, R4, 0x81, PT ;  /* 0x000000810400780c */ /* 0x000fc40003f64270 */
[----:B------:R-:W-:Y:S01]  /*3d70*/  FSEL R61, R26, -INF , P2 ;  /* 0xff8000001a3d7808 */ /* 0x000fe20001000000 */
[----:B------:R-:W-:Y:S01]  /*3d80*/  MUFU.EX2 R24, R24 ;  /* 0x0000001800187308 */ /* 0x000fe20000000800 */
[----:B------:R-:W-:Y:S02]  /*3d90*/  FMNMX.FTZ R80, R55, R80, !PT ;  /* 0x0000005037507209 */ /* 0x000fe40007810000 */
[----:B------:R-:W-:Y:S02]  /*3da0*/  ISETP.GT.AND P2, PT, R4, 0x88, PT ;  /* 0x000000880400780c */ /* 0x000fe40003f44270 */
[----:B------:R-:W-:Y:S01]  /*3db0*/  FSEL R65, R27, -INF , P3 ;  /* 0xff8000001b417808 */ /* 0x000fe20001800000 */
[----:B------:R-:W-:Y:S01]  /*3dc0*/  FFMA.FTZ R27, R68, UR38, -R6 ;  /* 0x00000026441b7c23 */ /* 0x000fe20008010806 */
[----:B------:R-:W-:Y:S01]  /*3dd0*/  FMNMX.FTZ R80, R61, R80, !PT ;  /* 0x000000503d507209 */ /* 0x000fe20007810000 */
[----:B------:R2:W-:Y:S01]  /*3de0*/  MUFU.EX2 R26, R84 ;  /* 0x00000054001a7308 */ /* 0x0005e20000000800 */
[----:B------:R-:W-:-:S02]  /*3df0*/  ISETP.GT.AND P3, PT, R4, 0x89, PT ;  /* 0x000000890400780c */ /* 0x000fc40003f64270 */
[----:B------:R-:W-:Y:S01]  /*3e00*/  FSEL R68, R30, -INF , P2 ;  /* 0xff8000001e447808 */ /* 0x000fe20001000000 */
[----:B------:R-:W-:-:S01]  /*3e10*/  FFMA.FTZ R30, R69, UR38, -R6 ;  /* 0x00000026451e7c23 */ /* 0x000fc20008010806 */
[----:B------:R-:W-:Y:S02]  /*3e20*/  FMNMX.FTZ R81, R65, R80, !PT ;  /* 0x0000005041517209 */ /* 0x000fe40007810000 */
[----:B------:R-:W-:Y:S01]  /*3e30*/  ISETP.GT.AND P2, PT, R4, 0x90, PT ;  /* 0x000000900400780c */ /* 0x000fe20003f44270 */
[----:B------:R-:W-:Y:S01]  /*3e40*/  MUFU.EX2 R27, R27 ;  /* 0x0000001b001b7308 */ /* 0x000fe20000000800 */
[----:B------:R-:W-:Y:S01]  /*3e50*/  FSEL R80, R31, -INF , P3 ;  /* 0xff8000001f507808 */ /* 0x000fe20001800000 */
[--C-:B------:R-:W-:Y:S01]  /*3e60*/  FFMA.FTZ R31, R40, UR38, -R6.reuse ;  /* 0x00000026281f7c23 */ /* 0x100fe20008010806 */
[----:B------:R-:W-:Y:S01]  /*3e70*/  FMNMX.FTZ R81, R68, R81, !PT ;  /* 0x0000005144517209 */ /* 0x000fe20007810000 */
[----:B------:R-:W-:Y:S01]  /*3e80*/  FFMA.FTZ R40, R45, UR38, -R6 ;  /* 0x000000262d287c23 */ /* 0x000fe20008010806 */
[----:B------:R-:W-:Y:S01]  /*3e90*/  FSEL R69, R34, -INF , P2 ;  /* 0xff80000022457808 */ /* 0x000fe20001000000 */
[----:B------:R-:W-:Y:S01]  /*3ea0*/  IMAD.U32 R45, RZ, RZ, UR38 ;  /* 0x00000026ff2d7e24 */ /* 0x000fe2000f8e00ff */
[----:B------:R-:W-:Y:S01]  /*3eb0*/  ISETP.GT.AND P3, PT, R4, 0x91, PT ;  /* 0x000000910400780c */ /* 0x000fe20003f64270 */
[----:B------:R-:W-:Y:S01]  /*3ec0*/  MUFU.EX2 R30, R30 ;  /* 0x0000001e001e7308 */ /* 0x000fe20000000800 */
[----:B------:R-:W-:-:S02]  /*3ed0*/  FMNMX.FTZ R34, R80, R81, !PT ;  /* 0x0000005150227209 */ /* 0x000fc40007810000 */
[C---:B------:R-:W-:Y:S02]  /*3ee0*/  ISETP.GT.AND P2, PT, R4.reuse, 0x98, PT ;  /* 0x000000980400780c */ /* 0x040fe40003f44270 */
[----:B------:R-:W-:Y:S02]  /*3ef0*/  FSEL R81, R35, -INF , P3 ;  /* 0xff80000023517808 */ /* 0x000fe40001800000 */
[----:B------:R-:W-:Y:S01]  /*3f00*/  FMNMX.FTZ R34, R69, R34, !PT ;  /* 0x0000002245227209 */ /* 0x000fe20007810000 */
[----:B------:R-:W-:Y:S01]  /*3f10*/  MUFU.EX2 R31, R31 ;  /* 0x0000001f001f7308 */ /* 0x000fe20000000800 */
[----:B------:R-:W-:Y:S02]  /*3f20*/  ISETP.GT.AND P3, PT, R4, 0x99, PT ;  /* 0x000000990400780c */ /* 0x000fe40003f64270 */
[----:B--2---:R-:W-:Y:S01]  /*3f30*/  FSEL R84, R38, -INF , P2 ;  /* 0xff80000026547808 */ /* 0x004fe20001000000 */
        /* <DEDUP_REMOVED lines=10> */
[----:B-1----:R-:W-:-:S01]  /*3fe0*/  FADD.FTZ R52, R3, R8 ;  /* 0x0000000803347221 */ /* 0x002fc20000010000 */
[----:B---3--:R-:W-:Y:S01]  /*3ff0*/  F2FP.SATFINITE.E4M3.F32.PACK_AB_MERGE_C R216, R10, R7, RZ ;  /* 0x000000070ad8723e */ /* 0x008fe200048070ff */
[----:B------:R-:W-:Y:S02]  /*4000*/  MUFU.EX2 R34, R34 ;  /* 0x0000002200227308 */ /* 0x000fe40000000800 */
[----:B------:R-:W1:Y:S01]  /*4010*/  SHFL.BFLY PT, R89, R4, 0x2, 0x1f ;  /* 0x0c401f0004597f89 */ /* 0x000e6200000e0000 */
[----:B------:R-:W-:-:S01]  /*4020*/  FADD.FTZ R53, R7, R52 ;  /* 0x0000003407357221 */ /* 0x000fc20000010000 */
[----:B------:R-:W-:-:S04]  /*4030*/  F2FP.SATFINITE.E4M3.F32.PACK_AB_MERGE_C R216, R8, R3, R216 ;  /* 0x0000000308d8723e */ /* 0x000fc800048070d8 */
[----:B------:R-:W-:Y:S08]  /*4040*/  MUFU.EX2 R35, R35 ;  /* 0x0000002300237308 */ /* 0x000ff00000000800 */
[----:B------:R-:W-:Y:S08]  /*4050*/  MUFU.EX2 R40, R40 ;  /* 0x0000002800287308 */ /* 0x000ff00000000800 */
[----:B------:R-:W-:Y:S01]  /*4060*/  MUFU.EX2 R38, R38 ;  /* 0x0000002600267308 */ /* 0x000fe20000000800 */
[----:B-1----:R-:W-:-:S05]  /*4070*/  FMNMX.FTZ R89, R4, R89, !PT ;  /* 0x0000005904597209 */ /* 0x002fca0007810000 */
[----:B------:R-:W1:Y:S02]  /*4080*/  SHFL.BFLY PT, R4, R89, 0x1, 0x1f ;  /* 0x0c201f0059047f89 */ /* 0x000e6400000e0000 */
[----:B------:R-:W-:Y:S08]  /*4090*/  MUFU.EX2 R39, R39 ;  /* 0x0000002700277308 */ /* 0x000ff00000000800 */
[----:B------:R-:W-:Y:S08]  /*40a0*/  MUFU.EX2 R41, R41 ;  /* 0x0000002900297308 */ /* 0x000ff00000000800 */
[----:B------:R-:W-:Y:S01]  /*40b0*/  MUFU.EX2 R44, R44 ;  /* 0x0000002c002c7308 */ /* 0x000fe20000000800 */
[----:B-1----:R-:W-:-:S07]  /*40c0*/  FMNMX.FTZ R4, R89, R4, !PT ;  /* 0x0000000459047209 */ /* 0x002fce0007810000 */
[----:B------:R-:W-:Y:S01]  /*40d0*/  MUFU.EX2 R25, R25 ;  /* 0x0000001900197308 */ /* 0x000fe20000000800 */
[----:B------:R-:W-:Y:S01]  /*40e0*/  IMAD.MOV.U32 R89, RZ, RZ, R119 ;  /* 0x000000ffff597224 */ /* 0x000fe200078e0077 */
[C---:B------:R-:W-:Y:S01]  /*40f0*/  FSETP.NEU.FTZ.AND P2, PT, R4.reuse, -INF , PT ;  /* 0xff8000000400780b */ /* 0x040fe20003f5d000 */
[----:B------:R-:W-:-:S05]  /*4100*/  FFMA.FTZ R45, R4, R45, -8 ;  /* 0xc1000000042d7423 */ /* 0x000fca000001002d */
        /* <DEDUP_REMOVED lines=41> */
[----:B------:R-:W0:Y:S01]  /*43a0*/  MUFU.EX2 R98, R98 ;  /* 0x0000006200627308 */ /* 0x000e220000000800 */
        /* <DEDUP_REMOVED lines=9> */
[----:B------:R-:W-:Y:S01]  /*4440*/  FFMA.FTZ R85, R85, UR38, -R6 ;  /* 0x0000002655557c23 */ /* 0x000fe20008010806 */
[----:B------:R-:W-:Y:S01]  /*4450*/  F2FP.SATFINITE.E4M3.F32.PACK_AB_MERGE_C R217, R95, R94, RZ ;  /* 0x0000005e5fd9723e */ /* 0x000fe200048070ff */
[----:B------:R-:W-:-:S02]  /*4460*/  IMAD.MOV.U32 R95, RZ, RZ, R119 ;  /* 0x000000ffff5f7224 */ /* 0x000fc400078e0077 */
[----:B------:R-:W-:Y:S01]  /*4470*/  IMAD.MOV.U32 R94, RZ, RZ, R119 ;  /* 0x000000ffff5e7224 */ /* 0x000fe200078e0077 */
[----:B------:R-:W-:Y:S01]  /*4480*/  F2FP.SATFINITE.E4M3.F32.PACK_AB_MERGE_C R217, R91, R90, R217 ;  /* 0x0000005a5bd9723e */ /* 0x000fe200048070d9 */
[----:B------:R-:W2:Y:S01]  /*4490*/  MUFU.EX2 R102, R102 ;  /* 0x0000006600667308 */ /* 0x000ea20000000800 */
[----:B0-----:R-:W-:-:S01]  /*44a0*/  FADD.FTZ R2, R98, R49 ;  /* 0x0000003162027221 */ /* 0x001fc20000010000 */
[--C-:B------:R-:W-:Y:S02]  /*44b0*/  IMAD.MOV.U32 R91, RZ, RZ, R119.reuse ;  /* 0x000000ffff5b7224 */ /* 0x100fe400078e0077 */
[----:B------:R-:W-:-:S04]  /*44c0*/  IMAD.MOV.U32 R90, RZ, RZ, R119 ;  /* 0x000000ffff5a7224 */ /* 0x000fc800078e0077 */
[----:B------:R-:W0:Y:S01]  /*44d0*/  MUFU.EX2 R103, R103 ;  /* 0x0000006700677308 */ /* 0x000e220000000800 */
[----:B-1----:R-:W-:-:S07]  /*44e0*/  FADD.FTZ R49, R99, R2 ;  /* 0x0000000263317221 */ /* 0x002fce0000010000 */
[----:B------:R1:W-:Y:S01]  /*44f0*/  MUFU.EX2 R45, R72 ;  /* 0x00000048002d7308 */ /* 0x0003e20000000800 */
[----:B--2---:R-:W-:-:S07]  /*4500*/  FADD.FTZ R2, R102, R49 ;  /* 0x0000003166027221 */ /* 0x004fce0000010000 */
[----:B------:R-:W2:Y:S01]  /*4510*/  MUFU.EX2 R74, R74 ;  /* 0x0000004a004a7308 */ /* 0x000ea20000000800 */
[----:B-1----:R-:W-:-:S01]  /*4520*/  FADD.FTZ R72, R10, R53 ;  /* 0x000000350a487221 */ /* 0x002fc20000010000 */
[C---:B0-----:R-:W-:Y:S01]  /*4530*/  FADD.FTZ R49, R103.reuse, R2 ;  /* 0x0000000267317221 */ /* 0x041fe20000010000 */
[----:B------:R-:W-:Y:S01]  /*4540*/  F2FP.SATFINITE.E4M3.F32.PACK_AB_MERGE_C R102, R103, R102, RZ ;  /* 0x000000666766723e */ /* 0x000fe200048070ff */
[----:B------:R-:W-:Y:S02]  /*4550*/  IMAD.MOV.U32 R103, RZ, RZ, R119 ;  /* 0x000000ffff677224 */ /* 0x000fe400078e0077 */
[----:B------:R-:W-:-:S01]  /*4560*/  FADD.FTZ R53, R9, R72 ;  /* 0x0000004809357221 */ /* 0x000fc20000010000 */
[----:B------:R-:W-:Y:S01]  /*4570*/  IMAD.MOV.U32 R72, RZ, RZ, R119 ;  /* 0x000000ffff487224 */ /* 0x000fe200078e0077 */
[----:B------:R-:W-:Y:S01]  /*4580*/  F2FP.SATFINITE.E4M3.F32.PACK_AB_MERGE_C R219, R99, R98, R102 ;  /* 0x0000006263db723e */ /* 0x000fe20004807066 */
[----:B------:R-:W0:Y:S01]  /*4590*/  MUFU.EX2 R75, R75 ;  /* 0x0000004b004b7308 */ /* 0x000e220000000800 */
[----:B------:R-:W-:-:S01]  /*45a0*/  FADD.FTZ R52, R12, R53 ;  /* 0x000000350c347221 */ /* 0x000fc20000010000 */
[----:B------:R-:W-:-:S02]  /*45b0*/  IMAD.MOV.U32 R102, RZ, RZ, R119 ;  /* 0x000000ffff667224 */ /* 0x000fc400078e0077 */
[--C-:B------:R-:W-:Y:S02]  /*45c0*/  IMAD.MOV.U32 R99, RZ, RZ, R119.reuse ;  /* 0x000000ffff637224 */ /* 0x100fe400078e0077 */
[----:B------:R-:W-:Y:S01]  /*45d0*/  FADD.FTZ R53, R11, R52 ;  /* 0x000000340b357221 */ /* 0x000fe20000010000 */
[----:B------:R-:W-:Y:S01]  /*45e0*/  IMAD.MOV.U32 R98, RZ, RZ, R119 ;  /* 0x000000ffff627224 */ /* 0x000fe200078e0077 */
[----:B------:R-:W1:Y:S02]  /*45f0*/  MUFU.EX2 R78, R78 ;  /* 0x0000004e004e7308 */ /* 0x000e640000000800 */
[----:B------:R-:W-:-:S01]  /*4600*/  FADD.FTZ R52, R14, R53 ;  /* 0x000000350e347221 */ /* 0x000fc20000010000 */
[----:B--2---:R-:W-:Y:S01]  /*4610*/  FADD.FTZ R2, R74, R49 ;  /* 0x000000314a027221 */ /* 0x004fe20000010000 */
[----:B------:R-:W-:Y:S02]  /*4620*/  F2FP.SATFINITE.E4M3.F32.PACK_AB_MERGE_C R14, R14, R11, RZ ;  /* 0x0000000b0e0e723e */ /* 0x000fe400048070ff */
[----:B------:R-:W-:-:S02]  /*4630*/  FADD.FTZ R53, R13, R52 ;  /* 0x000000340d357221 */ /* 0x000fc40000010000 */
[----:B------:R-:W-:Y:S01]  /*4640*/  F2FP.SATFINITE.E4M3.F32.PACK_AB_MERGE_C R218, R12, R9, R14 ;  /* 0x000000090cda723e */ /* 0x000fe2000480700e */
[----:B------:R-:W2:Y:S01]  /*4650*/  MUFU.EX2 R79, R79 ;  /* 0x0000004f004f7308 */ /* 0x000ea20000000800 */
[----:B------:R-:W-:-:S01]  /*4660*/  FADD.FTZ R52, R20, R53 ;  /* 0x0000003514347221 */ /* 0x000fc20000010000 */
[----:B0-----:R-:W-:-:S03]  /*4670*/  FADD.FTZ R49, R75, R2 ;  /* 0x000000024b317221 */ /* 0x001fc60000010000 */
[----:B------:R-:W-:Y:S01]  /*4680*/  FADD.FTZ R53, R15, R52 ;  /* 0x000000340f357221 */ /* 0x000fe20000010000 */
[----:B------:R-:W-:Y:S02]  /*4690*/  F2FP.SATFINITE.E4M3.F32.PACK_AB_MERGE_C R15, R56, R15, RZ ;  /* 0x0000000f380f723e */ /* 0x000fe400048070ff */
[----:B------:R-:W0:Y:S01]  /*46a0*/  MUFU.EX2 R82, R82 ;  /* 0x0000005200527308 */ /* 0x000e220000000800 */
[----:B-1----:R-:W-:-:S01]  /*46b0*/  FADD.FTZ R2, R78, R49 ;  /* 0x000000314e027221 */ /* 0x002fc20000010000 */
[----:B------:R-:W-:Y:S01]  /*46c0*/  FADD.FTZ R52, R56, R53 ;  /* 0x0000003538347221 */ /* 0x000fe20000010000 */
[----:B------:R-:W-:Y:S01]  /*46d0*/  F2FP.SATFINITE.E4M3.F32.PACK_AB_MERGE_C R212, R20, R13, R15 ;  /* 0x0000000d14d4723e */ /* 0x000fe2000480700f */
[----:B------:R-:W-:Y:S02]  /*46e0*/  IMAD.MOV.U32 R56, RZ, RZ, R119 ;  /* 0x000000ffff387224 */ /* 0x000fe400078e0077 */
[----:B------:R-:W-:-:S02]  /*46f0*/  FADD.FTZ R53, R21, R52 ;  /* 0x0000003415357221 */ /* 0x000fc40000010000 */
[----:B------:R-:W1:Y:S01]  /*4700*/  MUFU.EX2 R83, R83 ;  /* 0x0000005300537308 */ /* 0x000e620000000800 */
[----:B--2---:R-:W-:-:S01]  /*4710*/  FADD.FTZ R49, R79, R2 ;  /* 0x000000024f317221 */ /* 0x004fc20000010000 */
[----:B------:R-:W-:Y:S01]  /*4720*/  FADD.FTZ R52, R58, R53 ;  /* 0x000000353a347221 */ /* 0x000fe20000010000 */
[----:B------:R-:W-:Y:S01]  /*4730*/  F2FP.SATFINITE.E4M3.F32.PACK_AB_MERGE_C R78, R79, R78, RZ ;  /* 0x0000004e4f4e723e */ /* 0x000fe200048070ff */
[----:B------:R-:W-:-:S02]  /*4740*/  IMAD.MOV.U32 R79, RZ, RZ, R119 ;  /* 0x000000ffff4f7224 */ /* 0x000fc400078e0077 */
[----:B------:R-:W-:-:S01]  /*4750*/  FADD.FTZ R53, R57, R52 ;  /* 0x0000003439357221 */ /* 0x000fc20000010000 */
[----:B------:R-:W-:Y:S01]  /*4760*/  F2FP.SATFINITE.E4M3.F32.PACK_AB_MERGE_C R57, R60, R57, RZ ;  /* 0x000000393c39723e */ /* 0x000fe200048070ff */
[----:B------:R-:W2:Y:S01]  /*4770*/  MUFU.EX2 R86, R86 ;  /* 0x0000005600567308 */ /* 0x000ea20000000800 */
[----:B0-----:R-:W-:-:S01]  /*4780*/  FADD.FTZ R2, R82, R49 ;  /* 0x0000003152027221 */ /* 0x001fc20000010000 */
[----:B------:R-:W-:Y:S01]  /*4790*/  FADD.FTZ R6, R60, R53 ;  /* 0x000000353c067221 */ /* 0x000fe20000010000 */
[----:B------:R-:W-:Y:S01]  /*47a0*/  F2FP.SATFINITE.E4M3.F32.PACK_AB_MERGE_C R213, R75, R74, R78 ;  /* 0x0000004a4bd5723e */ /* 0x000fe2000480704e */
[----:B------:R-:W-:Y:S01]  /*47b0*/  IMAD.MOV.U32 R78, RZ, RZ, R119 ;  /* 0x000000ffff4e7224 */ /* 0x000fe200078e0077 */
[----:B------:R-:W-:Y:S01]  /*47c0*/  F2FP.SATFINITE.E4M3.F32.PACK_AB_MERGE_C R214, R58, R21, R57 ;  /* 0x000000153ad6723e */ /* 0x000fe20004807039 */
[----:B------:R-:W-:Y:S02]  /*47d0*/  IMAD.MOV.U32 R75, RZ, RZ, R119 ;  /* 0x000000ffff4b7224 */ /* 0x000fe400078e0077 */
[----:B------:R-:W0:Y:S01]  /*47e0*/  MUFU.EX2 R87, R87 ;  /* 0x0000005700577308 */ /* 0x000e220000000800 */
[----:B-1----:R-:W-:-:S01]  /*47f0*/  FADD.FTZ R49, R83, R2 ;  /* 0x0000000253317221 */ /* 0x002fc20000010000 */
[----:B------:R-:W-:-:S02]  /*4800*/  IMAD.MOV.U32 R74, RZ, RZ, R119 ;  /* 0x000000ffff4a7224 */ /* 0x000fc400078e0077 */
[--C-:B------:R-:W-:Y:S02]  /*4810*/  IMAD.MOV.U32 R60, RZ, RZ, R119.reuse ;  /* 0x000000ffff3c7224 */ /* 0x100fe400078e0077 */
[----:B------:R-:W-:Y:S02]  /*4820*/  IMAD.MOV.U32 R58, RZ, RZ, R119 ;  /* 0x000000ffff3a7224 */ /* 0x000fe400078e0077 */
        /* <DEDUP_REMOVED lines=9> */
[----:B------:R-:W-:Y:S01]  /*48c0*/  F2FP.SATFINITE.E4M3.F32.PACK_AB_MERGE_C R86, R87, R86, RZ ;  /* 0x000000565756723e */ /* 0x000fe200048070ff */
[----:B------:R-:W-:-:S02]  /*48d0*/  IMAD.MOV.U32 R87, RZ, RZ, R119 ;  /* 0x000000ffff577224 */ /* 0x000fc400078e0077 */
[--C-:B------:R-:W-:Y:S01]  /*48e0*/  IMAD.MOV.U32 R49, RZ, RZ, R119.reuse ;  /* 0x000000ffff317224 */ /* 0x100fe200078e0077 */
[----:B------:R-:W-:Y:S01]  /*48f0*/  F2FP.SATFINITE.E4M3.F32.PACK_AB_MERGE_C R215, R83, R82, R86 ;  /* 0x0000005253d7723e */ /* 0x000fe20004807056 */
[----:B------:R-:W-:Y:S01]  /*4900*/  IMAD.MOV.U32 R86, RZ, RZ, R119 ;  /* 0x000000ffff567224 */ /* 0x000fe200078e0077 */
[----:B------:R0:W3:Y:S01]  /*4910*/  MUFU.EX2 R48, R63 ;  /* 0x0000003f00307308 */ /* 0x0000e20000000800 */
[----:B-1----:R-:W-:-:S01]  /*4920*/  FADD.FTZ R2, R64, R7 ;  /* 0x0000000740027221 */ /* 0x002fc20000010000 */
[----:B------:R-:W-:Y:S01]  /*4930*/  FADD.FTZ R7, R43, R6 ;  /* 0x000000062b077221 */ /* 0x000fe20000010000 */
[----:B------:R-:W-:Y:S01]  /*4940*/  F2FP.SATFINITE.E4M3.F32.PACK_AB_MERGE_C R43, R46, R43, RZ ;  /* 0x0000002b2e2b723e */ /* 0x000fe200048070ff */
[----:B------:R-:W-:Y:S02]  /*4950*/  IMAD.MOV.U32 R83, RZ, RZ, R119 ;  /* 0x000000ffff537224 */ /* 0x000fe400078e0077 */
[----:B------:R-:W-:-:S01]  /*4960*/  FADD.FTZ R2, R45, R2 ;  /* 0x000000022d027221 */ /* 0x000fc20000010000 */
[----:B------:R-:W-:Y:S01]  /*4970*/  IMAD.MOV.U32 R82, RZ, RZ, R119 ;  /* 0x000000ffff527224 */ /* 0x000fe200078e0077 */
[----:B------:R-:W-:Y:S01]  /*4980*/  F2FP.SATFINITE.E4M3.F32.PACK_AB_MERGE_C R208, R42, R59, R43 ;  /* 0x0000003b2ad0723e */ /* 0x000fe2000480702b */
[----:B------:R-:W1:Y:S01]  /*4990*/  MUFU.EX2 R66, R66 ;  /* 0x0000004200427308 */ /* 0x000e620000000800 */
[----:B--2---:R-:W-:-:S01]  /*49a0*/  FADD.FTZ R11, R73, R2 ;  /* 0x00000002490b7221 */ /* 0x004fc20000010000 */
[----:B------:R-:W-:Y:S01]  /*49b0*/  FADD.FTZ R2, R46, R7 ;  /* 0x000000072e027221 */ /* 0x000fe20000010000 */
[----:B0-----:R-:W-:-:S02]  /*49c0*/  IMAD.MOV.U32 R63, RZ, RZ, R119 ;  /* 0x000000ffff3f7224 */ /* 0x001fc400078e0077 */
[----:B------:R-:W-:Y:S02]  /*49d0*/  IMAD.MOV.U32 R59, RZ, RZ, R119 ;  /* 0x000000ffff3b7224 */ /* 0x000fe400078e0077 */
[----:B------:R-:W-:-:S01]  /*49e0*/  FADD.FTZ R7, R5, R2 ;  /* 0x0000000205077221 */ /* 0x000fc20000010000 */
[----:B------:R-:W-:Y:S01]  /*49f0*/  IMAD.MOV.U32 R46, RZ, RZ, R119 ;  /* 0x000000ffff2e7224 */ /* 0x000fe200078e0077 */
[----:B------:R-:W0:Y:S01]  /*4a00*/  MUFU.EX2 R67, R67 ;  /* 0x0000004300437308 */ /* 0x000e220000000800 */
[----:B---3--:R-:W-:-:S01]  /*4a10*/  FADD.FTZ R11, R48, R11 ;  /* 0x0000000b300b7221 */ /* 0x008fc20000010000 */
[----:B------:R-:W-:Y:S01]  /*4a20*/  FADD.FTZ R10, R26, R7 ;  /* 0x000000071a0a7221 */ /* 0x000fe20000010000 */
[----:B------:R-:W-:Y:S01]  /*4a30*/  F2FP.SATFINITE.E4M3.F32.PACK_AB_MERGE_C R48, R48, R73, RZ ;  /* 0x000000493030723e */ /* 0x000fe200048070ff */
[----:B------:R-:W-:Y:S02]  /*4a40*/  IMAD.MOV.U32 R73, RZ, RZ, R119 ;  /* 0x000000ffff497224 */ /* 0x000fe400078e0077 */
[----:B------:R-:W-:-:S01]  /*4a50*/  FADD.FTZ R7, R27, R10 ;  /* 0x0000000a1b077221 */ /* 0x000fc20000010000 */
[----:B------:R-:W-:Y:S01]  /*4a60*/  F2FP.SATFINITE.E4M3.F32.PACK_AB_MERGE_C R27, R30, R27, RZ ;  /* 0x0000001b1e1b723e */ /* 0x000fe200048070ff */
[----:B------:R-:W2:Y:S01]  /*4a70*/  MUFU.EX2 R70, R70 ;  /* 0x0000004600467308 */ /* 0x000ea20000000800 */
[----:B-1----:R-:W-:-:S01]  /*4a80*/  FADD.FTZ R6, R66, R11 ;  /* 0x0000000b42067221 */ /* 0x002fc20000010000 */
[----:B------:R-:W-:Y:S01]  /*4a90*/  FADD.FTZ R30, R30, R7 ;  /* 0x000000071e1e7221 */ /* 0x000fe20000010000 */
[----:B------:R-:W-:Y:S01]  /*4aa0*/  F2FP.SATFINITE.E4M3.F32.PACK_AB_MERGE_C R210, R26, R5, R27 ;  /* 0x000000051ad2723e */ /* 0x000fe2000480701b */
[--C-:B------:R-:W-:Y:S01]  /*4ab0*/  IMAD.MOV.U32 R43, RZ, RZ, R119.reuse ;  /* 0x000000ffff2b7224 */ /* 0x100fe200078e0077 */
[----:B------:R-:W-:Y:S01]  /*4ac0*/  F2FP.SATFINITE.E4M3.F32.PACK_AB_MERGE_C R209, R45, R64, R48 ;  /* 0x000000402dd1723e */ /* 0x000fe20004807030 */
[----:B------:R-:W-:-:S02]  /*4ad0*/  IMAD.MOV.U32 R64, RZ, RZ, R119 ;  /* 0x000000ffff407224 */ /* 0x000fc400078e0077 */
[----:B------:R-:W1:Y:S01]  /*4ae0*/  MUFU.EX2 R71, R71 ;  /* 0x0000004700477308 */ /* 0x000e620000000800 */
[----:B0-----:R-:W-:-:S01]  /*4af0*/  FADD.FTZ R3, R67, R6 ;  /* 0x0000000643037221 */ /* 0x001fc20000010000 */
[--C-:B------:R-:W-:Y:S02]  /*4b00*/  IMAD.MOV.U32 R48, RZ, RZ, R119.reuse ;  /* 0x000000ffff307224 */ /* 0x100fe400078e0077 */
[--C-:B------:R-:W-:Y:S02]  /*4b10*/  IMAD.MOV.U32 R45, RZ, RZ, R119.reuse ;  /* 0x000000ffff2d7224 */ /* 0x100fe400078e0077 */
[----:B------:R-:W-:Y:S02]  /*4b20*/  IMAD.MOV.U32 R42, RZ, RZ, R119 ;  /* 0x000000ffff2a7224 */ /* 0x000fe400078e0077 */
[----:B------:R-:W0:Y:S01]  /*4b30*/  MUFU.EX2 R76, R76 ;  /* 0x0000004c004c7308 */ /* 0x000e220000000800 */
[----:B--2---:R-:W-:-:S01]  /*4b40*/  FADD.FTZ R6, R70, R3 ;  /* 0x0000000346067221 */ /* 0x004fc20000010000 */
[----:B------:R-:W-:Y:S01]  /*4b50*/  FADD.FTZ R3, R31, R30 ;  /* 0x0000001e1f037221 */ /* 0x000fe20000010000 */
[----:B------:R-:W-:-:S02]  /*4b60*/  IMAD.MOV.U32 R30, RZ, RZ, R119 ;  /* 0x000000ffff1e7224 */ /* 0x000fc400078e0077 */
[----:B------:R-:W-:Y:S02]  /*4b70*/  IMAD.MOV.U32 R27, RZ, RZ, R119 ;  /* 0x000000ffff1b7224 */ /* 0x000fe400078e0077 */
[----:B------:R-:W-:-:S01]  /*4b80*/  FADD.FTZ R8, R34, R3 ;  /* 0x0000000322087221 */ /* 0x000fc20000010000 */
[----:B------:R-:W-:Y:S01]  /*4b90*/  IMAD.MOV.U32 R26, RZ, RZ, R119 ;  /* 0x000000ffff1a7224 */ /* 0x000fe200078e0077 */
[----:B------:R-:W2:Y:S01]  /*4ba0*/  MUFU.EX2 R77, R77 ;  /* 0x0000004d004d7308 */ /* 0x000ea20000000800 */
[C---:B-1----:R-:W-:Y:S01]  /*4bb0*/  F2FP.SATFINITE.E4M3.F32.PACK_AB_MERGE_C R70, R71.reuse, R70, RZ ;  /* 0x000000464746723e */ /* 0x042fe200048070ff */
[----:B------:R-:W-:Y:S01]  /*4bc0*/  FADD.FTZ R71, R71, R6 ;  /* 0x0000000647477221 */ /* 0x000fe20000010000 */
[----:B------:R-:W-:-:S01]  /*4bd0*/  FADD.FTZ R9, R35, R8 ;  /* 0x0000000823097221 */ /* 0x000fc20000010000 */
[C---:B------:R-:W-:Y:S02]  /*4be0*/  F2FP.SATFINITE.E4M3.F32.PACK_AB_MERGE_C R35, R40.reuse, R35, RZ ;  /* 0x000000232823723e */ /* 0x040fe400048070ff */
[----:B------:R-:W-:Y:S01]  /*4bf0*/  F2FP.SATFINITE.E4M3.F32.PACK_AB_MERGE_C R211, R67, R66, R70 ;  /* 0x0000004243d3723e */ /* 0x000fe20004807046 */
[----:B------:R-:W-:Y:S01]  /*4c00*/  FADD.FTZ R9, R40, R9 ;  /* 0x0000000928097221 */ /* 0x000fe20000010000 */
[----:B------:R-:W1:Y:S01]  /*4c10*/  MUFU.EX2 R62, R62 ;  /* 0x0000003e003e7308 */ /* 0x000e620000000800 */
[----:B0-----:R-:W-:-:S01]  /*4c20*/  FADD.FTZ R6, R76, R71 ;  /* 0x000000474c067221 */ /* 0x001fc20000010000 */
[----:B------:R-:W-:Y:S01]  /*4c30*/  F2FP.SATFINITE.E4M3.F32.PACK_AB_MERGE_C R204, R34, R31, R35 ;  /* 0x0000001f22cc723e */ /* 0x000fe20004807023 */
[----:B------:R-:W-:-:S02]  /*4c40*/  IMAD.MOV.U32 R71, RZ, RZ, R119 ;  /* 0x000000ffff477224 */ /* 0x000fc400078e0077 */
[--C-:B------:R-:W-:Y:S02]  /*4c50*/  IMAD.MOV.U32 R70, RZ, RZ, R119.reuse ;  /* 0x000000ffff467224 */ /* 0x100fe400078e0077 */
[----:B------:R-:W-:Y:S01]  /*4c60*/  IMAD.MOV.U32 R67, RZ, RZ, R119 ;  /* 0x000000ffff437224 */ /* 0x000fe200078e0077 */
[----:B------:R-:W0:Y:S01]  /*4c70*/  MUFU.EX2 R47, R47 ;  /* 0x0000002f002f7308 */ /* 0x000e220000000800 */
[----:B--2---:R-:W-:-:S01]  /*4c80*/  FADD.FTZ R7, R77, R6 ;  /* 0x000000064d077221 */ /* 0x004fc20000010000 */
[--C-:B------:R-:W-:Y:S02]  /*4c90*/  IMAD.MOV.U32 R66, RZ, RZ, R119.reuse ;  /* 0x000000ffff427224 */ /* 0x100fe400078e0077 */
[--C-:B------:R-:W-:Y:S02]  /*4ca0*/  IMAD.MOV.U32 R40, RZ, RZ, R119.reuse ;  /* 0x000000ffff287224 */ /* 0x100fe400078e0077 */
[----:B------:R-:W-:Y:S02]  /*4cb0*/  IMAD.MOV.U32 R35, RZ, RZ, R119 ;  /* 0x000000ffff237224 */ /* 0x000fe400078e0077 */
[----:B------:R-:W2:Y:S01]  /*4cc0*/  MUFU.EX2 R50, R50 ;  /* 0x0000003200327308 */ /* 0x000ea20000000800 */
[----:B-1----:R-:W-:-:S01]  /*4cd0*/  FADD.FTZ R6, R62, R7 ;  /* 0x000000073e067221 */ /* 0x002fc20000010000 */
[----:B------:R-:W-:-:S02]  /*4ce0*/  IMAD.MOV.U32 R34, RZ, RZ, R119 ;  /* 0x000000ffff227224 */ /* 0x000fc400078e0077 */
[----:B------:R-:W-:-:S04]  /*4cf0*/  IMAD.MOV.U32 R31, RZ, RZ, R119 ;  /* 0x000000ffff1f7224 */ /* 0x000fc800078e0077 */
[----:B------:R-:W1:Y:S01]  /*4d00*/  MUFU.EX2 R51, R51 ;  /* 0x0000003300337308 */ /* 0x000e620000000800 */
[C---:B0-----:R-:W-:Y:S01]  /*4d10*/  F2FP.SATFINITE.E4M3.F32.PACK_AB_MERGE_C R62, R47.reuse, R62, RZ ;  /* 0x0000003e2f3e723e */ /* 0x041fe200048070ff */
[----:B------:R-:W-:Y:S01]  /*4d20*/  FADD.FTZ R47, R47, R6 ;  /* 0x000000062f2f7221 */ /* 0x000fe20000010000 */
[----:B------:R-:W-:-:S02]  /*4d30*/  FADD.FTZ R6, R38, R9 ;  /* 0x0000000926067221 */ /* 0x000fc40000010000 */
[----:B------:R-:W-:Y:S01]  /*4d40*/  F2FP.SATFINITE.E4M3.F32.PACK_AB_MERGE_C R205, R77, R76, R62 ;  /* 0x0000004c4dcd723e */ /* 0x000fe2000480703e */
[----:B------:R-:W-:Y:S02]  /*4d50*/  IMAD.MOV.U32 R77, RZ, RZ, R119 ;  /* 0x000000ffff4d7224 */ /* 0x000fe400078e0077 */
[----:B------:R-:W-:Y:S01]  /*4d60*/  FADD.FTZ R10, R39, R6 ;  /* 0x00000006270a7221 */ /* 0x000fe20000010000 */
[----:B------:R-:W0:Y:S01]  /*4d70*/  MUFU.EX2 R54, R54 ;  /* 0x0000003600367308 */ /* 0x000e220000000800 */
[----:B--2---:R-:W-:-:S01]  /*4d80*/  FADD.FTZ R8, R50, R47 ;  /* 0x0000002f32087221 */ /* 0x004fc20000010000 */
[----:B------:R-:W-:-:S02]  /*4d90*/  IMAD.MOV.U32 R76, RZ, RZ, R119 ;  /* 0x000000ffff4c7224 */ /* 0x000fc400078e0077 */
[----:B------:R-:W-:-:S01]  /*4da0*/  FADD.FTZ R9, R41, R10 ;  /* 0x0000000a29097221 */ /* 0x000fc20000010000 */
[C---:B------:R-:W-:Y:S01]  /*4db0*/  F2FP.SATFINITE.E4M3.F32.PACK_AB_MERGE_C R41, R44.reuse, R41, RZ ;  /* 0x000000292c29723e */ /* 0x040fe200048070ff */
[----:B------:R-:W-:Y:S02]  /*4dc0*/  IMAD.MOV.U32 R62, RZ, RZ, R119 ;  /* 0x000000ffff3e7224 */ /* 0x000fe400078e0077 */
[----:B------:R-:W-:Y:S01]  /*4dd0*/  FADD.FTZ R9, R44, R9 ;  /* 0x000000092c097221 */ /* 0x000fe20000010000 */
[----:B------:R-:W2:Y:S01]  /*4de0*/  MUFU.EX2 R55, R55 ;  /* 0x0000003700377308 */ /* 0x000ea20000000800 */
[----:B-1----:R-:W-:-:S01]  /*4df0*/  FADD.FTZ R7, R51, R8 ;  /* 0x0000000833077221 */ /* 0x002fc20000010000 */
[----:B------:R-:W-:Y:S01]  /*4e00*/  F2FP.SATFINITE.E4M3.F32.PACK_AB_MERGE_C R206, R39, R38, R41 ;  /* 0x0000002627ce723e */ /* 0x000fe20004807029 */
[----:B------:R-:W-:-:S01]  /*4e10*/  FADD.FTZ R10, R24, R9 ;  /* 0x00000009180a7221 */ /* 0x000fc20000010000 */
[--C-:B------:R-:W-:Y:S02]  /*4e20*/  IMAD.MOV.U32 R47, RZ, RZ, R119.reuse ;  /* 0x000000ffff2f7224 */ /* 0x100fe400078e0077 */
[----:B------:R-:W-:-:S02]  /*4e30*/  IMAD.MOV.U32 R44, RZ, RZ, R119 ;  /* 0x000000ffff2c7224 */ /* 0x000fc400078e0077 */
[----:B------:R-:W1:Y:S01]  /*4e40*/  MUFU.EX2 R61, R61 ;  /* 0x0000003d003d7308 */ /* 0x000e620000000800 */
[----:B0-----:R-:W-:-:S01]  /*4e50*/  FADD.FTZ R8, R54, R7 ;  /* 0x0000000736087221 */ /* 0x001fc20000010000 */
[----:B------:R-:W-:Y:S01]  /*4e60*/  FADD.FTZ R7, R25, R10 ;  /* 0x0000000a19077221 */ /* 0x000fe20000010000 */
[--C-:B------:R-:W-:Y:S02]  /*4e70*/  IMAD.MOV.U32 R41, RZ, RZ, R119.reuse ;  /* 0x000000ffff297224 */ /* 0x100fe400078e0077 */
[--C-:B------:R-:W-:Y:S02]  /*4e80*/  IMAD.MOV.U32 R39, RZ, RZ, R119.reuse ;  /* 0x000000ffff277224 */ /* 0x100fe400078e0077 */
[----:B------:R-:W-:Y:S01]  /*4e90*/  IMAD.MOV.U32 R38, RZ, RZ, R119 ;  /* 0x000000ffff267224 */ /* 0x000fe200078e0077 */
[----:B------:R0:W3:Y:S01]  /*4ea0*/  MUFU.EX2 R2, R65 ;  /* 0x0000004100027308 */ /* 0x0000e20000000800 */
[----:B--2---:R-:W-:-:S01]  /*4eb0*/  FADD.FTZ R8, R55, R8 ;  /* 0x0000000837087221 */ /* 0x004fc20000010000 */
[----:B------:R-:W-:Y:S01]  /*4ec0*/  F2FP.SATFINITE.E4M3.F32.PACK_AB_MERGE_C R54, R55, R54, RZ ;  /* 0x000000363736723e */ /* 0x000fe200048070ff */
[----:B------:R-:W-:-:S03]  /*4ed0*/  IMAD.MOV.U32 R55, RZ, RZ, R119 ;  /* 0x000000ffff377224 */ /* 0x000fc600078e0077 */
[----:B------:R-:W-:Y:S01]  /*4ee0*/  F2FP.SATFINITE.E4M3.F32.PACK_AB_MERGE_C R207, R51, R50, R54 ;  /* 0x0000003233cf723e */ /* 0x000fe20004807036 */
[----:B------:R-:W-:Y:S01]  /*4ef0*/  IMAD.MOV.U32 R54, RZ, RZ, R119 ;  /* 0x000000ffff367224 */ /* 0x000fe200078e0077 */
[----:B------:R-:W2:Y:S01]  /*4f00*/  MUFU.EX2 R68, R68 ;  /* 0x0000004400447308 */ /* 0x000ea20000000800 */
[----:B-1----:R-:W-:-:S01]  /*4f10*/  FADD.FTZ R5, R61, R8 ;  /* 0x000000083d057221 */ /* 0x002fc20000010000 */
[----:B------:R-:W-:Y:S01]  /*4f20*/  FADD.FTZ R8, R28, R7 ;  /* 0x000000071c087221 */ /* 0x000fe20000010000 */
[--C-:B0-----:R-:W-:Y:S02]  /*4f30*/  IMAD.MOV.U32 R65, RZ, RZ, R119.reuse ;  /* 0x000000ffff417224 */ /* 0x101fe400078e0077 */
[--C-:B------:R-:W-:Y:S02]  /*4f40*/  IMAD.MOV.U32 R51, RZ, RZ, R119.reuse ;  /* 0x000000ffff337224 */ /* 0x100fe400078e0077 */
[----:B------:R-:W-:Y:S01]  /*4f50*/  IMAD.MOV.U32 R50, RZ, RZ, R119 ;  /* 0x000000ffff327224 */ /* 0x000fe200078e0077 */
[----:B------:R-:W0:Y:S01]  /*4f60*/  MUFU.EX2 R29, R29 ;  /* 0x0000001d001d7308 */ /* 0x000e220000000800 */
[----:B---3--:R-:W-:-:S07]  /*4f70*/  FADD.FTZ R5, R2, R5 ;  /* 0x0000000502057221 */ /* 0x008fce0000010000 */
[----:B------:R1:W3:Y:S01]  /*4f80*/  MUFU.EX2 R3, R80 ;  /* 0x0000005000037308 */ /* 0x0002e20000000800 */
[----:B--2---:R-:W-:-:S07]  /*4f90*/  FADD.FTZ R10, R68, R5 ;  /* 0x00000005440a7221 */ /* 0x004fce0000010000 */
[----:B------:R-:W2:Y:S01]  /*4fa0*/  MUFU.EX2 R32, R32 ;  /* 0x0000002000207308 */ /* 0x000ea20000000800 */
[C---:B0-----:R-:W-:Y:S01]  /*4fb0*/  F2FP.SATFINITE.E4M3.F32.PACK_AB_MERGE_C R28, R29.reuse, R28, RZ ;  /* 0x0000001c1d1c723e */ /* 0x041fe200048070ff */
[----:B------:R-:W-:Y:S01]  /*4fc0*/  FADD.FTZ R29, R29, R8 ;  /* 0x000000081d1d7221 */ /* 0x000fe20000010000 */
[--C-:B-1----:R-:W-:Y:S02]  /*4fd0*/  IMAD.MOV.U32 R80, RZ, RZ, R119.reuse ;  /* 0x000000ffff507224 */ /* 0x102fe400078e0077 */
[----:B------:R-:W-:Y:S01]  /*4fe0*/  F2FP.SATFINITE.E4M3.F32.PACK_AB_MERGE_C R200, R25, R24, R28 ;  /* 0x0000001819c8723e */ /* 0x000fe2000480701c */
[----:B------:R-:W-:Y:S02]  /*4ff0*/  IMAD.MOV.U32 R28, RZ, RZ, R119 ;  /* 0x000000ffff1c7224 */ /* 0x000fe400078e0077 */
[----:B------:R-:W0:Y:S01]  /*5000*/  MUFU.EX2 R69, R69 ;  /* 0x0000004500457308 */ /* 0x000e220000000800 */
[----:B---3--:R-:W-:-:S01]  /*5010*/  FADD.FTZ R10, R3, R10 ;  /* 0x0000000a030a7221 */ /* 0x008fc20000010000 */
[----:B------:R-:W-:Y:S01]  /*5020*/  F2FP.SATFINITE.E4M3.F32.PACK_AB_MERGE_C R68, R3, R68, RZ ;  /* 0x000000440344723e */ /* 0x000fe200048070ff */
[----:B------:R-:W-:-:S02]  /*5030*/  IMAD.MOV.U32 R25, RZ, RZ, R119 ;  /* 0x000000ffff197224 */ /* 0x000fc400078e0077 */
[--C-:B------:R-:W-:Y:S01]  /*5040*/  IMAD.MOV.U32 R24, RZ, RZ, R119.reuse ;  /* 0x000000ffff187224 */ /* 0x100fe200078e0077 */
[----:B------:R-:W-:Y:S01]  /*5050*/  F2FP.SATFINITE.E4M3.F32.PACK_AB_MERGE_C R201, R2, R61, R68 ;  /* 0x0000003d02c9723e */ /* 0x000fe20004807044 */
[----:B------:R-:W-:Y:S01]  /*5060*/  IMAD.MOV.U32 R68, RZ, RZ, R119 ;  /* 0x000000ffff447224 */ /* 0x000fe200078e0077 */
[----:B------:R-:W-:Y:S01]  /*5070*/  MUFU.EX2 R36, R36 ;  /* 0x0000002400247308 */ /* 0x000fe20000000800 */
[----:B--2---:R-:W-:-:S01]  /*5080*/  FADD.FTZ R8, R32, R29 ;  /* 0x0000001d20087221 */ /* 0x004fc20000010000 */
[--C-:B------:R-:W-:Y:S02]  /*5090*/  IMAD.MOV.U32 R61, RZ, RZ, R119.reuse ;  /* 0x000000ffff3d7224 */ /* 0x100fe400078e0077 */
[----:B------:R-:W-:-:S04]  /*50a0*/  IMAD.MOV.U32 R29, RZ, RZ, R119 ;  /* 0x000000ffff1d7224 */ /* 0x000fc800078e0077 */
[----:B------:R-:W1:Y:S01]  /*50b0*/  MUFU.EX2 R37, R37 ;  /* 0x0000002500257308 */ /* 0x000e620000000800 */
[----:B0-----:R-:W-:-:S07]  /*50c0*/  FADD.FTZ R3, R69, R10 ;  /* 0x0000000a45037221 */ /* 0x001fce0000010000 */
[----:B------:R-:W0:Y:S08]  /*50d0*/  MUFU.EX2 R33, R33 ;  /* 0x0000002100217308 */ /* 0x000e300000000800 */
[----:B------:R2:W3:Y:S01]  /*50e0*/  MUFU.EX2 R6, R81 ;  /* 0x0000005100067308 */ /* 0x0004e20000000800 */
[----:B-1----:R-:W-:-:S07]  /*50f0*/  F2FP.SATFINITE.E4M3.F32.PACK_AB_MERGE_C R2, R37, R36, RZ ;  /* 0x000000242502723e */ /* 0x002fce00048070ff */
[----:B------:R-:W1:Y:S01]  /*5100*/  MUFU.EX2 R84, R84 ;  /* 0x0000005400547308 */ /* 0x000e620000000800 */
[----:B0-----:R-:W-:-:S01]  /*5110*/  FADD.FTZ R5, R33, R8 ;  /* 0x0000000821057221 */ /* 0x001fc20000010000 */
[----:B------:R-:W-:Y:S01]  /*5120*/  F2FP.SATFINITE.E4M3.F32.PACK_AB_MERGE_C R202, R33, R32, R2 ;  /* 0x0000002021ca723e */ /* 0x000fe20004807002 */
[----:B--2---:R-:W-:Y:S02]  /*5130*/  IMAD.MOV.U32 R81, RZ, RZ, R119 ;  /* 0x000000ffff517224 */ /* 0x004fe400078e0077 */
[----:B------:R-:W-:Y:S01]  /*5140*/  FADD.FTZ R36, R36, R5 ;  /* 0x0000000524247221 */ /* 0x000fe20000010000 */
[----:B------:R-:W-:Y:S02]  /*5150*/  IMAD.MOV.U32 R33, RZ, RZ, R119 ;  /* 0x000000ffff217224 */ /* 0x000fe400078e0077 */
[----:B------:R-:W0:Y:S01]  /*5160*/  MUFU.EX2 R85, R85 ;  /* 0x0000005500557308 */ /* 0x000e220000000800 */
[----:B---3--:R-:W-:-:S01]  /*5170*/  FADD.FTZ R3, R6, R3 ;  /* 0x0000000306037221 */ /* 0x008fc20000010000 */
[----:B------:R-:W-:-:S03]  /*5180*/  IMAD.MOV.U32 R32, RZ, RZ, R119 ;  /* 0x000000ffff207224 */ /* 0x000fc600078e0077 */
[----:B-1----:R-:W-:Y:S01]  /*5190*/  FADD.FTZ R2, R84, R3 ;  /* 0x0000000354027221 */ /* 0x002fe20000010000 */
[----:B------:R-:W-:-:S01]  /*51a0*/  FADD.FTZ R3, R37, R36 ;  /* 0x0000002425037221 */ /* 0x000fc20000010000 */
[--C-:B------:R-:W-:Y:S02]  /*51b0*/  IMAD.MOV.U32 R37, RZ, RZ, R119.reuse ;  /* 0x000000ffff257224 */ /* 0x100fe400078e0077 */
[----:B------:R-:W-:Y:S01]  /*51c0*/  IMAD.MOV.U32 R36, RZ, RZ, R119 ;  /* 0x000000ffff247224 */ /* 0x000fe200078e0077 */
[C---:B0-----:R-:W-:Y:S01]  /*51d0*/  F2FP.SATFINITE.E4M3.F32.PACK_AB_MERGE_C R7, R85.reuse, R84, RZ ;  /* 0x000000545507723e */ /* 0x041fe200048070ff */
[----:B------:R-:W-:-:S01]  /*51e0*/  FADD.FTZ R2, R85, R2 ;  /* 0x0000000255027221 */ /* 0x000fc20000010000 */
[----:B------:R-:W-:Y:S02]  /*51f0*/  IMAD.MOV.U32 R85, RZ, RZ, R119 ;  /* 0x000000ffff557224 */ /* 0x000fe400078e0077 */
[----:B------:R-:W-:Y:S01]  /*5200*/  F2FP.SATFINITE.E4M3.F32.PACK_AB_MERGE_C R203, R6, R69, R7 ;  /* 0x0000004506cb723e */ /* 0x000fe20004807007 */
[----:B------:R-:W-:-:S02]  /*5210*/  IMAD.MOV.U32 R84, RZ, RZ, R119 ;  /* 0x000000ffff547224 */ /* 0x000fc400078e0077 */
        /* <DEDUP_REMOVED lines=53> */
[----:B------:R-:W-:-:S05]  /*5570*/  UMOV UR58, UR56 ;  /* 0x00000038003a7c82 */ /* 0x000fca0008000000 */
.L_x_2049:
[----:B------:R-:W-:Y:S01]  /*5580*/  ISETP.NE.AND P3, PT, RZ, UR44, PT ;  /* 0x0000002cff007c0c */ /* 0x000fe2000bf65270 */
[----:B------:R-:W-:-:S04]  /*5590*/  UISETP.NE.AND UP0, UPT, UR58, 0x1, UPT ;  /* 0x000000013a00788c */ /* 0x000fc8000bf05270 */
[----:B------:R-:W-:-:S04]  /*55a0*/  USEL UR46, URZ, 0x1, UP0 ;  /* 0x000000013f2e7887 */ /* 0x000fc80008000000 */
[----:B------:R-:W-:-:S04]  /*55b0*/  ULOP3.LUT UR46, UR59, UR46, URZ, 0x3c, !UPT ;  /* 0x0000002e3b2e7292 */ /* 0x000fc8000f8e3c3f */
[----:B------:R-:W-:Y:S08]  /*55c0*/  @P3 BRA `(.L_x_2040) ;  /* 0x0000000000383947 */ /* 0x000ff00003800000 */
[----:B------:R-:W-:Y:S05]  /*55d0*/  @!P0 BRA `(.L_x_2041) ;  /* 0x0000000000048947 */ /* 0x000fea0003800000 */
[----:B------:R-:W-:Y:S01]  /*55e0*/  BPT.TRAP 0x1 ;  /* 0x000000040000795c */ /* 0x000fe20000300000 */
.L_x_2041:
        /* <DEDUP_REMOVED lines=9> */
.L_x_2042:
[----:B-1----:R-:W-:Y:S05]  /*5680*/  @P2 BRA `(.L_x_2040) ;  /* 0x0000000000082947 */ /* 0x002fea0003800000 */
[----:B------:R-:W1:Y:S02]  /*5690*/  SYNCS.PHASECHK.TRANS64.TRYWAIT P2, [UR6+0x33430], R0 ;  /* 0x03343000ff0075a7 */ /* 0x000e640008040146 */
[----:B-1----:R-:W-:Y:S05]  /*56a0*/  @!P2 BRA `(.L_x_2043) ;  /* 0x000000f400f4a947 */ /* 0x002fea0003800000 */
.L_x_2040:
        /* <DEDUP_REMOVED lines=189> */
.L_x_2045:
[----:B------:R-:W-:Y:S01]  /*6280*/  ULEA UR6, UR58, UR41, 0x3 ;  /* 0x000000293a067291 */ /* 0x000fe2000f8e183f */
[----:B------:R-:W-:-:S05]  /*6290*/  IMAD.U32 R0, RZ, RZ, UR59 ;  /* 0x0000003bff007e24 */ /* 0x000fca000f8e00ff */
[----:B------:R-:W-:-:S04]  /*62a0*/  SHF.L.U32 R0, R0, 0x1f, RZ ;  /* 0x0000001f00007819 */ /* 0x000fc800000006ff */
[----:B------:R0:W1:Y:S01]  /*62b0*/  SYNCS.PHASECHK.TRANS64.TRYWAIT P2, [UR6+0x33450], R0 ;  /* 0x03345000ff0075a7 */ /* 0x0000620008040146 */
[----:B------:R-:W-:Y:S05]  /*62c0*/  @!P0 BRA `(.L_x_2046) ;  /* 0x0000000000048947 */ /* 0x000fea0003800000 */
[----:B------:R-:W-:Y:S01]  /*62d0*/  BPT.TRAP 0x1 ;  /* 0x000000040000795c */ /* 0x000fe20000300000 */
.L_x_2046:
[----:B-1----:R-:W-:Y:S05]  /*62e0*/  @P2 BRA `(.L_x_2044) ;  /* 0x0000000000082947 */ /* 0x002fea0003800000 */
[----:B------:R-:W1:Y:S02]  /*62f0*/  SYNCS.PHASECHK.TRANS64.TRYWAIT P2, [UR6+0x33450], R0 ;  /* 0x03345000ff0075a7 */ /* 0x000e640008040146 */
[----:B-1----:R-:W-:Y:S05]  /*6300*/  @!P2 BRA `(.L_x_2047) ;  /* 0x000000e800f4a947 */ /* 0x002fea0003800000 */
.L_x_2044:
[----:B------:R-:W-:Y:S01]  /*6310*/  USHF.L.U32 UR6, UR52, 0x7, URZ ;  /* 0x0000000734067899 */ /* 0x000fe2000800063f */
[----:B01----:R-:W-:Y:S01]  /*6320*/  IMAD.MOV.U32 R0, RZ, RZ, -0x2 ;  /* 0xfffffffeff007424 */ /* 0x003fe200078e00ff */
[----:B------:R-:W-:Y:S01]  /*6330*/  WARPGROUP.ARRIVE ;  /* 0x00000000000079c5 */ /* 0x000fe20000000000 */
[----:B------:R-:W-:Y:S01]  /*6340*/  IMAD.U32 R11, RZ, RZ, UR38 ;  /* 0x00000026ff0b7e24 */ /* 0x000fe2000f8e00ff */
[----:B------:R-:W-:-:S04]  /*6350*/  UIMAD UR6, UR57, -0xa0, UR6 ;  /* 0xffffff60390678a4 */ /* 0x000fc8000f8e0206 */
[----:B------:R-:W-:Y:S02]  /*6360*/  UIADD3 UR7, UR6, 0x1, UR50 ;  /* 0x0000000106077890 */ /* 0x000fe4000fffe032 */
[----:B------:R-:W-:Y:S02]  /*6370*/  UIADD3 UR6, UR41, 0x200, URZ ;  /* 0x0000020029067890 */ /* 0x000fe4000fffe03f */
[----:B------:R-:W-:Y:S02]  /*6380*/  UIADD3 UR7, UR7, -UR51, URZ ;  /* 0x8000003307077290 */ /* 0x000fe4000fffe03f */
[----:B------:R-:W-:-:S04]  /*6390*/  USHF.R.U32.HI UR6, URZ, 0x4, UR6 ;  /* 0x000000043f067899 */ /* 0x000fc80008011606 */
[----:B------:R-:W-:Y:S01]  /*63a0*/  ULOP3.LUT UR6, UR6, 0x3fff, URZ, 0xc0, !UPT ;  /* 0x00003fff06067892 */ /* 0x000fe2000f8ec03f */
[----:B------:R-:W-:Y:S01]  /*63b0*/  IMAD R7, R17, R0, UR7 ;  /* 0x0000000711077e24 */ /* 0x000fe2000f8e0200 */
[----:B------:R-:W-:Y:S02]  /*63c0*/  UMOV UR7, 0xc0000010 ;  /* 0xc000001000077882 */ /* 0x000fe40000000000 */
[----:B------:R-:W-:Y:S01]  /*63d0*/  ULOP3.LUT UR6, UR6, 0x10000, URZ, 0xfc, !UPT ;  /* 0x0001000006067892 */ /* 0x000fe2000f8efc3f */
[----:B------:R-:W-:-:S03]  /*63e0*/  IMAD.IADD R4, R22, 0x1, R7 ;  /* 0x0000000116047824 */ /* 0x000fc600078e0207 */
[----:B------:R-:W-:Y:S02]  /*63f0*/  UIMAD UR10, UR58, 0x780, UR6 ;  /* 0x000007803a0a78a4 */ /* 0x000fe4000f8e0206 */
[C---:B------:R-:W-:Y:S02]  /*6400*/  ISETP.GT.AND P2, PT, R4.reuse, RZ, PT ;  /* 0x000000ff0400720c */ /* 0x040fe40003f44270 */
[----:B------:R-:W-:Y:S02]  /*6410*/  ISETP.GT.AND P3, PT, R4, 0x1, PT ;  /* 0x000000010400780c */ /* 0x000fe40003f64270 */
[----:B------:R-:W-:Y:S01]  /*6420*/  FSEL R184, R184, -INF , P2 ;  /* 0xff800000b8b87808 */ /* 0x000fe20001000000 */
[----:B------:R-:W-:Y:S01]  /*6430*/  UMOV UR6, UR10 ;  /* 0x0000000a00067c82 */ /* 0x000fe20008000000 */
[----:B------:R-:W-:Y:S01]  /*6440*/  ISETP.GT.AND P2, PT, R4, 0x8, PT ;  /* 0x000000080400780c */ /* 0x000fe20003f44270 */
[----:B------:R-:W-:Y:S01]  /*6450*/  QGMMA.64x192x32.F32.E4M3.E4M3 R24, R216, gdesc[UR4], R24, gsb0 ;  /* 0x02e00004d8187df3 */ /* 0x000fe20008000818 */
[----:B------:R-:W-:Y:S01]  /*6460*/  FSEL R185, R185, -INF , P3 ;  /* 0xff800000b9b97808 */ /* 0x000fe20001800000 */
[----:B------:R-:W-:Y:S01]  /*6470*/  UIADD3 UR6, UR10, 0x180, URZ ;  /* 0x000001800a067890 */ /* 0x000fe2000fffe03f */
[----:B------:R-:W-:Y:S01]  /*6480*/  FMNMX.FTZ R0, R184, R5, !PT ;  /* 0x00000005b8007209 */ /* 0x000fe20007810000 */
[----:B------:R-:W-:Y:S01]  /*6490*/  UMOV UR7, 0xc0000010 ;  /* 0xc000001000077882 */ /* 0x000fe20000000000 */
        /* <DEDUP_REMOVED lines=100> */
[----:B------:R-:W-:Y:S01]  /*6ae0*/  FSEL R125, R125, -INF , P3 ;  /* 0xff8000007d7d7808 */ /* 0x000fe20001800000 */
[----:B------:R-:W-:Y:S02]  /*6af0*/  WARPGROUP.DEPBAR.LE gsb0, 0x0 ;  /* 0x00008000000079c5 */ /* 0x000fe40000010000 */
[----:B------:R-:W-:Y:S01]  /*6b00*/  WARPGROUP.ARRIVE ;  /* 0x00000000000079c5 */ /* 0x000fe20000000000 */
[----:B------:R-:W-:-:S02]  /*6b10*/  FMNMX.FTZ R0, R124, R7, !PT ;  /* 0x000000077c007209 */ /* 0x000fc40007810000 */
[----:B------:R-:W-:Y:S02]  /*6b20*/  ISETP.GT.AND P3, PT, R4, 0x91, PT ;  /* 0x000000910400780c */ /* 0x000fe40003f64270 */
[----:B------:R-:W-:Y:S01]  /*6b30*/  FSEL R128, R128, -INF , P2 ;  /* 0xff80000080807808 */ /* 0x000fe20001000000 */
[----:B------:R-:W-:Y:S01]  /*6b40*/  QGMMA.64x192x32.F32.E4M3.E4M3 R24, R212, gdesc[UR4], R24, gsb0 ;  /* 0x02e00004d4187df3 */ /* 0x000fe20008000818 */
[----:B------:R-:W-:Y:S01]  /*6b50*/  FMNMX.FTZ R7, R125, R0, !PT ;  /* 0x000000007d077209 */ /* 0x000fe20007810000 */
[----:B------:R-:W-:Y:S01]  /*6b60*/  UIADD3 UR6, UR10, 0x300, URZ ;  /* 0x000003000a067890 */ /* 0x000fe2000fffe03f */
[----:B------:R-:W-:Y:S01]  /*6b70*/  ISETP.GT.AND P2, PT, R4, 0x98, PT ;  /* 0x000000980400780c */ /* 0x000fe20003f44270 */
[----:B------:R-:W-:Y:S01]  /*6b80*/  UMOV UR7, 0xc0000010 ;  /* 0xc000001000077882 */ /* 0x000fe20000000000 */
[----:B------:R-:W-:Y:S02]  /*6b90*/  FSEL R129, R129, -INF , P3 ;  /* 0xff80000081817808 */ /* 0x000fe40001800000 */
[----:B------:R-:W-:-:S02]  /*6ba0*/  FMNMX.FTZ R0, R128, R7, !PT ;  /* 0x0000000780007209 */ /* 0x000fc40007810000 */
[C---:B------:R-:W-:Y:S01]  /*6bb0*/  ISETP.GT.AND P3, PT, R4.reuse, 0x99, PT ;  /* 0x000000990400780c */ /* 0x040fe20003f64270 */
[----:B------:R-:W-:Y:S01]  /*6bc0*/  VIADD R4, R4, 0x8 ;  /* 0x0000000804047836 */ /* 0x000fe20000000000 */
[----:B------:R-:W-:Y:S02]  /*6bd0*/  FSEL R132, R132, -INF , P2 ;  /* 0xff80000084847808 */ /* 0x000fe40001000000 */
[----:B------:R-:W-:Y:S02]  /*6be0*/  FMNMX.FTZ R7, R129, R0, !PT ;  /* 0x0000000081077209 */ /* 0x000fe40007810000 */
[----:B------:R-:W-:Y:S02]  /*6bf0*/  FSEL R133, R133, -INF , P3 ;  /* 0xff80000085857808 */ /* 0x000fe40001800000 */
[----:B------:R-:W-:Y:S02]  /*6c00*/  FMNMX.FTZ R0, R132, R7, !PT ;  /* 0x0000000784007209 */ /* 0x000fe40007810000 */
[----:B------:R-:W-:-:S02]  /*6c10*/  ISETP.GT.AND P3, PT, R4, RZ, PT ;  /* 0x000000ff0400720c */ /* 0x000fc40003f64270 */
[----:B------:R-:W-:Y:S02]  /*6c20*/  FMNMX.FTZ R9, R133, R0, !PT ;  /* 0x0000000085097209 */ /* 0x000fe40007810000 */
[----:B------:R-:W-:Y:S02]  /*6c30*/  ISETP.GT.AND P4, PT, R4, 0x1, PT ;  /* 0x000000010400780c */ /* 0x000fe40003f84270 */
[----:B------:R-:W-:Y:S01]  /*6c40*/  FSEL R15, R186, -INF , P3 ;  /* 0xff800000ba0f7808 */ /* 0x000fe20001800000 */
[----:B------:R-:W0:Y:S01]  /*6c50*/  SHFL.BFLY PT, R0, R9, 0x2, 0x1f ;  /* 0x0c401f0009007f89 */ /* 0x000e2200000e0000 */
[----:B------:R-:W-:Y:S02]  /*6c60*/  ISETP.GT.AND P3, PT, R4, 0x8, PT ;  /* 0x000000080400780c */ /* 0x000fe40003f64270 */
        /* <DEDUP_REMOVED lines=8> */
[C---:B------:R-:W-:Y:S02]  /*6cf0*/  ISETP.GT.AND P3, PT, R4.reuse, 0x18, PT ;  /* 0x000000180400780c */ /* 0x040fe40003f64270 */
[----:B------:R-:W-:Y:S02]  /*6d00*/  FSEL R195, R195, -INF , P4 ;  /* 0xff800000c3c37808 */ /* 0x000fe40002000000 */
[----:B------:R-:W-:Y:S02]  /*6d10*/  ISETP.GT.AND P4, PT, R4, 0x19, PT ;  /* 0x000000190400780c */ /* 0x000fe40003f84270 */
[----:B0-----:R-:W-:Y:S02]  /*6d20*/  FMNMX.FTZ R10, R9, R0, !PT ;  /* 0x00000000090a7209 */ /* 0x001fe40007810000 */
[----:B------:R-:W-:Y:S02]  /*6d30*/  FSEL R198, R198, -INF , P3 ;  /* 0xff800000c6c67808 */ /* 0x000fe40001800000 */
[----:B------:R-:W-:Y:S01]  /*6d40*/  FSEL R199, R199, -INF , P4 ;  /* 0xff800000c7c77808 */ /* 0x000fe20002000000 */
[----:B------:R-:W0:Y:S01]  /*6d50*/  SHFL.BFLY PT, R7, R10, 0x1, 0x1f ;  /* 0x0c201f000a077f89 */ /* 0x000e2200000e0000 */
[----:B------:R-:W-:-:S02]  /*6d60*/  ISETP.GT.AND P3, PT, R4, 0x20, PT ;  /* 0x000000200400780c */ /* 0x000fc40003f64270 */
[----:B------:R-:W-:Y:S02]  /*6d70*/  ISETP.GT.AND P4, PT, R4, 0x21, PT ;  /* 0x000000210400780c */ /* 0x000fe40003f84270 */
[----:B------:R-:W-:Y:S02]  /*6d80*/  FSEL R170, R170, -INF , P3 ;  /* 0xff800000aaaa7808 */ /* 0x000fe40001800000 */
[----:B------:R-:W-:-:S04]  /*6d90*/  ISETP.GT.AND P3, PT, R4, 0x28, PT ;  /* 0x000000280400780c */ /* 0x000fc80003f64270 */
[----:B------:R-:W-:Y:S02]  /*6da0*/  FSEL R174, R174, -INF , P3 ;  /* 0xff800000aeae7808 */ /* 0x000fe40001800000 */
[----:B------:R-:W-:-:S04]  /*6db0*/  ISETP.GT.AND P3, PT, R4, 0x30, PT ;  /* 0x000000300400780c */ /* 0x000fc80003f64270 */
[----:B------:R-:W-:Y:S02]  /*6dc0*/  FSEL R178, R178, -INF , P3 ;  /* 0xff800000b2b27808 */ /* 0x000fe40001800000 */
[----:B------:R-:W-:-:S04]  /*6dd0*/  ISETP.GT.AND P3, PT, R4, 0x38, PT ;  /* 0x000000380400780c */ /* 0x000fc80003f64270 */
[----:B------:R-:W-:Y:S02]  /*6de0*/  FSEL R182, R182, -INF , P3 ;  /* 0xff800000b6b67808 */ /* 0x000fe40001800000 */
[----:B0-----:R-:W-:Y:S02]  /*6df0*/  FMNMX.FTZ R0, R10, R7, !PT ;  /* 0x000000070a007209 */ /* 0x001fe40007810000 */
[----:B------:R-:W-:Y:S02]  /*6e00*/  ISETP.GT.AND P3, PT, R4, 0x40, PT ;  /* 0x000000400400780c */ /* 0x000fe40003f64270 */
[C---:B------:R-:W-:Y:S01]  /*6e10*/  FSETP.NEU.FTZ.AND P2, PT, R0.reuse, -INF , PT ;  /* 0xff8000000000780b */ /* 0x040fe20003f5d000 */
[----:B------:R-:W-:-:S01]  /*6e20*/  FFMA.FTZ R7, R0, R11, -8 ;  /* 0xc100000000077423 */ /* 0x000fc2000001000b */
[----:B------:R-:W-:Y:S02]  /*6e30*/  FSEL R154, R154, -INF , P3 ;  /* 0xff8000009a9a7808 */ /* 0x000fe40001800000 */
[----:B------:R-:W-:-:S02]  /*6e40*/  ISETP.GT.AND P3, PT, R4, 0x48, PT ;  /* 0x000000480400780c */ /* 0x000fc40003f64270 */
[----:B------:R-:W-:Y:S02]  /*6e50*/  FSEL R7, R7, RZ, P2 ;  /* 0x000000ff07077208 */ /* 0x000fe40001000000 */
[----:B------:R-:W-:Y:S02]  /*6e60*/  FSEL R158, R158, -INF , P3 ;  /* 0xff8000009e9e7808 */ /* 0x000fe40001800000 */
[----:B------:R-:W-:Y:S01]  /*6e70*/  ISETP.GT.AND P3, PT, R4, 0x50, PT ;  /* 0x000000500400780c */ /* 0x000fe20003f64270 */
[----:B------:R-:W-:-:S01]  /*6e80*/  FFMA.FTZ R185, R185, UR38, -R7 ;  /* 0x00000026b9b97c23 */ /* 0x000fc20008010807 */
[--C-:B------:R-:W-:Y:S01]  /*6e90*/  FFMA.FTZ R8, R184, UR38, -R7.reuse ;  /* 0x00000026b8087c23 */ /* 0x100fe20008010807 */
[----:B------:R-:W-:-:S01]  /*6ea0*/  FFMA.FTZ R184, R168, UR38, -R7 ;  /* 0x00000026a8b87c23 */ /* 0x000fc20008010807 */
[--C-:B------:R-:W-:Y:S01]  /*6eb0*/  FFMA.FTZ R186, R173, UR38, -R7.reuse ;  /* 0x00000026adba7c23 */ /* 0x100fe20008010807 */
[----:B------:R0:W-:Y:S01]  /*6ec0*/  MUFU.EX2 R9, R185 ;  /* 0x000000b900097308 */ /* 0x0001e20000000800 */
[----:B------:R-:W-:-:S01]  /*6ed0*/  FFMA.FTZ R188, R188, UR38, -R7 ;  /* 0x00000026bcbc7c23 */ /* 0x000fc20008010807 */
[----:B------:R-:W-:Y:S01]  /*6ee0*/  FSEL R162, R162, -INF , P3 ;  /* 0xff800000a2a27808 */ /* 0x000fe20001800000 */
[----:B------:R-:W-:-:S01]  /*6ef0*/  FFMA.FTZ R11, R189, UR38, -R7 ;  /* 0x00000026bd0b7c23 */ /* 0x000fc20008010807 */
[----:B------:R-:W-:Y:S01]  /*6f00*/  ISETP.GT.AND P3, PT, R4, 0x58, PT ;  /* 0x000000580400780c */ /* 0x000fe20003f64270 */
[----:B------:R-:W-:-:S01]  /*6f10*/  FFMA.FTZ R12, R192, UR38, -R7 ;  /* 0x00000026c00c7c23 */ /* 0x000fc20008010807 */
[--C-:B------:R-:W-:Y:S01]  /*6f20*/  FFMA.FTZ R13, R193, UR38, -R7.reuse ;  /* 0x00000026c10d7c23 */ /* 0x100fe20008010807 */
[----:B------:R-:W-:-:S01]  /*6f30*/  FFMA.FTZ R14, R196, UR38, -R7 ;  /* 0x00000026c40e7c23 */ /* 0x000fc20008010807 */
[----:B------:R1:W-:Y:S01]  /*6f40*/  MUFU.EX2 R10, R188 ;  /* 0x000000bc000a7308 */ /* 0x0003e20000000800 */
[----:B0-----:R-:W-:Y:S01]  /*6f50*/  FMNMX.FTZ R185, R187, R20, !PT ;  /* 0x00000014bbb97209 */ /* 0x001fe20007810000 */
[--C-:B------:R-:W-:Y:S01]  /*6f60*/  FFMA.FTZ R21, R197, UR38, -R7.reuse ;  /* 0x00000026c5157c23 */ /* 0x100fe20008010807 */
[----:B------:R-:W-:Y:S01]  /*6f70*/  FSEL R166, R166, -INF , P3 ;  /* 0xff800000a6a67808 */ /* 0x000fe20001800000 */
[--C-:B------:R-:W-:Y:S01]  /*6f80*/  FFMA.FTZ R169, R169, UR38, -R7.reuse ;  /* 0x00000026a9a97c23 */ /* 0x100fe20008010807 */
[----:B------:R-:W-:Y:S01]  /*6f90*/  FMNMX.FTZ R168, R190, R185, !PT ;  /* 0x000000b9bea87209 */ /* 0x000fe20007810000 */
[--C-:B------:R-:W-:Y:S01]  /*6fa0*/  FFMA.FTZ R152, R152, UR38, -R7.reuse ;  /* 0x0000002698987c23 */ /* 0x100fe20008010807 */
[----:B------:R-:W-:Y:S01]  /*6fb0*/  ISETP.GT.AND P3, PT, R4, 0x60, PT ;  /* 0x000000600400780c */ /* 0x000fe20003f64270 */
[----:B------:R0:W-:Y:S01]  /*6fc0*/  MUFU.EX2 R20, R184 ;  /* 0x000000b800147308 */ /* 0x0001e20000000800 */
[----:B------:R-:W-:Y:S01]  /*6fd0*/  FMNMX.FTZ R185, R191, R168, !PT ;  /* 0x000000a8bfb97209 */ /* 0x000fe20007810000 */
[--C-:B-1----:R-:W-:Y:S01]  /*6fe0*/  FFMA.FTZ R188, R176, UR38, -R7.reuse ;  /* 0x00000026b0bc7c23 */ /* 0x102fe20008010807 */
[----:B------:R-:W-:Y:S01]  /*6ff0*/  FSEL R138, R138, -INF , P3 ;  /* 0xff8000008a8a7808 */ /* 0x000fe20001800000 */
[--C-:B------:R-:W-:Y:S01]  /*7000*/  FFMA.FTZ R153, R153, UR38, -R7.reuse ;  /* 0x0000002699997c23 */ /* 0x100fe20008010807 */
[----:B------:R-:W-:Y:S01]  /*7010*/  FMNMX.FTZ R168, R194, R185, !PT ;  /* 0x000000b9c2a87209 */ /* 0x000fe20007810000 */
[--C-:B------:R-:W-:Y:S01]  /*7020*/  FFMA.FTZ R156, R156, UR38, -R7.reuse ;  /* 0x000000269c9c7c23 */ /* 0x100fe20008010807 */
[----:B------:R-:W-:Y:S01]  /*7030*/  ISETP.GT.AND P3, PT, R4, 0x68, PT ;  /* 0x000000680400780c */ /* 0x000fe20003f64270 */
[--C-:B------:R-:W-:Y:S01]  /*7040*/  FFMA.FTZ R120, R120, UR38, -R7.reuse ;  /* 0x0000002678787c23 */ /* 0x100fe20008010807 */
[----:B------:R-:W-:Y:S01]  /*7050*/  FMNMX.FTZ R185, R195, R168, !PT ;  /* 0x000000a8c3b97209 */ /* 0x000fe20007810000 */
[--C-:B0-----:R-:W-:Y:S01]  /*7060*/  FFMA.FTZ R184, R172, UR38, -R7.reuse ;  /* 0x00000026acb87c23 */ /* 0x101fe20008010807 */
[----:B------:R-:W-:Y:S01]  /*7070*/  FSEL R142, R142, -INF , P3 ;  /* 0xff8000008e8e7808 */ /* 0x000fe20001800000 */
[--C-:B------:R-:W-:Y:S01]  /*7080*/  FFMA.FTZ R121, R121, UR38, -R7.reuse ;  /* 0x0000002679797c23 */ /* 0x100fe20008010807 */
[----:B------:R-:W-:Y:S01]  /*7090*/  FMNMX.FTZ R172, R198, R185, !PT ;  /* 0x000000b9c6ac7209 */ /* 0x000fe20007810000 */
[----:B------:R-:W-:Y:S01]  /*70a0*/  MUFU.EX2 R168, R184 ;  /* 0x000000b800a87308 */ /* 0x000fe20000000800 */
[----:B------:R-:W-:Y:S01]  /*70b0*/  ISETP.GT.AND P3, PT, R4, 0x70, PT ;  /* 0x000000700400780c */ /* 0x000fe20003f64270 */
[--C-:B------:R-:W-:Y:S01]  /*70c0*/  FFMA.FTZ R124, R124, UR38, -R7.reuse ;  /* 0x000000267c7c7c23 */ /* 0x100fe20008010807 */
[----:B------:R-:W-:Y:S01]  /*70d0*/  FMNMX.FTZ R173, R199, R172, !PT ;  /* 0x000000acc7ad7209 */ /* 0x000fe20007810000 */
[--C-:B------:R-:W-:Y:S01]  /*70e0*/  FFMA.FTZ R125, R125, UR38, -R7.reuse ;  /* 0x000000267d7d7c23 */ /* 0x100fe20008010807 */
[----:B------:R-:W-:Y:S01]  /*70f0*/  FSEL R172, R171, -INF , P4 ;  /* 0xff800000abac7808 */ /* 0x000fe20002000000 */
[--C-:B------:R-:W-:Y:S01]  /*7100*/  FFMA.FTZ R128, R128, UR38, -R7.reuse ;  /* 0x0000002680807c23 */ /* 0x100fe20008010807 */
[----:B------:R-:W-:Y:S01]  /*7110*/  FMNMX.FTZ R173, R170, R173, !PT ;  /* 0x000000adaaad7209 */ /* 0x000fe20007810000 */
[----:B------:R0:W-:Y:S01]  /*7120*/  MUFU.EX2 R171, R186 ;  /* 0x000000ba00ab7308 */ /* 0x0001e20000000800 */
[----:B------:R-:W-:Y:S01]  /*7130*/  ISETP.GT.AND P4, PT, R4, 0x29, PT ;  /* 0x000000290400780c */ /* 0x000fe20003f84270 */
[--C-:B------:R-:W-:Y:S01]  /*7140*/  FFMA.FTZ R129, R129, UR38, -R7.reuse ;  /* 0x0000002681817c23 */ /* 0x100fe20008010807 */
[----:B------:R-:W-:Y:S01]  /*7150*/  FMNMX.FTZ R185, R172, R173, !PT ;  /* 0x000000adacb97209 */ /* 0x000fe20007810000 */
[----:B------:R-:W-:Y:S01]  /*7160*/  FFMA.FTZ R132, R132, UR38, -R7 ;  /* 0x0000002684847c23 */ /* 0x000fe20008010807 */
[----:B------:R-:W-:-:S02]  /*7170*/  FSEL R175, R175, -INF , P4 ;  /* 0xff800000afaf7808 */ /* 0x000fc40002000000 */
[----:B------:R-:W-:Y:S01]  /*7180*/  FMNMX.FTZ R176, R174, R185, !PT ;  /* 0x000000b9aeb07209 */ /* 0x000fe20007810000 */
[----:B------:R1:W-:Y:S01]  /*7190*/  MUFU.EX2 R173, R188 ;  /* 0x000000bc00ad7308 */ /* 0x0003e20000000800 */
[----:B0-----:R-:W-:-:S01]  /*71a0*/  FFMA.FTZ R186, R177, UR38, -R7 ;  /* 0x00000026b1ba7c23 */ /* 0x001fc20008010807 */
[----:B------:R-:W-:Y:S02]  /*71b0*/  ISETP.GT.AND P4, PT, R4, 0x31, PT ;  /* 0x000000310400780c */ /* 0x000fe40003f84270 */
[----:B------:R-:W-:Y:S02]  /*71c0*/  FMNMX.FTZ R177, R175, R176, !PT ;  /* 0x000000b0afb17209 */ /* 0x000fe40007810000 */
[----:B------:R-:W-:Y:S02]  /*71d0*/  FSEL R179, R179, -INF , P4 ;  /* 0xff800000b3b37808 */ /* 0x000fe40002000000 */
[----:B------:R-:W-:Y:S01]  /*71e0*/  FMNMX.FTZ R184, R178, R177, !PT ;  /* 0x000000b1b2b87209 */ /* 0x000fe20007810000 */
[--C-:B------:R-:W-:Y:S01]  /*71f0*/  FFMA.FTZ R177, R180, UR38, -R7.reuse ;  /* 0x00000026b4b17c23 */ /* 0x100fe20008010807 */
[----:B------:R-:W-:Y:S01]  /*7200*/  ISETP.GT.AND P4, PT, R4, 0x39, PT ;  /* 0x000000390400780c */ /* 0x000fe20003f84270 */
[----:B-1----:R-:W-:Y:S01]  /*7210*/  FFMA.FTZ R188, R160, UR38, -R7 ;  /* 0x00000026a0bc7c23 */ /* 0x002fe20008010807 */
[----:B------:R-:W-:Y:S01]  /*7220*/  FMNMX.FTZ R185, R179, R184, !PT ;  /* 0x000000b8b3b97209 */ /* 0x000fe20007810000 */
[----:B------:R-:W-:Y:S01]  /*7230*/  MUFU.EX2 R176, R186 ;  /* 0x000000ba00b07308 */ /* 0x000fe20000000800 */
[----:B------:R-:W-:-:S02]  /*7240*/  FSEL R183, R183, -INF , P4 ;  /* 0xff800000b7b77808 */ /* 0x000fc40002000000 */
[----:B------:R-:W-:Y:S01]  /*7250*/  FMNMX.FTZ R180, R182, R185, !PT ;  /* 0x000000b9b6b47209 */ /* 0x000fe20007810000 */
[----:B------:R-:W-:-:S01]  /*7260*/  FFMA.FTZ R185, R181, UR38, -R7 ;  /* 0x00000026b5b97c23 */ /* 0x000fc20008010807 */
        /* <DEDUP_REMOVED lines=13> */
[----:B------:R-:W-:Y:S01]  /*7340*/  FSEL R163, R163, -INF , P4 ;  /* 0xff800000a3a37808 */ /* 0x000fe20002000000 */
[----:B0-----:R-:W-:Y:S01]  /*7350*/  FFMA.FTZ R185, R157, UR38, -R7 ;  /* 0x000000269db97c23 */ /* 0x001fe20008010807 */
[----:B------:R-:W-:-:S02]  /*7360*/  FMNMX.FTZ R184, R162, R181, !PT ;  /* 0x000000b5a2b87209 */ /* 0x000fc40007810000 */
[----:B------:R-:W-:Y:S02]  /*7370*/  ISETP.GT.AND P4, PT, R4, 0x59, PT ;  /* 0x000000590400780c */ /* 0x000fe40003f84270 */
[----:B------:R-:W-:Y:S01]  /*7380*/  FMNMX.FTZ R181, R163, R184, !PT ;  /* 0x000000b8a3b57209 */ /* 0x000fe20007810000 */
[----:B------:R-:W-:Y:S01]  /*7390*/  MUFU.EX2 R12, R12 ;  /* 0x0000000c000c7308 */ /* 0x000fe20000000800 */
[----:B------:R-:W-:Y:S02]  /*73a0*/  FSEL R167, R167, -INF , P4 ;  /* 0xff800000a7a77808 */ /* 0x000fe40002000000 */
[----:B------:R-:W-:Y:S02]  /*73b0*/  FMNMX.FTZ R184, R166, R181, !PT ;  /* 0x000000b5a6b87209 */ /* 0x000fe40007810000 */
[----:B------:R-:W-:Y:S02]  /*73c0*/  ISETP.GT.AND P4, PT, R4, 0x61, PT ;  /* 0x000000610400780c */ /* 0x000fe40003f84270 */
[----:B------:R-:W-:Y:S01]  /*73d0*/  FMNMX.FTZ R181, R167, R184, !PT ;  /* 0x000000b8a7b57209 */ /* 0x000fe20007810000 */
[----:B------:R-:W-:Y:S01]  /*73e0*/  MUFU.EX2 R13, R13 ;  /* 0x0000000d000d7308 */ /* 0x000fe20000000800 */
[----:B------:R-:W-:-:S02]  /*73f0*/  FSEL R157, R139, -INF , P4 ;  /* 0xff8000008b9d7808 */ /* 0x000fc40002000000 */
[----:B------:R-:W-:Y:S02]  /*7400*/  FMNMX.FTZ R184, R138, R181, !PT ;  /* 0x000000b58ab87209 */ /* 0x000fe40007810000 */
[----:B------:R-:W-:Y:S01]  /*7410*/  ISETP.GT.AND P4, PT, R4, 0x69, PT ;  /* 0x000000690400780c */ /* 0x000fe20003f84270 */
[----:B------:R-:W-:Y:S02]  /*7420*/  WARPGROUP.DEPBAR.LE gsb0, 0x0 ;  /* 0x00008000000079c5 */ /* 0x000fe40000010000 */
[----:B------:R-:W-:Y:S01]  /*7430*/  WARPGROUP.ARRIVE ;  /* 0x00000000000079c5 */ /* 0x000fe20000000000 */
[----:B------:R-:W-:Y:S01]  /*7440*/  FMNMX.FTZ R181, R157, R184, !PT ;  /* 0x000000b89db57209 */ /* 0x000fe20007810000 */
[----:B------:R0:W-:Y:S01]  /*7450*/  MUFU.EX2 R139, R185 ;  /* 0x000000b9008b7308 */ /* 0x0001e20000000800 */
[----:B------:R-:W-:Y:S01]  /*7460*/  FSEL R160, R143, -INF , P4 ;  /* 0xff8000008fa07808 */ /* 0x000fe20002000000 */
[--C-:B------:R-:W-:Y:S01]  /*7470*/  FFMA.FTZ R184, R161, UR38, -R7.reuse ;  /* 0x00000026a1b87c23 */ /* 0x100fe20008010807 */
[----:B------:R-:W-:Y:S01]  /*7480*/  FMNMX.FTZ R181, R142, R181, !PT ;  /* 0x000000b58eb57209 */ /* 0x000fe20007810000 */
[----:B------:R-:W-:Y:S01]  /*7490*/  QGMMA.64x192x32.F32.E4M3.E4M3 R24, R208, gdesc[UR4], R24, gsb0 ;  /* 0x02e00004d0187df3 */ /* 0x000fe20008000818 */
[----:B------:R-:W-:Y:S01]  /*74a0*/  ISETP.GT.AND P4, PT, R4, 0x71, PT ;  /* 0x000000710400780c */ /* 0x000fe20003f84270 */
[----:B------:R-:W-:Y:S01]  /*74b0*/  UIADD3 UR6, UR10, 0x480, URZ ;  /* 0x000004800a067890 */ /* 0x000fe2000fffe03f */
[----:B------:R-:W-:Y:S01]  /*74c0*/  FSEL R146, R146, -INF , P3 ;  /* 0xff80000092927808 */ /* 0x000fe20001800000 */
[----:B------:R-:W-:Y:S01]  /*74d0*/  UMOV UR7, 0xc0000010 ;  /* 0xc000001000077882 */ /* 0x000fe20000000000 */
[----:B------:R-:W-:Y:S01]  /*74e0*/  FMNMX.FTZ R181, R160, R181, !PT ;  /* 0x000000b5a0b57209 */ /* 0x000fe20007810000 */
[----:B0-----:R-:W-:Y:S01]  /*74f0*/  FFMA.FTZ R185, R164, UR38, -R7 ;  /* 0x00000026a4b97c23 */ /* 0x001fe20008010807 */
[----:B------:R-:W-:Y:S01]  /*7500*/  ISETP.GT.AND P3, PT, R4, 0x78, PT ;  /* 0x000000780400780c */ /* 0x000fe20003f64270 */
[----:B------:R-:W-:Y:S01]  /*7510*/  MUFU.EX2 R143, R188 ;  /* 0x000000bc008f7308 */ /* 0x000fe20000000800 */
[----:B------:R-:W-:-:S02]  /*7520*/  FSEL R147, R147, -INF , P4 ;  /* 0xff80000093937808 */ /* 0x000fc40002000000 */
[----:B------:R-:W-:Y:S02]  /*7530*/  FMNMX.FTZ R186, R146, R181, !PT ;  /* 0x000000b592ba7209 */ /* 0x000fe40007810000 */
[----:B------:R-:W-:Y:S02]  /*7540*/  ISETP.GT.AND P4, PT, R4, 0x79, PT ;  /* 0x000000790400780c */ /* 0x000fe40003f84270 */
[----:B------:R-:W-:Y:S01]  /*7550*/  FSEL R150, R150, -INF , P3 ;  /* 0xff80000096967808 */ /* 0x000fe20001800000 */
[----:B------:R-:W-:Y:S01]  /*7560*/  MUFU.EX2 R14, R14 ;  /* 0x0000000e000e7308 */ /* 0x000fe20000000800 */
[----:B------:R-:W-:Y:S02]  /*7570*/  FMNMX.FTZ R181, R147, R186, !PT ;  /* 0x000000ba93b57209 */ /* 0x000fe40007810000 */
[----:B------:R-:W-:Y:S02]  /*7580*/  FSEL R161, R151, -INF , P4 ;  /* 0xff80000097a17808 */ /* 0x000fe40002000000 */
[----:B------:R-:W-:-:S02]  /*7590*/  ISETP.GT.AND P3, PT, R4, 0x80, PT ;  /* 0x000000800400780c */ /* 0x000fc40003f64270 */
[----:B------:R-:W-:Y:S01]  /*75a0*/  FMNMX.FTZ R164, R150, R181, !PT ;  /* 0x000000b596a47209 */ /* 0x000fe20007810000 */
[----:B------:R-:W-:-:S01]  /*75b0*/  FFMA.FTZ R181, R165, UR38, -R7 ;  /* 0x00000026a5b57c23 */ /* 0x000fc20008010807 */
[----:B------:R-:W-:Y:S01]  /*75c0*/  ISETP.GT.AND P4, PT, R4, 0x81, PT ;  /* 0x000000810400780c */ /* 0x000fe20003f84270 */
[----:B------:R0:W-:Y:S01]  /*75d0*/  MUFU.EX2 R151, R185 ;  /* 0x000000b900977308 */ /* 0x0001e20000000800 */
[----:B------:R-:W-:Y:S02]  /*75e0*/  FSEL R122, R122, -INF , P3 ;  /* 0xff8000007a7a7808 */ /* 0x000fe40001800000 */
[----:B------:R-:W-:Y:S02]  /*75f0*/  FMNMX.FTZ R165, R161, R164, !PT ;  /* 0x000000a4a1a57209 */ /* 0x000fe40007810000 */
[----:B------:R-:W-:Y:S02]  /*7600*/  ISETP.GT.AND P3, PT, R4, 0x88, PT ;  /* 0x000000880400780c */ /* 0x000fe40003f64270 */
[----:B------:R-:W-:Y:S01]  /*7610*/  FSEL R123, R123, -INF , P4 ;  /* 0xff8000007b7b7808 */ /* 0x000fe20002000000 */
[----:B------:R1:W-:Y:S01]  /*7620*/  MUFU.EX2 R164, R181 ;  /* 0x000000b500a47308 */ /* 0x0003e20000000800 */
[----:B------:R-:W-:Y:S01]  /*7630*/  FMNMX.FTZ R186, R122, R165, !PT ;  /* 0x000000a57aba7209 */ /* 0x000fe20007810000 */
[----:B0-----:R-:W-:Y:S01]  /*7640*/  FFMA.FTZ R185, R136, UR38, -R7 ;  /* 0x0000002688b97c23 */ /* 0x001fe20008010807 */
[----:B------:R-:W-:-:S02]  /*7650*/  ISETP.GT.AND P4, PT, R4, 0x89, PT ;  /* 0x000000890400780c */ /* 0x000fc40003f84270 */
[----:B------:R-:W-:Y:S02]  /*7660*/  FSEL R126, R126, -INF , P3 ;  /* 0xff8000007e7e7808 */ /* 0x000fe40001800000 */
[----:B------:R-:W-:Y:S01]  /*7670*/  FMNMX.FTZ R165, R123, R186, !PT ;  /* 0x000000ba7ba57209 */ /* 0x000fe20007810000 */
[--C-:B------:R-:W-:Y:S01]  /*7680*/  FFMA.FTZ R186, R137, UR38, -R7.reuse ;  /* 0x0000002689ba7c23 */ /* 0x100fe20008010807 */
[----:B------:R-:W-:Y:S01]  /*7690*/  ISETP.GT.AND P3, PT, R4, 0x90, PT ;  /* 0x000000900400780c */ /* 0x000fe20003f64270 */
[--C-:B-1----:R-:W-:Y:S01]  /*76a0*/  FFMA.FTZ R181, R140, UR38, -R7.reuse ;  /* 0x000000268cb57c23 */ /* 0x102fe20008010807 */
        /* <DEDUP_REMOVED lines=11> */
[----:B------:R-:W-:Y:S01]  /*7760*/  IMAD.U32 R149, RZ, RZ, UR38 ;  /* 0x00000026ff957e24 */ /* 0x000fe2000f8e00ff */
[----:B------:R-:W-:Y:S01]  /*7770*/  FSEL R131, R131, -INF , P4 ;  /* 0xff80000083837808 */ /* 0x000fe20002000000 */
[----:B------:R-:W-:Y:S01]  /*7780*/  FFMA.FTZ R7, R133, UR38, -R7 ;  /* 0x0000002685077c23 */ /* 0x000fe20008010807 */
[----:B------:R-:W-:Y:S01]  /*7790*/  FMNMX.FTZ R188, R130, R165, !PT ;  /* 0x000000a582bc7209 */ /* 0x000fe20007810000 */
[----:B------:R-:W-:Y:S01]  /*77a0*/  MUFU.EX2 R127, R185 ;  /* 0x000000b9007f7308 */ /* 0x000fe20000000800 */
[----:B------:R-:W-:-:S02]  /*77b0*/  ISETP.GT.AND P4, PT, R4, 0x99, PT ;  /* 0x000000990400780c */ /* 0x000fc40003f84270 */
[----:B------:R-:W-:Y:S02]  /*77c0*/  FSEL R134, R134, -INF , P3 ;  /* 0xff80000086867808 */ /* 0x000fe40001800000 */
[----:B------:R-:W-:Y:S02]  /*77d0*/  FMNMX.FTZ R165, R131, R188, !PT ;  /* 0x000000bc83a57209 */ /* 0x000fe40007810000 */
[----:B------:R-:W-:Y:S01]  /*77e0*/  FSEL R137, R135, -INF , P4 ;  /* 0xff80000087897808 */ /* 0x000fe20002000000 */
[----:B------:R-:W-:Y:S01]  /*77f0*/  MUFU.EX2 R21, R21 ;  /* 0x0000001500157308 */ /* 0x000fe20000000800 */
[----:B------:R-:W-:Y:S02]  /*7800*/  FMNMX.FTZ R4, R134, R165, !PT ;  /* 0x000000a586047209 */ /* 0x000fe40007810000 */
[----:B------:R-:W-:Y:S02]  /*7810*/  FSEL R188, R0, RZ, P2 ;  /* 0x000000ff00bc7208 */ /* 0x000fe40001000000 */
[----:B------:R-:W-:-:S03]  /*7820*/  FMNMX.FTZ R4, R137, R4, !PT ;  /* 0x0000000489047209 */ /* 0x000fc60007810000 */
[----:B------:R-:W-:Y:S01]  /*7830*/  FADD.FTZ R188, -R188, R5 ;  /* 0x00000005bcbc7221 */ /* 0x000fe20000010100 */
[----:B------:R-:W-:Y:S01]  /*7840*/  MUFU.EX2 R135, R181 ;  /* 0x000000b500877308 */ /* 0x000fe20000000800 */
[----:B------:R-:W0:Y:S02]  /*7850*/  SHFL.BFLY PT, R165, R4, 0x2, 0x1f ;  /* 0x0c401f0004a57f89 */ /* 0x000e2400000e0000 */
[----:B------:R-:W-:-:S05]  /*7860*/  FMUL.FTZ R5, R188, UR38 ;  /* 0x00000026bc057c20 */ /* 0x000fca0008410000 */
[----:B------:R-:W-:Y:S08]  /*7870*/  MUFU.EX2 R169, R169 ;  /* 0x000000a900a97308 */ /* 0x000ff00000000800 */
[----:B------:R-:W1:Y:S08]  /*7880*/  MUFU.EX2 R5, R5 ;  /* 0x0000000500057308 */ /* 0x000e700000000800 */
[----:B------:R-:W-:Y:S01]  /*7890*/  MUFU.EX2 R177, R177 ;  /* 0x000000b100b17308 */ /* 0x000fe20000000800 */
[----:B0-----:R-:W-:-:S05]  /*78a0*/  FMNMX.FTZ R165, R4, R165, !PT ;  /* 0x000000a504a57209 */ /* 0x001fca0007810000 */
[----:B------:R-:W0:Y:S02]  /*78b0*/  SHFL.BFLY PT, R4, R165, 0x1, 0x1f ;  /* 0x0c201f00a5047f89 */ /* 0x000e2400000e0000 */
[----:B------:R-:W-:Y:S01]  /*78c0*/  MUFU.EX2 R152, R152 ;  /* 0x0000009800987308 */ /* 0x000fe20000000800 */
[----:B-1----:R-:W-:-:S07]  /*78d0*/  FFMA.FTZ R196, R5, R3, R8 ;  /* 0x0000000305c47223 */ /* 0x002fce0000010008 */
[----:B------:R-:W-:Y:S08]  /*78e0*/  MUFU.EX2 R153, R153 ;  /* 0x0000009900997308 */ /* 0x000ff00000000800 */
[----:B------:R-:W-:Y:S01]  /*78f0*/  MUFU.EX2 R156, R156 ;  /* 0x0000009c009c7308 */ /* 0x000fe20000000800 */
[----:B0-----:R-:W-:-:S07]  /*7900*/  FMNMX.FTZ R4, R165, R4, !PT ;  /* 0x00000004a5047209 */ /* 0x001fce0007810000 */
[----:B------:R-:W-:Y:S01]  /*7910*/  MUFU.EX2 R184, R184 ;  /* 0x000000b800b87308 */ /* 0x000fe20000000800 */
[C---:B------:R-:W-:Y:S01]  /*7920*/  FSETP.NEU.FTZ.AND P2, PT, R4.reuse, -INF , PT ;  /* 0xff8000000400780b */ /* 0x040fe20003f5d000 */
[----:B------:R-:W-:-:S05]  /*7930*/  FFMA.FTZ R133, R4, R149, -8 ;  /* 0xc100000004857423 */ /* 0x000fca0000010095 */
[----:B------:R-:W-:Y:S01]  /*7940*/  FSEL R133, R133, RZ, P2 ;  /* 0x000000ff85857208 */ /* 0x000fe20001000000 */
[----:B------:R-:W-:Y:S04]  /*7950*/  MUFU.EX2 R186, R186 ;  /* 0x000000ba00ba7308 */ /* 0x000fe80000000800 */
[----:B------:R-:W-:-:S01]  /*7960*/  FFMA.FTZ R188, R187, UR38, -R133 ;  /* 0x00000026bbbc7c23 */ /* 0x000fc20008010885 */
[----:B------:R-:W-:Y:S01]  /*7970*/  FSEL R187, R4, RZ, P2 ;  /* 0x000000ff04bb7208 */ /* 0x000fe20001000000 */
[----:B------:R-:W-:-:S01]  /*7980*/  FFMA.FTZ R185, R172, UR38, -R133 ;  /* 0x00000026acb97c23 */ /* 0x000fc20008010885 */
[--C-:B------:R-:W-:Y:S01]  /*7990*/  FFMA.FTZ R172, R174, UR38, -R133.reuse ;  /* 0x00000026aeac7c23 */ /* 0x100fe20008010885 */
[----:B------:R-:W-:-:S01]  /*79a0*/  FFMA.FTZ R174, R178, UR38, -R133 ;  /* 0x00000026b2ae7c23 */ /* 0x000fc20008010885 */
[----:B------:R-:W-:Y:S01]  /*79b0*/  FFMA.FTZ R178, R182, UR38, -R133 ;  /* 0x00000026b6b27c23 */ /* 0x000fe20008010885 */
[----:B------:R-:W-:-:S01]  /*79c0*/  FADD.FTZ R187, -R187, R6 ;  /* 0x00000006bbbb7221 */ /* 0x000fc20000010100 */
[--C-:B------:R-:W-:Y:S01]  /*79d0*/  FFMA.FTZ R182, R158, UR38, -R133.reuse ;  /* 0x000000269eb67c23 */ /* 0x100fe20008010885 */
[----:B------:R-:W-:-:S01]  /*79e0*/  FFMA.FTZ R15, R15, UR38, -R133 ;  /* 0x000000260f0f7c23 */ /* 0x000fc20008010885 */
[--C-:B------:R-:W-:Y:S01]  /*79f0*/  FFMA.FTZ R149, R190, UR38, -R133.reuse ;  /* 0x00000026be957c23 */ /* 0x100fe20008010885 */
[----:B------:R-:W-:Y:S01]  /*7a00*/  FMUL.FTZ R158, R187, UR38 ;  /* 0x00000026bb9e7c20 */ /* 0x000fe20008410000 */
[----:B------:R-:W-:Y:S01]  /*7a10*/  MUFU.EX2 R188, R188 ;  /* 0x000000bc00bc7308 */ /* 0x000fe20000000800 */
[----:B------:R-:W-:-:S01]  /*7a20*/  FFMA.FTZ R190, R191, UR38, -R133 ;  /* 0x00000026bfbe7c23 */ /* 0x000fc20008010885 */
[--C-:B------:R-:W-:Y:S01]  /*7a30*/  FFMA.FTZ R165, R194, UR38, -R133.reuse ;  /* 0x00000026c2a57c23 */ /* 0x100fe20008010885 */
[----:B------:R-:W-:-:S01]  /*7a40*/  FFMA.FTZ R192, R195, UR38, -R133 ;  /* 0x00000026c3c07c23 */ /* 0x000fc20008010885 */
[----:B------:R-:W-:Y:S01]  /*7a50*/  FFMA.FTZ R181, R198, UR38, -R133 ;  /* 0x00000026c6b57c23 */ /* 0x000fe20008010885 */
[----:B------:R-:W-:-:S01]  /*7a60*/  FADD.FTZ R187, R9, R196 ;  /* 0x000000c409bb7221 */ /* 0x000fc20000010000 */
        /* <DEDUP_REMOVED lines=29> */
[----:B------:R-:W-:-:S02]  /*7c40*/  FFMA.FTZ R134, R134, UR38, -R133 ;  /* 0x0000002686867c23 */ /* 0x000fc40008010885 */
[----:B------:R-:W-:-:S03]  /*7c50*/  FADD.FTZ R2, R188, R3 ;  /* 0x00000003bc027221 */ /* 0x000fc60000010000 */
[----:B------:R-:W0:Y:S01]  /*7c60*/  MUFU.EX2 R165, R165 ;  /* 0x000000a500a57308 */ /* 0x000e220000000800 */
[----:B-1----:R-:W-:-:S07]  /*7c70*/  FADD.FTZ R3, R149, R2 ;  /* 0x0000000295037221 */ /* 0x002fce0000010000 */
[----:B------:R-:W1:Y:S01]  /*7c80*/  MUFU.EX2 R192, R192 ;  /* 0x000000c000c07308 */ /* 0x000e620000000800 */
[----:B------:R-:W-:Y:S02]  /*7c90*/  WARPGROUP.DEPBAR.LE gsb0, 0x0 ;  /* 0x00008000000079c5 */ /* 0x000fe40000010000 */
[----:B------:R-:W-:Y:S01]  /*7ca0*/  WARPGROUP.ARRIVE ;  /* 0x00000000000079c5 */ /* 0x000fe20000000000 */
[----:B--2---:R-:W-:-:S04]  /*7cb0*/  FADD.FTZ R2, R190, R3 ;  /* 0x00000003be027221 */ /* 0x004fc80000010000 */
[----:B------:R2:W-:Y:S01]  /*7cc0*/  MUFU.EX2 R6, R182 ;  /* 0x000000b600067308 */ /* 0x0005e20000000800 */
[----:B------:R-:W-:Y:S01]  /*7cd0*/  QGMMA.64x192x32.F32.E4M3.E4M3 R24, R204, gdesc[UR4], R24, gsb0 ;  /* 0x02e00004cc187df3 */ /* 0x000fe20008000818 */
[----:B------:R-:W-:Y:S01]  /*7ce0*/  UIADD3 UR6, UR10, 0x600, URZ ;  /* 0x000006000a067890 */ /* 0x000fe2000fffe03f */
[----:B0-----:R-:W-:Y:S01]  /*7cf0*/  FADD.FTZ R3, R165, R2 ;  /* 0x00000002a5037221 */ /* 0x001fe20000010000 */
[----:B------:R-:W-:-:S04]  /*7d00*/  UMOV UR7, 0xc0000010 ;  /* 0xc000001000077882 */ /* 0x000fc80000000000 */
        /* <DEDUP_REMOVED lines=13> */
[----:B------:R-:W-:Y:S01]  /*7de0*/  FADD.FTZ R2, R20, R187 ;  /* 0x000000bb14027221 */ /* 0x000fe20000010000 */
[----:B------:R-:W-:-:S05]  /*7df0*/  FFMA.FTZ R187, R160, UR38, -R133 ;  /* 0x00000026a0bb7c23 */ /* 0x000fca0008010885 */
[----:B------:R-:W1:Y:S01]  /*7e00*/  MUFU.EX2 R172, R172 ;  /* 0x000000ac00ac7308 */ /* 0x000e620000000800 */
[----:B--2---:R-:W-:-:S01]  /*7e10*/  FADD.FTZ R182, R170, R3 ;  /* 0x00000003aab67221 */ /* 0x004fc20000010000 */
[----:B------:R-:W-:-:S04]  /*7e20*/  FADD.FTZ R3, R169, R2 ;  /* 0x00000002a9037221 */ /* 0x000fc80000010000 */
[----:B------:R-:W-:Y:S02]  /*7e30*/  FADD.FTZ R2, R168, R3 ;  /* 0x00000003a8027221 */ /* 0x000fe40000010000 */
[----:B------:R-:W2:Y:S01]  /*7e40*/  MUFU.EX2 R175, R175 ;  /* 0x000000af00af7308 */ /* 0x000ea20000000800 */
[----:B0-----:R-:W-:-:S01]  /*7e50*/  FADD.FTZ R189, R185, R182 ;  /* 0x000000b6b9bd7221 */ /* 0x001fc20000010000 */
[----:B------:R-:W-:Y:S01]  /*7e60*/  FADD.FTZ R2, R171, R2 ;  /* 0x00000002ab027221 */ /* 0x000fe20000010000 */
[----:B------:R-:W-:-:S05]  /*7e70*/  IMAD.U32 R182, RZ, RZ, UR56 ;  /* 0x00000038ffb67e24 */ /* 0x000fca000f8e00ff */
[----:B------:R-:W0:Y:S01]  /*7e80*/  MUFU.EX2 R174, R174 ;  /* 0x000000ae00ae7308 */ /* 0x000e220000000800 */
[----:B-1----:R-:W-:-:S01]  /*7e90*/  FADD.FTZ R160, R172, R189 ;  /* 0x000000bdaca07221 */ /* 0x002fc20000010000 */
[----:B------:R-:W-:Y:S01]  /*7ea0*/  FADD.FTZ R189, R173, R2 ;  /* 0x00000002adbd7221 */ /* 0x000fe20000010000 */
[----:B------:R-:W-:-:S05]  /*7eb0*/  @!P1 LEA R182, R182, UR41, 0x3 ;  /* 0x00000029b6b69c11 */ /* 0x000fca000f8e18ff */
[----:B------:R-:W1:Y:S01]  /*7ec0*/  MUFU.EX2 R179, R179 ;  /* 0x000000b300b37308 */ /* 0x000e620000000800 */
[----:B--2---:R-:W-:-:S01]  /*7ed0*/  FADD.FTZ R3, R175, R160 ;  /* 0x000000a0af037221 */ /* 0x004fc20000010000 */
[----:B------:R-:W-:-:S04]  /*7ee0*/  FADD.FTZ R160, R176, R189 ;  /* 0x000000bdb0a07221 */ /* 0x000fc80000010000 */
[----:B------:R-:W-:Y:S02]  /*7ef0*/  FADD.FTZ R189, R177, R160 ;  /* 0x000000a0b1bd7221 */ /* 0x000fe40000010000 */
[----:B------:R-:W2:Y:S01]  /*7f00*/  MUFU.EX2 R178, R178 ;  /* 0x000000b200b27308 */ /* 0x000ea20000000800 */
[----:B0-----:R-:W-:-:S01]  /*7f10*/  FADD.FTZ R2, R174, R3 ;  /* 0x00000003ae027221 */ /* 0x001fc20000010000 */
[----:B------:R-:W-:-:S06]  /*7f20*/  FADD.FTZ R189, R180, R189 ;  /* 0x000000bdb4bd7221 */ /* 0x000fcc0000010000 */
[----:B------:R-:W0:Y:S01]  /*7f30*/  MUFU.EX2 R183, R183 ;  /* 0x000000b700b77308 */ /* 0x000e220000000800 */
[----:B-1----:R-:W-:-:S07]  /*7f40*/  FADD.FTZ R3, R179, R2 ;  /* 0x00000002b3037221 */ /* 0x002fce0000010000 */
[----:B------:R-:W1:Y:S01]  /*7f50*/  MUFU.EX2 R154, R154 ;  /* 0x0000009a009a7308 */ /* 0x000e620000000800 */
[----:B--2---:R-:W-:-:S07]  /*7f60*/  FADD.FTZ R2, R178, R3 ;  /* 0x00000003b2027221 */ /* 0x004fce0000010000 */
[----:B------:R-:W2:Y:S01]  /*7f70*/  MUFU.EX2 R155, R155 ;  /* 0x0000009b009b7308 */ /* 0x000ea20000000800 */
[----:B0-----:R-:W-:-:S01]  /*7f80*/  FADD.FTZ R3, R183, R2 ;  /* 0x00000002b7037221 */ /* 0x001fc20000010000 */
[----:B------:R-:W-:-:S06]  /*7f90*/  FADD.FTZ R2, R152, R189 ;  /* 0x000000bd98027221 */ /* 0x000fcc0000010000 */
[----:B------:R-:W0:Y:S01]  /*7fa0*/  MUFU.EX2 R159, R159 ;  /* 0x0000009f009f7308 */ /* 0x000e220000000800 */
[----:B-1----:R-:W-:-:S01]  /*7fb0*/  FADD.FTZ R160, R154, R3 ;  /* 0x000000039aa07221 */ /* 0x002fc20000010000 */
[----:B------:R-:W-:-:S04]  /*7fc0*/  FADD.FTZ R3, R153, R2 ;  /* 0x0000000299037221 */ /* 0x000fc80000010000 */
[----:B------:R-:W-:Y:S02]  /*7fd0*/  FADD.FTZ R2, R156, R3 ;  /* 0x000000039c027221 */ /* 0x000fe40000010000 */
[----:B------:R-:W1:Y:S01]  /*7fe0*/  MUFU.EX2 R162, R162 ;  /* 0x000000a200a27308 */ /* 0x000e620000000800 */
[----:B--2---:R-:W-:-:S01]  /*7ff0*/  FADD.FTZ R189, R155, R160 ;  /* 0x000000a09bbd7221 */ /* 0x004fc20000010000 */
[----:B------:R-:W-:-:S03]  /*8000*/  FADD.FTZ R2, R139, R2 ;  /* 0x000000028b027221 */ /* 0x000fc60000010000 */
[----:B------:R-:W-:Y:S01]  /*8010*/  FADD.FTZ R160, R6, R189 ;  /* 0x000000bd06a07221 */ /* 0x000fe20000010000 */
[----:B------:R-:W-:-:S02]  /*8020*/  FADD.FTZ R189, R143, R2 ;  /* 0x000000028fbd7221 */ /* 0x000fc40000010000 */
        /* <DEDUP_REMOVED lines=10> */
[----:B------:R-:W-:Y:S01]  /*80d0*/  FADD.FTZ R160, R186, R189 ;  /* 0x000000bdbaa07221 */ /* 0x000fe20000010000 */
[----:B------:R-:W-:-:S01]  /*80e0*/  FFMA.FTZ R189, R136, UR38, -R133 ;  /* 0x0000002688bd7c23 */ /* 0x000fc20008010885 */
[----:B------:R-:W-:Y:S02]  /*80f0*/  FFMA.FTZ R133, R137, UR38, -R133 ;  /* 0x0000002689857c23 */ /* 0x000fe40008010885 */
[----:B------:R-:W-:-:S02]  /*8100*/  FADD.FTZ R191, R135, R160 ;  /* 0x000000a087bf7221 */ /* 0x000fc40000010000 */
        /* <DEDUP_REMOVED lines=14> */
[----:B------:R-:W-:-:S06]  /*81f0*/  IADD3 R2, -R23, 0xb, RZ ;  /* 0x0000000b17027810 */ /* 0x000fcc0007ffe1ff */
        /* <DEDUP_REMOVED lines=31> */
[----:B------:R-:W-:Y:S01]  /*83f0*/  MUFU.EX2 R128, R128 ;  /* 0x0000008000807308 */ /* 0x000fe20000000800 */
[----:B--2---:R-:W-:-:S07]  /*8400*/  FADD.FTZ R3, R125, R136 ;  /* 0x000000887d037221 */ /* 0x004fce0000010000 */
[----:B------:R-:W0:Y:S01]  /*8410*/  MUFU.EX2 R130, R130 ;  /* 0x0000008200827308 */ /* 0x000e220000000800 */
[----:B-1----:R-:W-:-:S07]  /*8420*/  FADD.FTZ R137, R189, R160 ;  /* 0x000000a0bd897221 */ /* 0x002fce0000010000 */
[----:B------:R-:W-:Y:S08]  /*8430*/  MUFU.EX2 R129, R129 ;  /* 0x0000008100817308 */ /* 0x000ff00000000800 */
[----:B------:R-:W1:Y:S08]  /*8440*/  MUFU.EX2 R131, R131 ;  /* 0x0000008300837308 */ /* 0x000e700000000800 */
[----:B------:R-:W-:Y:S08]  /*8450*/  MUFU.EX2 R132, R132 ;  /* 0x0000008400847308 */ /* 0x000ff00000000800 */
[----:B------:R0:W2:Y:S08]  /*8460*/  MUFU.EX2 R193, R134 ;  /* 0x0000008600c17308 */ /* 0x0000b00000000800 */
[----:B------:R-:W3:Y:S01]  /*8470*/  MUFU.EX2 R7, R7 ;  /* 0x0000000700077308 */ /* 0x000ee20000000800 */
[----:B0-----:R-:W-:-:S04]  /*8480*/  FADD.FTZ R134, R130, R137 ;  /* 0x0000008982867221 */ /* 0x001fc80000010000 */
[----:B-1----:R-:W-:-:S03]  /*8490*/  FADD.FTZ R134, R131, R134 ;  /* 0x0000008683867221 */ /* 0x002fc60000010000 */
[----:B------:R-:W0:Y:S01]  /*84a0*/  MUFU.EX2 R133, R133 ;  /* 0x0000008500857308 */ /* 0x000e220000000800 */
[----:B--2---:R-:W-:-:S01]  /*84b0*/  FADD.FTZ R134, R193, R134 ;  /* 0x00000086c1867221 */ /* 0x004fc20000010000 */
[----:B------:R-:W-:Y:S02]  /*84c0*/  WARPGROUP.DEPBAR.LE gsb0, 0x0 ;  /* 0x00008000000079c5 */ /* 0x000fe40000010000 */
[----:B------:R1:W-:Y:S06]  /*84d0*/  BAR.ARV R2, 0x100 ;  /* 0x000400020000751d */ /* 0x0003ec0000002000 */
[----:B-1----:R-:W-:-:S05]  /*84e0*/  @!P1 VIADD R2, R182, 0x33440 ;  /* 0x00033440b6029836 */ /* 0x002fca0000000000 */
[----:B------:R-:W-:-:S04]  /*84f0*/  @!P1 PRMT R2, RZ, 0x654, R2 ;  /* 0x00000654ff029816 */ /* 0x000fc80000000002 */
[----:B------:R1:W-:Y:S02]  /*8500*/  @!P1 SYNCS.ARRIVE.TRANS64.RED.A1T0 RZ, [R2+URZ], RZ ;  /* 0x000000ff02ff99a7 */ /* 0x0003e4000810043f */
[----:B-1----:R-:W-:-:S04]  /*8510*/  FADD.FTZ R2, R128, R3 ;  /* 0x0000000380027221 */ /* 0x002fc80000010000 */
[----:B------:R-:W-:-:S04]  /*8520*/  FADD.FTZ R3, R129, R2 ;  /* 0x0000000281037221 */ /* 0x000fc80000010000 */
[----:B------:R-:W-:-:S04]  /*8530*/  FADD.FTZ R2, R132, R3 ;  /* 0x0000000384027221 */ /* 0x000fc80000010000 */
[----:B---3--:R-:W-:Y:S01]  /*8540*/  FADD.FTZ R3, R7, R2 ;  /* 0x0000000207037221 */ /* 0x008fe20000010000 */
[----:B0-----:R-:W-:-:S01]  /*8550*/  FADD.FTZ R2, R133, R134 ;  /* 0x0000008685027221 */ /* 0x001fc20000010000 */
[----:B------:R-:W-:Y:S06]  /*8560*/  @!P0 BRA `(.L_x_2048) ;  /* 0x0000000000048947 */ /* 0x000fec0003800000 */
[----:B------:R-:W-:Y:S01]  /*8570*/  BPT.TRAP 0x1 ;  /* 0x000000040000795c */ /* 0x000fe20000300000 */
.L_x_2048:
[----:B------:R-:W-:Y:S01]  /*8580*/  UISETP.GT.AND UP0, UPT, UR57, UR53, UPT ;  /* 0x000000353900728c */ /* 0x000fe2000bf04270 */
[----:B------:R-:W-:Y:S01]  /*8590*/  F2FP.SATFINITE.E4M3.F32.PACK_AB_MERGE_C R10, R11, R10, RZ ;  /* 0x0000000a0b0a723e */ /* 0x000fe200048070ff */
[----:B------:R-:W-:Y:S01]  /*85a0*/  ULEA UR6, UR58, UR41, 0x3 ;  /* 0x000000293a067291 */ /* 0x000fe2000f8e183f */
[----:B------:R-:W-:Y:S01]  /*85b0*/  F2FP.SATFINITE.E4M3.F32.PACK_AB_MERGE_C R6, R159, R6, RZ ;  /* 0x000000069f06723e */ /* 0x000fe200048070ff */
[----:B------:R-:W-:Y:S01]  /*85c0*/  UIADD3 UR57, UR57, -0x1, URZ ;  /* 0xffffffff39397890 */ /* 0x000fe2000fffe03f */
[----:B------:R-:W-:Y:S01]  /*85d0*/  F2FP.SATFINITE.E4M3.F32.PACK_AB_MERGE_C R149, R190, R149, RZ ;  /* 0x00000095be95723e */ /* 0x000fe200048070ff */
[----:B------:R-:W-:Y:S01]  /*85e0*/  UIADD3 UR6, UR6, 0x33460, URZ ;  /* 0x0003346006067890 */ /* 0x000fe2000fffe03f */
[----:B------:R-:W-:Y:S01]  /*85f0*/  PLOP3.LUT P2, PT, PT, PT, UP0, 0x80, 0x0 ;  /* 0x000000000000781c */ /* 0x000fe20003f4f008 */
        /* <DEDUP_REMOVED lines=8> */
[----:B------:R-:W-:Y:S01]  /*8680*/  FMUL.FTZ R25, R25, R5 ;  /* 0x0000000519197220 */ /* 0x000fe20000410000 */
[----:B------:R-:W-:Y:S01]  /*8690*/  F2FP.SATFINITE.E4M3.F32.PACK_AB_MERGE_C R177, R180, R177, RZ ;  /* 0x000000b1b4b1723e */ /* 0x000fe200048070ff */
[-C--:B------:R-:W-:Y:S01]  /*86a0*/  FMUL.FTZ R28, R28, R5.reuse ;  /* 0x000000051c1c7220 */ /* 0x080fe20000410000 */
[----:B------:R-:W-:Y:S01]  /*86b0*/  F2FP.SATFINITE.E4M3.F32.PACK_AB_MERGE_C R178, R183, R178, RZ ;  /* 0x000000b2b7b2723e */ /* 0x000fe200048070ff */
[----:B------:R-:W-:Y:S01]  /*86c0*/  SYNCS.ARRIVE.TRANS64.RED.A1T0 RZ, [UR6], RZ ;  /* 0x000000ffffff79a7 */ /* 0x000fe20008100406 */
        /* <DEDUP_REMOVED lines=127> */
.L_x_2039:
[----:B------:R-:W-:-:S13]  /*8ec0*/  ISETP.LE.AND P2, PT, RZ, UR57, PT ;  /* 0x00000039ff007c0c */ /* 0x000fda000bf43270 */
[----:B------:R-:W-:Y:S05]  /*8ed0*/  @!P2 BRA `(.L_x_2050) ;  /* 0x0000002c00a8a947 */ /* 0x000fea0003800000 */
[----:B------:R-:W-:Y:S01]  /*8ee0*/  IMAD.MOV.U32 R7, RZ, RZ, R4 ;  /* 0x000000ffff077224 */ /* 0x000fe200078e0004 */
[----:B------:R-:W-:Y:S01]  /*8ef0*/  UMOV UR51, UR46 ;  /* 0x0000002e00337c82 */ /* 0x000fe20008000000 */
[----:B------:R-:W-:Y:S01]  /*8f00*/  IMAD.MOV.U32 R5, RZ, RZ, R0 ;  /* 0x000000ffff057224 */ /* 0x000fe200078e0000 */
[----:B------:R-:W-:-:S06]  /*8f10*/  UMOV UR50, UR56 ;  /* 0x0000003800327c82 */ /* 0x000fcc0008000000 */
.L_x_2060:
[----:B------:R-:W-:Y:S01]  /*8f20*/  ISETP.NE.AND P3, PT, RZ, UR44, PT ;  /* 0x0000002cff007c0c */ /* 0x000fe2000bf65270 */
[----:B------:R-:W-:-:S04]  /*8f30*/  UISETP.NE.AND UP0, UPT, UR50, 0x1, UPT ;  /* 0x000000013200788c */ /* 0x000fc8000bf05270 */
[----:B------:R-:W-:-:S04]  /*8f40*/  USEL UR46, URZ, 0x1, UP0 ;  /* 0x000000013f2e7887 */ /* 0x000fc80008000000 */
[----:B------:R-:W-:-:S04]  /*8f50*/  ULOP3.LUT UR46, UR51, UR46, URZ, 0x3c, !UPT ;  /* 0x0000002e332e7292 */ /* 0x000fc8000f8e3c3f */
[----:B------:R-:W-:Y:S08]  /*8f60*/  @P3 BRA `(.L_x_2051) ;  /* 0x0000000000383947 */ /* 0x000ff00003800000 */
[----:B------:R-:W-:Y:S05]  /*8f70*/  @!P0 BRA `(.L_x_2052) ;  /* 0x0000000000048947 */ /* 0x000fea0003800000 */
[----:B------:R-:W-:Y:S01]  /*8f80*/  BPT.TRAP 0x1 ;  /* 0x000000040000795c */ /* 0x000fe20000300000 */
.L_x_2052:
        /* <DEDUP_REMOVED lines=9> */
.L_x_2053:
[----:B-1----:R-:W-:Y:S05]  /*9020*/  @P2 BRA `(.L_x_2051) ;  /* 0x0000000000082947 */ /* 0x002fea0003800000 */
[----:B------:R-:W1:Y:S02]  /*9030*/  SYNCS.PHASECHK.TRANS64.TRYWAIT P2, [UR6+0x33430], R0 ;  /* 0x03343000ff0075a7 */ /* 0x000e640008040146 */
[----:B-1----:R-:W-:Y:S05]  /*9040*/  @!P2 BRA `(.L_x_2054) ;  /* 0x000000bc00bca947 */ /* 0x002fea0003800000 */
.L_x_2051:
        /* <DEDUP_REMOVED lines=189> */
.L_x_2056:
[----:B------:R-:W-:Y:S01]  /*9c20*/  ULEA UR6, UR50, UR41, 0x3 ;  /* 0x0000002932067291 */ /* 0x000fe2000f8e183f */
[----:B------:R-:W-:-:S05]  /*9c30*/  IMAD.U32 R0, RZ, RZ, UR51 ;  /* 0x00000033ff007e24 */ /* 0x000fca000f8e00ff */
[----:B------:R-:W-:-:S04]  /*9c40*/  SHF.L.U32 R0, R0, 0x1f, RZ ;  /* 0x0000001f00007819 */ /* 0x000fc800000006ff */
[----:B------:R0:W1:Y:S01]  /*9c50*/  SYNCS.PHASECHK.TRANS64.TRYWAIT P2, [UR6+0x33450], R0 ;  /* 0x03345000ff0075a7 */ /* 0x0000620008040146 */
[----:B------:R-:W-:Y:S05]  /*9c60*/  @!P0 BRA `(.L_x_2057) ;  /* 0x0000000000048947 */ /* 0x000fea0003800000 */
[----:B------:R-:W-:Y:S01]  /*9c70*/  BPT.TRAP 0x1 ;  /* 0x000000040000795c */ /* 0x000fe20000300000 */
.L_x_2057:
[----:B-1----:R-:W-:Y:S05]  /*9c80*/  @P2 BRA `(.L_x_2055) ;  /* 0x0000000000082947 */ /* 0x002fea0003800000 */
[----:B------:R-:W1:Y:S02]  /*9c90*/  SYNCS.PHASECHK.TRANS64.TRYWAIT P2, [UR6+0x33450], R0 ;  /* 0x03345000ff0075a7 */ /* 0x000e640008040146 */
[----:B-1----:R-:W-:Y:S05]  /*9ca0*/  @!P2 BRA `(.L_x_2058) ;  /* 0x000000b000bca947 */ /* 0x002fea0003800000 */
.L_x_2055:
[----:B------:R-:W-:Y:S01]  /*9cb0*/  UIADD3 UR6, UR41, 0x200, URZ ;  /* 0x0000020029067890 */ /* 0x000fe2000fffe03f */
[----:B------:R-:W-:Y:S01]  /*9cc0*/  WARPGROUP.ARRIVE ;  /* 0x00000000000079c5 */ /* 0x000fe20000000000 */
[----:B------:R-:W-:Y:S01]  /*9cd0*/  UMOV UR7, 0xc0000010 ;  /* 0xc000001000077882 */ /* 0x000fe20000000000 */
[----:B01----:R-:W-:Y:S01]  /*9ce0*/  FMNMX.FTZ R0, R184, R5, !PT ;  /* 0x00000005b8007209 */ /* 0x003fe20007810000 */
[----:B------:R-:W-:Y:S01]  /*9cf0*/  USHF.R.U32.HI UR6, URZ, 0x4, UR6 ;  /* 0x000000043f067899 */ /* 0x000fe20008011606 */
[----:B------:R-:W-:Y:S01]  /*9d00*/  FMNMX.FTZ R4, R186, R7, !PT ;  /* 0x00000007ba047209 */ /* 0x000fe20007810000 */
[----:B------:R-:W-:Y:S01]  /*9d10*/  IMAD.U32 R13, RZ, RZ, UR38 ;  /* 0x00000026ff0d7e24 */ /* 0x000fe2000f8e00ff */
[----:B------:R-:W-:Y:S01]  /*9d20*/  FMNMX.FTZ R9, R185, R0, !PT ;  /* 0x00000000b9097209 */ /* 0x000fe20007810000 */
[----:B------:R-:W-:Y:S01]  /*9d30*/  ULOP3.LUT UR6, UR6, 0x3fff, URZ, 0xc0, !UPT ;  /* 0x00003fff06067892 */ /* 0x000fe2000f8ec03f */
[----:B------:R-:W-:Y:S02]  /*9d40*/  FMNMX.FTZ R11, R187, R4, !PT ;  /* 0x00000004bb0b7209 */ /* 0x000fe40007810000 */
[----:B------:R-:W-:Y:S01]  /*9d50*/  FMNMX.FTZ R0, R188, R9, !PT ;  /* 0x00000009bc007209 */ /* 0x000fe20007810000 */
[----:B------:R-:W-:Y:S01]  /*9d60*/  ULOP3.LUT UR6, UR6, 0x10000, URZ, 0xfc, !UPT ;  /* 0x0001000006067892 */ /* 0x000fe2000f8efc3f */
[----:B------:R-:W-:-:S02]  /*9d70*/  FMNMX.FTZ R4, R190, R11, !PT ;  /* 0x0000000bbe047209 */ /* 0x000fc40007810000 */
[----:B------:R-:W-:Y:S01]  /*9d80*/  FMNMX.FTZ R9, R189, R0, !PT ;  /* 0x00000000bd097209 */ /* 0x000fe20007810000 */
[----:B------:R-:W-:Y:S01]  /*9d90*/  UIMAD UR10, UR50, 0x780, UR6 ;  /* 0x00000780320a78a4 */ /* 0x000fe2000f8e0206 */
[----:B------:R-:W-:Y:S02]  /*9da0*/  FMNMX.FTZ R11, R191, R4, !PT ;  /* 0x00000004bf0b7209 */ /* 0x000fe40007810000 */
[----:B------:R-:W-:Y:S02]  /*9db0*/  FMNMX.FTZ R0, R192, R9, !PT ;  /* 0x00000009c0007209 */ /* 0x000fe40007810000 */
[----:B------:R-:W-:Y:S02]  /*9dc0*/  FMNMX.FTZ R4, R194, R11, !PT ;  /* 0x0000000bc2047209 */ /* 0x000fe40007810000 */
[----:B------:R-:W-:Y:S01]  /*9dd0*/  UMOV UR6, UR10 ;  /* 0x0000000a00067c82 */ /* 0x000fe20008000000 */
[----:B------:R-:W-:Y:S01]  /*9de0*/  FMNMX.FTZ R9, R193, R0, !PT ;  /* 0x00000000c1097209 */ /* 0x000fe20007810000 */
[----:B------:R-:W-:Y:S01]  /*9df0*/  QGMMA.64x192x32.F32.E4M3.E4M3 R24, R216, gdesc[UR4], R24, gsb0 ;  /* 0x02e00004d8187df3 */ /* 0x000fe20008000818 */
[----:B------:R-:W-:Y:S01]  /*9e00*/  UIADD3 UR6, UR10, 0x180, URZ ;  /* 0x000001800a067890 */ /* 0x000fe2000fffe03f */
[----:B------:R-:W-:Y:S01]  /*9e10*/  FMNMX.FTZ R11, R195, R4, !PT ;  /* 0x00000004c30b7209 */ /* 0x000fe20007810000 */
[----:B------:R-:W-:Y:S01]  /*9e20*/  UMOV UR7, 0xc0000010 ;  /* 0xc000001000077882 */ /* 0x000fe20000000000 */
        /* <DEDUP_REMOVED lines=67> */
[----:B------:R-:W-:-:S03]  /*a260*/  FMNMX.FTZ R8, R135, R4, !PT ;  /* 0x0000000487087209 */ /* 0x000fc60007810000 */
[----:B------:R-:W0:Y:S04]  /*a270*/  SHFL.BFLY PT, R9, R6, 0x2, 0x1f ;  /* 0x0c401f0006097f89 */ /* 0x000e2800000e0000 */
[----:B------:R-:W1:Y:S01]  /*a280*/  SHFL.BFLY PT, R11, R8, 0x2, 0x1f ;  /* 0x0c401f00080b7f89 */ /* 0x000e6200000e0000 */
[----:B0-----:R-:W-:Y:S02]  /*a290*/  FMNMX.FTZ R9, R6, R9, !PT ;  /* 0x0000000906097209 */ /* 0x001fe40007810000 */
        /* <DEDUP_REMOVED lines=12> */
[--C-:B------:R-:W-:Y:S01]  /*a360*/  FFMA.FTZ R169, R173, UR38, -R7.reuse ;  /* 0x00000026ada97c23 */ /* 0x100fe20008010807 */
[----:B------:R-:W-:-:S01]  /*a370*/  FFMA.FTZ R173, R177, UR38, -R7 ;  /* 0x00000026b1ad7c23 */ /* 0x000fc20008010807 */
[--C-:B------:R-:W-:Y:S01]  /*a380*/  FFMA.FTZ R20, R168, UR38, -R7.reuse ;  /* 0x00000026a8147c23 */ /* 0x100fe20008010807 */
[----:B------:R-:W-:-:S01]  /*a390*/  FFMA.FTZ R177, R181, UR38, -R7 ;  /* 0x00000026b5b17c23 */ /* 0x000fc20008010807 */
        /* <DEDUP_REMOVED lines=42> */
[----:B------:R-:W-:Y:S01]  /*a640*/  IADD3 R192, -R23, 0xb, RZ ;  /* 0x0000000b17c07810 */ /* 0x000fe20007ffe1ff */
        /* <DEDUP_REMOVED lines=42> */
[----:B------:R-:W-:-:S04]  /*a8f0*/  FFMA.FTZ R134, R134, UR38, -R133 ;  /* 0x0000002686867c23 */ /* 0x000fc80008010885 */
        /* <DEDUP_REMOVED lines=133> */
[----:B-1----:R-:W-:-:S01]  /*b150*/  FADD.FTZ R190, R150, R193 ;  /* 0x000000c196be7221 */ /* 0x002fc20000010000 */
[----:B------:R-:W-:-:S06]  /*b160*/  IMAD.U32 R193, RZ, RZ, UR56 ;  /* 0x00000038ffc17e24 */ /* 0x000fcc000f8e00ff */
        /* <DEDUP_REMOVED lines=45> */
.L_x_2059:
        /* <DEDUP_REMOVED lines=148> */
.L_x_2050:
[----:B------:R-:W-:Y:S06]  /*bd80*/  BAR.ARV 0x8, 0x120 ;  /* 0x0204800000007b1d */ /* 0x000fec0000002000 */
[----:B------:R-:W-:Y:S05]  /*bd90*/  @!P0 BRA `(.L_x_2061) ;  /* 0x0000000000048947 */ /* 0x000fea0003800000 */
[----:B------:R-:W-:Y:S01]  /*bda0*/  BPT.TRAP 0x1 ;  /* 0x000000040000795c */ /* 0x000fe20000300000 */
.L_x_2061:
[----:B------:R-:W-:Y:S01]  /*bdb0*/  ULEA UR9, UR56, UR41, 0x3 ;  /* 0x0000002938097291 */ /* 0x000fe2000f8e183f */
[----:B------:R-:W-:-:S05]  /*bdc0*/  IMAD.U32 R5, RZ, RZ, UR46 ;  /* 0x0000002eff057e24 */ /* 0x000fca000f8e00ff */
[----:B------:R-:W-:-:S04]  /*bdd0*/  SHF.L.U32 R5, R5, 0x1f, RZ ;  /* 0x0000001f05057819 */ /* 0x000fc800000006ff */
[----:B------:R0:W1:Y:S01]  /*bde0*/  SYNCS.PHASECHK.TRANS64.TRYWAIT P1, [UR9+0x33450], R5 ;  /* 0x03345005ff0075a7 */ /* 0x0000620008020149 */
[----:B------:R-:W-:Y:S05]  /*bdf0*/  @!P0 BRA `(.L_x_2062) ;  /* 0x0000000000048947 */ /* 0x000fea0003800000 */
[----:B------:R-:W-:Y:S01]  /*be00*/  BPT.TRAP 0x1 ;  /* 0x000000040000795c */ /* 0x000fe20000300000 */
.L_x_2062:
[----:B-1----:R-:W-:Y:S05]  /*be10*/  @P1 BRA `(.L_x_2063) ;  /* 0x0000000000081947 */ /* 0x002fea0003800000 */
[----:B------:R-:W1:Y:S02]  /*be20*/  SYNCS.PHASECHK.TRANS64.TRYWAIT P1, [UR9+0x33450], R5 ;  /* 0x03345005ff0075a7 */ /* 0x000e640008020149 */
[----:B-1----:R-:W-:Y:S05]  /*be30*/  @!P1 BRA `(.L_x_2064) ;  /* 0x0000009000709947 */ /* 0x002fea0003800000 */
.L_x_2063:
[----:B------:R-:W-:Y:S01]  /*be40*/  UIADD3 UR41, UR41, 0x200, URZ ;  /* 0x0000020029297890 */ /* 0x000fe2000fffe03f */
[----:B------:R-:W-:Y:S01]  /*be50*/  WARPGROUP.ARRIVE ;  /* 0x00000000000079c5 */ /* 0x000fe20000000000 */
[----:B------:R-:W-:Y:S01]  /*be60*/  UMOV UR7, 0xc0000010 ;  /* 0xc000001000077882 */ /* 0x000fe20000000000 */
[----:B------:R-:W-:Y:S01]  /*be70*/  ULDC.64 UR10, c[0x0][0x9a0] ;  /* 0x00026800000a7ab9 */ /* 0x000fe20000000a00 */
[----:B------:R-:W-:Y:S01]  /*be80*/  USHF.R.U32.HI UR41, URZ, 0x4, UR41 ;  /* 0x000000043f297899 */ /* 0x000fe20008011629 */
[----:B01----:R-:W-:Y:S01]  /*be90*/  IMAD.MOV.U32 R5, RZ, RZ, 0x3f800000 ;  /* 0x3f800000ff057424 */ /* 0x003fe200078e00ff */
[----:B------:R-:W-:Y:S02]  /*bea0*/  UISETP.NE.U32.AND UP0, UPT, UR10, URZ, UPT ;  /* 0x0000003f0a00728c */ /* 0x000fe4000bf05070 */
[----:B------:R-:W-:Y:S02]  /*beb0*/  ULOP3.LUT UR41, UR41, 0x3fff, URZ, 0xc0, !UPT ;  /* 0x00003fff29297892 */ /* 0x000fe4000f8ec03f */
[----:B------:R-:W-:-:S02]  /*bec0*/  UISETP.NE.AND.EX UP0, UPT, UR11, URZ, UPT, UP0 ;  /* 0x0000003f0b00728c */ /* 0x000fc4000bf05300 */
[----:B------:R-:W-:-:S04]  /*bed0*/  ULOP3.LUT UR8, UR41, 0x10000, URZ, 0xfc, !UPT ;  /* 0x0001000029087892 */ /* 0x000fc8000f8efc3f */
[----:B------:R-:W-:Y:S01]  /*bee0*/  UIMAD UR8, UR56, 0x780, UR8 ;  /* 0x00000780380878a4 */ /* 0x000fe2000f8e0208 */
[----:B------:R-:W-:-:S04]  /*bef0*/  PLOP3.LUT P1, PT, PT, PT, UP0, 0x80, 0x0 ;  /* 0x000000000000781c */ /* 0x000fc80003f2f008 */
[----:B------:R-:W-:Y:S02]  /*bf00*/  @UP0 ULDC.64 UR12, c[0x0][0x9c8] ;  /* 0x00027200000c0ab9 */ /* 0x000fe40000000a00 */
[----:B------:R-:W-:Y:S01]  /*bf10*/  UMOV UR6, UR8 ;  /* 0x0000000800067c82 */ /* 0x000fe20008000000 */
[----:B------:R-:W-:-:S09]  /*bf20*/  @UP0 UIMAD.WIDE.U32 UR4, UR36, UR12, URZ ;  /* 0x0000000c240402a5 */ /* 0x000fd2000f8e003f */
        /* <DEDUP_REMOVED lines=72> */
.L_x_2065:
        /* <DEDUP_REMOVED lines=106> */
.L_x_2032:
[----:B------:R-:W0:Y:S01]  /*ca50*/  S2R R7, SR_CgaCtaId ;  /* 0x0000000000077919 */ /* 0x000e220000008800 */
[----:B------:R-:W-:Y:S01]  /*ca60*/  MOV R0, 0x400 ;  /* 0x0000040000007802 */ /* 0x000fe20000000f00 */
[----:B------:R-:W-:Y:S01]  /*ca70*/  BSSY B0, `(.L_x_2066) ;  /* 0x00002ed000007945 */ /* 0x000fe20003800000 */
[----:B------:R-:W-:Y:S02]  /*ca80*/  BAR.SYNC.DEFER_BLOCKING 0x5, 0x180 ;  /* 0x0146000000007b1d */ /* 0x000fe40000010000 */
[----:B0-----:R-:W-:-:S05]  /*ca90*/  LEA R0, R7, R0, 0x18 ;  /* 0x0000000007007211 */ /* 0x001fca00078ec0ff */
[----:B------:R-:W0:Y:S02]  /*caa0*/  LDS.128 R60, [R0+0x334d0] ;  /* 0x0334d000003c7984 */ /* 0x000e240000000c00 */
[----:B0-----:R-:W-:Y:S02]  /*cab0*/  R2UR UR52, R61 ;  /* 0x000000003d3472ca */ /* 0x001fe400000e0000 */
[----:B------:R-:W-:Y:S01]  /*cac0*/  R2UR UR45, R62 ;  /* 0x000000003e2d72ca */ /* 0x000fe200000e0000 */
[----:B------:R-:W-:Y:S06]  /*cad0*/  BAR.ARV 0x4, 0x180 ;  /* 0x0106000000007b1d */ /* 0x000fec0000002000 */
[----:B------:R-:W-:Y:S08]  /*cae0*/  @P0 BRA `(.L_x_2067) ;  /* 0x0000002000b00947 */ /* 0x000ff00003800000 */
[----:B------:R-:W0:Y:S01]  /*caf0*/  S2R R67, SR_TID.X ;  /* 0x0000000000437919 */ /* 0x000e220000002100 */
[----:B------:R-:W-:Y:S01]  /*cb00*/  ULDC.64 UR4, c[0x4][0x38] ;  /* 0x01000e0000047ab9 */ /* 0x000fe20000000a00 */
[----:B------:R-:W-:Y:S01]  /*cb10*/  F2FP.BF16.F32.PACK_AB R9, R9, R10 ;  /* 0x0000000a0909723e */ /* 0x000fe200000010ff */
[----:B------:R-:W-:Y:S01]  /*cb20*/  ULDC.64 UR6, c[0x0][0xbd8] ;  /* 0x0002f60000067ab9 */ /* 0x000fe20000000a00 */
[----:B0-----:R-:W-:-:S05]  /*cb30*/  IMAD.SHL.U32 R6, R67, 0x4, RZ ;  /* 0x0000000443067824 */ /* 0x001fca00078e00ff */
[----:B------:R-:W-:-:S04]  /*cb40*/  LOP3.LUT R6, R6, 0xc, RZ, 0xc0, !PT ;  /* 0x0000000c06067812 */ /* 0x000fc800078ec0ff */
[----:B------:R-:W-:-:S05]  /*cb50*/  IADD3 R6, P0, R6, UR4, RZ ;  /* 0x0000000406067c10 */ /* 0x000fca000ff1e0ff */
[----:B------:R-:W-:Y:S01]  /*cb60*/  IMAD.X R7, RZ, RZ, UR5, P0 ;  /* 0x00000005ff077e24 */ /* 0x000fe200080e06ff */
[----:B------:R-:W-:Y:S01]  /*cb70*/  F2FP.BF16.F32.PACK_AB R8, R5, R8 ;  /* 0x000000080508723e */ /* 0x000fe200000010ff */
[----:B------:R-:W-:-:S03]  /*cb80*/  ULDC.64 UR4, c[0x0][0xbe0] ;  /* 0x0002f80000047ab9 */ /* 0x000fc60000000a00 */
[----:B------:R0:W2:Y:S01]  /*cb90*/  LDG.E.CONSTANT R6, desc[UR54][R6.64] ;  /* 0x0000003606067981 */ /* 0x0000a2000c1e9900 */
[----:B------:R-:W-:Y:S01]  /*cba0*/  F2FP.BF16.F32.PACK_AB R10, R119, R4 ;  /* 0x00000004770a723e */ /* 0x000fe200000010ff */
[----:B------:R-:W-:Y:S01]  /*cbb0*/  UISETP.NE.U32.AND UP1, UPT, UR4, URZ, UPT ;  /* 0x0000003f0400728c */ /* 0x000fe2000bf25070 */
[----:B------:R-:W-:Y:S01]  /*cbc0*/  F2FP.BF16.F32.PACK_AB R84, R84, R85 ;  /* 0x000000555454723e */ /* 0x000fe200000010ff */
[----:B------:R-:W-:Y:S01]  /*cbd0*/  UISETP.NE.U32.AND UP0, UPT, UR6, URZ, UPT ;  /* 0x0000003f0600728c */ /* 0x000fe2000bf05070 */
[----:B------:R-:W-:Y:S01]  /*cbe0*/  F2FP.BF16.F32.PACK_AB R81, R80, R81 ;  /* 0x000000515051723e */ /* 0x000fe200000010ff */
[----:B------:R-:W-:Y:S01]  /*cbf0*/  UISETP.NE.AND.EX UP1, UPT, UR5, URZ, UPT, UP1 ;  /* 0x0000003f0500728c */ /* 0x000fe2000bf25310 */
[----:B------:R-:W-:Y:S01]  /*cc00*/  F2FP.BF16.F32.PACK_AB R25, R25, R28 ;  /* 0x0000001c1919723e */ /* 0x000fe200000010ff */
[----:B------:R-:W-:Y:S01]  /*cc10*/  USHF.L.U32 UR8, UR36, 0x2, URZ ;  /* 0x0000000224087899 */ /* 0x000fe2000800063f */
[----:B------:R-:W-:Y:S01]  /*cc20*/  F2FP.BF16.F32.PACK_AB R20, R15, R20 ;  /* 0x000000140f14723e */ /* 0x000fe200000010ff */
[----:B------:R-:W-:Y:S01]  /*cc30*/  UISETP.NE.AND.EX UP0, UPT, UR7, URZ, UPT, UP0 ;  /* 0x0000003f0700728c */ /* 0x000fe2000bf05300 */
[----:B0-----:R-:W-:Y:S01]  /*cc40*/  LOP3.LUT P0, R7, R67, 0x3, RZ, 0xc0, !PT ;  /* 0x0000000343077812 */ /* 0x001fe2000780c0ff */
[----:B------:R-:W-:Y:S01]  /*cc50*/  USHF.L.U64.HI UR9, UR36, 0x2, UR37 ;  /* 0x0000000224097899 */ /* 0x000fe20008010225 */
[----:B------:R-:W-:Y:S01]  /*cc60*/  F2FP.BF16.F32.PACK_AB R76, R76, R77 ;  /* 0x0000004d4c4c723e */ /* 0x000fe200000010ff */
[----:B------:R-:W-:Y:S01]  /*cc70*/  UIADD3 UR6, UP2, UR8, UR6, URZ ;  /* 0x0000000608067290 */ /* 0x000fe2000ff5e03f */
[----:B------:R-:W-:-:S02]  /*cc80*/  ISETP.EQ.OR P0, PT, R7, 0x3, !P0 ;  /* 0x000000030700780c */ /* 0x000fc40004702670 */
[----:B------:R-:W0:Y:S01]  /*cc90*/  S2R R7, SR_SWINHI ;  /* 0x0000000000077919 */ /* 0x000e220000002f00 */
[----:B------:R-:W-:Y:S01]  /*cca0*/  F2FP.BF16.F32.PACK_AB R73, R72, R73 ;  /* 0x000000494849723e */ /* 0x000fe200000010ff */
[----:B------:R-:W-:Y:S01]  /*ccb0*/  @UP1 UIADD3 UR4, UP3, UR8, UR4, URZ ;  /* 0x0000000408041290 */ /* 0x000fe2000ff7e03f */
[----:B------:R-:W-:Y:S01]  /*ccc0*/  F2FP.BF16.F32.PACK_AB R68, R68, R121 ;  /* 0x000000794444723e */ /* 0x000fe200000010ff */
[----:B------:R-:W-:Y:S01]  /*ccd0*/  UIADD3.X UR7, UR9, UR7, URZ, UP2, !UPT ;  /* 0x0000000709077290 */ /* 0x000fe200097fe43f */
[----:B------:R-:W-:Y:S01]  /*cce0*/  F2FP.BF16.F32.PACK_AB R65, R65, R120 ;  /* 0x000000784141723e */ /* 0x000fe200000010ff */
[----:B------:R-:W-:Y:S01]  /*ccf0*/  @UP1 UIADD3.X UR5, UR9, UR5, URZ, UP3, !UPT ;  /* 0x0000000509051290 */ /* 0x000fe20009ffe43f */
[----:B------:R-:W-:Y:S02]  /*cd00*/  F2FP.BF16.F32.PACK_AB R41, R41, R44 ;  /* 0x0000002c2929723e */ /* 0x000fe400000010ff */
[----:B------:R-:W-:Y:S02]  /*cd10*/  F2FP.BF16.F32.PACK_AB R66, R66, R69 ;  /* 0x000000454242723e */ /* 0x000fe400000010ff */
[----:B------:R-:W-:-:S02]  /*cd20*/  F2FP.BF16.F32.PACK_AB R59, R58, R59 ;  /* 0x0000003b3a3b723e */ /* 0x000fc400000010ff */
[----:B------:R-:W-:Y:S02]  /*cd30*/  F2FP.BF16.F32.PACK_AB R24, R21, R24 ;  /* 0x000000181518723e */ /* 0x000fe400000010ff */
[----:B------:R-:W-:Y:S02]  /*cd40*/  SEL R67, R25, R20, P0 ;  /* 0x0000001419437207 */ /* 0x000fe40000000000 */
[----:B------:R-:W-:Y:S02]  /*cd50*/  SEL R44, R20, R25, P0 ;  /* 0x00000019142c7207 */ /* 0x000fe40000000000 */
[----:B------:R-:W-:Y:S02]  /*cd60*/  SEL R79, R84, R81, P0 ;  /* 0x00000051544f7207 */ /* 0x000fe40000000000 */
[----:B------:R-:W-:Y:S02]  /*cd70*/  F2FP.BF16.F32.PACK_AB R92, R92, R93 ;  /* 0x0000005d5c5c723e */ /* 0x000fe400000010ff */
[----:B------:R-:W-:-:S02]  /*cd80*/  F2FP.BF16.F32.PACK_AB R89, R88, R89 ;  /* 0x000000595859723e */ /* 0x000fc400000010ff */
[----:B------:R-:W-:Y:S02]  /*cd90*/  F2FP.BF16.F32.PACK_AB R57, R57, R64 ;  /* 0x000000403939723e */ /* 0x000fe400000010ff */
[----:B------:R-:W-:Y:S02]  /*cda0*/  F2FP.BF16.F32.PACK_AB R56, R53, R56 ;  /* 0x000000383538723e */ /* 0x000fe400000010ff */
[----:B------:R-:W-:Y:S02]  /*cdb0*/  SEL R84, R81, R84, P0 ;  /* 0x0000005451547207 */ /* 0x000fe40000000000 */
[----:B------:R-:W-:Y:S02]  /*cdc0*/  F2FP.BF16.F32.PACK_AB R54, R54, R55 ;  /* 0x000000373636723e */ /* 0x000fe400000010ff */
[----:B------:R-:W-:Y:S02]  /*cdd0*/  MOV R4, R0 ;  /* 0x0000000000047202 */ /* 0x000fe40000000f00 */
[----:B0-----:R-:W-:-:S02]  /*cde0*/  MOV R5, R7 ;  /* 0x0000000700057202 */ /* 0x001fc40000000f00 */
[----:B------:R-:W-:Y:S02]  /*cdf0*/  F2FP.BF16.F32.PACK_AB R51, R50, R51 ;  /* 0x000000333233723e */ /* 0x000fe400000010ff */
[----:B------:R-:W-:Y:S01]  /*ce00*/  F2FP.BF16.F32.PACK_AB R13, R13, R14 ;  /* 0x0000000e0d0d723e */ /* 0x000fe200000010ff */
[----:B------:R-:W-:Y:S01]  /*ce10*/  IMAD.WIDE R20, R222, 0x2, R4 ;  /* 0x00000002de147825 */ /* 0x000fe200078e0204 */
[----:B------:R-:W-:Y:S02]  /*ce20*/  SEL R81, R76, R73, P0 ;  /* 0x000000494c517207 */ /* 0x000fe40000000000 */
[----:B------:R-:W-:Y:S02]  /*ce30*/  F2FP.BF16.F32.PACK_AB R49, R49, R52 ;  /* 0x000000343131723e */ /* 0x000fe400000010ff */
[----:B------:R-:W-:Y:S02]  /*ce40*/  F2FP.BF16.F32.PACK_AB R48, R45, R48 ;  /* 0x000000302d30723e */ /* 0x000fe400000010ff */
[----:B------:R-:W-:-:S02]  /*ce50*/  SEL R61, R68, R65, P0 ;  /* 0x00000041443d7207 */ /* 0x000fc40000000000 */
[----:B------:R-:W-:Y:S02]  /*ce60*/  SEL R76, R73, R76, P0 ;  /* 0x0000004c494c7207 */ /* 0x000fe40000000000 */
[----:B------:R-:W-:Y:S02]  /*ce70*/  F2FP.BF16.F32.PACK_AB R46, R46, R47 ;  /* 0x0000002f2e2e723e */ /* 0x000fe400000010ff */
[----:B------:R-:W-:Y:S02]  /*ce80*/  F2FP.BF16.F32.PACK_AB R43, R42, R43 ;  /* 0x0000002b2a2b723e */ /* 0x000fe400000010ff */
[----:B------:R-:W-:Y:S02]  /*ce90*/  SEL R68, R65, R68, P0 ;  /* 0x0000004441447207 */ /* 0x000fe40000000000 */
[----:B------:R-:W-:Y:S02]  /*cea0*/  SEL R73, R66, R59, P0 ;  /* 0x0000003b42497207 */ /* 0x000fe40000000000 */
        /* <DEDUP_REMOVED lines=13> */
[----:B------:R-:W-:Y:S02]  /*cf80*/  SEL R60, R10, R9, P0 ;  /* 0x000000090a3c7207 */ /* 0x000fe40000000000 */
[----:B------:R-:W-:Y:S02]  /*cf90*/  LOP3.LUT R7, R20, 0x380, RZ, 0xc0, !PT ;  /* 0x0000038014077812 */ /* 0x000fe400078ec0ff */
[----:B------:R-:W-:Y:S02]  /*cfa0*/  F2FP.BF16.F32.PACK_AB R100, R100, R101 ;  /* 0x000000656464723e */ /* 0x000fe400000010ff */
[----:B------:R-:W-:Y:S02]  /*cfb0*/  F2FP.BF16.F32.PACK_AB R97, R96, R97 ;  /* 0x000000616061723e */ /* 0x000fe400000010ff */
[----:B------:R-:W-:Y:S02]  /*cfc0*/  F2FP.BF16.F32.PACK_AB R33, R33, R36 ;  /* 0x000000242121723e */ /* 0x000fe400000010ff */
[----:B------:R-:W-:-:S02]  /*cfd0*/  F2FP.BF16.F32.PACK_AB R32, R29, R32 ;  /* 0x000000201d20723e */ /* 0x000fc400000010ff */
[----:B------:R-:W-:Y:S02]  /*cfe0*/  SEL R57, R49, R48, P0 ;  /* 0x0000003031397207 */ /* 0x000fe40000000000 */
[----:B------:R-:W-:Y:S02]  /*cff0*/  SEL R54, R51, R54, P0 ;  /* 0x0000003633367207 */ /* 0x000fe40000000000 */
[C---:B------:R-:W-:Y:S02]  /*d000*/  IADD3 R10, P4, R20.reuse, 0x20, RZ ;  /* 0x00000020140a7810 */ /* 0x040fe40007f9e0ff */
[C---:B------:R-:W-:Y:S02]  /*d010*/  IADD3 R89, P5, R20.reuse, 0x40, RZ ;  /* 0x0000004014597810 */ /* 0x040fe40007fbe0ff */
[C---:B------:R-:W-:Y:S01]  /*d020*/  IADD3 R91, P6, R20.reuse, 0x60, RZ ;  /* 0x00000060145b7810 */ /* 0x040fe20007fde0ff */
[----:B------:R-:W-:Y:S01]  /*d030*/  IMAD.X R37, RZ, RZ, R21, P4 ;  /* 0x000000ffff257224 */ /* 0x000fe200020e0615 */
[----:B------:R-:W-:-:S02]  /*d040*/  IADD3 R24, P1, R20, 0x4000, RZ ;  /* 0x0000400014187810 */ /* 0x000fc40007f3e0ff */
[----:B------:R-:W-:Y:S02]  /*d050*/  IADD3 R93, P2, R20, 0x4020, RZ ;  /* 0x00004020145d7810 */ /* 0x000fe40007f5e0ff */
[----:B------:R-:W-:Y:S02]  /*d060*/  SEL R48, R48, R49, P0 ;  /* 0x0000003130307207 */ /* 0x000fe40000000000 */
[----:B------:R-:W-:Y:S01]  /*d070*/  SEL R51, R46, R43, P0 ;  /* 0x0000002b2e337207 */ /* 0x000fe20000000000 */
[----:B------:R-:W-:Y:S01]  /*d080*/  IMAD.X R29, RZ, RZ, R21, P2 ;  /* 0x000000ffff1d7224 */ /* 0x000fe200010e0615 */
[----:B------:R-:W-:Y:S02]  /*d090*/  SEL R49, R41, R40, P0 ;  /* 0x0000002829317207 */ /* 0x000fe40000000000 */
[----:B------:R-:W-:Y:S02]  /*d0a0*/  SEL R46, R43, R46, P0 ;  /* 0x0000002e2b2e7207 */ /* 0x000fe40000000000 */
[----:B------:R-:W-:-:S02]  /*d0b0*/  SEL R40, R40, R41, P0 ;  /* 0x0000002928287207 */ /* 0x000fc40000000000 */
[----:B------:R-:W-:Y:S02]  /*d0c0*/  SEL R69, R11, R8, P0 ;  /* 0x000000080b457207 */ /* 0x000fe40000000000 */
[----:B------:R-:W-:Y:S02]  /*d0d0*/  SEL R50, R8, R11, P0 ;  /* 0x0000000b08327207 */ /* 0x000fe40000000000 */
[----:B------:R-:W-:Y:S02]  /*d0e0*/  SEL R43, R38, R35, P0 ;  /* 0x00000023262b7207 */ /* 0x000fe40000000000 */
[----:B------:R-:W-:Y:S02]  /*d0f0*/  SHF.R.U64 R7, R7, 0x3, RZ ;  /* 0x0000000307077819 */ /* 0x000fe400000012ff */
[----:B------:R-:W-:Y:S01]  /*d100*/  F2FP.BF16.F32.PACK_AB R30, R30, R31 ;  /* 0x0000001f1e1e723e */ /* 0x000fe200000010ff */
[----:B------:R-:W-:Y:S01]  /*d110*/  IMAD.X R31, RZ, RZ, R21, P1 ;  /* 0x000000ffff1f7224 */ /* 0x000fe200008e0615 */
[----:B------:R-:W-:-:S02]  /*d120*/  SEL R41, R33, R32, P0 ;  /* 0x0000002021297207 */ /* 0x000fc40000000000 */
[----:B------:R-:W-:Y:S01]  /*d130*/  SEL R42, R32, R33, P0 ;  /* 0x00000021202a7207 */ /* 0x000fe20000000000 */
[--C-:B------:R-:W-:Y:S01]  /*d140*/  IMAD.X R33, RZ, RZ, R21.reuse, P6 ;  /* 0x000000ffff217224 */ /* 0x100fe200030e0615 */
[----:B------:R-:W-:Y:S02]  /*d150*/  SEL R75, R100, R97, P0 ;  /* 0x00000061644b7207 */ /* 0x000fe40000000000 */
[----:B------:R-:W-:Y:S01]  /*d160*/  SEL R38, R35, R38, P0 ;  /* 0x0000002623267207 */ /* 0x000fe20000000000 */
[----:B------:R-:W-:Y:S01]  /*d170*/  IMAD.X R35, RZ, RZ, R21, P5 ;  /* 0x000000ffff237224 */ /* 0x000fe200028e0615 */
[----:B------:R-:W-:Y:S02]  /*d180*/  LOP3.LUT R8, R10, 0x380, RZ, 0xc0, !PT ;  /* 0x000003800a087812 */ /* 0x000fe400078ec0ff */
[----:B------:R-:W-:Y:S02]  /*d190*/  SEL R100, R97, R100, P0 ;  /* 0x0000006461647207 */ /* 0x000fe40000000000 */
[----:B------:R-:W-:-:S02]  /*d1a0*/  IADD3 R95, P3, R20, 0x4040, RZ ;  /* 0x00004040145f7810 */ /* 0x000fc40007f7e0ff */
[C---:B------:R-:W-:Y:S02]  /*d1b0*/  IADD3 R97, P4, R20.reuse, 0x4060, RZ ;  /* 0x0000406014617810 */ /* 0x040fe40007f9e0ff */
[C---:B------:R-:W-:Y:S02]  /*d1c0*/  IADD3 R62, P5, R20.reuse, 0x8000, RZ ;  /* 0x00008000143e7810 */ /* 0x040fe40007fbe0ff */
        /* <DEDUP_REMOVED lines=10> */
[----:B------:R-:W-:-:S02]  /*d270*/  F2FP.BF16.F32.PACK_AB R27, R26, R27 ;  /* 0x0000001b1a1b723e */ /* 0x000fc400000010ff */
[----:B------:R-:W-:Y:S02]  /*d280*/  LOP3.LUT R36, R7, R10, RZ, 0x3c, !PT ;  /* 0x0000000a07247212 */ /* 0x000fe400078e3cff */
[----:B------:R-:W-:Y:S02]  /*d290*/  LOP3.LUT R7, R24, 0x380, RZ, 0xc0, !PT ;  /* 0x0000038018077812 */ /* 0x000fe400078ec0ff */
[----:B------:R-:W-:Y:S02]  /*d2a0*/  SEL R83, R30, R27, P0 ;  /* 0x0000001b1e537207 */ /* 0x000fe40000000000 */
[----:B------:R-:W-:Y:S02]  /*d2b0*/  SHF.R.U64 R7, R7, 0x3, RZ ;  /* 0x0000000307077819 */ /* 0x000fe400000012ff */
[----:B------:R-:W-:Y:S01]  /*d2c0*/  SEL R52, R27, R30, P0 ;  /* 0x0000001e1b347207 */ /* 0x000fe20000000000 */
[----:B------:R-:W-:Y:S01]  /*d2d0*/  IMAD.X R27, RZ, RZ, R21, P3 ;  /* 0x000000ffff1b7224 */ /* 0x000fe200018e0615 */
[----:B------:R-:W-:-:S02]  /*d2e0*/  LOP3.LUT R30, R7, R24, RZ, 0x3c, !PT ;  /* 0x00000018071e7212 */ /* 0x000fc400078e3cff */
[----:B------:R-:W-:Y:S02]  /*d2f0*/  LOP3.LUT R7, R62, 0x380, RZ, 0xc0, !PT ;  /* 0x000003803e077812 */ /* 0x000fe400078ec0ff */
[----:B------:R-:W-:Y:S02]  /*d300*/  LOP3.LUT R12, R89, 0x380, RZ, 0xc0, !PT ;  /* 0x00000380590c7812 */ /* 0x000fe400078ec0ff */
[----:B------:R-:W-:Y:S02]  /*d310*/  F2FP.BF16.F32.PACK_AB R140, R140, R141 ;  /* 0x0000008d8c8c723e */ /* 0x000fe400000010ff */
[----:B------:R-:W-:Y:S02]  /*d320*/  F2FP.BF16.F32.PACK_AB R108, R108, R109 ;  /* 0x0000006d6c6c723e */ /* 0x000fe400000010ff */
[----:B------:R-:W-:Y:S02]  /*d330*/  F2FP.BF16.F32.PACK_AB R139, R138, R139 ;  /* 0x0000008b8a8b723e */ /* 0x000fe400000010ff */
[----:B------:R-:W-:-:S02]  /*d340*/  F2FP.BF16.F32.PACK_AB R105, R104, R105 ;  /* 0x000000696869723e */ /* 0x000fc400000010ff */
[----:B------:R-:W-:Y:S02]  /*d350*/  LOP3.LUT R14, R91, 0x380, RZ, 0xc0, !PT ;  /* 0x000003805b0e7812 */ /* 0x000fe400078ec0ff */
[----:B------:R-:W-:Y:S02]  /*d360*/  SHF.R.U64 R7, R7, 0x3, RZ ;  /* 0x0000000307077819 */ /* 0x000fe400000012ff */
[----:B------:R-:W-:Y:S02]  /*d370*/  F2FP.BF16.F32.PACK_AB R136, R136, R137 ;  /* 0x000000898888723e */ /* 0x000fe400000010ff */
[----:B------:R-:W-:Y:S02]  /*d380*/  F2FP.BF16.F32.PACK_AB R135, R134, R135 ;  /* 0x000000878687723e */ /* 0x000fe400000010ff */
[----:B------:R-:W-:Y:S02]  /*d390*/  SHF.R.U64 R8, R12, 0x3, RZ ;  /* 0x000000030c087819 */ /* 0x000fe400000012ff */
[----:B------:R-:W-:-:S02]  /*d3a0*/  F2FP.BF16.F32.PACK_AB R132, R132, R133 ;  /* 0x000000858484723e */ /* 0x000fc400000010ff */
[----:B------:R-:W-:Y:S02]  /*d3b0*/  F2FP.BF16.F32.PACK_AB R131, R130, R131 ;  /* 0x000000838283723e */ /* 0x000fe400000010ff */
[----:B------:R-:W-:Y:S02]  /*d3c0*/  SEL R39, R140, R139, P0 ;  /* 0x0000008b8c277207 */ /* 0x000fe40000000000 */
[----:B------:R-:W-:Y:S02]  /*d3d0*/  SEL R71, R108, R105, P0 ;  /* 0x000000696c477207 */ /* 0x000fe40000000000 */
[----:B------:R-:W-:Y:S02]  /*d3e0*/  SHF.R.U64 R12, R14, 0x3, RZ ;  /* 0x000000030e0c7819 */ /* 0x000fe400000012ff */
[----:B------:R-:W-:Y:S02]  /*d3f0*/  F2FP.BF16.F32.PACK_AB R128, R128, R129 ;  /* 0x000000818080723e */ /* 0x000fe400000010ff */
[----:B------:R-:W-:-:S02]  /*d400*/  F2FP.BF16.F32.PACK_AB R127, R126, R127 ;  /* 0x0000007f7e7f723e */ /* 0x000fc400000010ff */
[----:B------:R-:W-:Y:S02]  /*d410*/  SEL R140, R139, R140, P0 ;  /* 0x0000008c8b8c7207 */ /* 0x000fe40000000000 */
[----:B------:R-:W-:Y:S02]  /*d420*/  SEL R108, R105, R108, P0 ;  /* 0x0000006c696c7207 */ /* 0x000fe40000000000 */
[----:B------:R-:W-:Y:S02]  /*d430*/  LOP3.LUT R14, R7, R62, RZ, 0x3c, !PT ;  /* 0x0000003e070e7212 */ /* 0x000fe400078e3cff */
[----:B------:R-:W-:Y:S02]  /*d440*/  F2FP.BF16.F32.PACK_AB R124, R124, R125 ;  /* 0x0000007d7c7c723e */ /* 0x000fe400000010ff */
[----:B------:R-:W-:Y:S02]  /*d450*/  F2FP.BF16.F32.PACK_AB R123, R122, R123 ;  /* 0x0000007b7a7b723e */ /* 0x000fe400000010ff */
        /* <DEDUP_REMOVED lines=8> */
[----:B------:R-:W-:Y:S02]  /*d4e0*/  LOP3.LUT R34, R8, R89, RZ, 0x3c, !PT ;  /* 0x0000005908227212 */ /* 0x000fe400078e3cff */
[----:B------:R-:W-:Y:S02]  /*d4f0*/  LOP3.LUT R8, R93, 0x380, RZ, 0xc0, !PT ;  /* 0x000003805d087812 */ /* 0x000fe400078ec0ff */
[----:B------:R-:W-:Y:S02]  /*d500*/  LOP3.LUT R10, R95, 0x380, RZ, 0xc0, !PT ;  /* 0x000003805f0a7812 */ /* 0x000fe400078ec0ff */
[----:B------:R-:W-:Y:S02]  /*d510*/  SHF.R.U64 R8, R8, 0x3, RZ ;  /* 0x0000000308087819 */ /* 0x000fe400000012ff */
[----:B------:R-:W-:-:S02]  /*d520*/  SHF.R.U64 R10, R10, 0x3, RZ ;  /* 0x000000030a0a7819 */ /* 0x000fc400000012ff */
[----:B------:R-:W-:Y:S02]  /*d530*/  LOP3.LUT R32, R12, R91, RZ, 0x3c, !PT ;  /* 0x0000005b0c207212 */ /* 0x000fe400078e3cff */
[----:B------:R-:W-:Y:S02]  /*d540*/  LOP3.LUT R12, R97, 0x380, RZ, 0xc0, !PT ;  /* 0x00000380610c7812 */ /* 0x000fe400078ec0ff */
[----:B------:R-:W-:Y:S02]  /*d550*/  LOP3.LUT R28, R8, R93, RZ, 0x3c, !PT ;  /* 0x0000005d081c7212 */ /* 0x000fe400078e3cff */
        /* <DEDUP_REMOVED lines=8> */
[----:B------:R-:W-:-:S02]  /*d5e0*/  LOP3.LUT R24, R12, R97, RZ, 0x3c, !PT ;  /* 0x000000610c187212 */ /* 0x000fc400078e3cff */
[----:B------:R-:W-:Y:S02]  /*d5f0*/  LOP3.LUT R12, R8, R99, RZ, 0x3c, !PT ;  /* 0x00000063080c7212 */ /* 0x000fe400078e3cff */
[----:B------:R-:W-:Y:S02]  /*d600*/  LOP3.LUT R10, R10, R101, RZ, 0x3c, !PT ;  /* 0x000000650a0a7212 */ /* 0x000fe400078e3cff */
[----:B------:R-:W-:Y:S02]  /*d610*/  LOP3.LUT R8, R64, R103, RZ, 0x3c, !PT ;  /* 0x0000006740087212 */ /* 0x000fe400078e3cff */
[----:B------:R-:W-:Y:S02]  /*d620*/  MOV R88, R20 ;  /* 0x0000001400587202 */ /* 0x000fe40000000f00 */
[----:B------:R-:W-:Y:S02]  /*d630*/  MOV R21, R10 ;  /* 0x0000000a00157202 */ /* 0x000fe40000000f00 */
[----:B------:R-:W-:-:S02]  /*d640*/  MOV R20, R8 ;  /* 0x0000000800147202 */ /* 0x000fc40000000f00 */
[----:B------:R-:W-:Y:S02]  /*d650*/  MOV R64, R14 ;  /* 0x0000000e00407202 */ /* 0x000fe40000000f00 */
[----:B------:R-:W-:Y:S02]  /*d660*/  MOV R62, R12 ;  /* 0x0000000c003e7202 */ /* 0x000fe40000000f00 */
[----:B--2---:R-:W-:Y:S01]  /*d670*/  LOP3.LUT R7, R6, 0x2, RZ, 0x3c, !PT ;  /* 0x0000000206077812 */ /* 0x004fe200078e3cff */
[----:B------:R-:W-:Y:S01]  /*d680*/  SHFL.IDX PT, R39, R39, R6, 0x1c1f ;  /* 0x001c1f0627277589 */ /* 0x000fe200000e0000 */
[----:B------:R-:W-:Y:S02]  /*d690*/  MOV R86, R36 ;  /* 0x0000002400567202 */ /* 0x000fe40000000f00 */
[----:B------:R-:W-:Y:S01]  /*d6a0*/  MOV R72, R26 ;  /* 0x0000001a00487202 */ /* 0x000fe20000000f00 */
[----:B------:R-:W0:Y:S01]  /*d6b0*/  SHFL.IDX PT, R140, R140, R7, 0x1c1f ;  /* 0x001c1f078c8c7589 */ /* 0x000e2200000e0000 */
[----:B------:R-:W-:-:S02]  /*d6c0*/  MOV R70, R24 ;  /* 0x0000001800467202 */ /* 0x000fc40000000f00 */
[----:B------:R-:W-:Y:S01]  /*d6d0*/  MOV R82, R34 ;  /* 0x0000002200527202 */ /* 0x000fe20000000f00 */
[----:B------:R-:W-:Y:S01]  /*d6e0*/  SHFL.IDX PT, R71, R71, R6, 0x1c1f ;  /* 0x001c1f0647477589 */ /* 0x000fe200000e0000 */
[----:B------:R-:W-:Y:S02]  /*d6f0*/  MOV R78, R30 ;  /* 0x0000001e004e7202 */ /* 0x000fe40000000f00 */
[----:B------:R-:W-:Y:S01]  /*d700*/  MOV R74, R28 ;  /* 0x0000001c004a7202 */ /* 0x000fe20000000f00 */
[----:B------:R-:W1:Y:S01]  /*d710*/  SHFL.IDX PT, R108, R108, R7, 0x1c1f ;  /* 0x001c1f076c6c7589 */ /* 0x000e6200000e0000 */
[----:B------:R-:W-:Y:S02]  /*d720*/  MOV R80, R32 ;  /* 0x0000002000507202 */ /* 0x000fe40000000f00 */
[----:B------:R-:W-:Y:S01]  /*d730*/  PLOP3.LUT P1, PT, PT, PT, UP0, 0x80, 0x0 ;  /* 0x000000000000781c */ /* 0x000fe20003f2f008 */
[----:B------:R-:W-:Y:S04]  /*d740*/  SHFL.IDX PT, R45, R45, R6, 0x1c1f ;  /* 0x001c1f062d2d7589 */ /* 0x000fe800000e0000 */
[----:B------:R-:W-:Y:S04]  /*d750*/  SHFL.IDX PT, R75, R75, R6, 0x1c1f ;  /* 0x001c1f064b4b7589 */ /* 0x000fe800000e0000 */
[----:B------:R-:W2:Y:S04]  /*d760*/  SHFL.IDX PT, R136, R136, R7, 0x1c1f ;  /* 0x001c1f0788887589 */ /* 0x000ea800000e0000 */
[----:B------:R-:W3:Y:S01]  /*d770*/  SHFL.IDX PT, R100, R100, R7, 0x1c1f ;  /* 0x001c1f0764647589 */ /* 0x000ee200000e0000 */
[----:B0-----:R-:W-:-:S02]  /*d780*/  SEL R8, R39, R140, P0 ;  /* 0x0000008c27087207 */ /* 0x001fc40000000000 */
[----:B------:R-:W-:Y:S01]  /*d790*/  SEL R10, R140, R39, P0 ;  /* 0x000000278c0a7207 */ /* 0x000fe20000000000 */
[----:B------:R-:W-:Y:S04]  /*d7a0*/  SHFL.IDX PT, R47, R47, R6, 0x1c1f ;  /* 0x001c1f062f2f7589 */ /* 0x000fe800000e0000 */
        /* <DEDUP_REMOVED lines=12> */
[----:B------:R-:W3:Y:S01]  /*d870*/  SHFL.IDX PT, R84, R84, R7, 0x1c1f ;  /* 0x001c1f0754547589 */ /* 0x000ee200000e0000 */
[----:B------:R-:W-:Y:S01]  /*d880*/  BAR.SYNC.DEFER_BLOCKING 0x1, 0x100 ;  /* 0x0044000000007b1d */ /* 0x000fe20000010000 */
[----:B0-----:R-:W-:-:S02]  /*d890*/  SEL R24, R47, R132, P0 ;  /* 0x000000842f187207 */ /* 0x001fc40000000000 */
[----:B------:R-:W-:Y:S02]  /*d8a0*/  SEL R26, R132, R47, P0 ;  /* 0x0000002f841a7207 */ /* 0x000fe40000000000 */
[----:B-1----:R-:W-:Y:S02]  /*d8b0*/  SEL R25, R77, R92, P0 ;  /* 0x0000005c4d197207 */ /* 0x002fe40000000000 */
[----:B------:R-:W-:Y:S01]  /*d8c0*/  SEL R27, R92, R77, P0 ;  /* 0x0000004d5c1b7207 */ /* 0x000fe20000000000 */
[----:B------:R-:W-:Y:S04]  /*d8d0*/  SHFL.IDX PT, R55, R55, R6, 0x1c1f ;  /* 0x001c1f0637377589 */ /* 0x000fe800000e0000 */
[----:B------:R-:W-:Y:S04]  /*d8e0*/  SHFL.IDX PT, R81, R81, R6, 0x1c1f ;  /* 0x001c1f0651517589 */ /* 0x000fe800000e0000 */
[----:B------:R-:W-:Y:S01]  /*d8f0*/  SHFL.IDX PT, R124, R124, R7, 0x1c1f ;  /* 0x001c1f077c7c7589 */ /* 0x000fe200000e0000 */
[----:B--2---:R-:W-:-:S02]  /*d900*/  SEL R28, R53, R128, P0 ;  /* 0x00000080351c7207 */ /* 0x004fc40000000000 */
[----:B------:R-:W-:Y:S01]  /*d910*/  SEL R30, R128, R53, P0 ;  /* 0x00000035801e7207 */ /* 0x000fe20000000000 */
[----:B------:R-:W-:Y:S01]  /*d920*/  SHFL.IDX PT, R76, R76, R7, 0x1c1f ;  /* 0x001c1f074c4c7589 */ /* 0x000fe200000e0000 */
[----:B---3--:R-:W-:Y:S02]  /*d930*/  SEL R29, R79, R84, P0 ;  /* 0x000000544f1d7207 */ /* 0x008fe40000000000 */
[----:B------:R-:W-:Y:S01]  /*d940*/  SEL R31, R84, R79, P0 ;  /* 0x0000004f541f7207 */ /* 0x000fe20000000000 */
[----:B------:R-:W-:Y:S04]  /*d950*/  SHFL.IDX PT, R61, R61, R6, 0x1c1f ;  /* 0x001c1f063d3d7589 */ /* 0x000fe800000e0000 */
[----:B------:R-:W-:Y:S04]  /*d960*/  SHFL.IDX PT, R73, R73, R6, 0x1c1f ;  /* 0x001c1f0649497589 */ /* 0x000fe800000e0000 */
[----:B------:R-:W0:Y:S04]  /*d970*/  SHFL.IDX PT, R68, R68, R7, 0x1c1f ;  /* 0x001c1f0744447589 */ /* 0x000e2800000e0000 */
[----:B------:R-:W1:Y:S04]  /*d980*/  SHFL.IDX PT, R66, R66, R7, 0x1c1f ;  /* 0x001c1f0742427589 */ /* 0x000e6800000e0000 */
[----:B------:R-:W-:Y:S04]  /*d990*/  SHFL.IDX PT, R65, R65, R6, 0x1c1f ;  /* 0x001c1f0641417589 */ /* 0x000fe800000e0000 */
[----:B------:R-:W-:Y:S04]  /*d9a0*/  SHFL.IDX PT, R49, R49, R6, 0x1c1f ;  /* 0x001c1f0631317589 */ /* 0x000fe800000e0000 */
[----:B------:R-:W-:Y:S04]  /*d9b0*/  SHFL.IDX PT, R59, R59, R6, 0x1c1f ;  /* 0x001c1f063b3b7589 */ /* 0x000fe800000e0000 */
[----:B------:R-:W2:Y:S04]  /*d9c0*/  SHFL.IDX PT, R56, R56, R7, 0x1c1f ;  /* 0x001c1f0738387589 */ /* 0x000ea800000e0000 */
[----:B------:R-:W-:Y:S01]  /*d9d0*/  SHFL.IDX PT, R40, R40, R7, 0x1c1f ;  /* 0x001c1f0728287589 */ /* 0x000fe200000e0000 */
[----:B0-----:R-:W-:-:S02]  /*d9e0*/  SEL R32, R61, R68, P0 ;  /* 0x000000443d207207 */ /* 0x001fc40000000000 */
[----:B------:R-:W-:Y:S01]  /*d9f0*/  SEL R34, R68, R61, P0 ;  /* 0x0000003d44227207 */ /* 0x000fe20000000000 */
[----:B------:R-:W0:Y:S01]  /*da00*/  SHFL.IDX PT, R54, R54, R7, 0x1c1f ;  /* 0x001c1f0736367589 */ /* 0x000e2200000e0000 */
[----:B-1----:R-:W-:Y:S02]  /*da10*/  SEL R33, R73, R66, P0 ;  /* 0x0000004249217207 */ /* 0x002fe40000000000 */
[----:B------:R-:W-:Y:S01]  /*da20*/  SEL R35, R66, R73, P0 ;  /* 0x0000004942237207 */ /* 0x000fe20000000000 */
[----:B------:R-:W-:Y:S04]  /*da30*/  SHFL.IDX PT, R57, R57, R6, 0x1c1f ;  /* 0x001c1f0639397589 */ /* 0x000fe800000e0000 */
[----:B------:R-:W-:Y:S04]  /*da40*/  SHFL.IDX PT, R41, R41, R6, 0x1c1f ;  /* 0x001c1f0629297589 */ /* 0x000fe800000e0000 */
[----:B------:R-:W-:Y:S04]  /*da50*/  SHFL.IDX PT, R67, R67, R6, 0x1c1f ;  /* 0x001c1f0643437589 */ /* 0x000fe800000e0000 */
[----:B------:R-:W-:Y:S01]  /*da60*/  SHFL.IDX PT, R69, R69, R6, 0x1c1f ;  /* 0x001c1f0645457589 */ /* 0x000fe200000e0000 */
[----:B--2---:R-:W-:-:S03]  /*da70*/  SEL R36, R65, R56, P0 ;  /* 0x0000003841247207 */ /* 0x004fc60000000000 */
[----:B------:R-:W-:Y:S04]  /*da80*/  SHFL.IDX PT, R51, R51, R6, 0x1c1f ;  /* 0x001c1f0633337589 */ /* 0x000fe800000e0000 */
[----:B------:R-:W-:Y:S01]  /*da90*/  SHFL.IDX PT, R43, R43, R6, 0x1c1f ;  /* 0x001c1f062b2b7589 */ /* 0x000fe200000e0000 */
[----:B0-----:R-:W-:Y:S02]  /*daa0*/  SEL R37, R59, R54, P0 ;  /* 0x000000363b257207 */ /* 0x001fe40000000000 */
[----:B------:R-:W-:Y:S01]  /*dab0*/  SEL R39, R54, R59, P0 ;  /* 0x0000003b36277207 */ /* 0x000fe20000000000 */
[----:B------:R-:W-:Y:S04]  /*dac0*/  SHFL.IDX PT, R83, R83, R6, 0x1c1f ;  /* 0x001c1f0653537589 */ /* 0x000fe800000e0000 */
[----:B------:R-:W-:Y:S04]  /*dad0*/  SHFL.IDX PT, R85, R85, R6, 0x1c1f ;  /* 0x001c1f0655557589 */ /* 0x000fe800000e0000 */
[----:B------:R-:W-:Y:S04]  /*dae0*/  SHFL.IDX PT, R87, R87, R6, 0x1c1f ;  /* 0x001c1f0657577589 */ /* 0x000fe800000e0000 */
[----:B------:R-:W-:Y:S04]  /*daf0*/  SHFL.IDX PT, R48, R48, R7, 0x1c1f ;  /* 0x001c1f0730307589 */ /* 0x000fe800000e0000 */
[----:B------:R-:W0:Y:S04]  /*db00*/  SHFL.IDX PT, R42, R42, R7, 0x1c1f ;  /* 0x001c1f072a2a7589 */ /* 0x000e2800000e0000 */
[----:B------:R-:W-:Y:S04]  /*db10*/  SHFL.IDX PT, R46, R46, R7, 0x1c1f ;  /* 0x001c1f072e2e7589 */ /* 0x000fe800000e0000 */
[----:B------:R1:W2:Y:S04]  /*db20*/  SHFL.IDX PT, R6, R38, R7, 0x1c1f ;  /* 0x001c1f0726067589 */ /* 0x0002a800000e0000 */
[----:B------:R-:W3:Y:S04]  /*db30*/  SHFL.IDX PT, R52, R52, R7, 0x1c1f ;  /* 0x001c1f0734347589 */ /* 0x000ee800000e0000 */
[----:B------:R-:W4:Y:S01]  /*db40*/  SHFL.IDX PT, R44, R44, R7, 0x1c1f ;  /* 0x001c1f072c2c7589 */ /* 0x000f2200000e0000 */
[----:B-1----:R-:W-:-:S03]  /*db50*/  SEL R38, R56, R65, P0 ;  /* 0x0000004138267207 */ /* 0x002fc60000000000 */
[----:B------:R-:W-:Y:S04]  /*db60*/  SHFL.IDX PT, R50, R50, R7, 0x1c1f ;  /* 0x001c1f0732327589 */ /* 0x000fe800000e0000 */
[----:B------:R-:W1:Y:S04]  /*db70*/  SHFL.IDX PT, R58, R58, R7, 0x1c1f ;  /* 0x001c1f073a3a7589 */ /* 0x000e6800000e0000 */
[----:B------:R5:W1:Y:S04]  /*db80*/  SHFL.IDX PT, R60, R60, R7, 0x1c1f ;  /* 0x001c1f073c3c7589 */ /* 0x000a6800000e0000 */
[----:B------:R0:W-:Y:S04]  /*db90*/  STSM.16.M88.4 [R88], R8 ;  /* 0x0000000858007844 */ /* 0x0001e80000000200 */
[----:B------:R2:W-:Y:S01]  /*dba0*/  STSM.16.M88.4 [R86], R12 ;  /* 0x0000000c56007844 */ /* 0x0005e20000000200 */
[----:B-----5:R-:W-:-:S03]  /*dbb0*/  IMAD.U32 R7, RZ, RZ, UR7 ;  /* 0x00000007ff077e24 */ /* 0x020fc6000f8e00ff */
[----:B------:R4:W-:Y:S04]  /*dbc0*/  STSM.16.M88.4 [R82], R24 ;  /* 0x0000001852007844 */ /* 0x0009e80000000200 */
[----:B------:R-:W-:Y:S01]  /*dbd0*/  STSM.16.M88.4 [R80], R28 ;  /* 0x0000001c50007844 */ /* 0x000fe20000000200 */
[----:B0-----:R-:W-:Y:S02]  /*dbe0*/  SEL R8, R55, R124, P0 ;  /* 0x0000007c37087207 */ /* 0x001fe40000000000 */
[----:B------:R-:W-:Y:S02]  /*dbf0*/  SEL R10, R124, R55, P0 ;  /* 0x000000377c0a7207 */ /* 0x000fe40000000000 */
[----:B------:R-:W-:Y:S02]  /*dc00*/  SEL R9, R81, R76, P0 ;  /* 0x0000004c51097207 */ /* 0x000fe40000000000 */
[----:B------:R-:W-:-:S02]  /*dc10*/  SEL R11, R76, R81, P0 ;  /* 0x000000514c0b7207 */ /* 0x000fc40000000000 */
[----:B--2---:R-:W-:Y:S02]  /*dc20*/  SEL R12, R49, R40, P0 ;  /* 0x00000028310c7207 */ /* 0x004fe40000000000 */
[----:B------:R-:W-:Y:S01]  /*dc30*/  SEL R14, R40, R49, P0 ;  /* 0x00000031280e7207 */ /* 0x000fe20000000000 */
[----:B------:R0:W-:Y:S01]  /*dc40*/  STSM.16.M88.4 [R78], R8 ;  /* 0x000000084e007844 */ /* 0x0001e20000000200 */
[----:B------:R-:W-:Y:S02]  /*dc50*/  SEL R40, R41, R42, P0 ;  /* 0x0000002a29287207 */ /* 0x000fe40000000000 */
[----:B------:R-:W-:Y:S01]  /*dc60*/  SEL R13, R43, R6, P0 ;  /* 0x000000062b0d7207 */ /* 0x000fe20000000000 */
[----:B------:R-:W-:Y:S01]  /*dc70*/  STSM.16.M88.4 [R74], R32 ;  /* 0x000000204a007844 */ /* 0x000fe20000000200 */
[----:B------:R-:W-:Y:S01]  /*dc80*/  SEL R15, R6, R43, P0 ;  /* 0x0000002b060f7207 */ /* 0x000fe20000000000 */
[----:B------:R-:W-:Y:S01]  /*dc90*/  IMAD.U32 R6, RZ, RZ, UR6 ;  /* 0x00000006ff067e24 */ /* 0x000fe2000f8e00ff */
[----:B------:R-:W-:Y:S01]  /*dca0*/  SEL R42, R42, R41, P0 ;  /* 0x000000292a2a7207 */ /* 0x000fe20000000000 */
[----:B------:R-:W-:Y:S01]  /*dcb0*/  STSM.16.M88.4 [R72], R36 ;  /* 0x0000002448007844 */ /* 0x000fe20000000200 */
[----:B---3--:R-:W-:-:S02]  /*dcc0*/  SEL R41, R83, R52, P0 ;  /* 0x0000003453297207 */ /* 0x008fc40000000000 */
[----:B------:R-:W-:Y:S02]  /*dcd0*/  SEL R43, R52, R83, P0 ;  /* 0x00000053342b7207 */ /* 0x000fe40000000000 */
[----:B----4-:R-:W-:Y:S02]  /*dce0*/  SEL R24, R67, R44, P0 ;  /* 0x0000002c43187207 */ /* 0x010fe40000000000 */
[----:B------:R-:W-:Y:S02]  /*dcf0*/  SEL R26, R44, R67, P0 ;  /* 0x000000432c1a7207 */ /* 0x000fe40000000000 */
[----:B0-----:R-:W-:Y:S02]  /*dd00*/  SEL R8, R57, R48, P0 ;  /* 0x0000003039087207 */ /* 0x001fe40000000000 */
[----:B------:R-:W-:Y:S02]  /*dd10*/  SEL R10, R48, R57, P0 ;  /* 0x00000039300a7207 */ /* 0x000fe40000000000 */
[----:B------:R-:W-:-:S02]  /*dd20*/  SEL R9, R51, R46, P0 ;  /* 0x0000002e33097207 */ /* 0x000fc40000000000 */
[----:B------:R-:W-:Y:S02]  /*dd30*/  SEL R11, R46, R51, P0 ;  /* 0x000000332e0b7207 */ /* 0x000fe40000000000 */
[----:B-1----:R-:W-:Y:S02]  /*dd40*/  SEL R25, R85, R58, P0 ;  /* 0x0000003a55197207 */ /* 0x002fe40000000000 */
[----:B------:R-:W-:Y:S01]  /*dd50*/  SEL R27, R58, R85, P0 ;  /* 0x000000553a1b7207 */ /* 0x000fe20000000000 */
[----:B------:R0:W-:Y:S01]  /*dd60*/  STSM.16.M88.4 [R70], R8 ;  /* 0x0000000846007844 */ /* 0x0001e20000000200 */
[----:B------:R-:W-:Y:S02]  /*dd70*/  SEL R48, R69, R50, P0 ;  /* 0x0000003245307207 */ /* 0x000fe40000000000 */
[----:B------:R-:W-:Y:S01]  /*dd80*/  SEL R49, R87, R60, P0 ;  /* 0x0000003c57317207 */ /* 0x000fe20000000000 */
[----:B------:R1:W-:Y:S01]  /*dd90*/  STSM.16.M88.4 [R64], R12 ;  /* 0x0000000c40007844 */ /* 0x0003e20000000200 */
[----:B------:R-:W-:-:S02]  /*dda0*/  SEL R51, R60, R87, P0 ;  /* 0x000000573c337207 */ /* 0x000fc40000000000 */
[----:B------:R-:W-:Y:S01]  /*ddb0*/  SEL R50, R50, R69, P0 ;  /* 0x0000004532327207 */ /* 0x000fe20000000000 */
[----:B------:R1:W-:Y:S01]  /*ddc0*/  STSM.16.M88.4 [R62], R40 ;  /* 0x000000283e007844 */ /* 0x0003e20000000200 */
[----:B------:R-:W-:-:S03]  /*ddd0*/  PLOP3.LUT P0, PT, PT, PT, UP1, 0x80, 0x0 ;  /* 0x000000000000781c */ /* 0x000fc60003f0f018 */
[----:B------:R1:W-:Y:S04]  /*dde0*/  STSM.16.M88.4 [R21], R24 ;  /* 0x0000001815007844 */ /* 0x0003e80000000200 */
[----:B------:R1:W-:Y:S01]  /*ddf0*/  STSM.16.M88.4 [R20], R48 ;  /* 0x0000003014007844 */ /* 0x0003e20000000200 */
[----:B------:R-:W-:Y:S01]  /*de00*/  BAR.SYNC.DEFER_BLOCKING 0x1, 0x100 ;  /* 0x0044000000007b1d */ /* 0x000fe20000010000 */
[----:B0-----:R-:W-:Y:S02]  /*de10*/  IMAD.U32 R8, RZ, RZ, UR4 ;  /* 0x00000004ff087e24 */ /* 0x001fe4000f8e00ff */
[----:B------:R-:W-:-:S03]  /*de20*/  IMAD.U32 R9, RZ, RZ, UR5 ;  /* 0x00000005ff097e24 */ /* 0x000fc6000f8e00ff */
[----:B------:R-:W2:Y:S04]  /*de30*/  @P1 LDG.E R10, desc[UR54][R6.64] ;  /* 0x00000036060a1981 */ /* 0x000ea8000c1e1900 */
[----:B------:R-:W3:Y:S01]  /*de40*/  @P0 LDG.E R8, desc[UR54][R8.64] ;  /* 0x0000003608080981 */ /* 0x000ee2000c1e1900 */
[----:B------:R-:W-:Y:S01]  /*de50*/  IMAD R11, R18, 0x40, R16 ;  /* 0x00000040120b7824 */ /* 0x000fe200078e0210 */
[----:B------:R-:W-:Y:S01]  /*de60*/  UMOV UR4, URZ ;  /* 0x0000003f00047c82 */ /* 0x000fe20008000000 */
[----:B------:R-:W-:Y:S02]  /*de70*/  ULDC UR8, c[0x0][0xa88] ;  /* 0x0002a20000087ab9 */ /* 0x000fe40000000800 */
[----:B------:R-:W-:-:S03]  /*de80*/  IMAD.WIDE R4, R11, 0x2, R4 ;  /* 0x000000020b047825 */ /* 0x000fc600078e0204 */
[----:B------:R-:W-:Y:S02]  /*de90*/  IADD3 R33, P5, R4, 0x1000, RZ ;  /* 0x0000100004217810 */ /* 0x000fe40007fbe0ff */
[----:B--2---:R-:W-:Y:S02]  /*dea0*/  @P1 R2UR UR4, R10 ;  /* 0x000000000a0412ca */ /* 0x004fe400000e0000 */
[----:B---3--:R-:W-:Y:S01]  /*deb0*/  @P0 R2UR UR8, R8 ;  /* 0x00000000080802ca */ /* 0x008fe200000e0000 */
[----:B-1----:R-:W-:-:S14]  /*dec0*/  @P0 BRA `(.L_x_2068) ;  /* 0x0000000000180947 */ /* 0x002fdc0003800000 */
[----:B------:R-:W-:Y:S05]  /*ded0*/  @!P1 BRA `(.L_x_2068) ;  /* 0x0000000000149947 */ /* 0x000fea0003800000 */
[----:B------:R-:W2:Y:S04]  /*dee0*/  LDG.E R9, desc[UR54][R6.64] ;  /* 0x0000003606097981 */ /* 0x000ea8000c1e1900 */
[----:B------:R-:W3:Y:S01]  /*def0*/  LDG.E R8, desc[UR54][R6.64+0x4] ;  /* 0x0000043606087981 */ /* 0x000ee2000c1e1900 */
[----:B--2---:R-:W-:Y:S02]  /*df00*/  R2UR UR5, R9 ;  /* 0x00000000090572ca */ /* 0x004fe400000e0000 */
[----:B---3--:R-:W-:-:S13]  /*df10*/  R2UR UR8, R8 ;  /* 0x00000000080872ca */ /* 0x008fda00000e0000 */
[----:B------:R-:W-:-:S12]  /*df20*/  UIADD3 UR8, -UR5, UR8, URZ ;  /* 0x0000000805087290 */ /* 0x000fd8000fffe13f */
.L_x_2068:
[----:B------:R-:W-:Y:S01]  /*df30*/  USHF.R.S32.HI UR12, URZ, 0x1f, UR42 ;  /* 0x0000001f3f0c7899 */ /* 0x000fe2000801142a */
[----:B------:R-:W-:Y:S01]  /*df40*/  IADD3 R7, P3, R4, 0x3000, RZ ;  /* 0x0000300004077810 */ /* 0x000fe20007f7e0ff */
[----:B------:R-:W-:Y:S01]  /*df50*/  ULDC.64 UR10, c[0x0][0xb70] ;  /* 0x0002dc00000a7ab9 */ /* 0x000fe20000000a00 */
[----:B------:R-:W-:Y:S01]  /*df60*/  USHF.R.S32.HI UR5, URZ, 0x1f, UR4 ;  /* 0x0000001f3f057899 */ /* 0x000fe20008011404 */
[----:B------:R-:W-:Y:S01]  /*df70*/  IMAD.U32 R9, RZ, RZ, UR43 ;  /* 0x0000002bff097e24 */ /* 0x000fe2000f8e00ff */
[----:B------:R-:W-:Y:S01]  /*df80*/  UIMAD UR9, UR12, UR10, URZ ;  /* 0x0000000a0c0972a4 */ /* 0x000fe2000f8e023f */
[----:B------:R-:W-:Y:S01]  /*df90*/  LOP3.LUT R6, R7, 0x380, RZ, 0xc0, !PT ;  /* 0x0000038007067812 */ /* 0x000fe200078ec0ff */
[----:B------:R-:W-:Y:S01]  /*dfa0*/  UIMAD.WIDE.U32 UR6, UR42, UR10, UR4 ;  /* 0x0000000a2a0672a5 */ /* 0x000fe2000f8e0004 */
[----:B------:R-:W-:Y:S01]  /*dfb0*/  IMAD R10, R9, 0x80, R22 ;  /* 0x00000080090a7824 */ /* 0x000fe200078e0216 */
[----:B------:R-:W-:Y:S01]  /*dfc0*/  UIMAD UR9, UR42, UR11, UR9 ;  /* 0x0000000b2a0972a4 */ /* 0x000fe2000f8e0209 */
[----:B------:R-:W-:Y:S01]  /*dfd0*/  SHF.R.U64 R6, R6, 0x3, RZ ;  /* 0x0000000306067819 */ /* 0x000fe200000012ff */
[----:B------:R-:W-:Y:S01]  /*dfe0*/  USEL UR37, UR37, URZ, !UP0 ;  /* 0x0000003f25257287 */ /* 0x000fe2000c000000 */
[----:B------:R-:W-:Y:S01]  /*dff0*/  IADD3 R53, P0, R4, 0x4000, RZ ;  /* 0x0000400004357810 */ /* 0x000fe20007f1e0ff */
[----:B------:R-:W-:Y:S01]  /*e000*/  ULDC.64 UR10, c[0x0][0xb78] ;  /* 0x0002de00000a7ab9 */ /* 0x000fe20000000a00 */
[----:B------:R-:W-:Y:S01]  /*e010*/  UIADD3 UR7, UR7, UR9, URZ ;  /* 0x0000000907077290 */ /* 0x000fe2000fffe03f */
[----:B------:R-:W-:Y:S01]  /*e020*/  LOP3.LUT R6, R6, R7, RZ, 0x3c, !PT ;  /* 0x0000000706067212 */ /* 0x000fe200078e3cff */
[----:B------:R-:W-:Y:S01]  /*e030*/  USEL UR36, UR36, URZ, !UP0 ;  /* 0x0000003f24247287 */ /* 0x000fe2000c000000 */
[----:B------:R-:W-:Y:S01]  /*e040*/  SHF.R.S32.HI R7, RZ, 0x1f, R10 ;  /* 0x0000001fff077819 */ /* 0x000fe2000001140a */
[----:B------:R-:W-:Y:S01]  /*e050*/  UIMAD UR9, UR37, UR10, URZ ;  /* 0x0000000a250972a4 */ /* 0x000fe2000f8e023f */
[C---:B------:R-:W-:Y:S01]  /*e060*/  IADD3 R41, P1, R4.reuse, 0x5000, RZ ;  /* 0x0000500004297810 */ /* 0x040fe20007f3e0ff */
[----:B------:R-:W-:Y:S01]  /*e070*/  UIMAD.WIDE.U32 UR6, UR36, UR10, UR6 ;  /* 0x0000000a240672a5 */ /* 0x000fe2000f8e0006 */
[----:B------:R-:W-:Y:S01]  /*e080*/  LOP3.LUT R52, R53, 0x380, RZ, 0xc0, !PT ;  /* 0x0000038035347812 */ /* 0x000fe200078ec0ff */
[----:B------:R-:W-:Y:S01]  /*e090*/  UIMAD UR9, UR36, UR11, UR9 ;  /* 0x0000000b240972a4 */ /* 0x000fe2000f8e0209 */
[----:B------:R-:W-:-:S02]  /*e0a0*/  IADD3 R13, P4, R4, 0x2000, RZ ;  /* 0x00002000040d7810 */ /* 0x000fc40007f9e0ff */
[----:B------:R-:W-:Y:S02]  /*e0b0*/  IADD3 R29, P2, R4, 0x6000, RZ ;  /* 0x00006000041d7810 */ /* 0x000fe40007f5e0ff */
[----:B------:R-:W-:Y:S01]  /*e0c0*/  IADD3 R8, P6, R10, UR6, RZ ;  /* 0x000000060a087c10 */ /* 0x000fe2000ffde0ff */
[----:B------:R-:W-:Y:S01]  /*e0d0*/  IMAD.U32 R14, RZ, RZ, UR9 ;  /* 0x00000009ff0e7e24 */ /* 0x000fe2000f8e00ff */
[----:B------:R-:W-:Y:S02]  /*e0e0*/  LOP3.LUT R40, R41, 0x380, RZ, 0xc0, !PT ;  /* 0x0000038029287812 */ /* 0x000fe400078ec0ff */
[----:B------:R-:W-:Y:S02]  /*e0f0*/  SHF.R.U64 R52, R52, 0x3, RZ ;  /* 0x0000000334347819 */ /* 0x000fe400000012ff */
[----:B------:R-:W-:Y:S01]  /*e100*/  IADD3.X R7, R7, UR7, R14, P6, !PT ;  /* 0x0000000707077c10 */ /* 0x000fe2000b7fe40e */
[----:B------:R-:W-:Y:S01]  /*e110*/  ULDC.64 UR6, c[0x0][0xb40] ;  /* 0x0002d00000067ab9 */ /* 0x000fe20000000a00 */
[----:B------:R-:W-:-:S02]  /*e120*/  LOP3.LUT R32, R33, 0x380, RZ, 0xc0, !PT ;  /* 0x0000038021207812 */ /* 0x000fc400078ec0ff */
[C---:B------:R-:W-:Y:S02]  /*e130*/  LEA R20, P6, R8.reuse, UR6, 0x2 ;  /* 0x0000000608147c11 */ /* 0x040fe4000f8c10ff */
[----:B------:R-:W-:Y:S02]  /*e140*/  LOP3.LUT R12, R13, 0x380, RZ, 0xc0, !PT ;  /* 0x000003800d0c7812 */ /* 0x000fe400078ec0ff */
[----:B------:R-:W-:Y:S01]  /*e150*/  LEA.HI.X R21, R8, UR7, R7, 0x2, P6 ;  /* 0x0000000708157c11 */ /* 0x000fe2000b0f1407 */
[----:B------:R-:W-:Y:S01]  /*e160*/  IMAD.X R7, RZ, RZ, R5, P3 ;  /* 0x000000ffff077224 */ /* 0x000fe200018e0605 */
[----:B------:R-:W-:Y:S01]  /*e170*/  IADD3 R9, P6, R4, 0x7000, RZ ;  /* 0x0000700004097810 */ /* 0x000fe20007fde0ff */
[----:B------:R-:W-:Y:S01]  /*e180*/  ULDC.64 UR6, c[0x0][0xaa0] ;  /* 0x0002a80000067ab9 */ /* 0x000fe20000000a00 */
[----:B------:R-:W-:Y:S02]  /*e190*/  LOP3.LUT R28, R29, 0x380, RZ, 0xc0, !PT ;  /* 0x000003801d1c7812 */ /* 0x000fe400078ec0ff */
[----:B------:R-:W-:-:S02]  /*e1a0*/  LOP3.LUT R8, R9, 0x380, RZ, 0xc0, !PT ;  /* 0x0000038009087812 */ /* 0x000fc400078ec0ff */
[----:B------:R-:W-:Y:S02]  /*e1b0*/  SHF.R.U64 R40, R40, 0x3, RZ ;  /* 0x0000000328287819 */ /* 0x000fe400000012ff */
[----:B------:R-:W-:Y:S02]  /*e1c0*/  SHF.R.U64 R8, R8, 0x3, RZ ;  /* 0x0000000308087819 */ /* 0x000fe400000012ff */
[----:B------:R-:W-:Y:S01]  /*e1d0*/  LOP3.LUT R52, R52, R53, RZ, 0x3c, !PT ;  /* 0x0000003534347212 */ /* 0x000fe200078e3cff */
[----:B------:R-:W-:Y:S01]  /*e1e0*/  IMAD.X R53, RZ, RZ, R5, P0 ;  /* 0x000000ffff357224 */ /* 0x000fe200000e0605 */
[----:B------:R-:W-:Y:S01]  /*e1f0*/  LOP3.LUT R8, R8, R9, RZ, 0x3c, !PT ;  /* 0x0000000908087212 */ /* 0x000fe200078e3cff */
[----:B------:R-:W-:Y:S01]  /*e200*/  VIADD R9, R10, 0x8 ;  /* 0x000000080a097836 */ /* 0x000fe20000000000 */
[----:B------:R-:W-:Y:S02]  /*e210*/  SHF.R.U64 R32, R32, 0x3, RZ ;  /* 0x0000000320207819 */ /* 0x000fe400000012ff */
[----:B------:R-:W-:-:S02]  /*e220*/  SHF.R.U64 R12, R12, 0x3, RZ ;  /* 0x000000030c0c7819 */ /* 0x000fc400000012ff */
[----:B------:R-:W-:Y:S02]  /*e230*/  LOP3.LUT P0, RZ, R220, 0x3, RZ, 0xc0, !PT ;  /* 0x00000003dcff7812 */ /* 0x000fe4000780c0ff */
[----:B------:R-:W-:Y:S02]  /*e240*/  SHF.R.U64 R28, R28, 0x3, RZ ;  /* 0x000000031c1c7819 */ /* 0x000fe400000012ff */
[----:B------:R-:W-:Y:S01]  /*e250*/  LOP3.LUT R40, R40, R41, RZ, 0x3c, !PT ;  /* 0x0000002928287212 */ /* 0x000fe200078e3cff */
[--C-:B------:R-:W-:Y:S01]  /*e260*/  IMAD.X R41, RZ, RZ, R5.reuse, P1 ;  /* 0x000000ffff297224 */ /* 0x100fe200008e0605 */
[----:B------:R-:W-:Y:S01]  /*e270*/  LOP3.LUT R32, R32, R33, RZ, 0x3c, !PT ;  /* 0x0000002120207212 */ /* 0x000fe200078e3cff */
[--C-:B------:R-:W-:Y:S01]  /*e280*/  IMAD.X R33, RZ, RZ, R5.reuse, P5 ;  /* 0x000000ffff217224 */ /* 0x100fe200028e0605 */
[----:B------:R-:W-:Y:S01]  /*e290*/  LOP3.LUT R12, R12, R13, RZ, 0x3c, !PT ;  /* 0x0000000d0c0c7212 */ /* 0x000fe200078e3cff */
[----:B------:R-:W-:Y:S01]  /*e2a0*/  IMAD.X R13, RZ, RZ, R5, P4 ;  /* 0x000000ffff0d7224 */ /* 0x000fe200020e0605 */
[----:B------:R-:W-:-:S02]  /*e2b0*/  ISETP.GE.OR P1, PT, R10, UR8, P0 ;  /* 0x000000080a007c0c */ /* 0x000fc40008726670 */
[----:B------:R-:W-:Y:S01]  /*e2c0*/  LOP3.LUT R28, R28, R29, RZ, 0x3c, !PT ;  /* 0x0000001d1c1c7212 */ /* 0x000fe200078e3cff */
[--C-:B------:R-:W-:Y:S01]  /*e2d0*/  IMAD.X R29, RZ, RZ, R5.reuse, P2 ;  /* 0x000000ffff1d7224 */ /* 0x100fe200010e0605 */
[----:B------:R-:W-:Y:S02]  /*e2e0*/  ISETP.GE.OR P0, PT, R9, UR8, P0 ;  /* 0x0000000809007c0c */ /* 0x000fe40008706670 */
[C---:B------:R-:W-:Y:S02]  /*e2f0*/  IADD3 R37, P3, R4.reuse, 0xa000, RZ ;  /* 0x0000a00004257810 */ /* 0x040fe40007f7e0ff */
[C---:B------:R-:W-:Y:S01]  /*e300*/  LOP3.LUT R45, R4.reuse, 0x380, RZ, 0xc0, !PT ;  /* 0x00000380042d7812 */ /* 0x040fe200078ec0ff */
[----:B------:R-:W-:Y:S01]  /*e310*/  UIMAD UR5, UR5, UR6, URZ ;  /* 0x00000006050572a4 */ /* 0x000fe2000f8e023f */
[C---:B------:R-:W-:Y:S01]  /*e320*/  IADD3 R57, P5, R4.reuse, 0x8000, RZ ;  /* 0x0000800004397810 */ /* 0x040fe20007fbe0ff */
[----:B------:R-:W-:Y:S01]  /*e330*/  IMAD.X R9, RZ, RZ, R5, P6 ;  /* 0x000000ffff097224 */ /* 0x000fe200030e0605 */
[C---:B------:R-:W-:Y:S01]  /*e340*/  IADD3 R49, P4, R4.reuse, 0x9000, RZ ;  /* 0x0000900004317810 */ /* 0x040fe20007f9e0ff */
[----:B------:R0:W-:Y:S01]  /*e350*/  @!P1 STG.E desc[UR54][R20.64], R2 ;  /* 0x0000000214009986 */ /* 0x0001e2000c101936 */
[----:B------:R-:W-:-:S02]  /*e360*/  IADD3 R11, P2, R4, 0xb000, RZ ;  /* 0x0000b000040b7810 */ /* 0x000fc40007f5e0ff */
[----:B------:R-:W-:Y:S01]  /*e370*/  LOP3.LUT R56, R57, 0x380, RZ, 0xc0, !PT ;  /* 0x0000038039387812 */ /* 0x000fe200078ec0ff */
[----:B------:R1:W-:Y:S01]  /*e380*/  @!P0 STG.E desc[UR54][R20.64+0x20], R3 ;  /* 0x0000200314008986 */ /* 0x0003e2000c101936 */
[----:B------:R-:W-:Y:S01]  /*e390*/  LOP3.LUT R48, R49, 0x380, RZ, 0xc0, !PT ;  /* 0x0000038031307812 */ /* 0x000fe200078ec0ff */
[--C-:B------:R-:W-:Y:S01]  /*e3a0*/  IMAD.X R25, RZ, RZ, R5.reuse, P2 ;  /* 0x000000ffff197224 */ /* 0x100fe200010e0605 */
[----:B------:R-:W-:Y:S02]  /*e3b0*/  LOP3.LUT R36, R37, 0x380, RZ, 0xc0, !PT ;  /* 0x0000038025247812 */ /* 0x000fe400078ec0ff */
[----:B------:R-:W-:Y:S01]  /*e3c0*/  SHF.R.U64 R45, R45, 0x3, RZ ;  /* 0x000000032d2d7819 */ /* 0x000fe200000012ff */
[----:B------:R-:W-:Y:S01]  /*e3d0*/  IMAD.U32 R19, RZ, RZ, UR6 ;  /* 0x00000006ff137e24 */ /* 0x000fe2000f8e00ff */
[----:B------:R-:W-:Y:S01]  /*e3e0*/  LOP3.LUT R10, R11, 0x380, RZ, 0xc0, !PT ;  /* 0x000003800b0a7812 */ /* 0x000fe200078ec0ff */
[--C-:B0-----:R-:W-:Y:S01]  /*e3f0*/  IMAD.MOV.U32 R2, RZ, RZ, R16.reuse ;  /* 0x000000ffff027224 */ /* 0x101fe200078e0010 */
[----:B------:R-:W-:Y:S01]  /*e400*/  SHF.R.U64 R56, R56, 0x3, RZ ;  /* 0x0000000338387819 */ /* 0x000fe200000012ff */
[----:B------:R-:W-:Y:S01]  /*e410*/  UIMAD UR5, UR4, UR7, UR5 ;  /* 0x00000007040572a4 */ /* 0x000fe2000f8e0205 */
[----:B------:R-:W-:Y:S01]  /*e420*/  SHF.R.U64 R48, R48, 0x3, RZ ;  /* 0x0000000330307819 */ /* 0x000fe200000012ff */
[----:B------:R-:W5:Y:S01]  /*e430*/  LD.E.128 R32, desc[UR54][R32.64] ;  /* 0x0000003620207980 */ /* 0x000f62000c101d00 */
[----:B------:R-:W-:Y:S01]  /*e440*/  SHF.R.U64 R36, R36, 0x3, RZ ;  /* 0x0000000324247819 */ /* 0x000fe200000012ff */
[----:B------:R-:W-:Y:S01]  /*e450*/  ULDC.64 UR6, c[0x0][0xae0] ;  /* 0x0002b80000067ab9 */ /* 0x000fe20000000a00 */
[----:B------:R-:W-:Y:S01]  /*e460*/  LOP3.LUT R44, R45, R4, RZ, 0x3c, !PT ;  /* 0x000000042d2c7212 */ /* 0x000fe200078e3cff */
[--C-:B------:R-:W-:Y:S01]  /*e470*/  IMAD.MOV.U32 R45, RZ, RZ, R5.reuse ;  /* 0x000000ffff2d7224 */ /* 0x100fe200078e0005 */
[----:B------:R-:W-:Y:S01]  /*e480*/  SHF.R.U64 R4, R10, 0x3, RZ ;  /* 0x000000030a047819 */ /* 0x000fe200000012ff */
[----:B------:R-:W5:Y:S01]  /*e490*/  LD.E.128 R12, desc[UR54][R12.64] ;  /* 0x000000360c0c7980 */ /* 0x000f62000c101d00 */
[----:B------:R-:W-:Y:S01]  /*e4a0*/  LOP3.LUT R56, R56, R57, RZ, 0x3c, !PT ;  /* 0x0000003938387212 */ /* 0x000fe200078e3cff */
[--C-:B------:R-:W-:Y:S01]  /*e4b0*/  IMAD.X R57, RZ, RZ, R5.reuse, P5 ;  /* 0x000000ffff397224 */ /* 0x100fe200028e0605 */
[----:B------:R-:W-:Y:S01]  /*e4c0*/  LOP3.LUT R48, R48, R49, RZ, 0x3c, !PT ;  /* 0x0000003130307212 */ /* 0x000fe200078e3cff */
[--C-:B------:R-:W-:Y:S01]  /*e4d0*/  IMAD.X R49, RZ, RZ, R5.reuse, P4 ;  /* 0x000000ffff317224 */ /* 0x100fe200020e0605 */
[----:B------:R-:W-:Y:S01]  /*e4e0*/  LOP3.LUT R36, R36, R37, RZ, 0x3c, !PT ;  /* 0x0000002524247212 */ /* 0x000fe200078e3cff */
[----:B------:R-:W-:Y:S01]  /*e4f0*/  IMAD.X R37, RZ, RZ, R5, P3 ;  /* 0x000000ffff257224 */ /* 0x000fe200018e0605 */
[----:B------:R-:W-:Y:S01]  /*e500*/  LOP3.LUT R24, R4, R11, RZ, 0x3c, !PT ;  /* 0x0000000b04187212 */ /* 0x000fe200078e3cff */
[----:B------:R-:W5:Y:S01]  /*e510*/  LD.E.128 R44, desc[UR54][R44.64] ;  /* 0x000000362c2c7980 */ /* 0x000f62000c101d00 */
[----:B-1----:R-:W-:-:S03]  /*e520*/  SHF.R.S32.HI R3, RZ, 0x1f, R16 ;  /* 0x0000001fff037819 */ /* 0x002fc60000011410 */
[----:B------:R-:W5:Y:S01]  /*e530*/  LD.E.128 R4, desc[UR54][R6.64] ;  /* 0x0000003606047980 */ /* 0x000f62000c101d00 */
[----:B------:R-:W-:Y:S01]  /*e540*/  IMAD.WIDE.U32 R2, R19, UR4, R2 ;  /* 0x0000000413027c25 */ /* 0x000fe2000f8e0002 */
[----:B------:R-:W-:Y:S02]  /*e550*/  UIMAD UR4, UR12, UR6, URZ ;  /* 0x000000060c0472a4 */ /* 0x000fe4000f8e023f */
[----:B------:R-:W5:Y:S04]  /*e560*/  LD.E.128 R52, desc[UR54][R52.64] ;  /* 0x0000003634347980 */ /* 0x000f68000c101d00 */
[----:B------:R-:W5:Y:S01]  /*e570*/  LD.E.128 R40, desc[UR54][R40.64] ;  /* 0x0000003628287980 */ /* 0x000f62000c101d00 */
[----:B------:R-:W-:-:S03]  /*e580*/  VIADD R3, R3, UR5 ;  /* 0x0000000503037c36 */ /* 0x000fc60008000000 */
[----:B------:R-:W5:Y:S01]  /*e590*/  LD.E.128 R28, desc[UR54][R28.64] ;  /* 0x000000361c1c7980 */ /* 0x000f62000c101d00 */
[----:B------:R-:W-:-:S03]  /*e5a0*/  IMAD.U32 R19, RZ, RZ, UR6 ;  /* 0x00000006ff137e24 */ /* 0x000fc6000f8e00ff */
[----:B------:R-:W5:Y:S04]  /*e5b0*/  LD.E.128 R8, desc[UR54][R8.64] ;  /* 0x0000003608087980 */ /* 0x000f68000c101d00 */
[----:B------:R-:W5:Y:S04]  /*e5c0*/  LD.E.128 R56, desc[UR54][R56.64] ;  /* 0x0000003638387980 */ /* 0x000f68000c101d00 */
[----:B------:R-:W5:Y:S04]  /*e5d0*/  LD.E.128 R48, desc[UR54][R48.64] ;  /* 0x0000003630307980 */ /* 0x000f68000c101d00 */
[----:B------:R-:W5:Y:S04]  /*e5e0*/  LD.E.128 R36, desc[UR54][R36.64] ;  /* 0x0000003624247980 */ /* 0x000f68000c101d00 */
[----:B------:R-:W5:Y:S01]  /*e5f0*/  LD.E.128 R24, desc[UR54][R24.64] ;  /* 0x0000003618187980 */ /* 0x000f62000c101d00 */
[----:B------:R-:W-:Y:S01]  /*e600*/  @!PT LDS RZ, [RZ] ;  /* 0x00000000fffff984 */ /* 0x000fe20000000800 */
[----:B------:R-:W-:Y:S01]  /*e610*/  @!PT LDS RZ, [RZ] ;  /* 0x00000000fffff984 */ /* 0x000fe20000000800 */
[----:B------:R-:W-:Y:S01]  /*e620*/  @!PT LDS RZ, [RZ] ;  /* 0x00000000fffff984 */ /* 0x000fe20000000800 */
[----:B------:R-:W-:Y:S01]  /*e630*/  @!PT LDS RZ, [RZ] ;  /* 0x00000000fffff984 */ /* 0x000fe20000000800 */
[----:B------:R0:W-:Y:S06]  /*e640*/  MEMBAR.ALL.CTA ;  /* 0x0000000000007992 */ /* 0x0001ec0000008000 */
[----:B0-----:R-:W0:Y:S01]  /*e650*/  FENCE.VIEW.ASYNC.S ;  /* 0x00000000000073c6 */ /* 0x001e220000000000 */
[----:B------:R-:W-:-:S02]  /*e660*/  UIMAD UR4, UR42, UR7, UR4 ;  /* 0x000000072a0472a4 */ /* 0x000fc4000f8e0204 */
[----:B------:R-:W-:Y:S01]  /*e670*/  IMAD.WIDE.U32 R2, R19, UR42, R2 ;  /* 0x0000002a13027c25 */ /* 0x000fe2000f8e0002 */
[----:B------:R-:W-:-:S03]  /*e680*/  UIMAD UR8, UR43, -0x80, UR8 ;  /* 0xffffff802b0878a4 */ /* 0x000fc6000f8e0208 */
[----:B------:R-:W-:Y:S01]  /*e690*/  VIADD R3, R3, UR4 ;  /* 0x0000000403037c36 */ /* 0x000fe20008000000 */
[----:B------:R-:W-:Y:S02]  /*e6a0*/  ULDC.64 UR4, c[0x0][0xae8] ;  /* 0x0002ba0000047ab9 */ /* 0x000fe40000000a00 */
[----:B------:R-:W-:Y:S01]  /*e6b0*/  ISETP.GE.AND P3, PT, R18, UR8, PT ;  /* 0x0000000812007c0c */ /* 0x000fe2000bf66270 */
[----:B------:R-:W-:Y:S01]  /*e6c0*/  IMAD.U32 R61, RZ, RZ, UR4 ;  /* 0x00000004ff3d7e24 */ /* 0x000fe2000f8e00ff */
[----:B------:R-:W-:Y:S01]  /*e6d0*/  UIMAD UR4, UR37, UR4, URZ ;  /* 0x00000004250472a4 */ /* 0x000fe2000f8e023f */
[----:B------:R-:W-:Y:S02]  /*e6e0*/  VIADD R0, R0, 0x33420 ;  /* 0x0003342000007836 */ /* 0x000fe40000000000 */
[C---:B------:R-:W-:Y:S01]  /*e6f0*/  VIADD R19, R18.reuse, 0x20 ;  /* 0x0000002012137836 */ /* 0x040fe20000000000 */
[----:B------:R-:W-:Y:S01]  /*e700*/  UIMAD UR4, UR36, UR5, UR4 ;  /* 0x00000005240472a4 */ /* 0x000fe2000f8e0204 */
[----:B------:R-:W-:Y:S01]  /*e710*/  VIADD R21, R18, 0x60 ;  /* 0x0000006012157836 */ /* 0x000fe20000000000 */
[----:B------:R-:W-:Y:S01]  /*e720*/  PRMT R0, RZ, 0x654, R0 ;  /* 0x00000654ff007816 */ /* 0x000fe20000000000 */
[----:B------:R-:W-:Y:S01]  /*e730*/  IMAD.WIDE.U32 R60, R61, UR36, R2 ;  /* 0x000000243d3c7c25 */ /* 0x000fe2000f8e0002 */
[----:B------:R-:W-:-:S02]  /*e740*/  ISETP.GE.AND P0, PT, R19, UR8, PT ;  /* 0x0000000813007c0c */ /* 0x000fc4000bf06270 */
[----:B------:R-:W-:Y:S01]  /*e750*/  ISETP.GE.AND P2, PT, R21, UR8, PT ;  /* 0x0000000815007c0c */ /* 0x000fe2000bf46270 */
[----:B------:R-:W-:Y:S01]  /*e760*/  VIADD R20, R18, 0x40 ;  /* 0x0000004012147836 */ /* 0x000fe20000000000 */
[--C-:B------:R-:W-:Y:S01]  /*e770*/  SHF.R.S32.HI R19, RZ, 0x1f, R18.reuse ;  /* 0x0000001fff137819 */ /* 0x100fe20000011412 */
[----:B------:R-:W-:Y:S01]  /*e780*/  IMAD.U32 R21, RZ, RZ, UR43 ;  /* 0x0000002bff157e24 */ /* 0x000fe2000f8e00ff */
[----:B0-----:R0:W-:Y:S01]  /*e790*/  SYNCS.ARRIVE.TRANS64.RED.A1T0 RZ, [R0+URZ], RZ ;  /* 0x000000ff00ff79a7 */ /* 0x0011e2000810043f */
[----:B------:R-:W-:Y:S01]  /*e7a0*/  VIADD R67, R61, UR4 ;  /* 0x000000043d437c36 */ /* 0x000fe20008000000 */
[----:B------:R-:W-:Y:S01]  /*e7b0*/  BSSY B1, `(.L_x_2069) ;  /* 0x0000017000017945 */ /* 0x000fe20003800000 */
[----:B------:R-:W-:Y:S01]  /*e7c0*/  ISETP.GE.AND P1, PT, R20, UR8, PT ;  /* 0x0000000814007c0c */ /* 0x000fe2000bf26270 */
[----:B------:R-:W-:Y:S02]  /*e7d0*/  IMAD.WIDE R20, R21, 0x80, R18 ;  /* 0x0000008015147825 */ /* 0x000fe400078e0212 */
[----:B------:R-:W-:Y:S10]  /*e7e0*/  @P3 BRA `(.L_x_2070) ;  /* 0x00000000004c3947 */ /* 0x000ff40003800000 */
[----:B------:R-:W-:Y:S01]  /*e7f0*/  ULDC.64 UR6, c[0x0][0xad8] ;  /* 0x0002b60000067ab9 */ /* 0x000fe20000000a00 */
[C---:B0-----:R-:W-:Y:S01]  /*e800*/  VIADD R0, R16.reuse, 0x40 ;  /* 0x0000004010007836 */ /* 0x041fe20000000000 */
        /* <DEDUP_REMOVED lines=17> */
.L_x_2070:
[----:B------:R-:W-:Y:S05]  /*e920*/  BSYNC B1 ;  /* 0x0000000000017941 */ /* 0x000fea0003800000 */
.L_x_2069:
[----:B------:R-:W-:Y:S04]  /*e930*/  BSSY B1, `(.L_x_2071) ;  /* 0x0000017000017945 */ /* 0x000fe80003800000 */
[----:B------:R-:W-:Y:S05]  /*e940*/  @P0 BRA `(.L_x_2072) ;  /* 0x0000000000540947 */ /* 0x000fea0003800000 */
[----:B-1---5:R-:W-:Y:S01]  /*e950*/  IADD3 R45, P0, R20, 0x20, RZ ;  /* 0x00000020142d7810 */ /* 0x022fe20007f1e0ff */
[C---:B------:R-:W-:Y:S01]  /*e960*/  VIADD R2, R16.reuse, 0x40 ;  /* 0x0000004010027836 */ /* 0x040fe20000000000 */
[----:B------:R-:W-:Y:S01]  /*e970*/  ULDC UR4, c[0x0][0xa8c] ;  /* 0x0002a30000047ab9 */ /* 0x000fe20000000800 */
[----:B------:R-:W-:Y:S01]  /*e980*/  ULDC.64 UR6, c[0x0][0xad8] ;  /* 0x0002b60000067ab9 */ /* 0x000fe20000000a00 */
[----:B------:R-:W-:Y:S01]  /*e990*/  IMAD.MOV.U32 R3, RZ, RZ, R67 ;  /* 0x000000ffff037224 */ /* 0x000fe200078e0043 */
[----:B------:R-:W-:Y:S01]  /*e9a0*/  ISETP.GE.AND P3, PT, R16, UR4, PT ;  /* 0x0000000410007c0c */ /* 0x000fe2000bf66270 */
[----:B0-----:R-:W-:Y:S01]  /*e9b0*/  IMAD.X R0, RZ, RZ, R21, P0 ;  /* 0x000000ffff007224 */ /* 0x001fe200000e0615 */
        /* <DEDUP_REMOVED lines=14> */
.L_x_2072:
[----:B------:R-:W-:Y:S05]  /*eaa0*/  BSYNC B1 ;  /* 0x0000000000017941 */ /* 0x000fea0003800000 */
.L_x_2071:
[----:B------:R-:W-:Y:S04]  /*eab0*/  BSSY B1, `(.L_x_2073) ;  /* 0x0000017000017945 */ /* 0x000fe80003800000 */
[----:B------:R-:W-:Y:S05]  /*eac0*/  @P1 BRA `(.L_x_2074) ;  /* 0x0000000000541947 */ /* 0x000fea0003800000 */
[----:B--2--5:R-:W-:Y:S01]  /*ead0*/  IADD3 R33, P0, R20, 0x40, RZ ;  /* 0x0000004014217810 */ /* 0x024fe20007f1e0ff */
        /* <DEDUP_REMOVED lines=20> */
.L_x_2074:
[----:B------:R-:W-:Y:S05]  /*ec20*/  BSYNC B1 ;  /* 0x0000000000017941 */ /* 0x000fea0003800000 */
.L_x_2073:
[----:B------:R-:W-:Y:S05]  /*ec30*/  @P2 BRA `(.L_x_2075) ;  /* 0x0000000c00402947 */ /* 0x000fea0003800000 */
[----:B---3-5:R-:W-:Y:S01]  /*ec40*/  IADD3 R13, P0, R20, 0x60, RZ ;  /* 0x00000060140d7810 */ /* 0x028fe20007f1e0ff */
[----:B------:R-:W-:Y:S01]  /*ec50*/  ULDC.64 UR4, c[0x0][0xad8] ;  /* 0x0002b60000047ab9 */ /* 0x000fe20000000a00 */
[----:B------:R-:W-:Y:S01]  /*ec60*/  IMAD.MOV.U32 R2, RZ, RZ, R60 ;  /* 0x000000ffff027224 */ /* 0x000fe200078e003c */
[----:B------:R-:W-:Y:S01]  /*ec70*/  ULDC.64 UR6, c[0x0][0xa80] ;  /* 0x0002a00000067ab9 */ /* 0x000fe20000000a00 */
[----:B------:R-:W-:Y:S02]  /*ec80*/  IMAD.MOV.U32 R3, RZ, RZ, R67 ;  /* 0x000000ffff037224 */ /* 0x000fe400078e0043 */
[----:B------:R-:W-:Y:S02]  /*ec90*/  IMAD.X R20, RZ, RZ, R21, P0 ;  /* 0x000000ffff147224 */ /* 0x000fe400000e0615 */
[----:B0-----:R-:W-:Y:S02]  /*eca0*/  VIADD R0, R16, 0x40 ;  /* 0x0000004010007836 */ /* 0x001fe40000000000 */
        /* <DEDUP_REMOVED lines=16> */
.L_x_2067:
[----:B------:R-:W-:Y:S01]  /*edb0*/  ULDC.64 UR4, c[0x0][0xbe0] ;  /* 0x0002f80000047ab9 */ /* 0x000fe20000000a00 */
[----:B------:R-:W-:Y:S01]  /*edc0*/  ULDC.64 UR6, c[0x0][0xbd8] ;  /* 0x0002f60000067ab9 */ /* 0x000fe20000000a00 */
[----:B------:R-:W-:Y:S02]  /*edd0*/  UISETP.NE.U32.AND UP0, UPT, UR4, URZ, UPT ;  /* 0x0000003f0400728c */ /* 0x000fe4000bf05070 */
[----:B------:R-:W-:Y:S02]  /*ede0*/  UIMAD.WIDE UR6, UR36, 0x4, UR6 ;  /* 0x00000004240678a5 */ /* 0x000fe4000f8e0206 */
[----:B------:R-:W-:-:S03]  /*edf0*/  UISETP.NE.AND.EX UP1, UPT, UR5, URZ, UPT, UP0 ;  /* 0x0000003f0500728c */ /* 0x000fc6000bf25300 */
[----:B------:R-:W-:Y:S02]  /*ee00*/  ULDC.64 UR4, c[0x0][0xbd8] ;  /* 0x0002f60000047ab9 */ /* 0x000fe40000000a00 */
[----:B------:R-:W-:Y:S01]  /*ee10*/  UISETP.NE.U32.AND UP0, UPT, UR4, URZ, UPT ;  /* 0x0000003f0400728c */ /* 0x000fe2000bf05070 */
[----:B------:R-:W-:-:S03]  /*ee20*/  PLOP3.LUT P2, PT, PT, PT, UP1, 0x80, 0x0 ;  /* 0x000000000000781c */ /* 0x000fc60003f4f018 */
[----:B------:R-:W-:-:S03]  /*ee30*/  UISETP.NE.AND.EX UP0, UPT, UR5, URZ, UPT, UP0 ;  /* 0x0000003f0500728c */ /* 0x000fc6000bf05300 */
[----:B------:R-:W-:Y:S02]  /*ee40*/  @UP1 ULDC.64 UR4, c[0x0][0xbe0] ;  /* 0x0002f80000041ab9 */ /* 0x000fe40000000a00 */
[----:B------:R-:W-:Y:S01]  /*ee50*/  @UP1 UIMAD.WIDE UR4, UR36, 0x4, UR4 ;  /* 0x00000004240418a5 */ /* 0x000fe2000f8e0204 */
[----:B------:R-:W-:-:S05]  /*ee60*/  PLOP3.LUT P1, PT, PT, PT, UP0, 0x80, 0x0 ;  /* 0x000000000000781c */ /* 0x000fca0003f2f008 */
[----:B------:R-:W-:Y:S02]  /*ee70*/  IMAD.U32 R4, RZ, RZ, UR4 ;  /* 0x00000004ff047e24 */ /* 0x000fe4000f8e00ff */
[----:B------:R-:W-:Y:S02]  /*ee80*/  IMAD.U32 R5, RZ, RZ, UR5 ;  /* 0x00000005ff057e24 */ /* 0x000fe4000f8e00ff */
[----:B------:R-:W-:-:S03]  /*ee90*/  IMAD.MOV.U32 R7, RZ, RZ, RZ ;  /* 0x000000ffff077224 */ /* 0x000fc600078e00ff */
[----:B------:R-:W2:Y:S01]  /*eea0*/  @P2 LDG.E R4, desc[UR54][R4.64] ;  /* 0x0000003604042981 */ /* 0x000ea2000c1e1900 */
[----:B------:R-:W-:Y:S02]  /*eeb0*/  IMAD.U32 R2, RZ, RZ, UR6 ;  /* 0x00000006ff027e24 */ /* 0x000fe4000f8e00ff */
[----:B------:R-:W-:-:S05]  /*eec0*/  IMAD.U32 R3, RZ, RZ, UR7 ;  /* 0x00000007ff037e24 */ /* 0x000fca000f8e00ff */
[----:B------:R0:W5:Y:S01]  /*eed0*/  @P1 LDG.E R7, desc[UR54][R2.64] ;  /* 0x0000003602071981 */ /* 0x000162000c1e1900 */
[----:B------:R-:W-:Y:S01]  /*eee0*/  ULDC UR4, c[0x0][0xa88] ;  /* 0x0002a20000047ab9 */ /* 0x000fe20000000800 */
[----:B------:R-:W-:Y:S02]  /*eef0*/  ISETP.GT.AND P0, PT, R223, 0x7f, PT ;  /* 0x0000007fdf00780c */ /* 0x000fe40003f04270 */
[----:B--2---:R-:W-:Y:S01]  /*ef00*/  @P2 R2UR UR4, R4 ;  /* 0x00000000040422ca */ /* 0x004fe200000e0000 */
[----:B0-----:R-:W-:-:S14]  /*ef10*/  @P2 BRA `(.L_x_2076) ;  /* 0x0000000000182947 */ /* 0x001fdc0003800000 */
[----:B------:R-:W-:Y:S05]  /*ef20*/  @!P1 BRA `(.L_x_2076) ;  /* 0x0000000000149947 */ /* 0x000fea0003800000 */
[----:B------:R-:W2:Y:S04]  /*ef30*/  LDG.E R4, desc[UR54][R2.64] ;  /* 0x0000003602047981 */ /* 0x000ea8000c1e1900 */
[----:B------:R-:W3:Y:S01]  /*ef40*/  LDG.E R0, desc[UR54][R2.64+0x4] ;  /* 0x0000043602007981 */ /* 0x000ee2000c1e1900 */
[----:B--2---:R-:W-:Y:S02]  /*ef50*/  R2UR UR5, R4 ;  /* 0x00000000040572ca */ /* 0x004fe400000e0000 */
[----:B---3--:R-:W-:-:S13]  /*ef60*/  R2UR UR4, R0 ;  /* 0x00000000000472ca */ /* 0x008fda00000e0000 */
[----:B------:R-:W-:-:S12]  /*ef70*/  UIADD3 UR4, -UR5, UR4, URZ ;  /* 0x0000000405047290 */ /* 0x000fd8000fffe13f */
.L_x_2076:
[----:B------:R-:W-:Y:S01]  /*ef80*/  USHF.R.S32.HI UR7, URZ, 0x1f, UR42 ;  /* 0x0000001f3f077899 */ /* 0x000fe2000801142a */
[----:B------:R-:W-:Y:S01]  /*ef90*/  BSSY B1, `(.L_x_2077) ;  /* 0x000001f000017945 */ /* 0x000fe20003800000 */
[----:B------:R-:W-:Y:S01]  /*efa0*/  USEL UR36, UR36, URZ, !UP0 ;  /* 0x0000003f24247287 */ /* 0x000fe2000c000000 */
[----:B------:R-:W-:Y:S01]  /*efb0*/  SHF.R.S32.HI R9, RZ, 0x1f, R16 ;  /* 0x0000001fff097819 */ /* 0x000fe20000011410 */
[----:B------:R-:W-:Y:S01]  /*efc0*/  USEL UR37, UR37, URZ, !UP0 ;  /* 0x0000003f25257287 */ /* 0x000fe2000c000000 */
[----:B-----5:R-:W-:Y:S01]  /*efd0*/  SHF.R.S32.HI R6, RZ, 0x1f, R7 ;  /* 0x0000001fff067819 */ /* 0x020fe20000011407 */
[----:B------:R-:W-:Y:S10]  /*efe0*/  @P0 BRA `(.L_x_2078) ;  /* 0x0000000000640947 */ /* 0x000ff40003800000 */
[----:B------:R-:W0:Y:S01]  /*eff0*/  S2R R2, SR_TID.X ;  /* 0x0000000000027919 */ /* 0x000e220000002100 */
[----:B------:R-:W-:-:S04]  /*f000*/  IMAD.U32 R0, RZ, RZ, UR43 ;  /* 0x0000002bff007e24 */ /* 0x000fc8000f8e00ff */
[----:B0-----:R-:W-:-:S04]  /*f010*/  IMAD R0, R0, 0x80, R2 ;  /* 0x0000008000007824 */ /* 0x001fc800078e0202 */
[----:B------:R-:W-:-:S05]  /*f020*/  VIADD R0, R0, 0xffffff80 ;  /* 0xffffff8000007836 */ /* 0x000fca0000000000 */
[----:B------:R-:W-:-:S13]  /*f030*/  ISETP.GE.AND P0, PT, R0, UR4, PT ;  /* 0x0000000400007c0c */ /* 0x000fda000bf06270 */
        /* <DEDUP_REMOVED lines=20> */
.L_x_2078:
[----:B------:R-:W-:Y:S05]  /*f180*/  BSYNC B1 ;  /* 0x0000000000017941 */ /* 0x000fea0003800000 */
.L_x_2077:
[----:B------:R-:W-:Y:S01]  /*f190*/  ULDC.64 UR8, c[0x0][0xaa0] ;  /* 0x0002a80000087ab9 */ /* 0x000fe20000000a00 */
[----:B------:R-:W-:Y:S01]  /*f1a0*/  IMAD.MOV.U32 R2, RZ, RZ, R16 ;  /* 0x000000ffff027224 */ /* 0x000fe200078e0010 */
[----:B------:R-:W-:Y:S01]  /*f1b0*/  UIMAD UR6, UR43, -0x80, UR4 ;  /* 0xffffff802b0678a4 */ /* 0x000fe2000f8e0204 */
[----:B0-----:R-:W-:Y:S01]  /*f1c0*/  IMAD.MOV.U32 R3, RZ, RZ, R9 ;  /* 0x000000ffff037224 */ /* 0x001fe200078e0009 */
[----:B------:R-:W-:Y:S01]  /*f1d0*/  BSSY B1, `(.L_x_2079) ;  /* 0x0000030000017945 */ /* 0x000fe20003800000 */
[----:B------:R-:W-:Y:S02]  /*f1e0*/  IMAD R0, R6, UR8, RZ ;  /* 0x0000000806007c24 */ /* 0x000fe4000f8e02ff */
[----:B------:R-:W-:Y:S01]  /*f1f0*/  IMAD.WIDE.U32 R2, R7, UR8, R2 ;  /* 0x0000000807027c25 */ /* 0x000fe2000f8e0002 */
[----:B------:R-:W-:-:S03]  /*f200*/  ISETP.GE.AND P3, PT, R18, UR6, PT ;  /* 0x0000000612007c0c */ /* 0x000fc6000bf66270 */
[----:B------:R-:W-:Y:S01]  /*f210*/  IMAD R7, R7, UR9, R0 ;  /* 0x0000000907077c24 */ /* 0x000fe2000f8e0200 */
[----:B------:R-:W-:Y:S01]  /*f220*/  ULDC.64 UR8, c[0x0][0xae0] ;  /* 0x0002b80000087ab9 */ /* 0x000fe20000000a00 */
[C---:B------:R-:W-:Y:S01]  /*f230*/  VIADD R4, R18.reuse, 0x60 ;  /* 0x0000006012047836 */ /* 0x040fe20000000000 */
[----:B------:R-:W-:Y:S01]  /*f240*/  UIMAD UR5, UR7, UR8, URZ ;  /* 0x00000008070572a4 */ /* 0x000fe2000f8e023f */
[----:B------:R-:W-:Y:S01]  /*f250*/  IMAD.IADD R3, R3, 0x1, R7 ;  /* 0x0000000103037824 */ /* 0x000fe200078e0207 */
[----:B------:R-:W-:Y:S01]  /*f260*/  SHF.R.S32.HI R7, RZ, 0x1f, R18 ;  /* 0x0000001fff077819 */ /* 0x000fe20000011412 */
[----:B------:R-:W-:Y:S01]  /*f270*/  IMAD.U32 R5, RZ, RZ, UR8 ;  /* 0x00000008ff057e24 */ /* 0x000fe2000f8e00ff */
[----:B------:R-:W-:Y:S01]  /*f280*/  UIMAD UR5, UR42, UR9, UR5 ;  /* 0x000000092a0572a4 */ /* 0x000fe2000f8e0205 */
[----:B------:R-:W-:Y:S01]  /*f290*/  VIADD R0, R18, 0x20 ;  /* 0x0000002012007836 */ /* 0x000fe20000000000 */
[----:B------:R-:W-:Y:S01]  /*f2a0*/  ISETP.GE.AND P0, PT, R4, UR6, PT ;  /* 0x0000000604007c0c */ /* 0x000fe2000bf06270 */
[----:B------:R-:W-:Y:S01]  /*f2b0*/  IMAD.WIDE.U32 R2, R5, UR42, R2 ;  /* 0x0000002a05027c25 */ /* 0x000fe2000f8e0002 */
[----:B------:R-:W-:-:S02]  /*f2c0*/  ULDC.64 UR8, c[0x0][0xae8] ;  /* 0x0002ba0000087ab9 */ /* 0x000fc40000000a00 */
[----:B------:R-:W-:Y:S01]  /*f2d0*/  UIMAD UR4, UR37, UR8, URZ ;  /* 0x00000008250472a4 */ /* 0x000fe2000f8e023f */
[----:B------:R-:W-:Y:S01]  /*f2e0*/  VIADD R3, R3, UR5 ;  /* 0x0000000503037c36 */ /* 0x000fe20008000000 */
[----:B------:R-:W-:Y:S01]  /*f2f0*/  ISETP.GE.AND P2, PT, R0, UR6, PT ;  /* 0x0000000600007c0c */ /* 0x000fe2000bf46270 */
[----:B------:R-:W-:Y:S01]  /*f300*/  IMAD.U32 R5, RZ, RZ, UR8 ;  /* 0x00000008ff057e24 */ /* 0x000fe2000f8e00ff */
[----:B------:R-:W-:Y:S01]  /*f310*/  UIMAD UR4, UR36, UR9, UR4 ;  /* 0x00000009240472a4 */ /* 0x000fe2000f8e0204 */
[----:B------:R-:W-:Y:S02]  /*f320*/  VIADD R0, R18, 0x40 ;  /* 0x0000004012007836 */ /* 0x000fe40000000000 */
[----:B------:R-:W-:-:S03]  /*f330*/  IMAD.WIDE.U32 R4, R5, UR36, R2 ;  /* 0x0000002405047c25 */ /* 0x000fc6000f8e0002 */
[----:B------:R-:W-:Y:S01]  /*f340*/  ISETP.GE.AND P1, PT, R0, UR6, PT ;  /* 0x0000000600007c0c */ /* 0x000fe2000bf26270 */
[----:B------:R-:W-:Y:S02]  /*f350*/  IMAD.U32 R9, RZ, RZ, UR43 ;  /* 0x0000002bff097e24 */ /* 0x000fe4000f8e00ff */
[----:B------:R-:W-:Y:S02]  /*f360*/  IMAD.MOV.U32 R6, RZ, RZ, R18 ;  /* 0x000000ffff067224 */ /* 0x000fe400078e0012 */
        /* <DEDUP_REMOVED lines=22> */
.L_x_2080:
[----:B------:R-:W-:Y:S05]  /*f4d0*/  BSYNC B1 ;  /* 0x0000000000017941 */ /* 0x000fea0003800000 */
.L_x_2079:
        /* <DEDUP_REMOVED lines=23> */
.L_x_2082:
[----:B------:R-:W-:Y:S05]  /*f650*/  BSYNC B1 ;  /* 0x0000000000017941 */ /* 0x000fea0003800000 */
.L_x_2081:
        /* <DEDUP_REMOVED lines=23> */
.L_x_2084:
[----:B------:R-:W-:Y:S05]  /*f7d0*/  BSYNC B1 ;  /* 0x0000000000017941 */ /* 0x000fea0003800000 */
.L_x_2083:
        /* <DEDUP_REMOVED lines=22> */
.L_x_2075:
[----:B------:R-:W-:Y:S05]  /*f940*/  BSYNC B0 ;  /* 0x0000000000007941 */ /* 0x000fea0003800000 */
.L_x_2066:
[----:B------:R-:W-:Y:S02]  /*f950*/  ULDC UR4, c[0x0][0xc14] ;  /* 0x0003050000047ab9 */ /* 0x000fe40000000800 */
[----:B------:R-:W-:-:S13]  /*f960*/  ISETP.GE.AND P0, PT, R63, UR4, PT ;  /* 0x000000043f007c0c */ /* 0x000fda000bf06270 */
[----:B------:R-:W-:Y:S05]  /*f970*/  @!P0 BRA `(.L_x_2085) ;  /* 0xffffff1400048947 */ /* 0x000fea000383ffff */
[----:B------:R-:W-:Y:S05]  /*f980*/  EXIT ;  /* 0x000000000000794d */ /* 0x000fea0003800000 */
.L_x_2027:
[----:B------:R-:W-:-:S08]  /*f990*/  NOP ;  /* 0x0000000000007918 */ /* 0x000fd00000000000 */
[----:B------:R-:W0:-:S00]  /*f9a0*/  USETMAXREG.DEALLOC.CTAPOOL 0x18 ;  /* 0x00000018000079c8 */ /* 0x000e0000080e0500 */
[----:B0-----:R-:W-:Y:S01]  /*f9b0*/  LOP3.LUT R0, R0, 0x3, RZ, 0xc0, !PT ;  /* 0x0000000300007812 */ /* 0x001fe200078ec0ff */
[----:B------:R-:W-:-:S05]  /*f9c0*/  IMAD.MOV.U32 R6, RZ, RZ, RZ ;  /* 0x000000ffff067224 */ /* 0x000fca00078e00ff */
[----:B------:R-:W0:Y:S02]  /*f9d0*/  SHFL.IDX PT, R0, R0, RZ, 0x1f ;  /* 0x00001fff00007589 */ /* 0x000e2400000e0000 */
[----:B0-----:R-:W-:-:S04]  /*f9e0*/  ISETP.NE.AND P0, PT, R0, RZ, PT ;  /* 0x000000ff0000720c */ /* 0x001fc80003f05270 */
[----:B------:R-:W-:-:S05]  /*f9f0*/  P2R R0, PR, RZ, 0x1 ;  /* 0x00000001ff007803 */ /* 0x000fca0000000000 */
[----:B------:R0:W-:Y:S04]  /*fa00*/  STL [R1+0x20], R0 ;  /* 0x0000200001007387 */ /* 0x0001e80000100800 */
        /* <DEDUP_REMOVED lines=12> */
.L_x_2086:
[----:B0-----:R-:W0:Y:S01]  /*fad0*/  S2R R0, SR_TID.X ;  /* 0x0000000000007919 */ /* 0x001e220000002100 */
        /* <DEDUP_REMOVED lines=40> */
.L_x_2092:
        /* <DEDUP_REMOVED lines=14> */
.L_x_2091:
[----:B------:R-:W-:Y:S05]  /*fe40*/  BSYNC B0 ;  /* 0x0000000000007941 */ /* 0x000fea0003800000 */
.L_x_2090:
        /* <DEDUP_REMOVED lines=22> */
.L_x_2088:
        /* <DEDUP_REMOVED lines=25> */
.L_x_2093:
        /* <DEDUP_REMOVED lines=58> */
.L_x_2089:
[----:B------:R0:W-:Y:S01]  /*104e0*/  STL [R1], R0 ;  /* 0x0000000001007387 */ /* 0x0001e20000100800 */
[----:B------:R-:W-:-:S03]  /*104f0*/  UMOV UR38, URZ ;  /* 0x0000003f00267c82 */ /* 0x000fc60008000000 */
[----:B------:R0:W-:Y:S02]  /*10500*/  STL [R1+0x4], RZ ;  /* 0x000004ff01007387 */ /* 0x0001e40000100800 */
.L_x_2094:
        /* <DEDUP_REMOVED lines=11> */
.L_x_2087:
[----:B------:R-:W-:Y:S01]  /*105c0*/  ULDC UR4, c[0x0][0xc14] ;  /* 0x0003050000047ab9 */ /* 0x000fe20000000800 */
[----:B------:R2:W-:Y:S01]  /*105d0*/  STL [R1+0x1c], RZ ;  /* 0x00001cff01007387 */ /* 0x0005e20000100800 */
[----:B------:R-:W-:Y:S01]  /*105e0*/  UISETP.GE.AND UP0, UPT, UR48, UR4, UPT ;  /* 0x000000043000728c */ /* 0x000fe2000bf06270 */
[----:B------:R-:W-:Y:S02]  /*105f0*/  IMAD.MOV.U32 R18, RZ, RZ, 0x1 ;  /* 0x00000001ff127424 */ /* 0x000fe400078e00ff */
[----:B------:R-:W-:-:S03]  /*10600*/  IMAD.MOV.U32 R17, RZ, RZ, RZ ;  /* 0x000000ffff117224 */ /* 0x000fc600078e00ff */
[----:B------:R-:W-:-:S13]  /*10610*/  PLOP3.LUT P0, PT, PT, PT, UP0, 0x80, 0x0 ;  /* 0x000000000000781c */ /* 0x000fda0003f0f008 */
[----:B--2---:R-:W-:Y:S05]  /*10620*/  @P0 BRA `(.L_x_2095) ;  /* 0x0000004000e40947 */ /* 0x004fea0003800000 */
[----:B0-----:R-:W0:Y:S01]  /*10630*/  S2R R0, SR_TID.X ;  /* 0x0000000000007919 */ /* 0x001e220000002100 */
[----:B------:R-:W-:Y:S01]  /*10640*/  IMAD.MOV.U32 R18, RZ, RZ, 0x1 ;  /* 0x00000001ff127424 */ /* 0x000fe200078e00ff */
[----:B------:R-:W-:Y:S01]  /*10650*/  ULOP3.LUT UR42, UR40, 0x1, URZ, 0xfc, !UPT ;  /* 0x00000001282a7892 */ /* 0x000fe2000f8efc3f */
[----:B------:R-:W-:Y:S01]  /*10660*/  IMAD.MOV.U32 R17, RZ, RZ, RZ ;  /* 0x000000ffff117224 */ /* 0x000fe200078e00ff */
[----:B------:R-:W1:Y:S01]  /*10670*/  S2R R6, SR_TID.X ;  /* 0x0000000000067919 */ /* 0x000e620000002100 */
[----:B------:R-:W-:Y:S01]  /*10680*/  ULOP3.LUT UR47, UR40, 0x2, URZ, 0xfc, !UPT ;  /* 0x00000002282f7892 */ /* 0x000fe2000f8efc3f */
[----:B------:R-:W-:Y:S01]  /*10690*/  ULDC UR46, c[0x0][0xc] ;  /* 0x00000300002e7ab9 */ /* 0x000fe20000000800 */
[----:B------:R-:W-:Y:S01]  /*106a0*/  ULDC.64 UR50, c[0x0][0x198] ;  /* 0x0000660000327ab9 */ /* 0x000fe20000000a00 */
[----:B0-----:R-:W-:Y:S01]  /*106b0*/  LOP3.LUT R0, R0, 0x7f, RZ, 0xc0, !PT ;  /* 0x0000007f00007812 */ /* 0x001fe200078ec0ff */
[----:B-1----:R-:W-:-:S04]  /*106c0*/  IMAD.SHL.U32 R4, R6, 0x20, RZ ;  /* 0x0000002006047824 */ /* 0x002fc800078e00ff */
        /* <DEDUP_REMOVED lines=19> */
.L_x_2159:
[----:B------:R-:W-:Y:S01]  /*10800*/  ULDC.64 UR4, c[0x0][0xc60] ;  /* 0x0003180000047ab9 */ /* 0x000fe20000000a00 */
[----:B0-----:R-:W-:Y:S01]  /*10810*/  IMAD.MOV.U32 R0, RZ, RZ, RZ ;  /* 0x000000ffff007224 */ /* 0x001fe200078e00ff */
[----:B------:R-:W-:Y:S01]  /*10820*/  UIMAD.WIDE UR4, UR48, 0x4, UR4 ;  /* 0x00000004300478a5 */ /* 0x000fe2000f8e0204 */
[----:B------:R-:W-:Y:S01]  /*10830*/  ULDC.64 UR10, c[0x0][0xa00] ;  /* 0x00028000000a7ab9 */ /* 0x000fe20000000a00 */
[----:B------:R-:W-:Y:S01]  /*10840*/  ULDC.64 UR6, c[0x0][0xa18] ;  /* 0x0002860000067ab9 */ /* 0x000fe20000000a00 */
[----:B------:R-:W-:-:S03]  /*10850*/  ULDC.64 UR12, c[0x0][0xa08] ;  /* 0x00028200000c7ab9 */ /* 0x000fc60000000a00 */
[----:B------:R-:W-:Y:S02]  /*10860*/  IMAD.U32 R2, RZ, RZ, UR4 ;  /* 0x00000004ff027e24 */ /* 0x000fe4000f8e00ff */
[----:B------:R-:W-:Y:S01]  /*10870*/  IMAD.U32 R3, RZ, RZ, UR5 ;  /* 0x00000005ff037e24 */ /* 0x000fe2000f8e00ff */
[----:B------:R-:W-:-:S04]  /*10880*/  ULDC.64 UR4, c[0x0][0xa28] ;  /* 0x00028a0000047ab9 */ /* 0x000fc80000000a00 */
[----:B------:R-:W2:Y:S01]  /*10890*/  LDG.E R2, desc[UR54][R2.64] ;  /* 0x0000003602027981 */ /* 0x000ea2000c1e1900 */
[----:B------:R-:W-:-:S04]  /*108a0*/  UISETP.NE.U32.AND UP0, UPT, UR4, URZ, UPT ;  /* 0x0000003f0400728c */ /* 0x000fc8000bf05070 */
[----:B------:R-:W-:-:S06]  /*108b0*/  UISETP.NE.AND.EX UP0, UPT, UR5, URZ, UPT, UP0 ;  /* 0x0000003f0500728c */ /* 0x000fcc000bf05300 */
[----:B------:R-:W-:Y:S01]  /*108c0*/  PLOP3.LUT P0, PT, PT, PT, UP0, 0x80, 0x0 ;  /* 0x000000000000781c */ /* 0x000fe20003f0f008 */
[----:B------:R-:W-:Y:S01]  /*108d0*/  IMAD.MOV.U32 R6, RZ, RZ, RZ ;  /* 0x000000ffff067224 */ /* 0x000fe200078e00ff */
[----:B--2---:R-:W-:-:S13]  /*108e0*/  R2UR UR45, R2 ;  /* 0x00000000022d72ca */ /* 0x004fda00000e0000 */
[----:B------:R-:W-:Y:S02]  /*108f0*/  USHF.R.S32.HI UR44, URZ, 0x1f, UR45 ;  /* 0x0000001f3f2c7899 */ /* 0x000fe4000801142d */
[----:B------:R-:W-:-:S04]  /*10900*/  @UP0 ULEA UR4, UP1, UR45, UR4, 0x2 ;  /* 0x000000042d040291 */ /* 0x000fc8000f82103f */
[----:B------:R-:W-:Y:S02]  /*10910*/  @UP0 ULEA.HI.X UR5, UR45, UR5, UR44, 0x2, UP1 ;  /* 0x000000052d050291 */ /* 0x000fe400088f142c */
[----:B------:R-:W-:-:S04]  /*10920*/  IMAD.U32 R2, RZ, RZ, UR4 ;  /* 0x00000004ff027e24 */ /* 0x000fc8000f8e00ff */
[----:B------:R-:W-:Y:S01]  /*10930*/  IMAD.U32 R3, RZ, RZ, UR5 ;  /* 0x00000005ff037e24 */ /* 0x000fe2000f8e00ff */
[----:B------:R-:W-:-:S04]  /*10940*/  USHF.L.U32 UR43, UR45, 0x2, URZ ;  /* 0x000000022d2b7899 */ /* 0x000fc8000800063f */
[----:B------:R0:W5:Y:S01]  /*10950*/  @P0 LDG.E R0, desc[UR54][R2.64] ;  /* 0x0000003602000981 */ /* 0x000162000c1e1900 */
[----:B------:R-:W-:Y:S01]  /*10960*/  ISETP.NE.U32.AND P0, PT, RZ, UR10, PT ;  /* 0x0000000aff007c0c */ /* 0x000fe2000bf05070 */
[----:B------:R-:W-:Y:S01]  /*10970*/  USHF.L.U64.HI UR44, UR45, 0x2, UR44 ;  /* 0x000000022d2c7899 */ /* 0x000fe2000801022c */
[----:B------:R-:W-:Y:S01]  /*10980*/  ISETP.NE.U32.AND P1, PT, RZ, UR12, PT ;  /* 0x0000000cff007c0c */ /* 0x000fe2000bf25070 */
[----:B------:R-:W-:Y:S01]  /*10990*/  UIADD3 UR5, UP0, UR43, UR10, URZ ;  /* 0x0000000a2b057290 */ /* 0x000fe2000ff1e03f */
[----:B------:R-:W-:Y:S01]  /*109a0*/  ISETP.NE.AND.EX P0, PT, RZ, UR11, PT, P0 ;  /* 0x0000000bff007c0c */ /* 0x000fe2000bf05300 */
[----:B------:R-:W-:Y:S01]  /*109b0*/  UIADD3 UR9, UP1, UR43, UR12, URZ ;  /* 0x0000000c2b097290 */ /* 0x000fe2000ff3e03f */
[----:B------:R-:W-:Y:S01]  /*109c0*/  ISETP.NE.AND.EX P1, PT, RZ, UR13, PT, P1 ;  /* 0x0000000dff007c0c */ /* 0x000fe2000bf25310 */
[----:B------:R-:W-:Y:S01]  /*109d0*/  UIADD3.X UR8, UR44, UR11, URZ, UP0, !UPT ;  /* 0x0000000b2c087290 */ /* 0x000fe200087fe43f */
[----:B------:R-:W-:Y:S01]  /*109e0*/  IMAD.MOV.U32 R9, RZ, RZ, RZ ;  /* 0x000000ffff097224 */ /* 0x000fe200078e00ff */
[----:B------:R-:W-:Y:S01]  /*109f0*/  UISETP.NE.U32.AND UP0, UPT, UR6, URZ, UPT ;  /* 0x0000003f0600728c */ /* 0x000fe2000bf05070 */
[----:B0-----:R-:W-:Y:S01]  /*10a00*/  IMAD.U32 R2, RZ, RZ, UR5 ;  /* 0x00000005ff027e24 */ /* 0x001fe2000f8e00ff */
[----:B------:R-:W-:Y:S01]  /*10a10*/  UIADD3.X UR4, UR44, UR13, URZ, UP1, !UPT ;  /* 0x0000000d2c047290 */ /* 0x000fe20008ffe43f */
[----:B-1----:R-:W-:Y:S01]  /*10a20*/  IMAD.U32 R4, RZ, RZ, UR9 ;  /* 0x00000009ff047e24 */ /* 0x002fe2000f8e00ff */
[----:B------:R-:W-:Y:S01]  /*10a30*/  UISETP.NE.AND.EX UP0, UPT, UR7, URZ, UPT, UP0 ;  /* 0x0000003f0700728c */ /* 0x000fe2000bf05300 */
[----:B------:R-:W-:-:S03]  /*10a40*/  IMAD.U32 R3, RZ, RZ, UR8 ;  /* 0x00000008ff037e24 */ /* 0x000fc6000f8e00ff */
[----:B------:R-:W-:Y:S02]  /*10a50*/  IMAD.U32 R5, RZ, RZ, UR4 ;  /* 0x00000004ff057e24 */ /* 0x000fe4000f8e00ff */
[----:B------:R-:W2:Y:S01]  /*10a60*/  @P0 LDG.E R6, desc[UR54][R2.64] ;  /* 0x0000003602060981 */ /* 0x000ea2000c1e1900 */
[----:B------:R-:W-:-:S03]  /*10a70*/  PLOP3.LUT P2, PT, PT, PT, UP0, 0x80, 0x0 ;  /* 0x000000000000781c */ /* 0x000fc60003f4f008 */
[----:B------:R0:W5:Y:S01]  /*10a80*/  @P1 LDG.E R9, desc[UR54][R4.64] ;  /* 0x0000003604091981 */ /* 0x000162000c1e1900 */
[----:B------:R-:W-:-:S03]  /*10a90*/  @UP0 UIADD3 UR4, UP1, UR43, UR6, URZ ;  /* 0x000000062b040290 */ /* 0x000fc6000ff3e03f */
[----:B------:R-:W-:Y:S01]  /*10aa0*/  ULDC UR6, c[0x0][0x288] ;  /* 0x0000a20000067ab9 */ /* 0x000fe20000000800 */
[----:B------:R-:W-:Y:S01]  /*10ab0*/  @UP0 UIADD3.X UR5, UR44, UR7, URZ, UP1, !UPT ;  /* 0x000000072c050290 */ /* 0x000fe20008ffe43f */
[----:B------:R-:W-:-:S05]  /*10ac0*/  IMAD.U32 R8, RZ, RZ, UR6 ;  /* 0x00000006ff087e24 */ /* 0x000fca000f8e00ff */
[----:B------:R-:W-:Y:S01]  /*10ad0*/  IMAD.U32 R7, RZ, RZ, UR5 ;  /* 0x00000005ff077e24 */ /* 0x000fe2000f8e00ff */
[----:B--2---:R1:W-:Y:S02]  /*10ae0*/  STL [R1+0x18], R6 ;  /* 0x0000180601007387 */ /* 0x0043e40000100800 */
[----:B-1----:R-:W-:-:S05]  /*10af0*/  IMAD.U32 R6, RZ, RZ, UR4 ;  /* 0x00000004ff067e24 */ /* 0x002fca000f8e00ff */
[----:B------:R0:W5:Y:S01]  /*10b00*/  @P2 LDG.E R8, desc[UR54][R6.64] ;  /* 0x0000003606082981 */ /* 0x000162000c1e1900 */
[----:B------:R-:W-:Y:S05]  /*10b10*/  @P2 BRA `(.L_x_2096) ;  /* 0x0000000000102947 */ /* 0x000fea0003800000 */
[----:B------:R-:W-:Y:S05]  /*10b20*/  @!P0 BRA `(.L_x_2096) ;  /* 0x00000000000c8947 */ /* 0x000fea0003800000 */
[----:B0-----:R-:W2:Y:S04]  /*10b30*/  LDG.E R7, desc[UR54][R2.64] ;  /* 0x0000003602077981 */ /* 0x001ea8000c1e1900 */
[----:B-----5:R-:W2:Y:S02]  /*10b40*/  LDG.E R8, desc[UR54][R2.64+0x4] ;  /* 0x0000043602087981 */ /* 0x020ea4000c1e1900 */
[----:B--2---:R-:W-:-:S07]  /*10b50*/  IMAD.IADD R8, R8, 0x1, -R7 ;  /* 0x0000000108087824 */ /* 0x004fce00078e0a07 */
.L_x_2096:
[----:B-----5:R-:W-:Y:S01]  /*10b60*/  IMAD.IADD R2, R9, 0x1, R0 ;  /* 0x0000000109027824 */ /* 0x020fe200078e0200 */
[----:B------:R-:W-:Y:S01]  /*10b70*/  ULDC.64 UR4, c[0x0][0x3f8] ;  /* 0x0000fe0000047ab9 */ /* 0x000fe20000000a00 */
[----:B------:R-:W-:Y:S01]  /*10b80*/  ULDC.64 UR6, c[0x0][0xa20] ;  /* 0x0002880000067ab9 */ /* 0x000fe20000000a00 */
[----:B------:R-:W-:Y:S01]  /*10b90*/  UISETP.NE.U32.AND UP0, UPT, UR4, URZ, UPT ;  /* 0x0000003f0400728c */ /* 0x000fe2000bf05070 */
[----:B------:R-:W-:Y:S01]  /*10ba0*/  ISETP.NE.U32.AND P0, PT, RZ, UR6, PT ;  /* 0x00000006ff007c0c */ /* 0x000fe2000bf05070 */
[----:B------:R1:W-:Y:S01]  /*10bb0*/  STL [R1+0x8], R2 ;  /* 0x0000080201007387 */ /* 0x0003e20000100800 */
[----:B------:R-:W-:Y:S01]  /*10bc0*/  ULDC UR4, c[0x0][0x404] ;  /* 0x0001010000047ab9 */ /* 0x000fe20000000800 */
[----:B------:R-:W-:Y:S01]  /*10bd0*/  UISETP.NE.AND.EX UP0, UPT, UR5, URZ, UPT, UP0 ;  /* 0x0000003f0500728c */ /* 0x000fe2000bf05300 */
[----:B------:R-:W-:Y:S02]  /*10be0*/  ISETP.NE.AND.EX P0, PT, RZ, UR7, PT, P0 ;  /* 0x00000007ff007c0c */ /* 0x000fe4000bf05300 */
[----:B------:R-:W-:Y:S01]  /*10bf0*/  ULDC UR5, c[0x0][0x2e0] ;  /* 0x0000b80000057ab9 */ /* 0x000fe20000000800 */
[----:B------:R-:W-:-:S04]  /*10c00*/  USEL UR4, UR4, 0x1, UP0 ;  /* 0x0000000104047887 */ /* 0x000fc80008000000 */
[----:B------:R-:W-:-:S06]  /*10c10*/  UIMAD UR4, UR4, UR5, URZ ;  /* 0x00000005040472a4 */ /* 0x000fcc000f8e023f */
[----:B------:R-:W-:Y:S01]  /*10c20*/  IMAD.U32 R3, RZ, RZ, UR4 ;  /* 0x00000004ff037e24 */ /* 0x000fe2000f8e00ff */
[----:B-1----:R-:W-:Y:S06]  /*10c30*/  @!P0 BRA `(.L_x_2097) ;  /* 0x0000000000188947 */ /* 0x002fec0003800000 */
[----:B------:R-:W-:-:S04]  /*10c40*/  UIADD3 UR4, UP0, UR43, UR6, URZ ;  /* 0x000000062b047290 */ /* 0x000fc8000ff1e03f */
[----:B------:R-:W-:Y:S02]  /*10c50*/  UIADD3.X UR5, UR44, UR7, URZ, UP0, !UPT ;  /* 0x000000072c057290 */ /* 0x000fe400087fe43f */
[----:B------:R-:W-:-:S04]  /*10c60*/  IMAD.U32 R2, RZ, RZ, UR4 ;  /* 0x00000004ff027e24 */ /* 0x000fc8000f8e00ff */
[----:B------:R-:W-:-:S06]  /*10c70*/  IMAD.U32 R3, RZ, RZ, UR5 ;  /* 0x00000005ff037e24 */ /* 0x000fcc000f8e00ff */
[----:B------:R1:W5:Y:S01]  /*10c80*/  LDG.E R3, desc[UR54][R2.64] ;  /* 0x0000003602037981 */ /* 0x000362000c1e1900 */
[----:B------:R-:W-:Y:S05]  /*10c90*/  BRA `(.L_x_2098) ;  /* 0x0000000000107947 */ /* 0x000fea0003800000 */
.L_x_2097:
[----:B------:R-:W-:Y:S05]  /*10ca0*/  @!P1 BRA `(.L_x_2098) ;  /* 0x00000000000c9947 */ /* 0x000fea0003800000 */
[----:B------:R-:W2:Y:S04]  /*10cb0*/  LDG.E R2, desc[UR54][R4.64] ;  /* 0x0000003604027981 */ /* 0x000ea8000c1e1900 */
[----:B------:R-:W2:Y:S02]  /*10cc0*/  LDG.E R3, desc[UR54][R4.64+0x4] ;  /* 0x0000043604037981 */ /* 0x000ea4000c1e1900 */
[----:B--2---:R-:W-:-:S07]  /*10cd0*/  IMAD.IADD R3, R3, 0x1, -R2 ;  /* 0x0000000103037824 */ /* 0x004fce00078e0a02 */
.L_x_2098:
[----:B-1----:R-:W2:Y:S01]  /*10ce0*/  LDL R2, [R1+0x4] ;  /* 0x0000040001027983 */ /* 0x002ea20000100800 */
[----:B-----5:R-:W-:Y:S01]  /*10cf0*/  IMAD.IADD R3, R3, 0x1, -R0 ;  /* 0x0000000103037824 */ /* 0x020fe200078e0a00 */
[----:B------:R-:W-:Y:S01]  /*10d00*/  BSSY B6, `(.L_x_2099) ;  /* 0x0000303000067945 */ /* 0x000fe20003800000 */
[----:B--2---:R-:W-:-:S04]  /*10d10*/  LEA R0, R2, 0x11f, 0x7 ;  /* 0x0000011f02007811 */ /* 0x004fc800078e38ff */
[C---:B------:R-:W-:Y:S01]  /*10d20*/  IADD3 R0, R3.reuse, R0, -R8 ;  /* 0x0000000003007210 */ /* 0x040fe20007ffe808 */
[----:B------:R-:W-:-:S04]  /*10d30*/  VIADD R3, R3, 0x9f ;  /* 0x0000009f03037836 */ /* 0x000fc80000000000 */
[----:B------:R-:W-:-:S04]  /*10d40*/  IMAD.HI R3, R3, 0x66666667, RZ ;  /* 0x6666666703037827 */ /* 0x000fc800078e02ff */
[----:B------:R-:W-:Y:S01]  /*10d50*/  IMAD.HI R2, R0, 0x66666667, RZ ;  /* 0x6666666700027827 */ /* 0x000fe200078e02ff */
[----:B------:R-:W-:-:S04]  /*10d60*/  SHF.R.U32.HI R0, RZ, 0x1f, R3 ;  /* 0x0000001fff007819 */ /* 0x000fc80000011603 */
[----:B------:R-:W-:Y:S02]  /*10d70*/  LEA.HI.SX32 R0, R3, R0, 0x1a ;  /* 0x0000000003007211 */ /* 0x000fe400078fd2ff */
[----:B------:R-:W-:-:S04]  /*10d80*/  SHF.R.U32.HI R3, RZ, 0x1f, R2 ;  /* 0x0000001fff037819 */ /* 0x000fc80000011602 */
[----:B------:R-:W-:-:S04]  /*10d90*/  LEA.HI.SX32 R3, R2, R3, 0x1a ;  /* 0x0000000302037211 */ /* 0x000fc800078fd2ff */
[----:B0-----:R-:W-:-:S04]  /*10da0*/  VIMNMX R4, R0, R3, PT ;  /* 0x0000000300047248 */ /* 0x001fc80003fe0100 */
[----:B------:R-:W-:Y:S01]  /*10db0*/  ISETP.GT.AND P0, PT, R4, RZ, PT ;  /* 0x000000ff0400720c */ /* 0x000fe20003f04270 */
[----:B------:R0:W-:-:S12]  /*10dc0*/  STL [R1+0xc], R4 ;  /* 0x00000c0401007387 */ /* 0x0001d80000100800 */
[----:B0-----:R-:W-:Y:S05]  /*10dd0*/  @P0 BRA `(.L_x_2100) ;  /* 0x0000000000480947 */ /* 0x001fea0003800000 */
        /* <DEDUP_REMOVED lines=18> */
.L_x_2100:
        /* <DEDUP_REMOVED lines=23> */
.L_x_2102:
        /* <DEDUP_REMOVED lines=20> */
.L_x_2103:
        /* <DEDUP_REMOVED lines=20> */
.L_x_2104:
        /* <DEDUP_REMOVED lines=18> */
.L_x_2105:
[----:B------:R-:W0:Y:S01]  /*11410*/  LDC R0, c[0x0][0x428] ;  /* 0x00010a00ff007b82 */ /* 0x000e220000000800 */
[----:B------:R-:W-:Y:S01]  /*11420*/  ULDC.64 UR4, c[0x0][0x9f8] ;  /* 0x00027e0000047ab9 */ /* 0x000fe20000000a00 */
[----:B------:R-:W2:Y:S01]  /*11430*/  LDL.LU R6, [R1+0x18] ;  /* 0x0000180001067983 */ /* 0x000ea20000300800 */
[----:B------:R-:W-:Y:S01]  /*11440*/  UISETP.NE.U32.AND UP0, UPT, UR4, URZ, UPT ;  /* 0x0000003f0400728c */ /* 0x000fe2000bf05070 */
[----:B------:R-:W-:Y:S01]  /*11450*/  IMAD.U32 R16, RZ, RZ, UR38 ;  /* 0x00000026ff107e24 */ /* 0x000fe2000f8e00ff */
[----:B------:R-:W-:Y:S01]  /*11460*/  ULDC.64 UR14, c[0x0][0xa08] ;  /* 0x00028200000e7ab9 */ /* 0x000fe20000000a00 */
[----:B------:R-:W2:Y:S01]  /*11470*/  LDL.LU R5, [R1+0x4] ;  /* 0x0000040001057983 */ /* 0x000ea20000300800 */
[----:B------:R-:W-:Y:S01]  /*11480*/  UISETP.NE.AND.EX UP0, UPT, UR5, URZ, UPT, UP0 ;  /* 0x0000003f0500728c */ /* 0x000fe2000bf05300 */
[----:B------:R-:W-:Y:S01]  /*11490*/  IMAD.U32 R19, RZ, RZ, UR45 ;  /* 0x0000002dff137e24 */ /* 0x000fe2000f8e00ff */
[----:B------:R-:W1:Y:S04]  /*114a0*/  S2R R4, SR_TID.X ;  /* 0x0000000000047919 */ /* 0x000e680000002100 */
[----:B------:R-:W-:-:S05]  /*114b0*/  PLOP3.LUT P1, PT, PT, PT, UP0, 0x80, 0x0 ;  /* 0x000000000000781c */ /* 0x000fca0003f2f008 */
[----:B------:R-:W-:-:S04]  /*114c0*/  @UP0 UIADD3 UR4, UP1, UR43, UR4, URZ ;  /* 0x000000042b040290 */ /* 0x000fc8000ff3e03f */
[----:B------:R-:W-:Y:S01]  /*114d0*/  @UP0 UIADD3.X UR5, UR44, UR5, URZ, UP1, !UPT ;  /* 0x000000052c050290 */ /* 0x000fe20008ffe43f */
[----:B0-----:R-:W-:Y:S01]  /*114e0*/  ISETP.NE.AND P0, PT, R0, 0x1, PT ;  /* 0x000000010000780c */ /* 0x001fe20003f05270 */
[----:B------:R-:W-:-:S12]  /*114f0*/  IMAD.U32 R2, RZ, RZ, UR4 ;  /* 0x00000004ff027e24 */ /* 0x000fd8000f8e00ff */
[----:B------:R-:W0:Y:S01]  /*11500*/  @P0 LDC R0, c[0x0][0x42c] ;  /* 0x00010b00ff000b82 */ /* 0x000e220000000800 */
[----:B-1----:R-:W-:-:S07]  /*11510*/  LOP3.LUT R10, R4, 0x7f, RZ, 0xc0, !PT ;  /* 0x0000007f040a7812 */ /* 0x002fce00078ec0ff */
[----:B------:R-:W1:Y:S01]  /*11520*/  @P0 LDC R3, c[0x0][0x430] ;  /* 0x00010c00ff030b82 */ /* 0x000e620000000800 */
[----:B0-----:R-:W-:-:S05]  /*11530*/  @P0 IMAD.HI.U32 R0, R0, UR38, RZ ;  /* 0x0000002600000c27 */ /* 0x001fca000f8e00ff */
[----:B-1----:R-:W-:Y:S01]  /*11540*/  @P0 SHF.R.U32.HI R16, RZ, R3, R0 ;  /* 0x00000003ff100219 */ /* 0x002fe20000011600 */
[----:B------:R-:W-:Y:S01]  /*11550*/  IMAD.U32 R3, RZ, RZ, UR5 ;  /* 0x00000005ff037e24 */ /* 0x000fe2000f8e00ff */
[----:B------:R-:W-:-:S04]  /*11560*/  ULDC.64 UR4, c[0x0][0xa00] ;  /* 0x0002800000047ab9 */ /* 0x000fc80000000a00 */
        /* <DEDUP_REMOVED lines=33> */
.L_x_2178:
        /* <DEDUP_REMOVED lines=8> */
.L_x_2181:
[----:B------:R-:W-:Y:S05]  /*11800*/  @!P6 BRA `(.L_x_2109) ;  /* 0x000000040078e947 */ /* 0x000fea0003800000 */
[----:B------:R-:W-:-:S04]  /*11810*/  ISETP.NE.U32.AND P0, PT, R2, RZ, PT ;  /* 0x000000ff0200720c */ /* 0x000fc80003f05070 */
[----:B------:R-:W-:-:S13]  /*11820*/  ISETP.NE.AND.EX P0, PT, R3, RZ, PT, P0 ;  /* 0x000000ff0300720c */ /* 0x000fda0003f05300 */
        /* <DEDUP_REMOVED lines=18> */
.L_x_2110:
[----:B------:R-:W-:Y:S02]  /*11950*/  LEA R4, R17, UR41, 0x3 ;  /* 0x0000002911047c11 */ /* 0x000fe4000f8e18ff */
[----:B0-----:R-:W-:Y:S02]  /*11960*/  SHF.L.U32 R3, R18, 0x1f, RZ ;  /* 0x0000001f12037819 */ /* 0x001fe400000006ff */
[----:B------:R-:W-:Y:S02]  /*11970*/  ISETP.NE.AND P0, PT, R10, RZ, PT ;  /* 0x000000ff0a00720c */ /* 0x000fe40003f05270 */
[----:B------:R-:W0:Y:S02]  /*11980*/  SYNCS.PHASECHK.TRANS64.TRYWAIT P2, [R4+URZ+0x33480], R3 ;  /* 0x03348003040075a7 */ /* 0x000e24000804017f */
[----:B0-----:R-:W-:Y:S09]  /*11990*/  @!P2 BRA `(.L_x_2111) ;  /* 0x0000003400f0a947 */ /* 0x001ff20003800000 */
.L_x_2182:
        /* <DEDUP_REMOVED lines=8> */
.L_x_2112:
        /* <DEDUP_REMOVED lines=29> */
.L_x_2183:
        /* <DEDUP_REMOVED lines=8> */
.L_x_2114:
        /* <DEDUP_REMOVED lines=24> */
.L_x_2109:
        /* <DEDUP_REMOVED lines=31> */
.L_x_2107:
[----:B01----:R-:W2:Y:S04]  /*11fe0*/  LDL.LU R4, [R1+0x1c] ;  /* 0x00001c0001047983 */ /* 0x003ea80000300800 */
[----:B------:R-:W3:Y:S01]  /*11ff0*/  LDL R3, [R1+0xc] ;  /* 0x00000c0001037983 */ /* 0x000ee20000100800 */
[----:B------:R-:W-:Y:S01]  /*12000*/  BSSY B0, `(.L_x_2115) ;  /* 0x000000a000007945 */ /* 0x000fe20003800000 */
[----:B--2---:R-:W-:Y:S01]  /*12010*/  VIADD R4, R4, 0x1 ;  /* 0x0000000104047836 */ /* 0x004fe20000000000 */
[----:B---3--:R-:W-:-:S04]  /*12020*/  ISETP.GE.AND P2, PT, R3, 0x2, PT ;  /* 0x000000020300780c */ /* 0x008fc80003f46270 */
[----:B------:R0:W-:Y:S01]  /*12030*/  STL [R1+0x1c], R4 ;  /* 0x00001c0401007387 */ /* 0x0001e20000100800 */
[----:B------:R-:W-:-:S04]  /*12040*/  LEA.HI R2, R4, R4, RZ, 0x1 ;  /* 0x0000000404027211 */ /* 0x000fc800078f08ff */
[----:B------:R-:W-:-:S05]  /*12050*/  LOP3.LUT R2, R2, 0xfffffffe, RZ, 0xc0, !PT ;  /* 0xfffffffe02027812 */ /* 0x000fca00078ec0ff */
[----:B------:R-:W-:-:S05]  /*12060*/  IMAD.IADD R2, R4, 0x1, -R2 ;  /* 0x0000000104027824 */ /* 0x000fca00078e0a02 */
[----:B------:R-:W-:-:S04]  /*12070*/  SHF.L.U32 R2, R2, 0x1f, RZ ;  /* 0x0000001f02027819 */ /* 0x000fc800000006ff */
[----:B------:R-:W1:Y:S02]  /*12080*/  SYNCS.PHASECHK.TRANS64.TRYWAIT P0, [UR41+0x33420], R2 ;  /* 0x03342002ff0075a7 */ /* 0x000e640008000169 */
[----:B01----:R-:W-:Y:S05]  /*12090*/  @!P0 BRA `(.L_x_2116) ;  /* 0x0000003000588947 */ /* 0x003fea0003800000 */
.L_x_2184:
[----:B------:R-:W-:Y:S05]  /*120a0*/  BSYNC B0 ;  /* 0x0000000000007941 */ /* 0x000fea0003800000 */
.L_x_2115:
[----:B------:R-:W-:Y:S05]  /*120b0*/  @!P2 BRA `(.L_x_2117) ;  /* 0x0000001000c8a947 */ /* 0x000fea0003800000 */
[----:B0-----:R-:W2:Y:S01]  /*120c0*/  LDL.LU R3, [R1+0xc] ;  /* 0x00000c0001037983 */ /* 0x001ea20000300800 */
[----:B------:R-:W-:Y:S02]  /*120d0*/  IMAD.MOV.U32 R2, RZ, RZ, R18 ;  /* 0x000000ffff027224 */ /* 0x000fe400078e0012 */
[----:B------:R-:W-:Y:S02]  /*120e0*/  IMAD.MOV.U32 R8, RZ, RZ, R17 ;  /* 0x000000ffff087224 */ /* 0x000fe400078e0011 */
[----:B--2---:R-:W-:-:S07]  /*120f0*/  VIADD R3, R3, 0xfffffffe ;  /* 0xfffffffe03037836 */ /* 0x004fce0000000000 */
.L_x_2141:
        /* <DEDUP_REMOVED lines=30> */
.L_x_2120:
[----:B------:R-:W1:Y:S01]  /*122e0*/  S2R R4, SR_TID.X ;  /* 0x0000000000047919 */ /* 0x000e620000002100 */
[----:B0-----:R-:W-:Y:S01]  /*122f0*/  LEA R6, R17, UR41, 0x3 ;  /* 0x0000002911067c11 */ /* 0x001fe2000f8e18ff */
[----:B------:R-:W-:Y:S01]  /*12300*/  BSSY B1, `(.L_x_2121) ;  /* 0x0000006000017945 */ /* 0x000fe20003800000 */
[----:B-1----:R-:W-:Y:S02]  /*12310*/  LOP3.LUT R5, R4, 0x7f, RZ, 0xc0, !PT ;  /* 0x0000007f04057812 */ /* 0x002fe400078ec0ff */
[----:B------:R-:W-:Y:S02]  /*12320*/  SHF.L.U32 R4, R18, 0x1f, RZ ;  /* 0x0000001f12047819 */ /* 0x000fe400000006ff */
[----:B------:R-:W-:Y:S02]  /*12330*/  ISETP.NE.AND P2, PT, R5, RZ, PT ;  /* 0x000000ff0500720c */ /* 0x000fe40003f45270 */
[----:B------:R-:W0:Y:S02]  /*12340*/  SYNCS.PHASECHK.TRANS64.TRYWAIT P0, [R6+URZ+0x33480], R4 ;  /* 0x03348004060075a7 */ /* 0x000e24000800017f */
[----:B0-----:R-:W-:Y:S09]  /*12350*/  @!P0 BRA `(.L_x_2122) ;  /* 0x0000002c00c08947 */ /* 0x001ff20003800000 */
.L_x_2185:
[----:B------:R-:W-:Y:S05]  /*12360*/  BSYNC B1 ;  /* 0x0000000000017941 */ /* 0x000fea0003800000 */
.L_x_2121:
        /* <DEDUP_REMOVED lines=9> */
.L_x_2124:
[----:B------:R-:W-:Y:S05]  /*12400*/  BSYNC B1 ;  /* 0x0000000000017941 */ /* 0x000fea0003800000 */
.L_x_2123:
        /* <DEDUP_REMOVED lines=14> */
.L_x_2125:
        /* <DEDUP_REMOVED lines=16> */
.L_x_2126:
        /* <DEDUP_REMOVED lines=16> */
.L_x_2127:
        /* <DEDUP_REMOVED lines=12> */
.L_x_2186:
[----:B------:R-:W-:Y:S05]  /*127b0*/  BSYNC B1 ;  /* 0x0000000000017941 */ /* 0x000fea0003800000 */
.L_x_2128:
[----:B------:R-:W-:Y:S01]  /*127c0*/  BSSY B1, `(.L_x_2130) ;  /* 0x000000b000017945 */ /* 0x000fe20003800000 */
[----:B01----:R-:W-:Y:S02]  /*127d0*/  IMAD.MOV.U32 R4, RZ, RZ, 0x0 ;  /* 0x00000000ff047424 */ /* 0x003fe400078e00ff */
[----:B------:R-:W-:Y:S01]  /*127e0*/  IMAD.MOV.U32 R5, RZ, RZ, 0x14f00000 ;  /* 0x14f00000ff057424 */ /* 0x000fe200078e00ff */
[----:B------:R-:W-:Y:S06]  /*127f0*/  @P2 BRA `(.L_x_2131) ;  /* 0x00000000001c2947 */ /* 0x000fec0003800000 */
[----:B------:R-:W0:Y:S02]  /*12800*/  S2R R10, SR_TID.X ;  /* 0x00000000000a7919 */ /* 0x000e240000002100 */
[----:B0-----:R-:W-:Y:S01]  /*12810*/  LOP3.LUT R14, R10, 0x1f, RZ, 0xc0, !PT ;  /* 0x0000001f0a0e7812 */ /* 0x001fe200078ec0ff */
[----:B------:R-:W-:-:S03]  /*12820*/  IMAD.MOV.U32 R10, RZ, RZ, 0x7800 ;  /* 0x00007800ff0a7424 */ /* 0x000fc600078e00ff */
[----:B------:R-:W-:Y:S01]  /*12830*/  ISETP.NE.AND P0, PT, R14, RZ, PT ;  /* 0x000000ff0e00720c */ /* 0x000fe20003f05270 */
[----:B------:R0:W-:-:S12]  /*12840*/  SYNCS.ARRIVE.TRANS64 RZ, [R6+URZ+0x33430], R10 ;  /* 0x0334300a06ff79a7 */ /* 0x0001d8000800003f */
[----:B0-----:R-:W-:Y:S05]  /*12850*/  @!P0 BRA `(.L_x_2131) ;  /* 0x0000000000048947 */ /* 0x001fea0003800000 */
[----:B------:R-:W-:Y:S01]  /*12860*/  BPT.TRAP 0x1 ;  /* 0x000000040000795c */ /* 0x000fe20000300000 */
.L_x_2131:
[----:B------:R-:W-:Y:S05]  /*12870*/  BSYNC B1 ;  /* 0x0000000000017941 */ /* 0x000fea0003800000 */
.L_x_2130:
        /* <DEDUP_REMOVED lines=9> */
.L_x_2132:
        /* <DEDUP_REMOVED lines=15> */
.L_x_2133:
        /* <DEDUP_REMOVED lines=15> */
.L_x_2134:
        /* <DEDUP_REMOVED lines=9> */
.L_x_2119:
[----:B------:R-:W-:Y:S05]  /*12b80*/  BSYNC B0 ;  /* 0x0000000000007941 */ /* 0x000fea0003800000 */
.L_x_2118:
[----:B------:R-:W-:-:S06]  /*12b90*/  UISETP.NE.AND UP0, UPT, UR42, 0x3, UPT ;  /* 0x000000032a00788c */ /* 0x000fcc000bf05270 */
[----:B------:R-:W-:-:S13]  /*12ba0*/  PLOP3.LUT P0, PT, PT, PT, UP0, 0x80, 0x0 ;  /* 0x000000000000781c */ /* 0x000fda0003f0f008 */
[----:B------:R-:W-:Y:S05]  /*12bb0*/  @!P0 BRA `(.L_x_2135) ;  /* 0x0000000000048947 */ /* 0x000fea0003800000 */
[----:B------:R-:W-:Y:S01]  /*12bc0*/  BPT.TRAP 0x1 ;  /* 0x000000040000795c */ /* 0x000fe20000300000 */
.L_x_2135:
        /* <DEDUP_REMOVED lines=8> */
.L_x_2187:
[----:B------:R-:W-:Y:S05]  /*12c50*/  BSYNC B0 ;  /* 0x0000000000007941 */ /* 0x000fea0003800000 */
.L_x_2136:
[----:B------:R-:W-:Y:S05]  /*12c60*/  @!P0 BRA `(.L_x_2138) ;  /* 0x0000000000048947 */ /* 0x000fea0003800000 */
[----:B------:R-:W-:Y:S01]  /*12c70*/  BPT.TRAP 0x1 ;  /* 0x000000040000795c */ /* 0x000fe20000300000 */
.L_x_2138:
[----:B------:R-:W-:Y:S01]  /*12c80*/  SHF.L.U32 R2, R2, 0x1f, RZ ;  /* 0x0000001f02027819 */ /* 0x000fe200000006ff */
[----:B------:R-:W-:-:S03]  /*12c90*/  IMAD R10, R8, 0x7800, RZ ;  /* 0x00007800080a7824 */ /* 0x000fc600078e02ff */
[----:B------:R-:W1:Y:S02]  /*12ca0*/  SYNCS.PHASECHK.TRANS64.TRYWAIT P2, [R13+URZ+0x33460], R2 ;  /* 0x033460020d0075a7 */ /* 0x000e64000804017f */
[----:B-1----:R-:W-:Y:S05]  /*12cb0*/  @!P2 BRA `(.L_x_2139) ;  /* 0x0000002400a4a947 */ /* 0x002fea0003800000 */
.L_x_2188:
        /* <DEDUP_REMOVED lines=104> */
.L_x_2140:
        /* <DEDUP_REMOVED lines=10> */
.L_x_2117:
        /* <DEDUP_REMOVED lines=15> */
.L_x_2143:
[----:B------:R-:W-:Y:S05]  /*134d0*/  BSYNC B0 ;  /* 0x0000000000007941 */ /* 0x000fea0003800000 */
.L_x_2142:
[----:B------:R-:W-:-:S06]  /*134e0*/  UISETP.NE.AND UP0, UPT, UR42, 0x3, UPT ;  /* 0x000000032a00788c */ /* 0x000fcc000bf05270 */
[----:B------:R-:W-:-:S13]  /*134f0*/  PLOP3.LUT P0, PT, PT, PT, UP0, 0x80, 0x0 ;  /* 0x000000000000781c */ /* 0x000fda0003f0f008 */
[----:B------:R-:W-:Y:S05]  /*13500*/  @!P0 BRA `(.L_x_2144) ;  /* 0x0000000000048947 */ /* 0x000fea0003800000 */
[----:B------:R-:W-:Y:S01]  /*13510*/  BPT.TRAP 0x1 ;  /* 0x000000040000795c */ /* 0x000fe20000300000 */
.L_x_2144:
        /* <DEDUP_REMOVED lines=8> */
.L_x_2189:
[----:B------:R-:W-:Y:S05]  /*135a0*/  BSYNC B0 ;  /* 0x0000000000007941 */ /* 0x000fea0003800000 */
.L_x_2145:
[----:B------:R-:W-:Y:S05]  /*135b0*/  @!P2 BRA `(.L_x_2147) ;  /* 0x000000000004a947 */ /* 0x000fea0003800000 */
[----:B------:R-:W-:Y:S01]  /*135c0*/  BPT.TRAP 0x1 ;  /* 0x000000040000795c */ /* 0x000fe20000300000 */
.L_x_2147:
[----:B0-----:R-:W-:-:S04]  /*135d0*/  SHF.L.U32 R0, R18, 0x1f, RZ ;  /* 0x0000001f12007819 */ /* 0x001fc800000006ff */
[----:B------:R-:W0:Y:S02]  /*135e0*/  SYNCS.PHASECHK.TRANS64.TRYWAIT P0, [R3+URZ+0x33460], R0 ;  /* 0x03346000030075a7 */ /* 0x000e24000800017f */
[----:B0-----:R-:W-:Y:S05]  /*135f0*/  @!P0 BRA `(.L_x_2148) ;  /* 0x0000001c007c8947 */ /* 0x001fea0003800000 */
.L_x_2190:
        /* <DEDUP_REMOVED lines=105> */
.L_x_2149:
        /* <DEDUP_REMOVED lines=10> */
.L_x_2101:
[----:B------:R-:W-:Y:S05]  /*13d30*/  BSYNC B6 ;  /* 0x0000000000067941 */ /* 0x000fea0003800000 */
.L_x_2099:
[----:B-12---:R-:W2:Y:S02]  /*13d40*/  LDL R0, [R1+0x20] ;  /* 0x0000200001007983 */ /* 0x006ea40000100800 */
[----:B--2---:R-:W-:-:S13]  /*13d50*/  ISETP.NE.AND P0, PT, R0, RZ, PT ;  /* 0x000000ff0000720c */ /* 0x004fda0003f05270 */
        /* <DEDUP_REMOVED lines=13> */
.L_x_2150:
        /* <DEDUP_REMOVED lines=41> */
.L_x_2156:
        /* <DEDUP_REMOVED lines=14> */
.L_x_2155:
[----:B------:R-:W-:Y:S05]  /*141a0*/  BSYNC B0 ;  /* 0x0000000000007941 */ /* 0x000fea0003800000 */
.L_x_2154:
        /* <DEDUP_REMOVED lines=22> */
.L_x_2152:
        /* <DEDUP_REMOVED lines=25> */
.L_x_2157:
        /* <DEDUP_REMOVED lines=59> */
.L_x_2153:
[----:B------:R0:W-:Y:S01]  /*14850*/  STL [R1], R0 ;  /* 0x0000000001007387 */ /* 0x0001e20000100800 */
[----:B------:R-:W-:Y:S01]  /*14860*/  ULDC UR48, c[0x0][0xc14] ;  /* 0x0003050000307ab9 */ /* 0x000fe20000000800 */
[----:B------:R-:W-:Y:S02]  /*14870*/  UMOV UR38, URZ ;  /* 0x0000003f00267c82 */ /* 0x000fe40008000000 */
[----:B------:R0:W-:Y:S03]  /*14880*/  STL [R1+0x4], RZ ;  /* 0x000004ff01007387 */ /* 0x0001e60000100800 */
.L_x_2158:
        /* <DEDUP_REMOVED lines=15> */
.L_x_2151:
[----:B------:R-:W-:Y:S02]  /*14980*/  ULDC UR4, c[0x0][0xc14] ;  /* 0x0003050000047ab9 */ /* 0x000fe40000000800 */
[----:B------:R-:W-:-:S06]  /*14990*/  UISETP.GE.AND UP0, UPT, UR48, UR4, UPT ;  /* 0x000000043000728c */ /* 0x000fcc000bf06270 */
[----:B------:R-:W-:-:S13]  /*149a0*/  PLOP3.LUT P0, PT, PT, PT, UP0, 0x80, 0x0 ;  /* 0x000000000000781c */ /* 0x000fda0003f0f008 */
[----:B------:R-:W-:Y:S05]  /*149b0*/  @!P0 BRA `(.L_x_2159) ;  /* 0xffffffbc00908947 */ /* 0x000fea000383ffff */
.L_x_2095:
[----:B0-----:R-:W2:Y:S01]  /*149c0*/  LDL.LU R0, [R1+0x1c] ;  /* 0x00001c0001007983 */ /* 0x001ea20000300800 */
        /* <DEDUP_REMOVED lines=11> */
.L_x_2191:
[----:B------:R-:W-:Y:S05]  /*14a80*/  BSYNC B0 ;  /* 0x0000000000007941 */ /* 0x000fea0003800000 */
.L_x_2160:
[----:B------:R-:W-:-:S03]  /*14a90*/  UMOV UR4, 0xffffffff ;  /* 0xffffffff00047882 */ /* 0x000fc60000000000 */
[----:B------:R-:W-:Y:S05]  /*14aa0*/  BRA.DIV UR4, `(.L_x_2162) ;  /* 0x0000000a04787947 */ /* 0x000fea000b800000 */
[----:B------:R-:W1:Y:S02]  /*14ab0*/  S2R R2, SR_TID.X ;  /* 0x0000000000027919 */ /* 0x000e640000002100 */
[----:B-1----:R-:W-:-:S04]  /*14ac0*/  SHF.R.U32.HI R2, RZ, 0x5, R2 ;  /* 0x00000005ff027819 */ /* 0x002fc80000011602 */
[----:B------:R-:W-:-:S05]  /*14ad0*/  LOP3.LUT R2, R2, 0x3, RZ, 0xc0, !PT ;  /* 0x0000000302027812 */ /* 0x000fca00078ec0ff */
[----:B------:R1:W2:Y:S02]  /*14ae0*/  SHFL.IDX PT, R14, R2, RZ, 0x1f ;  /* 0x00001fff020e7589 */ /* 0x0002a400000e0000 */
.L_x_2194:
[----:B--2---:R-:W-:Y:S01]  /*14af0*/  ISETP.NE.AND P0, PT, R14, RZ, PT ;  /* 0x000000ff0e00720c */ /* 0x004fe20003f05270 */
[----:B------:R-:W-:-:S12]  /*14b00*/  BSSY B0, `(.L_x_2163) ;  /* 0x000002b000007945 */ /* 0x000fd80003800000 */
[----:B------:R-:W-:Y:S05]  /*14b10*/  @P0 BRA `(.L_x_2164) ;  /* 0x0000000000a40947 */ /* 0x000fea0003800000 */
[----:B------:R-:W-:-:S03]  /*14b20*/  UMOV UR4, 0xffffffff ;  /* 0xffffffff00047882 */ /* 0x000fc60000000000 */
[----:B------:R-:W-:Y:S05]  /*14b30*/  BRA.DIV UR4, `(.L_x_2165) ;  /* 0x0000000a04887947 */ /* 0x000fea000b800000 */
[----:B------:R-:W-:-:S13]  /*14b40*/  ELECT P6, URZ, PT ;  /* 0x00000000003f782f */ /* 0x000fda00038c0000 */
.L_x_2197:
[----:B------:R-:W-:Y:S05]  /*14b50*/  @!P6 BRA `(.L_x_2164) ;  /* 0x000000000094e947 */ /* 0x000fea0003800000 */
[----:B------:R-:W-:-:S06]  /*14b60*/  ULOP3.LUT UR4, UR40, 0x2, URZ, 0xfc, !UPT ;  /* 0x0000000228047892 */ /* 0x000fcc000f8efc3f */
[----:B-1----:R-:W-:-:S05]  /*14b70*/  IMAD.U32 R2, RZ, RZ, UR4 ;  /* 0x00000004ff027e24 */ /* 0x002fca000f8e00ff */
[----:B------:R-:W-:-:S13]  /*14b80*/  ISETP.NE.AND P0, PT, R2, 0x3, PT ;  /* 0x000000030200780c */ /* 0x000fda0003f05270 */
[----:B------:R-:W-:Y:S05]  /*14b90*/  @!P0 BRA `(.L_x_2166) ;  /* 0x0000000000048947 */ /* 0x000fea0003800000 */
[----:B------:R-:W-:Y:S01]  /*14ba0*/  BPT.TRAP 0x1 ;  /* 0x000000040000795c */ /* 0x000fe20000300000 */
.L_x_2166:
        /* <DEDUP_REMOVED lines=12> */
.L_x_2198:
[----:B------:R-:W1:Y:S02]  /*14c70*/  SYNCS.PHASECHK.TRANS64.TRYWAIT P1, [R9+URZ], R2 ;  /* 0x00000002090075a7 */ /* 0x000e64000802017f */
[----:B-1----:R-:W-:Y:S05]  /*14c80*/  @!P1 BRA `(.L_x_2168) ;  /* 0x0000000800689947 */ /* 0x002fea0003800000 */
.L_x_2199:
[----:B------:R-:W-:Y:S05]  /*14c90*/  @!P0 BRA `(.L_x_2169) ;  /* 0x0000000000048947 */ /* 0x000fea0003800000 */
[----:B------:R-:W-:Y:S01]  /*14ca0*/  BPT.TRAP 0x1 ;  /* 0x000000040000795c */ /* 0x000fe20000300000 */
.L_x_2169:
[----:B------:R-:W-:-:S04]  /*14cb0*/  IMAD R17, R17, 0x8, R0 ;  /* 0x0000000811117824 */ /* 0x000fc800078e0200 */
[----:B------:R-:W2:Y:S02]  /*14cc0*/  SYNCS.PHASECHK.TRANS64.TRYWAIT P1, [R17+URZ+0x33460], R4 ;  /* 0x03346004110075a7 */ /* 0x000ea4000802017f */
[----:B--2---:R-:W-:Y:S05]  /*14cd0*/  @!P1 BRA `(.L_x_2170) ;  /* 0x0000000800689947 */ /* 0x004fea0003800000 */
.L_x_2200:
[----:B------:R-:W-:Y:S05]  /*14ce0*/  @!P0 BRA `(.L_x_2171) ;  /* 0x0000000000048947 */ /* 0x000fea0003800000 */
[----:B------:R-:W-:Y:S01]  /*14cf0*/  BPT.TRAP 0x1 ;  /* 0x000000040000795c */ /* 0x000fe20000300000 */
.L_x_2171:
[----:B------:R-:W-:-:S04]  /*14d00*/  IMAD R3, R3, 0x8, R0 ;  /* 0x0000000803037824 */ /* 0x000fc800078e0200 */
[----:B------:R-:W3:Y:S02]  /*14d10*/  SYNCS.PHASECHK.TRANS64.TRYWAIT P1, [R3+URZ+0x33460], R2 ;  /* 0x03346002030075a7 */ /* 0x000ee4000802017f */
[----:B---3--:R-:W-:Y:S05]  /*14d20*/  @!P1 BRA `(.L_x_2172) ;  /* 0x0000000800689947 */ /* 0x008fea0003800000 */
.L_x_2201:
[----:B------:R-:W-:Y:S05]  /*14d30*/  @!P0 BRA `(.L_x_2173) ;  /* 0x0000000000048947 */ /* 0x000fea0003800000 */
[----:B------:R-:W-:Y:S01]  /*14d40*/  BPT.TRAP 0x1 ;  /* 0x000000040000795c */ /* 0x000fe20000300000 */
.L_x_2173:
[----:B------:R-:W4:Y:S02]  /*14d50*/  SYNCS.PHASECHK.TRANS64.TRYWAIT P0, [R17+URZ+0x33480], R4 ;  /* 0x03348004110075a7 */ /* 0x000f24000800017f */
[----:B----4-:R-:W-:Y:S05]  /*14d60*/  @!P0 BRA `(.L_x_2174) ;  /* 0x00000008006c8947 */ /* 0x010fea0003800000 */
.L_x_2175:
[----:B------:R0:W0:Y:S02]  /*14d70*/  SYNCS.PHASECHK.TRANS64.TRYWAIT P0, [R3+URZ+0x33480], R2 ;  /* 0x03348002030075a7 */ /* 0x000024000800017f */
[----:B0-----:R-:W-:Y:S05]  /*14d80*/  @!P0 NANOSLEEP.SYNCS 0x989680 ;  /* 0x009896800000895d */ /* 0x001fea0003900000 */
[----:B------:R-:W0:Y:S02]  /*14d90*/  @!P0 SYNCS.PHASECHK.TRANS64 P0, [R3+URZ+0x33480], R2 ;  /* 0x03348002030085a7 */ /* 0x000e24000800007f */
[----:B0-----:R-:W-:Y:S05]  /*14da0*/  @!P0 BRA `(.L_x_2175) ;  /* 0xfffffffc00f08947 */ /* 0x001fea000383ffff */
.L_x_2164:
[----:B------:R-:W-:Y:S05]  /*14db0*/  BSYNC B0 ;  /* 0x0000000000007941 */ /* 0x000fea0003800000 */
.L_x_2163:
[----:B------:R-:W-:Y:S05]  /*14dc0*/  EXIT ;  /* 0x000000000000794d */ /* 0x000fea0003800000 */
.L_x_2034:
[----:B0-----:R-:W-:-:S04]  /*14dd0*/  IMAD.U32 R3, RZ, RZ, UR41 ;  /* 0x00000029ff037e24 */ /* 0x001fc8000f8e00ff */
[----:B------:R0:W1:Y:S03]  /*14de0*/  SYNCS.PHASECHK.TRANS64.TRYWAIT P1, [R3+URZ+0x33400], R0 ;  /* 0x03340000030075a7 */ /* 0x000066000802017f */
[----:B-1----:R-:W-:Y:S05]  /*14df0*/  @!P1 NANOSLEEP.SYNCS 0x989680 ;  /* 0x009896800000995d */ /* 0x002fea0003900000 */
[----:B------:R-:W1:Y:S02]  /*14e00*/  @!P1 SYNCS.PHASECHK.TRANS64 P1, [R3+URZ+0x33400], R0 ;  /* 0x03340000030095a7 */ /* 0x000e64000802007f */
[----:B-1----:R-:W-:Y:S05]  /*14e10*/  @!P1 BRA `(.L_x_2034) ;  /* 0xfffffffc00ec9947 */ /* 0x002fea000383ffff */
[----:B------:R-:W-:Y:S05]  /*14e20*/  BRA `(.L_x_2176) ;  /* 0xfffffecc008c7947 */ /* 0x000fea000383ffff */
.L_x_2038:
[----:B-1----:R1:W2:Y:S02]  /*14e30*/  SYNCS.PHASECHK.TRANS64.TRYWAIT P2, [R2+URZ+0x33430], R3 ;  /* 0x03343003020075a7 */ /* 0x0022a4000804017f */
[----:B--2---:R-:W-:Y:S05]  /*14e40*/  @!P2 NANOSLEEP.SYNCS 0x989680 ;  /* 0x009896800000a95d */ /* 0x004fea0003900000 */
[----:B------:R-:W2:Y:S02]  /*14e50*/  @!P2 SYNCS.PHASECHK.TRANS64 P2, [R2+URZ+0x33430], R3 ;  /* 0x033430030200a5a7 */ /* 0x000ea4000804007f */
[----:B--2---:R-:W-:Y:S05]  /*14e60*/  @!P2 BRA `(.L_x_2038) ;  /* 0xfffffffc00f0a947 */ /* 0x004fea000383ffff */
[----:B------:R-:W-:Y:S05]  /*14e70*/  BRA `(.L_x_2037) ;  /* 0xfffffecc00b47947 */ /* 0x000fea000383ffff */
.L_x_2043:
[----:B-1----:R-:W-:-:S04]  /*14e80*/  IMAD.U32 R7, RZ, RZ, UR6 ;  /* 0x00000006ff077e24 */ /* 0x002fc8000f8e00ff */
[----:B------:R1:W2:Y:S03]  /*14e90*/  SYNCS.PHASECHK.TRANS64.TRYWAIT P2, [R7+URZ+0x33430], R0 ;  /* 0x03343000070075a7 */ /* 0x0002a6000804017f */
[----:B--2---:R-:W-:Y:S05]  /*14ea0*/  @!P2 NANOSLEEP.SYNCS 0x989680 ;  /* 0x009896800000a95d */ /* 0x004fea0003900000 */
[----:B------:R-:W2:Y:S02]  /*14eb0*/  @!P2 SYNCS.PHASECHK.TRANS64 P2, [R7+URZ+0x33430], R0 ;  /* 0x033430000700a5a7 */ /* 0x000ea4000804007f */
[----:B--2---:R-:W-:Y:S05]  /*14ec0*/  @!P2 BRA `(.L_x_2043) ;  /* 0xfffffffc00eca947 */ /* 0x004fea000383ffff */
[----:B------:R-:W-:Y:S05]  /*14ed0*/  BRA `(.L_x_2040) ;  /* 0xffffff0400f47947 */ /* 0x000fea000383ffff */
.L_x_2047:
[----:B-1----:R-:W-:-:S04]  /*14ee0*/  IMAD.U32 R7, RZ, RZ, UR6 ;  /* 0x00000006ff077e24 */ /* 0x002fc8000f8e00ff */
[----:B------:R1:W2:Y:S03]  /*14ef0*/  SYNCS.PHASECHK.TRANS64.TRYWAIT P2, [R7+URZ+0x33450], R0 ;  /* 0x03345000070075a7 */ /* 0x0002a6000804017f */
[----:B--2---:R-:W-:Y:S05]  /*14f00*/  @!P2 NANOSLEEP.SYNCS 0x989680 ;  /* 0x009896800000a95d */ /* 0x004fea0003900000 */
[----:B------:R-:W2:Y:S02]  /*14f10*/  @!P2 SYNCS.PHASECHK.TRANS64 P2, [R7+URZ+0x33450], R0 ;  /* 0x033450000700a5a7 */ /* 0x000ea4000804007f */
[----:B--2---:R-:W-:Y:S05]  /*14f20*/  @!P2 BRA `(.L_x_2047) ;  /* 0xfffffffc00eca947 */ /* 0x004fea000383ffff */
[----:B------:R-:W-:Y:S05]  /*14f30*/  BRA `(.L_x_2044) ;  /* 0xffffff1000f47947 */ /* 0x000fea000383ffff */
.L_x_2054:
[----:B-1----:R-:W-:-:S04]  /*14f40*/  IMAD.U32 R9, RZ, RZ, UR6 ;  /* 0x00000006ff097e24 */ /* 0x002fc8000f8e00ff */
[----:B------:R1:W2:Y:S03]  /*14f50*/  SYNCS.PHASECHK.TRANS64.TRYWAIT P2, [R9+URZ+0x33430], R0 ;  /* 0x03343000090075a7 */ /* 0x0002a6000804017f */
[----:B--2---:R-:W-:Y:S05]  /*14f60*/  @!P2 NANOSLEEP.SYNCS 0x989680 ;  /* 0x009896800000a95d */ /* 0x004fea0003900000 */
[----:B------:R-:W2:Y:S02]  /*14f70*/  @!P2 SYNCS.PHASECHK.TRANS64 P2, [R9+URZ+0x33430], R0 ;  /* 0x033430000900a5a7 */ /* 0x000ea4000804007f */
[----:B--2---:R-:W-:Y:S05]  /*14f80*/  @!P2 BRA `(.L_x_2054) ;  /* 0xfffffffc00eca947 */ /* 0x004fea000383ffff */
[----:B------:R-:W-:Y:S05]  /*14f90*/  BRA `(.L_x_2051) ;  /* 0xffffff40002c7947 */ /* 0x000fea000383ffff */
.L_x_2058:
[----:B-1----:R-:W-:-:S04]  /*14fa0*/  IMAD.U32 R9, RZ, RZ, UR6 ;  /* 0x00000006ff097e24 */ /* 0x002fc8000f8e00ff */
[----:B------:R1:W2:Y:S03]  /*14fb0*/  SYNCS.PHASECHK.TRANS64.TRYWAIT P2, [R9+URZ+0x33450], R0 ;  /* 0x03345000090075a7 */ /* 0x0002a6000804017f */
[----:B--2---:R-:W-:Y:S05]  /*14fc0*/  @!P2 NANOSLEEP.SYNCS 0x989680 ;  /* 0x009896800000a95d */ /* 0x004fea0003900000 */
[----:B------:R-:W2:Y:S02]  /*14fd0*/  @!P2 SYNCS.PHASECHK.TRANS64 P2, [R9+URZ+0x33450], R0 ;  /* 0x033450000900a5a7 */ /* 0x000ea4000804007f */
[----:B--2---:R-:W-:Y:S05]  /*14fe0*/  @!P2 BRA `(.L_x_2058) ;  /* 0xfffffffc00eca947 */ /* 0x004fea000383ffff */
[----:B------:R-:W-:Y:S05]  /*14ff0*/  BRA `(.L_x_2055) ;  /* 0xffffff4c002c7947 */ /* 0x000fea000383ffff */
.L_x_2064:
[----:B-1----:R-:W-:-:S04]  /*15000*/  IMAD.U32 R6, RZ, RZ, UR9 ;  /* 0x00000009ff067e24 */ /* 0x002fc8000f8e00ff */
[----:B------:R1:W2:Y:S03]  /*15010*/  SYNCS.PHASECHK.TRANS64.TRYWAIT P1, [R6+URZ+0x33450], R5 ;  /* 0x03345005060075a7 */ /* 0x0002a6000802017f */
[----:B--2---:R-:W-:Y:S05]  /*15020*/  @!P1 NANOSLEEP.SYNCS 0x989680 ;  /* 0x009896800000995d */ /* 0x004fea0003900000 */
[----:B------:R-:W2:Y:S02]  /*15030*/  @!P1 SYNCS.PHASECHK.TRANS64 P1, [R6+URZ+0x33450], R5 ;  /* 0x03345005060095a7 */ /* 0x000ea4000802007f */
[----:B--2---:R-:W-:Y:S05]  /*15040*/  @!P1 BRA `(.L_x_2064) ;  /* 0xfffffffc00ec9947 */ /* 0x004fea000383ffff */
[----:B------:R-:W-:Y:S05]  /*15050*/  BRA `(.L_x_2063) ;  /* 0xffffff6c00787947 */ /* 0x000fea000383ffff */
.L_x_2106:
[----:B------:R-:W-:Y:S02]  /*15060*/  IMAD.MOV.U32 R13, RZ, RZ, R4 ;  /* 0x000000ffff0d7224 */ /* 0x000fe400078e0004 */
[----:B------:R-:W-:Y:S02]  /*15070*/  IMAD.MOV.U32 R12, RZ, RZ, RZ ;  /* 0x000000ffff0c7224 */ /* 0x000fe400078e00ff */
[----:B------:R-:W-:Y:S02]  /*15080*/  IMAD.MOV.U32 R11, RZ, RZ, 0x1f ;  /* 0x0000001fff0b7424 */ /* 0x000fe400078e00ff */
[----:B------:R-:W-:-:S07]  /*15090*/  IMAD.MOV.U32 R15, RZ, RZ, -0x1 ;  /* 0xffffffffff0f7424 */ /* 0x000fce00078e00ff */
[----:B------:R-:W-:Y:S05]  /*150a0*/  WARPSYNC.COLLECTIVE R15, `(.L_x_2177) ;  /* 0x000000000f087348 */ /* 0x000fea0003c00000 */
[----:B------:R0:W1:Y:S02]  /*150b0*/  SHFL.IDX P6, R14, R13, R12, R11 ;  /* 0x0000000c0d0e7389 */ /* 0x00006400000c000b */
[----:B01----:R-:W-:Y:S01]  /*150c0*/  ENDCOLLECTIVE ;  /* 0x000000000000791b */ /* 0x003fe20003800000 */
.L_x_2177:
[----:B------:R-:W-:Y:S05]  /*150d0*/  BRA `(.L_x_2178) ;  /* 0xffffffc400a87947 */ /* 0x000fea000383ffff */
.L_x_2108:
[----:B------:R-:W-:Y:S01]  /*150e0*/  BSSY B0, `(.L_x_2179) ;  /* 0x0000006000007945 */ /* 0x000fe20003800000 */
[----:B------:R-:W-:-:S07]  /*150f0*/  IMAD.MOV.U32 R15, RZ, RZ, -0x1 ;  /* 0xffffffffff0f7424 */ /* 0x000fce00078e00ff */
[----:B------:R-:W-:Y:S05]  /*15100*/  WARPSYNC.COLLECTIVE R15, `(.L_x_2180) ;  /* 0x000000000f0c7348 */ /* 0x000fea0003c00000 */
[----:B------:R-:W-:Y:S02]  /*15110*/  ELECT P6, UR62, PT ;  /* 0x00000000003e782f */ /* 0x000fe400038c0000 */
[----:B------:R-:W-:Y:S01]  /*15120*/  MOV R14, UR62 ;  /* 0x0000003e000e7c02 */ /* 0x000fe20008000f00 */
[----:B------:R-:W-:Y:S10]  /*15130*/  ENDCOLLECTIVE ;  /* 0x000000000000791b */ /* 0x000ff40003800000 */
.L_x_2180:
[----:B------:R-:W-:Y:S05]  /*15140*/  BSYNC B0 ;  /* 0x0000000000007941 */ /* 0x000fea0003800000 */
.L_x_2179:
[----:B------:R-:W-:Y:S05]  /*15150*/  BRA `(.L_x_2181) ;  /* 0xffffffc400a87947 */ /* 0x000fea000383ffff */
.L_x_2111:
[----:B0-----:R0:W1:Y:S02]  /*15160*/  SYNCS.PHASECHK.TRANS64.TRYWAIT P2, [R4+URZ+0x33480], R3 ;  /* 0x03348003040075a7 */ /* 0x001064000804017f */
[----:B-1----:R-:W-:Y:S05]  /*15170*/  @!P2 NANOSLEEP.SYNCS 0x989680 ;  /* 0x009896800000a95d */ /* 0x002fea0003900000 */
[----:B------:R-:W1:Y:S02]  /*15180*/  @!P2 SYNCS.PHASECHK.TRANS64 P2, [R4+URZ+0x33480], R3 ;  /* 0x033480030400a5a7 */ /* 0x000e64000804007f */
[----:B-1----:R-:W-:Y:S05]  /*15190*/  @!P2 BRA `(.L_x_2111) ;  /* 0xfffffffc00f0a947 */ /* 0x002fea000383ffff */
[----:B------:R-:W-:Y:S05]  /*151a0*/  BRA `(.L_x_2182) ;  /* 0xffffffc400fc7947 */ /* 0x000fea000383ffff */
.L_x_2113:
[----:B-1----:R1:W2:Y:S02]  /*151b0*/  SYNCS.PHASECHK.TRANS64.TRYWAIT P2, [R4+URZ+0x33440], R3 ;  /* 0x03344003040075a7 */ /* 0x0022a4000804017f */
[----:B--2---:R-:W-:Y:S05]  /*151c0*/  @!P2 NANOSLEEP.SYNCS 0x989680 ;  /* 0x009896800000a95d */ /* 0x004fea0003900000 */
[----:B------:R-:W2:Y:S02]  /*151d0*/  @!P2 SYNCS.PHASECHK.TRANS64 P2, [R4+URZ+0x33440], R3 ;  /* 0x033440030400a5a7 */ /* 0x000ea4000804007f */
[----:B--2---:R-:W-:Y:S05]  /*151e0*/  @!P2 BRA `(.L_x_2113) ;  /* 0xfffffffc00f0a947 */ /* 0x004fea000383ffff */
[----:B------:R-:W-:Y:S05]  /*151f0*/  BRA `(.L_x_2183) ;  /* 0xffffffc8007c7947 */ /* 0x000fea000383ffff */
.L_x_2116:
[----:B0-----:R-:W-:-:S04]  /*15200*/  IMAD.U32 R3, RZ, RZ, UR41 ;  /* 0x00000029ff037e24 */ /* 0x001fc8000f8e00ff */
[----:B------:R0:W1:Y:S03]  /*15210*/  SYNCS.PHASECHK.TRANS64.TRYWAIT P0, [R3+URZ+0x33420], R2 ;  /* 0x03342002030075a7 */ /* 0x000066000800017f */
[----:B-1----:R-:W-:Y:S05]  /*15220*/  @!P0 NANOSLEEP.SYNCS 0x989680 ;  /* 0x009896800000895d */ /* 0x002fea0003900000 */
[----:B------:R-:W1:Y:S02]  /*15230*/  @!P0 SYNCS.PHASECHK.TRANS64 P0, [R3+URZ+0x33420], R2 ;  /* 0x03342002030085a7 */ /* 0x000e64000800007f */
[----:B-1----:R-:W-:Y:S05]  /*15240*/  @!P0 BRA `(.L_x_2116) ;  /* 0xfffffffc00ec8947 */ /* 0x002fea000383ffff */
[----:B------:R-:W-:Y:S05]  /*15250*/  BRA `(.L_x_2184) ;  /* 0xffffffcc00907947 */ /* 0x000fea000383ffff */
.L_x_2122:
[----:B0-----:R0:W1:Y:S02]  /*15260*/  SYNCS.PHASECHK.TRANS64.TRYWAIT P0, [R6+URZ+0x33480], R4 ;  /* 0x03348004060075a7 */ /* 0x001064000800017f */
[----:B-1----:R-:W-:Y:S05]  /*15270*/  @!P0 NANOSLEEP.SYNCS 0x989680 ;  /* 0x009896800000895d */ /* 0x002fea0003900000 */
[----:B------:R-:W1:Y:S02]  /*15280*/  @!P0 SYNCS.PHASECHK.TRANS64 P0, [R6+URZ+0x33480], R4 ;  /* 0x03348004060085a7 */ /* 0x000e64000800007f */
[----:B-1----:R-:W-:Y:S05]  /*15290*/  @!P0 BRA `(.L_x_2122) ;  /* 0xfffffffc00f08947 */ /* 0x002fea000383ffff */
[----:B------:R-:W-:Y:S05]  /*152a0*/  BRA `(.L_x_2185) ;  /* 0xffffffd0002c7947 */ /* 0x000fea000383ffff */
.L_x_2129:
[----:B-1----:R1:W2:Y:S02]  /*152b0*/  SYNCS.PHASECHK.TRANS64.TRYWAIT P0, [R6+URZ+0x33440], R4 ;  /* 0x03344004060075a7 */ /* 0x0022a4000800017f */
[----:B--2---:R-:W-:Y:S05]  /*152c0*/  @!P0 NANOSLEEP.SYNCS 0x989680 ;  /* 0x009896800000895d */ /* 0x004fea0003900000 */
[----:B------:R-:W2:Y:S02]  /*152d0*/  @!P0 SYNCS.PHASECHK.TRANS64 P0, [R6+URZ+0x33440], R4 ;  /* 0x03344004060085a7 */ /* 0x000ea4000800007f */
[----:B--2---:R-:W-:Y:S05]  /*152e0*/  @!P0 BRA `(.L_x_2129) ;  /* 0xfffffffc00f08947 */ /* 0x004fea000383ffff */
[----:B------:R-:W-:Y:S05]  /*152f0*/  BRA `(.L_x_2186) ;  /* 0xffffffd4002c7947 */ /* 0x000fea000383ffff */
.L_x_2137:
[----:B0-----:R0:W1:Y:S02]  /*15300*/  SYNCS.PHASECHK.TRANS64.TRYWAIT P2, [R13+URZ+0x33470], R4 ;  /* 0x033470040d0075a7 */ /* 0x001064000804017f */
[----:B-1----:R-:W-:Y:S05]  /*15310*/  @!P2 NANOSLEEP.SYNCS 0x989680 ;  /* 0x009896800000a95d */ /* 0x002fea0003900000 */
[----:B------:R-:W1:Y:S02]  /*15320*/  @!P2 SYNCS.PHASECHK.TRANS64 P2, [R13+URZ+0x33470], R4 ;  /* 0x033470040d00a5a7 */ /* 0x000e64000804007f */
[----:B-1----:R-:W-:Y:S05]  /*15330*/  @!P2 BRA `(.L_x_2137) ;  /* 0xfffffffc00f0a947 */ /* 0x002fea000383ffff */
[----:B------:R-:W-:Y:S05]  /*15340*/  BRA `(.L_x_2187) ;  /* 0xffffffd800407947 */ /* 0x000fea000383ffff */
.L_x_2139:
[----:B-1----:R1:W2:Y:S02]  /*15350*/  SYNCS.PHASECHK.TRANS64.TRYWAIT P2, [R13+URZ+0x33460], R2 ;  /* 0x033460020d0075a7 */ /* 0x0022a4000804017f */
[----:B--2---:R-:W-:Y:S05]  /*15360*/  @!P2 NANOSLEEP.SYNCS 0x989680 ;  /* 0x009896800000a95d */ /* 0x004fea0003900000 */
[----:B------:R-:W2:Y:S02]  /*15370*/  @!P2 SYNCS.PHASECHK.TRANS64 P2, [R13+URZ+0x33460], R2 ;  /* 0x033460020d00a5a7 */ /* 0x000ea4000804007f */
[----:B--2---:R-:W-:Y:S05]  /*15380*/  @!P2 BRA `(.L_x_2139) ;  /* 0xfffffffc00f0a947 */ /* 0x004fea000383ffff */
[----:B------:R-:W-:Y:S05]  /*15390*/  BRA `(.L_x_2188) ;  /* 0xffffffd800487947 */ /* 0x000fea000383ffff */
.L_x_2146:
[----:B0-----:R0:W1:Y:S02]  /*153a0*/  SYNCS.PHASECHK.TRANS64.TRYWAIT P0, [R3+URZ+0x33470], R0 ;  /* 0x03347000030075a7 */ /* 0x001064000800017f */
[----:B-1----:R-:W-:Y:S05]  /*153b0*/  @!P0 NANOSLEEP.SYNCS 0x989680 ;  /* 0x009896800000895d */ /* 0x002fea0003900000 */
[----:B------:R-:W1:Y:S02]  /*153c0*/  @!P0 SYNCS.PHASECHK.TRANS64 P0, [R3+URZ+0x33470], R0 ;  /* 0x03347000030085a7 */ /* 0x000e64000800007f */
[----:B-1----:R-:W-:Y:S05]  /*153d0*/  @!P0 BRA `(.L_x_2146) ;  /* 0xfffffffc00f08947 */ /* 0x002fea000383ffff */
[----:B------:R-:W-:Y:S05]  /*153e0*/  BRA `(.L_x_2189) ;  /* 0xffffffe0006c7947 */ /* 0x000fea000383ffff */
.L_x_2148:
[----:B0-----:R0:W1:Y:S02]  /*153f0*/  SYNCS.PHASECHK.TRANS64.TRYWAIT P0, [R3+URZ+0x33460], R0 ;  /* 0x03346000030075a7 */ /* 0x001064000800017f */
[----:B-1----:R-:W-:Y:S05]  /*15400*/  @!P0 NANOSLEEP.SYNCS 0x989680 ;  /* 0x009896800000895d */ /* 0x002fea0003900000 */
[----:B------:R-:W1:Y:S02]  /*15410*/  @!P0 SYNCS.PHASECHK.TRANS64 P0, [R3+URZ+0x33460], R0 ;  /* 0x03346000030085a7 */ /* 0x000e64000800007f */
[----:B-1----:R-:W-:Y:S05]  /*15420*/  @!P0 BRA `(.L_x_2148) ;  /* 0xfffffffc00f08947 */ /* 0x002fea000383ffff */
[----:B------:R-:W-:Y:S05]  /*15430*/  BRA `(.L_x_2190) ;  /* 0xffffffe000707947 */ /* 0x000fea000383ffff */
.L_x_2161:
[----:B0-----:R0:W1:Y:S02]  /*15440*/  SYNCS.PHASECHK.TRANS64.TRYWAIT P0, [R0+URZ+0x33420], R3 ;  /* 0x03342003000075a7 */ /* 0x001064000800017f */
[----:B-1----:R-:W-:Y:S05]  /*15450*/  @!P0 NANOSLEEP.SYNCS 0x989680 ;  /* 0x009896800000895d */ /* 0x002fea0003900000 */
[----:B------:R-:W1:Y:S02]  /*15460*/  @!P0 SYNCS.PHASECHK.TRANS64 P0, [R0+URZ+0x33420], R3 ;  /* 0x03342003000085a7 */ /* 0x000e64000800007f */
[----:B-1----:R-:W-:Y:S05]  /*15470*/  @!P0 BRA `(.L_x_2161) ;  /* 0xfffffffc00f08947 */ /* 0x002fea000383ffff */
[----:B------:R-:W-:Y:S05]  /*15480*/  BRA `(.L_x_2191) ;  /* 0xfffffff4007c7947 */ /* 0x000fea000383ffff */
.L_x_2162:
        /* <DEDUP_REMOVED lines=11> */
.L_x_2193:
[----:B------:R-:W-:Y:S05]  /*15540*/  BSYNC B0 ;  /* 0x0000000000007941 */ /* 0x000fea0003800000 */
.L_x_2192:
[----:B------:R-:W-:Y:S05]  /*15550*/  BRA `(.L_x_2194) ;  /* 0xfffffff400647947 */ /* 0x000fea000383ffff */
.L_x_2165:
[----:B------:R-:W-:Y:S01]  /*15560*/  BSSY B1, `(.L_x_2195) ;  /* 0x0000006000017945 */ /* 0x000fe20003800000 */
[----:B------:R-:W-:-:S07]  /*15570*/  IMAD.MOV.U32 R15, RZ, RZ, -0x1 ;  /* 0xffffffffff0f7424 */ /* 0x000fce00078e00ff */
[----:B01----:R-:W-:Y:S05]  /*15580*/  WARPSYNC.COLLECTIVE R15, `(.L_x_2196) ;  /* 0x000000000f0c7348 */ /* 0x003fea0003c00000 */
[----:B------:R-:W-:Y:S02]  /*15590*/  ELECT P6, UR62, PT ;  /* 0x00000000003e782f */ /* 0x000fe400038c0000 */
[----:B------:R-:W-:Y:S01]  /*155a0*/  MOV R14, UR62 ;  /* 0x0000003e000e7c02 */ /* 0x000fe20008000f00 */
[----:B01----:R-:W-:Y:S10]  /*155b0*/  ENDCOLLECTIVE ;  /* 0x000000000000791b */ /* 0x003ff40003800000 */
.L_x_2196:
[----:B------:R-:W-:Y:S05]  /*155c0*/  BSYNC B1 ;  /* 0x0000000000017941 */ /* 0x000fea0003800000 */
.L_x_2195:
[----:B------:R-:W-:Y:S05]  /*155d0*/  BRA `(.L_x_2197) ;  /* 0xfffffff4005c7947 */ /* 0x000fea000383ffff */
.L_x_2167:
[----:B0-----:R0:W1:Y:S02]  /*155e0*/  SYNCS.PHASECHK.TRANS64.TRYWAIT P1, [R7+URZ], R4 ;  /* 0x00000004070075a7 */ /* 0x001064000802017f */
[----:B-1----:R-:W-:Y:S05]  /*155f0*/  @!P1 NANOSLEEP.SYNCS 0x989680 ;  /* 0x009896800000995d */ /* 0x002fea0003900000 */
[----:B------:R-:W1:Y:S02]  /*15600*/  @!P1 SYNCS.PHASECHK.TRANS64 P1, [R7+URZ], R4 ;  /* 0x00000004070095a7 */ /* 0x000e64000802007f */
[----:B-1----:R-:W-:Y:S05]  /*15610*/  @!P1 BRA `(.L_x_2167) ;  /* 0xfffffffc00f09947 */ /* 0x002fea000383ffff */
[----:B------:R-:W-:Y:S05]  /*15620*/  BRA `(.L_x_2198) ;  /* 0xfffffff400907947 */ /* 0x000fea000383ffff */
.L_x_2168:
[----:B-1----:R1:W2:Y:S02]  /*15630*/  SYNCS.PHASECHK.TRANS64.TRYWAIT P1, [R9+URZ], R2 ;  /* 0x00000002090075a7 */ /* 0x0022a4000802017f */
[----:B--2---:R-:W-:Y:S05]  /*15640*/  @!P1 NANOSLEEP.SYNCS 0x989680 ;  /* 0x009896800000995d */ /* 0x004fea0003900000 */
[----:B------:R-:W2:Y:S02]  /*15650*/  @!P1 SYNCS.PHASECHK.TRANS64 P1, [R9+URZ], R2 ;  /* 0x00000002090095a7 */ /* 0x000ea4000802007f */
[----:B--2---:R-:W-:Y:S05]  /*15660*/  @!P1 BRA `(.L_x_2168) ;  /* 0xfffffffc00f09947 */ /* 0x004fea000383ffff */
[----:B------:R-:W-:Y:S05]  /*15670*/  BRA `(.L_x_2199) ;  /* 0xfffffff400847947 */ /* 0x000fea000383ffff */
.L_x_2170:
[----:B--2---:R2:W3:Y:S02]  /*15680*/  SYNCS.PHASECHK.TRANS64.TRYWAIT P1, [R17+URZ+0x33460], R4 ;  /* 0x03346004110075a7 */ /* 0x0044e4000802017f */
[----:B---3--:R-:W-:Y:S05]  /*15690*/  @!P1 NANOSLEEP.SYNCS 0x989680 ;  /* 0x009896800000995d */ /* 0x008fea0003900000 */
[----:B------:R-:W3:Y:S02]  /*156a0*/  @!P1 SYNCS.PHASECHK.TRANS64 P1, [R17+URZ+0x33460], R4 ;  /* 0x03346004110095a7 */ /* 0x000ee4000802007f */
[----:B---3--:R-:W-:Y:S05]  /*156b0*/  @!P1 BRA `(.L_x_2170) ;  /* 0xfffffffc00f09947 */ /* 0x008fea000383ffff */
[----:B------:R-:W-:Y:S05]  /*156c0*/  BRA `(.L_x_2200) ;  /* 0xfffffff400847947 */ /* 0x000fea000383ffff */
.L_x_2172:
[----:B---3--:R3:W4:Y:S02]  /*156d0*/  SYNCS.PHASECHK.TRANS64.TRYWAIT P1, [R3+URZ+0x33460], R2 ;  /* 0x03346002030075a7 */ /* 0x008724000802017f */
[----:B----4-:R-:W-:Y:S05]  /*156e0*/  @!P1 NANOSLEEP.SYNCS 0x989680 ;  /* 0x009896800000995d */ /* 0x010fea0003900000 */
[----:B------:R-:W4:Y:S02]  /*156f0*/  @!P1 SYNCS.PHASECHK.TRANS64 P1, [R3+URZ+0x33460], R2 ;  /* 0x03346002030095a7 */ /* 0x000f24000802007f */
[----:B----4-:R-:W-:Y:S05]  /*15700*/  @!P1 BRA `(.L_x_2172) ;  /* 0xfffffffc00f09947 */ /* 0x010fea000383ffff */
[----:B------:R-:W-:Y:S05]  /*15710*/  BRA `(.L_x_2201) ;  /* 0xfffffff400847947 */ /* 0x000fea000383ffff */
.L_x_2174:
[----:B----4-:R4:W0:Y:S02]  /*15720*/  SYNCS.PHASECHK.TRANS64.TRYWAIT P0, [R17+URZ+0x33480], R4 ;  /* 0x03348004110075a7 */ /* 0x010824000800017f */
[----:B0-----:R-:W-:Y:S05]  /*15730*/  @!P0 NANOSLEEP.SYNCS 0x989680 ;  /* 0x009896800000895d */ /* 0x001fea0003900000 */
[----:B------:R-:W0:Y:S02]  /*15740*/  @!P0 SYNCS.PHASECHK.TRANS64 P0, [R17+URZ+0x33480], R4 ;  /* 0x03348004110085a7 */ /* 0x000e24000800007f */
[----:B0-----:R-:W-:Y:S05]  /*15750*/  @!P0 BRA `(.L_x_2174) ;  /* 0xfffffffc00f08947 */ /* 0x001fea000383ffff */
[----:B------:R-:W-:Y:S05]  /*15760*/  BRA `(.L_x_2175) ;  /* 0xfffffff400807947 */ /* 0x000fea000383ffff */
.L_x_2202:
        /* <DEDUP_REMOVED lines=9> */
.L_x_2706:


//--------------------- .text._ZN7cutlass13device_kernelIN5flash11enable_sm90INS1_16FlashAttnFwdSm90INS1_25CollectiveMainloopFwdSm90ILi2EN4cute5tupleIJNS5_1CILi1EEES8_S8_EEENS6_IJNS7_ILi128EEENS7_ILi160EEENS7_ILi192EEEEEELi192ENS_12float_e4m3_tEfNS_4arch4Sm90ELb1ELb0ELb0ELb1ELb0ELb1ELb0ELb1ELb1ELb0ELb0ELb0EEENS1_21CollectiveEpilogueFwdINS6_IJSA_SC_SB_EEES9_NS_10bfloat16_tESG_Li256ELb1ELb0ELb0ELb1EEENS1_36VarlenDynamicPersistentTileSchedulerILi128ELi160ELi256ELi128ELb0ELb0ELb1ELb1ELb1ELb1EEEEEEEEEvNT_6ParamsE --------------------------
	.section	.text._ZN7cutlass13device_kernelIN5flash11enable_sm90INS1_16FlashAttnFwdSm90INS1_25CollectiveMainloopFwdSm90ILi2EN4cute5tupleIJNS5_1CILi1EEES8_S8_EEENS6_IJNS7_ILi128EEENS7_ILi160EEENS7_ILi192EEEEEELi192ENS_12float_e4m3_tEfNS_4arch4Sm90ELb1ELb0ELb0ELb1ELb0ELb1ELb0ELb1ELb1ELb0ELb0ELb0EEENS1_21CollectiveEpilogueFwdINS6_IJSA_SC_SB_EEES9_NS_10bfloat16_tESG_Li256ELb1ELb0ELb0ELb1EEENS1_36VarlenDynamicPersistentTileSchedulerILi128ELi160ELi256ELi128ELb0ELb0ELb1ELb1ELb1ELb1EEEEEEEEEvNT_6ParamsE,"ax",@progbits
	.align	128
.text._ZN7cutlass13device_kernelIN5flash11enable_sm90INS1_16FlashAttnFwdSm90INS1_25CollectiveMainloopFwdSm90ILi2EN4cute5tupleIJNS5_1CILi1EEES8_S8_EEENS6_IJNS7_ILi128EEENS7_ILi160EEENS7_ILi192EEEEEELi192ENS_12float_e4m3_tEfNS_4arch4Sm90ELb1ELb0ELb0ELb1ELb0ELb1ELb0ELb1ELb1ELb0ELb0ELb0EEENS1_21CollectiveEpilogueFwdINS6_IJSA_SC_SB_EEES9_NS_10bfloat16_tESG_Li256ELb1ELb0ELb0ELb1EEENS1_36VarlenDynamicPersistentTileSchedulerILi128ELi160ELi256ELi128ELb0ELb0ELb1ELb1ELb1ELb1EEEEEEEEEvNT_6ParamsE:
        .type           _ZN7cutlass13device_kernelIN5flash11enable_sm90INS1_16FlashAttnFwdSm90INS1_25CollectiveMainloopFwdSm90ILi2EN4cute5tupleIJNS5_1CILi1EEES8_S8_EEENS6_IJNS7_ILi128EEENS7_ILi160EEENS7_ILi192EEEEEELi192ENS_12float_e4m3_tEfNS_4arch4Sm90ELb1ELb0ELb0ELb1ELb0ELb1ELb0ELb1ELb1ELb0ELb0ELb0EEENS1_21CollectiveEpilogueFwdINS6_IJSA_SC_SB_EEES9_NS_10bfloat16_tESG_Li256ELb1ELb0ELb0ELb1EEENS1_36VarlenDynamicPersistentTileSchedulerILi128ELi160ELi256ELi128ELb0ELb0ELb1ELb1ELb1ELb1EEEEEEEEEvNT_6ParamsE,@function
        .size           _ZN7cutlass13device_kernelIN5flash11enable_sm90INS1_16FlashAttnFwdSm90INS1_25CollectiveMainloopFwdSm90ILi2EN4cute5tupleIJNS5_1CILi1EEES8_S8_EEENS6_IJNS7_ILi128EEENS7_ILi160EEENS7_ILi192EEEEEELi192ENS_12float_e4m3_tEfNS_4arch4Sm90ELb1ELb0ELb0ELb1ELb0ELb1ELb0ELb1ELb1ELb0ELb0ELb0EEENS1_21CollectiveEpilogueFwdINS6_IJSA_SC_SB_EEES9_NS_10bfloat16_tESG_Li256ELb1ELb0ELb0ELb1EEENS1_36VarlenDynamicPersistentTileSchedulerILi128ELi160ELi256ELi128ELb0ELb0ELb1ELb1ELb1ELb1EEEEEEEEEvNT_6ParamsE,(.L_x_2707 - _ZN7cutlass13device_kernelIN5flash11enable_sm90INS1_16FlashAttnFwdSm90INS1_25CollectiveMainloopFwdSm90ILi2EN4cute5tupleIJNS5_1CILi1EEES8_S8_EEENS6_IJNS7_ILi128EEENS7_ILi160EEENS7_ILi192EEEEEELi192ENS_12float_e4m3_tEfNS_4arch4Sm90ELb1ELb0ELb0ELb1ELb0ELb1ELb0ELb1ELb1ELb0ELb0ELb0EEENS1_21CollectiveEpilogueFwdINS6_IJSA_SC_SB_EEES9_NS_10bfloat16_tESG_Li256ELb1ELb0ELb0ELb1EEENS1_36VarlenDynamicPersistentTileSchedulerILi128ELi160ELi256ELi128ELb0ELb0ELb1ELb1ELb1ELb1EEEEEEEEEvNT_6ParamsE)
        .other          _ZN7cutlass13device_kernelIN5flash11enable_sm90INS1_16FlashAttnFwdSm90INS1_25CollectiveMainloopFwdSm90ILi2EN4cute5tupleIJNS5_1CILi1EEES8_S8_EEENS6_IJNS7_ILi128EEENS7_ILi160EEENS7_ILi192EEEEEELi192ENS_12float_e4m3_tEfNS_4arch4Sm90ELb1ELb0ELb0ELb1ELb0ELb1ELb0ELb1ELb1ELb0ELb0ELb0EEENS1_21CollectiveEpilogueFwdINS6_IJSA_SC_SB_EEES9_NS_10bfloat16_tESG_Li256ELb1ELb0ELb0ELb1EEENS1_36VarlenDynamicPersistentTileSchedulerILi128ELi160ELi256ELi128ELb0ELb0ELb1ELb1ELb1ELb1EEEEEEEEEvNT_6ParamsE,@"STO_CUDA_ENTRY STV_DEFAULT"
_ZN7cutlass13device_kernelIN5flash11enable_sm90INS1_16FlashAttnFwdSm90INS1_25CollectiveMainloopFwdSm90ILi2EN4cute5tupleIJNS5_1CILi1EEES8_S8_EEENS6_IJNS7_ILi128EEENS7_ILi160EEENS7_ILi192EEEEEELi192ENS_12float_e4m3_tEfNS_4arch4Sm90ELb1ELb0ELb0ELb1ELb0ELb1ELb0ELb1ELb1ELb0ELb0ELb0EEENS1_21CollectiveEpilogueFwdINS6_IJSA_SC_SB_EEES9_NS_10bfloat16_tESG_Li256ELb1ELb0ELb0ELb1EEENS1_36VarlenDynamicPersistentTileSchedulerILi128ELi160ELi256ELi128ELb0ELb0ELb1ELb1ELb1ELb1EEEEEEEEEvNT_6ParamsE:
        /* <DEDUP_REMOVED lines=27> */
.L_x_2204:
[----:B------:R-:W-:Y:S05]  /*01b0*/  BSYNC B0 ;  /* 0x0000000000007941 */ /* 0x000fea0003800000 */
.L_x_2203:
        /* <DEDUP_REMOVED lines=41> */
.L_x_2205:
        /* <DEDUP_REMOVED lines=22> */
.L_x_2206:
        /* <DEDUP_REMOVED lines=18> */
.L_x_2207:
        /* <DEDUP_REMOVED lines=22> */
.L_x_2208:
        /* <DEDUP_REMOVED lines=22> */
.L_x_2209:
        /* <DEDUP_REMOVED lines=8> */
.L_x_2212:
[----:B------:R-:W-:-:S08]  /*0a10*/  NOP ;  /* 0x0000000000007918 */ /* 0x000fd00000000000 */
[----:B------:R-:W0:Y:S02]  /*0a20*/  USETMAXREG.TRY_ALLOC.CTAPOOL UP0, 0xf0 ;  /* 0x000000f0000079c8 */ /* 0x000e240008000600 */
[----:B0-----:R-:W-:-:S13]  /*0a30*/  PLOP3.LUT P0, PT, PT, PT, UP0, 0x80, 0x0 ;  /* 0x000000000000781c */ /* 0x001fda0003f0f008 */
[----:B------:R-:W-:Y:S05]  /*0a40*/  @!P0 BRA `(.L_x_2212) ;  /* 0xfffffffc00f08947 */ /* 0x000fea000383ffff */
[----:B------:R-:W2:Y:S01]  /*0a50*/  LDL.LU R0, [R1+0x10] ;  /* 0x0000100001007983 */ /* 0x000ea20000300800 */
        /* <DEDUP_REMOVED lines=15> */
[----:B------:R1:W-:Y:S01]  /*0b50*/  STL [R1+0x10], R0 ;  /* 0x0000100001007387 */ /* 0x0003e20000100800 */
[----:B0-----:R-:W-:-:S13]  /*0b60*/  ISETP.GE.AND P0, PT, R227, UR4, PT ;  /* 0x00000004e3007c0c */ /* 0x001fda000bf06270 */
[----:B-1----:R-:W-:Y:S05]  /*0b70*/  @P0 BRA `(.L_x_2213) ;  /* 0x000002c400880947 */ /* 0x002fea0003800000 */
[----:B------:R-:W0:Y:S01]  /*0b80*/  S2R R0, SR_TID.X ;  /* 0x0000000000007919 */ /* 0x000e220000002100 */
[----:B------:R-:W-:Y:S01]  /*0b90*/  R2UR UR52, R16 ;  /* 0x00000000103472ca */ /* 0x000fe200000e0000 */
[----:B------:R-:W-:Y:S01]  /*0ba0*/  IMAD.MOV.U32 R223, RZ, RZ, RZ ;  /* 0x000000ffffdf7224 */ /* 0x000fe200078e00ff */
[----:B------:R-:W-:Y:S01]  /*0bb0*/  ULOP3.LUT UR53, UR36, 0x1, URZ, 0xfc, !UPT ;  /* 0x0000000124357892 */ /* 0x000fe2000f8efc3f */
[----:B------:R-:W-:Y:S01]  /*0bc0*/  IMAD.MOV.U32 R220, RZ, RZ, RZ ;  /* 0x000000ffffdc7224 */ /* 0x000fe200078e00ff */
[----:B------:R-:W-:Y:S01]  /*0bd0*/  UMOV UR43, URZ ;  /* 0x0000003f002b7c82 */ /* 0x000fe20008000000 */
[----:B------:R-:W-:-:S08]  /*0be0*/  IMAD.MOV.U32 R146, RZ, RZ, RZ ;  /* 0x000000ffff927224 */ /* 0x000fd000078e00ff */
[----:B------:R-:W-:Y:S01]  /*0bf0*/  UIADD3 UR52, UR52, 0x1e200, URZ ;  /* 0x0001e20034347890 */ /* 0x000fe2000fffe03f */
[----:B0-----:R-:W-:-:S05]  /*0c00*/  VIADD R0, R0, 0xffffff80 ;  /* 0xffffff8000007836 */ /* 0x001fca0000000000 */
[----:B------:R-:W-:Y:S02]  /*0c10*/  SHF.R.S32.HI R3, RZ, 0x1f, R0 ;  /* 0x0000001fff037819 */ /* 0x000fe40000011400 */
[-C--:B------:R-:W-:Y:S02]  /*0c20*/  LEA.HI R4, R0, R0.reuse, RZ, 0x1 ;  /* 0x0000000000047211 */ /* 0x080fe400078f08ff */
[CC--:B------:R-:W-:Y:S02]  /*0c30*/  LEA.HI R2, R3.reuse, R0.reuse, RZ, 0x7 ;  /* 0x0000000003027211 */ /* 0x0c0fe400078f38ff */
[CC--:B------:R-:W-:Y:S02]  /*0c40*/  LEA.HI R8, R3.reuse, R0.reuse, RZ, 0x5 ;  /* 0x0000000003087211 */ /* 0x0c0fe400078f28ff */
[----:B------:R-:W-:Y:S02]  /*0c50*/  LEA.HI R7, R3, R0, RZ, 0x4 ;  /* 0x0000000003077211 */ /* 0x000fe400078f20ff */
[----:B------:R-:W-:Y:S01]  /*0c60*/  LOP3.LUT R11, R2, 0xffffff80, RZ, 0xc0, !PT ;  /* 0xffffff80020b7812 */ /* 0x000fe200078ec0ff */
[----:B------:R-:W-:Y:S01]  /*0c70*/  IMAD.SHL.U32 R8, R8, 0x20, RZ ;  /* 0x0000002008087824 */ /* 0x000fe200078e00ff */
[----:B------:R-:W-:-:S02]  /*0c80*/  LOP3.LUT R9, R7, 0x3fffff0, RZ, 0xc0, !PT ;  /* 0x03fffff007097812 */ /* 0x000fc400078ec0ff */
[----:B------:R-:W-:Y:S01]  /*0c90*/  LOP3.LUT R5, R4, 0xfffffffe, RZ, 0xc0, !PT ;  /* 0xfffffffe04057812 */ /* 0x000fe200078ec0ff */
[C---:B------:R-:W-:Y:S01]  /*0ca0*/  IMAD.IADD R14, R0.reuse, 0x1, -R11 ;  /* 0x00000001000e7824 */ /* 0x040fe200078e0a0b */
[-C--:B------:R-:W-:Y:S01]  /*0cb0*/  LEA.HI R236, R3, R0.reuse, RZ, 0x3 ;  /* 0x0000000003ec7211 */ /* 0x080fe200078f18ff */
[----:B------:R-:W-:Y:S01]  /*0cc0*/  IMAD.IADD R9, R0, 0x1, -R9 ;  /* 0x0000000100097824 */ /* 0x000fe200078e0a09 */
[----:B------:R-:W-:Y:S02]  /*0cd0*/  LOP3.LUT R8, R8, 0xfffffc00, RZ, 0xc0, !PT ;  /* 0xfffffc0008087812 */ /* 0x000fe400078ec0ff */
[----:B------:R-:W-:Y:S01]  /*0ce0*/  IADD3 R22, R0, -R5, RZ ;  /* 0x8000000500167210 */ /* 0x000fe20007ffe0ff */
[----:B------:R-:W-:Y:S01]  /*0cf0*/  STL [R1+0x30], R14 ;  /* 0x0000300e01007387 */ /* 0x000fe20000100800 */
[----:B------:R-:W-:Y:S01]  /*0d00*/  SHF.R.S32.HI R5, RZ, 0x1f, R14 ;  /* 0x0000001fff057819 */ /* 0x000fe2000001140e */
[----:B------:R-:W-:Y:S01]  /*0d10*/  IMAD R8, R9, 0x40, R8 ;  /* 0x0000004009087824 */ /* 0x000fe200078e0208 */
[----:B------:R-:W-:Y:S01]  /*0d20*/  LEA.HI R6, R3, R0, RZ, 0x2 ;  /* 0x0000000003067211 */ /* 0x000fe200078f10ff */
[----:B------:R-:W-:Y:S01]  /*0d30*/  IMAD.SHL.U32 R18, R22, 0x10, RZ ;  /* 0x0000001016127824 */ /* 0x000fe200078e00ff */
[----:B------:R-:W-:-:S02]  /*0d40*/  LOP3.LUT R3, R236, 0x1ffffff8, RZ, 0xc0, !PT ;  /* 0x1ffffff8ec037812 */ /* 0x000fc400078ec0ff */
[----:B------:R-:W-:Y:S01]  /*0d50*/  LEA.HI R9, R5, R14, RZ, 0x2 ;  /* 0x0000000e05097211 */ /* 0x000fe200078f10ff */
[----:B------:R-:W-:Y:S01]  /*0d60*/  VIADD R221, R18, 0x20 ;  /* 0x0000002012dd7836 */ /* 0x000fe20000000000 */
[----:B------:R-:W-:Y:S01]  /*0d70*/  SHF.R.S32.HI R23, RZ, 0x1, R4 ;  /* 0x00000001ff177819 */ /* 0x000fe20000011404 */
[----:B------:R-:W-:Y:S01]  /*0d80*/  IMAD.IADD R3, R0, 0x1, -R3 ;  /* 0x0000000100037824 */ /* 0x000fe200078e0a03 */
[----:B------:R-:W-:Y:S01]  /*0d90*/  SHF.R.S32.HI R0, RZ, 0x4, R7 ;  /* 0x00000004ff007819 */ /* 0x000fe20000011407 */
[----:B------:R-:W-:Y:S01]  /*0da0*/  VIADD R222, R18, 0x40 ;  /* 0x0000004012de7836 */ /* 0x000fe20000000000 */
[--C-:B------:R-:W-:Y:S02]  /*0db0*/  SHF.R.S32.HI R10, RZ, 0x2, R9.reuse ;  /* 0x00000002ff0a7819 */ /* 0x100fe40000011409 */
[----:B------:R-:W-:Y:S02]  /*0dc0*/  SHF.R.S32.HI R11, RZ, 0x1f, R9 ;  /* 0x0000001fff0b7819 */ /* 0x000fe40000011409 */
[----:B------:R-:W-:-:S02]  /*0dd0*/  LEA.HI R4, R4, R23, RZ, 0x1 ;  /* 0x0000001704047211 */ /* 0x000fc400078f08ff */
[--C-:B------:R-:W-:Y:S02]  /*0de0*/  SHF.R.S32.HI R235, RZ, 0x2, R6.reuse ;  /* 0x00000002ffeb7819 */ /* 0x100fe40000011406 */
[----:B------:R-:W-:Y:S02]  /*0df0*/  SHF.R.S32.HI R6, RZ, 0x1f, R6 ;  /* 0x0000001fff067819 */ /* 0x000fe40000011406 */
[----:B------:R-:W-:Y:S02]  /*0e00*/  LEA.HI R7, R7, R0, RZ, 0x1 ;  /* 0x0000000007077211 */ /* 0x000fe400078f08ff */
[----:B------:R-:W-:Y:S02]  /*0e10*/  LEA.HI R11, R11, R10, RZ, 0x3 ;  /* 0x0000000a0b0b7211 */ /* 0x000fe400078f18ff */
[----:B------:R-:W-:Y:S02]  /*0e20*/  LOP3.LUT R4, R4, 0x3fffffe, RZ, 0xc0, !PT ;  /* 0x03fffffe04047812 */ /* 0x000fe400078ec0ff */
[----:B------:R-:W-:-:S02]  /*0e30*/  LEA.HI R6, R6, R235, RZ, 0x2 ;  /* 0x000000eb06067211 */ /* 0x000fc400078f10ff */
[----:B------:R-:W-:Y:S01]  /*0e40*/  LOP3.LUT R7, R7, 0x1ffffffe, RZ, 0xc0, !PT ;  /* 0x1ffffffe07077812 */ /* 0x000fe200078ec0ff */
[----:B------:R-:W-:Y:S01]  /*0e50*/  IMAD.IADD R4, R23, 0x1, -R4 ;  /* 0x0000000117047824 */ /* 0x000fe200078e0a04 */
[----:B------:R-:W-:Y:S02]  /*0e60*/  LOP3.LUT R11, R11, 0xfffffff8, RZ, 0xc0, !PT ;  /* 0xfffffff80b0b7812 */ /* 0x000fe400078ec0ff */
[----:B------:R-:W-:Y:S01]  /*0e70*/  LOP3.LUT R6, R6, 0xfffffffc, RZ, 0xc0, !PT ;  /* 0xfffffffc06067812 */ /* 0x000fe200078ec0ff */
[----:B------:R-:W-:Y:S01]  /*0e80*/  IMAD.IADD R7, R0, 0x1, -R7 ;  /* 0x0000000100077824 */ /* 0x000fe200078e0a07 */
[----:B------:R-:W-:Y:S01]  /*0e90*/  IADD3 R10, R10, -R11, RZ ;  /* 0x8000000b0a0a7210 */ /* 0x000fe20007ffe0ff */
[----:B------:R-:W-:Y:S01]  /*0ea0*/  VIADD R11, R23, 0x80 ;  /* 0x00000080170b7836 */ /* 0x000fe20000000000 */
[----:B------:R-:W-:Y:S01]  /*0eb0*/  SHF.R.S32.HI R19, RZ, 0x7, R2 ;  /* 0x00000007ff137819 */ /* 0x000fe20000011402 */
[----:B------:R-:W-:Y:S01]  /*0ec0*/  IMAD R230, R0, 0x8, R4 ;  /* 0x0000000800e67824 */ /* 0x000fe200078e0204 */
[----:B------:R-:W-:Y:S01]  /*0ed0*/  LEA.HI R5, R5, R14, RZ, 0x5 ;  /* 0x0000000e05057211 */ /* 0x000fe200078f28ff */
[----:B------:R-:W-:Y:S01]  /*0ee0*/  IMAD.IADD R235, R235, 0x1, -R6 ;  /* 0x00000001ebeb7824 */ /* 0x000fe200078e0a06 */
[----:B------:R-:W-:Y:S01]  /*0ef0*/  SHF.R.S32.HI R6, RZ, 0x1f, R11 ;  /* 0x0000001fff067819 */ /* 0x000fe2000001140b */
[----:B------:R-:W-:Y:S01]  /*0f00*/  IMAD R0, R7, 0x8, R8 ;  /* 0x0000000807007824 */ /* 0x000fe200078e0208 */
[----:B------:R-:W-:Y:S01]  /*0f10*/  LEA.HI R2, R2, R19, RZ, 0x1 ;  /* 0x0000001302027211 */ /* 0x000fe200078f08ff */
[----:B------:R-:W-:Y:S01]  /*0f20*/  IMAD.SHL.U32 R228, R235, 0x80, RZ ;  /* 0x00000080ebe47824 */ /* 0x000fe200078e00ff */
[----:B------:R-:W-:Y:S01]  /*0f30*/  LEA.HI R6, R6, R11, RZ, 0x3 ;  /* 0x0000000b06067211 */ /* 0x000fe200078f18ff */
[----:B------:R-:W-:Y:S01]  /*0f40*/  IMAD.SHL.U32 R230, R230, 0x40, RZ ;  /* 0x00000040e6e67824 */ /* 0x000fe200078e00ff */
[----:B------:R0:W-:Y:S01]  /*0f50*/  STL [R1+0x44], R0 ;  /* 0x0000440001007387 */ /* 0x0001e20000100800 */
[----:B------:R-:W-:-:S02]  /*0f60*/  SHF.R.S32.HI R5, RZ, 0x5, R5 ;  /* 0x00000005ff057819 */ /* 0x000fc40000011405 */
[----:B------:R-:W-:Y:S01]  /*0f70*/  LOP3.LUT R2, R2, 0x3fffffe, RZ, 0xc0, !PT ;  /* 0x03fffffe02027812 */ /* 0x000fe200078ec0ff */
[----:B------:R-:W-:Y:S01]  /*0f80*/  IMAD.SHL.U32 R6, R6, 0x40, RZ ;  /* 0x0000004006067824 */ /* 0x000fe200078e00ff */
[----:B------:R-:W-:Y:S01]  /*0f90*/  SHF.R.S32.HI R8, RZ, 0x1f, R221 ;  /* 0x0000001fff087819 */ /* 0x000fe200000114dd */
[----:B------:R-:W-:Y:S01]  /*0fa0*/  IMAD R5, R5, 0x10, R10 ;  /* 0x0000001005057824 */ /* 0x000fe200078e020a */
[----:B------:R-:W-:Y:S01]  /*0fb0*/  SHF.R.S32.HI R13, RZ, 0x1f, R222 ;  /* 0x0000001fff0d7819 */ /* 0x000fe200000114de */
[----:B------:R-:W-:Y:S01]  /*0fc0*/  IMAD.IADD R2, R19, 0x1, -R2 ;  /* 0x0000000113027824 */ /* 0x000fe200078e0a02 */
[----:B------:R-:W-:Y:S01]  /*0fd0*/  LOP3.LUT R7, R6, 0xfffffe00, RZ, 0xc0, !PT ;  /* 0xfffffe0006077812 */ /* 0x000fe200078ec0ff */
[----:B------:R-:W-:Y:S01]  /*0fe0*/  IMAD.SHL.U32 R19, R22, 0x8, RZ ;  /* 0x0000000816137824 */ /* 0x000fe200078e00ff */
[----:B0-----:R-:W-:Y:S01]  /*0ff0*/  LEA.HI R0, R11, R11, RZ, 0x1 ;  /* 0x0000000b0b007211 */ /* 0x001fe200078f08ff */
[----:B------:R-:W-:Y:S01]  /*1000*/  IMAD R2, R2, 0x40, R5 ;  /* 0x0000004002027824 */ /* 0x000fe200078e0205 */
[----:B------:R-:W-:-:S02]  /*1010*/  LEA.HI R6, R13, R222, RZ, 0x6 ;  /* 0x000000de0d067211 */ /* 0x000fc400078f30ff */
[----:B------:R-:W-:Y:S02]  /*1020*/  LOP3.LUT R4, R0, 0x3fffffe, RZ, 0xc0, !PT ;  /* 0x03fffffe00047812 */ /* 0x000fe400078ec0ff */
[----:B------:R-:W-:Y:S01]  /*1030*/  LOP3.LUT R228, R228, 0x180, RZ, 0xc0, !PT ;  /* 0x00000180e4e47812 */ /* 0x000fe200078ec0ff */
[----:B------:R-:W-:Y:S01]  /*1040*/  IMAD.SHL.U32 R12, R6, 0x80, RZ ;  /* 0x00000080060c7824 */ /* 0x000fe200078e00ff */
[----:B------:R-:W-:Y:S01]  /*1050*/  IADD3 R4, R11, -R4, RZ ;  /* 0x800000040b047210 */ /* 0x000fe20007ffe0ff */
[----:B------:R0:W-:Y:S01]  /*1060*/  STL [R1+0x4], R2 ;  /* 0x0000040201007387 */ /* 0x0001e20000100800 */
[CC--:B------:R-:W-:Y:S02]  /*1070*/  LEA.HI R11, R8.reuse, R221.reuse, RZ, 0x4 ;  /* 0x000000dd080b7211 */ /* 0x0c0fe400078f20ff */
[----:B------:R-:W-:Y:S02]  /*1080*/  LEA.HI R8, R8, R221, RZ, 0x6 ;  /* 0x000000dd08087211 */ /* 0x000fe400078f30ff */
[----:B------:R-:W-:-:S02]  /*1090*/  SHF.R.S32.HI R0, RZ, 0x1, R0 ;  /* 0x00000001ff007819 */ /* 0x000fc40000011400 */
[----:B------:R-:W-:Y:S01]  /*10a0*/  LEA.HI R15, R13, R222, RZ, 0x4 ;  /* 0x000000de0d0f7211 */ /* 0x000fe200078f20ff */
[----:B------:R-:W-:Y:S01]  /*10b0*/  IMAD.SHL.U32 R8, R8, 0x80, RZ ;  /* 0x0000008008087824 */ /* 0x000fe200078e00ff */
[----:B------:R-:W-:Y:S01]  /*10c0*/  LOP3.LUT R6, R228, 0x30, R11, 0xf8, !PT ;  /* 0x00000030e4067812 */ /* 0x000fe200078ef80b */
[----:B------:R-:W-:Y:S01]  /*10d0*/  IMAD.SHL.U32 R231, R0, 0x80, RZ ;  /* 0x0000008000e77824 */ /* 0x000fe200078e00ff */
[----:B------:R-:W-:Y:S02]  /*10e0*/  SHF.R.U32.HI R229, RZ, 0x3, R228 ;  /* 0x00000003ffe57819 */ /* 0x000fe400000116e4 */
[C---:B------:R-:W-:Y:S02]  /*10f0*/  LOP3.LUT R10, R228.reuse, 0x30, R15, 0xf8, !PT ;  /* 0x00000030e40a7812 */ /* 0x040fe400078ef80f */
[----:B------:R-:W-:Y:S02]  /*1100*/  LOP3.LUT R0, R228, 0x10, R18, 0xf8, !PT ;  /* 0x00000010e4007812 */ /* 0x000fe400078ef812 */
[----:B0-----:R-:W-:-:S02]  /*1110*/  SHF.R.S32.HI R2, RZ, 0x1f, R23 ;  /* 0x0000001fff027819 */ /* 0x001fc40000011417 */
[----:B------:R-:W-:Y:S02]  /*1120*/  LOP3.LUT R13, R8, 0xffffe000, RZ, 0xc0, !PT ;  /* 0xffffe000080d7812 */ /* 0x000fe400078ec0ff */
[-C--:B------:R-:W-:Y:S02]  /*1130*/  LOP3.LUT R6, R6, R229.reuse, RZ, 0x3c, !PT ;  /* 0x000000e506067212 */ /* 0x080fe400078e3cff */
[----:B------:R-:W-:Y:S02]  /*1140*/  LOP3.LUT R2, R228, 0x30, R18, 0xf8, !PT ;  /* 0x00000030e4027812 */ /* 0x000fe400078ef812 */
[----:B------:R-:W-:Y:S02]  /*1150*/  LOP3.LUT R17, R12, 0xffffe000, RZ, 0xc0, !PT ;  /* 0xffffe0000c117812 */ /* 0x000fe400078ec0ff */
[----:B------:R-:W-:Y:S02]  /*1160*/  LOP3.LUT R10, R10, R229, RZ, 0x3c, !PT ;  /* 0x000000e50a0a7212 */ /* 0x000fe400078e3cff */
[----:B------:R-:W-:-:S02]  /*1170*/  SHF.L.U32 R233, R3, 0x3, RZ ;  /* 0x0000000303e97819 */ /* 0x000fc400000006ff */
[----:B------:R-:W-:Y:S02]  /*1180*/  LOP3.LUT R9, R9, 0x7ffffffc, RZ, 0xc0, !PT ;  /* 0x7ffffffc09097812 */ /* 0x000fe400078ec0ff */
[----:B------:R-:W-:Y:S02]  /*1190*/  LOP3.LUT R3, R0, R229, RZ, 0x3c, !PT ;  /* 0x000000e500037212 */ /* 0x000fe400078e3cff */
[----:B------:R-:W-:Y:S01]  /*11a0*/  LEA R232, R4, R7, 0x6 ;  /* 0x0000000704e87211 */ /* 0x000fe200078e30ff */
[----:B------:R-:W-:Y:S01]  /*11b0*/  IMAD.IADD R4, R14, 0x1, -R9 ;  /* 0x000000010e047824 */ /* 0x000fe200078e0a09 */
[-C--:B------:R-:W-:Y:S01]  /*11c0*/  IADD3 R13, R6, R230.reuse, R13 ;  /* 0x000000e6060d7210 */ /* 0x080fe20007ffe00d */
[----:B------:R-:W-:Y:S01]  /*11d0*/  IMAD.IADD R0, R230, 0x1, R3 ;  /* 0x00000001e6007824 */ /* 0x000fe200078e0203 */
[----:B------:R-:W-:Y:S02]  /*11e0*/  LOP3.LUT R5, R2, R229, RZ, 0x3c, !PT ;  /* 0x000000e502057212 */ /* 0x000fe400078e3cff */
[-C--:B------:R-:W-:Y:S01]  /*11f0*/  IADD3 R7, R10, R230.reuse, R17 ;  /* 0x000000e60a077210 */ /* 0x080fe20007ffe011 */
[----:B------:R0:W-:Y:S01]  /*1200*/  STL [R1], R4 ;  /* 0x0000000401007387 */ /* 0x0001e20000100800 */
[----:B------:R-:W-:Y:S01]  /*1210*/  SHF.R.S32.HI R2, RZ, 0x4, R15 ;  /* 0x00000004ff027819 */ /* 0x000fe2000001140f */
[C---:B------:R-:W-:Y:S01]  /*1220*/  IMAD.IADD R2, R16.reuse, 0x1, R13 ;  /* 0x0000000110027824 */ /* 0x040fe200078e020d */
[C---:B------:R-:W-:Y:S01]  /*1230*/  IADD3 R3, R16.reuse, R230, R5 ;  /* 0x000000e610037210 */ /* 0x040fe20007ffe005 */
[----:B------:R-:W-:Y:S01]  /*1240*/  IMAD.IADD R0, R16, 0x1, R7 ;  /* 0x0000000110007824 */ /* 0x000fe200078e0207 */
[----:B------:R-:W-:Y:S01]  /*1250*/  SHF.R.S32.HI R236, RZ, 0x3, R236 ;  /* 0x00000003ffec7819 */ /* 0x000fe200000114ec */
[----:B------:R-:W-:Y:S01]  /*1260*/  IMAD.MOV.U32 R17, RZ, RZ, RZ ;  /* 0x000000ffff117224 */ /* 0x000fe200078e00ff */
[----:B------:R-:W-:Y:S01]  /*1270*/  LOP3.LUT R231, R231, 0x180, RZ, 0xc0, !PT ;  /* 0x00000180e7e77812 */ /* 0x000fe200078ec0ff */
[----:B------:R1:W-:Y:S01]  /*1280*/  STL [R1+0x3c], R3 ;  /* 0x00003c0301007387 */ /* 0x0003e20000100800 */
[----:B0-----:R-:W-:-:S03]  /*1290*/  SHF.R.S32.HI R4, RZ, 0x4, R11 ;  /* 0x00000004ff047819 */ /* 0x001fc6000001140b */
[----:B------:R1:W-:Y:S04]  /*12a0*/  STL [R1+0x38], R2 ;  /* 0x0000380201007387 */ /* 0x0003e80000100800 */
[----:B------:R1:W-:Y:S02]  /*12b0*/  STL [R1+0x34], R0 ;  /* 0x0000340001007387 */ /* 0x0003e40000100800 */
.L_x_2418:
[----:B01----:R-:W0:Y:S02]  /*12c0*/  LDC.64 R2, c[0x0][0xc60] ;  /* 0x00031800ff027b82 */ /* 0x003e240000000a00 */
[----:B0-----:R-:W-:-:S05]  /*12d0*/  IMAD.WIDE R2, R227, 0x4, R2 ;  /* 0x00000004e3027825 */ /* 0x001fca00078e0202 */
[----:B--2--5:R-:W2:Y:S01]  /*12e0*/  LDG.E R10, desc[UR54][R2.64] ;  /* 0x00000036020a7981 */ /* 0x024ea2000c1e1900 */
[----:B------:R-:W-:Y:S05]  /*12f0*/  YIELD ;  /* 0x0000000000007946 */ /* 0x000fea0003800000 */
[----:B------:R-:W-:Y:S01]  /*1300*/  ULDC.64 UR4, c[0x0][0xa28] ;  /* 0x00028a0000047ab9 */ /* 0x000fe20000000a00 */
[----:B------:R-:W-:Y:S01]  /*1310*/  ULDC.64 UR8, c[0x0][0xa18] ;  /* 0x0002860000087ab9 */ /* 0x000fe20000000a00 */
[----:B------:R-:W-:Y:S01]  /*1320*/  ISETP.NE.U32.AND P1, PT, RZ, UR4, PT ;  /* 0x00000004ff007c0c */ /* 0x000fe2000bf25070 */
[----:B------:R-:W-:Y:S01]  /*1330*/  ULDC.64 UR6, c[0x0][0xa08] ;  /* 0x0002820000067ab9 */ /* 0x000fe20000000a00 */
[----:B------:R-:W-:Y:S01]  /*1340*/  IMAD.MOV.U32 R26, RZ, RZ, RZ ;  /* 0x000000ffff1a7224 */ /* 0x000fe200078e00ff */
[----:B------:R-:W-:-:S02]  /*1350*/  ISETP.NE.U32.AND P0, PT, RZ, UR6, PT ;  /* 0x00000006ff007c0c */ /* 0x000fc4000bf05070 */
[----:B------:R-:W-:Y:S02]  /*1360*/  ISETP.NE.AND.EX P1, PT, RZ, UR5, PT, P1 ;  /* 0x00000005ff007c0c */ /* 0x000fe4000bf25310 */
[----:B------:R-:W-:Y:S02]  /*1370*/  ISETP.NE.AND.EX P0, PT, RZ, UR7, PT, P0 ;  /* 0x00000007ff007c0c */ /* 0x000fe4000bf05300 */
[----:B--2---:R-:W-:Y:S01]  /*1380*/  SHF.R.S32.HI R0, RZ, 0x1f, R10 ;  /* 0x0000001fff007819 */ /* 0x004fe2000001140a */
[----:B------:R-:W-:Y:S08]  /*1390*/  STL [R1+0xc], R10 ;  /* 0x00000c0a01007387 */ /* 0x000ff00000100800 */
[C---:B---3--:R-:W-:Y:S01]  /*13a0*/  @P1 LEA R4, P2, R10.reuse, UR4, 0x2 ;  /* 0x000000040a041c11 */ /* 0x048fe2000f8410ff */
[C---:B------:R-:W-:Y:S01]  /*13b0*/  IMAD.SHL.U32 R29, R10.reuse, 0x4, RZ ;  /* 0x000000040a1d7824 */ /* 0x040fe200078e00ff */
[C-C-:B------:R-:W-:Y:S01]  /*13c0*/  SHF.L.U64.HI R28, R10.reuse, 0x2, R0.reuse ;  /* 0x000000020a1c7819 */ /* 0x140fe20000010200 */
[----:B------:R0:W-:Y:S01]  /*13d0*/  STL [R1+0x1c], R0 ;  /* 0x00001c0001007387 */ /* 0x0001e20000100800 */
[----:B------:R-:W-:-:S02]  /*13e0*/  @P1 LEA.HI.X R5, R10, UR5, R0, 0x2, P2 ;  /* 0x000000050a051c11 */ /* 0x000fc400090f1400 */
[----:B------:R-:W-:Y:S01]  /*13f0*/  ISETP.NE.U32.AND P2, PT, RZ, UR8, PT ;  /* 0x00000008ff007c0c */ /* 0x000fe2000bf45070 */
[----:B------:R-:W-:Y:S01]  /*1400*/  ULDC UR4, c[0x0][0x288] ;  /* 0x0000a20000047ab9 */ /* 0x000fe20000000800 */
[----:B----4-:R-:W-:Y:S01]  /*1410*/  IADD3 R8, P3, R29, UR6, RZ ;  /* 0x000000061d087c10 */ /* 0x010fe2000ff7e0ff */
[----:B------:R1:W-:Y:S01]  /*1420*/  STL [R1+0x18], R29 ;  /* 0x0000181d01007387 */ /* 0x0003e20000100800 */
[----:B------:R-:W-:Y:S02]  /*1430*/  ISETP.NE.AND.EX P2, PT, RZ, UR9, PT, P2 ;  /* 0x00000009ff007c0c */ /* 0x000fe4000bf45320 */
[----:B0-----:R-:W-:Y:S01]  /*1440*/  MOV R0, RZ ;  /* 0x000000ff00007202 */ /* 0x001fe20000000f00 */
[----:B------:R-:W-:Y:S01]  /*1450*/  IMAD.U32 R227, RZ, RZ, UR4 ;  /* 0x00000004ffe37e24 */ /* 0x000fe2000f8e00ff */
[----:B------:R-:W-:Y:S01]  /*1460*/  IADD3.X R9, R28, UR7, RZ, P3, !PT ;  /* 0x000000071c097c10 */ /* 0x000fe20009ffe4ff */
[----:B------:R-:W-:-:S03]  /*1470*/  ULDC.64 UR4, c[0x0][0x3f8] ;  /* 0x0000fe0000047ab9 */ /* 0x000fc60000000a00 */
[----:B------:R1:W5:Y:S05]  /*1480*/  @P1 LDG.E R0, desc[UR54][R4.64] ;  /* 0x0000003604001981 */ /* 0x00036a000c1e1900 */
[----:B------:R-:W-:Y:S01]  /*1490*/  @P2 IADD3 R6, P1, R29, UR8, RZ ;  /* 0x000000081d062c10 */ /* 0x000fe2000ff3e0ff */
[----:B------:R1:W5:Y:S03]  /*14a0*/  @P0 LDG.E R26, desc[UR54][R8.64] ;  /* 0x00000036081a0981 */ /* 0x000366000c1e1900 */
[----:B------:R-:W-:-:S05]  /*14b0*/  @P2 IADD3.X R7, R28, UR9, RZ, P1, !PT ;  /* 0x000000091c072c10 */ /* 0x000fca0008ffe4ff */
[----:B------:R1:W5:Y:S01]  /*14c0*/  @P2 LDG.E R227, desc[UR54][R6.64] ;  /* 0x0000003606e32981 */ /* 0x000362000c1e1900 */
[----:B------:R-:W-:Y:S01]  /*14d0*/  UISETP.NE.U32.AND UP0, UPT, UR4, URZ, UPT ;  /* 0x0000003f0400728c */ /* 0x000fe2000bf05070 */
[----:B------:R-:W-:Y:S02]  /*14e0*/  IMAD.MOV.U32 R25, RZ, RZ, R10 ;  /* 0x000000ffff197224 */ /* 0x000fe400078e000a */
        /* <DEDUP_REMOVED lines=8> */
[----:B-1----:R-:W-:Y:S06]  /*1570*/  @P2 BRA `(.L_x_2214) ;  /* 0x0000000000242947 */ /* 0x002fec0003800000 */
        /* <DEDUP_REMOVED lines=9> */
.L_x_2214:
[----:B------:R-:W-:Y:S01]  /*1610*/  ULDC.64 UR4, c[0x0][0xa20] ;  /* 0x0002880000047ab9 */ /* 0x000fe20000000a00 */
[----:B------:R0:W-:Y:S01]  /*1620*/  STL [R1+0x28], R225 ;  /* 0x000028e101007387 */ /* 0x0001e20000100800 */
[----:B------:R-:W-:-:S03]  /*1630*/  ISETP.NE.U32.AND P1, PT, RZ, UR4, PT ;  /* 0x00000004ff007c0c */ /* 0x000fc6000bf25070 */
[----:B------:R0:W-:Y:S01]  /*1640*/  STL [R1+0x14], R226 ;  /* 0x000014e201007387 */ /* 0x0001e20000100800 */
[----:B------:R-:W-:-:S13]  /*1650*/  ISETP.NE.AND.EX P1, PT, RZ, UR5, PT, P1 ;  /* 0x00000005ff007c0c */ /* 0x000fda000bf25310 */
[----:B0-----:R-:W-:Y:S05]  /*1660*/  @!P1 BRA `(.L_x_2215) ;  /* 0x0000000000109947 */ /* 0x001fea0003800000 */
[----:B------:R-:W-:-:S04]  /*1670*/  IADD3 R4, P0, R29, UR4, RZ ;  /* 0x000000041d047c10 */ /* 0x000fc8000ff1e0ff */
[----:B------:R-:W-:-:S05]  /*1680*/  IADD3.X R5, R28, UR5, RZ, P0, !PT ;  /* 0x000000051c057c10 */ /* 0x000fca00087fe4ff */
[----:B------:R0:W5:Y:S01]  /*1690*/  LDG.E R27, desc[UR54][R4.64] ;  /* 0x00000036041b7981 */ /* 0x000162000c1e1900 */
[----:B------:R-:W-:Y:S05]  /*16a0*/  BRA `(.L_x_2216) ;  /* 0x0000000000107947 */ /* 0x000fea0003800000 */
.L_x_2215:
[----:B------:R-:W-:Y:S05]  /*16b0*/  @!P0 BRA `(.L_x_2216) ;  /* 0x00000000000c8947 */ /* 0x000fea0003800000 */
[----:B------:R-:W2:Y:S04]  /*16c0*/  LDG.E R4, desc[UR54][R8.64] ;  /* 0x0000003608047981 */ /* 0x000ea8000c1e1900 */
[----:B------:R-:W2:Y:S02]  /*16d0*/  LDG.E R27, desc[UR54][R8.64+0x4] ;  /* 0x00000436081b7981 */ /* 0x000ea4000c1e1900 */
[----:B--2---:R-:W-:-:S07]  /*16e0*/  IADD3 R27, -R4, R27, RZ ;  /* 0x0000001b041b7210 */ /* 0x004fce0007ffe1ff */
.L_x_2216:
        /* <DEDUP_REMOVED lines=8> */
[----:B------:R-:W2:Y:S01]  /*1770*/  @P0 LDG.E R8, desc[UR54][R4.64+0x4] ;  /* 0x0000043604080981 */ /* 0x000ea2000c1e1900 */
[----:B------:R-:W-:Y:S01]  /*1780*/  ISETP.NE.U32.AND P1, PT, RZ, UR4, PT ;  /* 0x00000004ff007c0c */ /* 0x000fe2000bf25070 */
[----:B------:R-:W-:-:S03]  /*1790*/  IMAD.MOV.U32 R144, RZ, RZ, R27 ;  /* 0x000000ffff907224 */ /* 0x000fc600078e001b */
[----:B------:R-:W-:-:S13]  /*17a0*/  ISETP.NE.AND.EX P1, PT, RZ, UR5, PT, P1 ;  /* 0x00000005ff007c0c */ /* 0x000fda000bf25310 */
[----:B------:R-:W-:-:S04]  /*17b0*/  @P1 IADD3 R6, P2, R29, UR4, RZ ;  /* 0x000000041d061c10 */ /* 0x000fc8000ff5e0ff */
[----:B------:R-:W-:-:S05]  /*17c0*/  @P1 IADD3.X R7, R28, UR5, RZ, P2, !PT ;  /* 0x000000051c071c10 */ /* 0x000fca00097fe4ff */
[----:B------:R0:W5:Y:S01]  /*17d0*/  @P1 LDG.E R144, desc[UR54][R6.64] ;  /* 0x0000003606901981 */ /* 0x000162000c1e1900 */
[----:B--2---:R-:W-:Y:S01]  /*17e0*/  @P0 IMAD.IADD R2, R8, 0x1, -R3 ;  /* 0x0000000108020824 */ /* 0x004fe200078e0a03 */
[----:B------:R-:W-:-:S03]  /*17f0*/  LEA R3, R225, 0x11f, 0x7 ;  /* 0x0000011fe1037811 */ /* 0x000fc600078e38ff */
[----:B------:R-:W-:-:S04]  /*1800*/  IMAD.IADD R234, R9, 0x1, R2 ;  /* 0x0000000109ea7824 */ /* 0x000fc800078e0202 */
[C---:B------:R-:W-:Y:S01]  /*1810*/  VIADD R0, R234.reuse, 0x9f ;  /* 0x0000009fea007836 */ /* 0x040fe20000000000 */
[----:B------:R-:W-:-:S03]  /*1820*/  IADD3 R3, R234, R3, -R227 ;  /* 0x00000003ea037210 */ /* 0x000fc60007ffe8e3 */
[----:B------:R-:W-:-:S04]  /*1830*/  IMAD.HI R0, R0, 0x66666667, RZ ;  /* 0x6666666700007827 */ /* 0x000fc800078e02ff */
[----:B------:R-:W-:Y:S01]  /*1840*/  IMAD.HI R4, R3, 0x66666667, RZ ;  /* 0x6666666703047827 */ /* 0x000fe200078e02ff */
[----:B------:R-:W-:-:S04]  /*1850*/  SHF.R.U32.HI R3, RZ, 0x1f, R0 ;  /* 0x0000001fff037819 */ /* 0x000fc80000011600 */
[----:B------:R-:W-:Y:S02]  /*1860*/  SHF.R.U32.HI R5, RZ, 0x1f, R4 ;  /* 0x0000001fff057819 */ /* 0x000fe40000011604 */
[----:B------:R-:W-:Y:S02]  /*1870*/  LEA.HI.SX32 R158, R0, R3, 0x1a ;  /* 0x00000003009e7211 */ /* 0x000fe400078fd2ff */
[----:B------:R-:W-:Y:S01]  /*1880*/  LEA.HI.SX32 R5, R4, R5, 0x1a ;  /* 0x0000000504057211 */ /* 0x000fe200078fd2ff */
[----:B------:R-:W-:-:S03]  /*1890*/  IMAD.MOV R4, RZ, RZ, -R9 ;  /* 0x000000ffff047224 */ /* 0x000fc600078e0a09 */
[----:B------:R-:W-:Y:S02]  /*18a0*/  VIMNMX R5, R158, R5, PT ;  /* 0x000000059e057248 */ /* 0x000fe40003fe0100 */
[----:B------:R-:W-:-:S03]  /*18b0*/  VIMNMX R4, RZ, R4, !PT ;  /* 0x00000004ff047248 */ /* 0x000fc60007fe0100 */
[----:B------:R-:W-:-:S05]  /*18c0*/  IMAD R5, R5, 0xa0, -R9 ;  /* 0x000000a005057824 */ /* 0x000fca00078e0a09 */
[----:B------:R-:W-:-:S04]  /*18d0*/  VIMNMX R3, R5, R2, PT ;  /* 0x0000000205037248 */ /* 0x000fc80003fe0100 */
[----:B------:R-:W-:Y:S01]  /*18e0*/  ISETP.GT.AND P0, PT, R3, R4, PT ;  /* 0x000000040300720c */ /* 0x000fe20003f04270 */
[----:B------:R-:W-:-:S05]  /*18f0*/  IMAD.WIDE.U32 R4, R4, -0x33333333, RZ ;  /* 0xcccccccd04047825 */ /* 0x000fca00078e00ff */
[----:B------:R-:W-:-:S05]  /*1900*/  SHF.R.U32.HI R123, RZ, 0x7, R5 ;  /* 0x00000007ff7b7819 */ /* 0x000fca0000011605 */
[----:B------:R-:W-:Y:S02]  /*1910*/  IMAD.MOV.U32 R24, RZ, RZ, R123 ;  /* 0x000000ffff187224 */ /* 0x000fe400078e007b */
[----:B------:R-:W-:-:S05]  /*1920*/  @P0 IADD3 R0, R3, 0x9f, RZ ;  /* 0x0000009f03000810 */ /* 0x000fca0007ffe0ff */
[----:B------:R-:W-:-:S05]  /*1930*/  @P0 IMAD.HI R0, R0, 0x66666667, RZ ;  /* 0x6666666700000827 */ /* 0x000fca00078e02ff */
[----:B------:R-:W-:-:S04]  /*1940*/  @P0 SHF.R.U32.HI R3, RZ, 0x1f, R0 ;  /* 0x0000001fff030819 */ /* 0x000fc80000011600 */
[----:B------:R-:W-:Y:S02]  /*1950*/  @P0 LEA.HI.SX32 R24, R0, R3, 0x1a ;  /* 0x0000000300180211 */ /* 0x000fe400078fd2ff */
[----:B------:R-:W-:Y:S02]  /*1960*/  PLOP3.LUT P0, PT, PT, PT, PT, 0x80, 0x0 ;  /* 0x000000000000781c */ /* 0x000fe40003f0f070 */
[----:B------:R-:W-:-:S13]  /*1970*/  ISETP.GT.AND P1, PT, R24, R123, PT ;  /* 0x0000007b1800720c */ /* 0x000fda0003f24270 */
[----:B0-----:R-:W-:Y:S05]  /*1980*/  @!P1 BRA `(.L_x_2217) ;  /* 0x000000e000949947 */ /* 0x001fea0003800000 */
        /* <DEDUP_REMOVED lines=11> */
[----:B------:R-:W-:Y:S01]  /*1a40*/  MOV R10, UR6 ;  /* 0x00000006000a7c02 */ /* 0x000fe20008000f00 */
[----:B------:R-:W-:Y:S02]  /*1a50*/  IMAD.U32 R6, RZ, RZ, UR4 ;  /* 0x00000004ff067e24 */ /* 0x000fe4000f8e00ff */
[----:B------:R-:W-:-:S02]  /*1a60*/  IMAD.U32 R7, RZ, RZ, UR5 ;  /* 0x00000005ff077e24 */ /* 0x000fc4000f8e00ff */
[----:B------:R-:W-:Y:S02]  /*1a70*/  IMAD.U32 R11, RZ, RZ, UR7 ;  /* 0x00000007ff0b7e24 */ /* 0x000fe4000f8e00ff */
[----:B------:R-:W-:Y:S02]  /*1a80*/  IMAD.MOV.U32 R8, RZ, RZ, 0x70 ;  /* 0x00000070ff087424 */ /* 0x000fe400078e00ff */
[----:B------:R-:W-:Y:S02]  /*1a90*/  IMAD.MOV.U32 R12, RZ, RZ, 0x1 ;  /* 0x00000001ff0c7424 */ /* 0x000fe400078e00ff */
[----:B0-----:R-:W-:-:S07]  /*1aa0*/  IMAD.MOV.U32 R13, RZ, RZ, RZ ;  /* 0x000000ffff0d7224 */ /* 0x001fce00078e00ff */
[----:B------:R-:W-:-:S07]  /*1ab0*/  LEPC R20, `(.L_x_2219) ;  /* 0x000000001014794e */ /* 0x000fce0000000000 */
[----:B-1---5:R-:W-:Y:S05]  /*1ac0*/  CALL.ABS.NOINC R14 ;  /* 0x000000000e007343 */ /* 0x022fea0003c00000 */
.L_x_2219:
[----:B------:R-:W-:Y:S05]  /*1ad0*/  BSYNC B6 ;  /* 0x0000000000067941 */ /* 0x000fea0003800000 */
.L_x_2218:
        /* <DEDUP_REMOVED lines=12> */
[----:B------:R-:W-:Y:S01]  /*1ba0*/  MOV R13, RZ ;  /* 0x000000ff000d7202 */ /* 0x000fe20000000f00 */
[----:B------:R-:W-:Y:S02]  /*1bb0*/  IMAD.U32 R6, RZ, RZ, UR4 ;  /* 0x00000004ff067e24 */ /* 0x000fe4000f8e00ff */
[----:B------:R-:W-:-:S02]  /*1bc0*/  IMAD.U32 R7, RZ, RZ, UR5 ;  /* 0x00000005ff077e24 */ /* 0x000fc4000f8e00ff */
[----:B------:R-:W-:Y:S02]  /*1bd0*/  IMAD.U32 R11, RZ, RZ, UR7 ;  /* 0x00000007ff0b7e24 */ /* 0x000fe4000f8e00ff */
[----:B------:R-:W-:Y:S02]  /*1be0*/  IMAD.MOV.U32 R8, RZ, RZ, 0x70 ;  /* 0x00000070ff087424 */ /* 0x000fe400078e00ff */
[----:B0-----:R-:W-:-:S07]  /*1bf0*/  IMAD.MOV.U32 R12, RZ, RZ, 0x1 ;  /* 0x00000001ff0c7424 */ /* 0x001fce00078e00ff */
[----:B------:R-:W-:-:S07]  /*1c00*/  LEPC R20, `(.L_x_2221) ;  /* 0x000000001014794e */ /* 0x000fce0000000000 */
[----:B-1---5:R-:W-:Y:S05]  /*1c10*/  CALL.ABS.NOINC R14 ;  /* 0x000000000e007343 */ /* 0x022fea0003c00000 */
.L_x_2221:
[----:B------:R-:W-:Y:S05]  /*1c20*/  BSYNC B6 ;  /* 0x0000000000067941 */ /* 0x000fea0003800000 */
.L_x_2220:
[----:B------:R-:W-:Y:S01]  /*1c30*/  ULDC.64 UR4, c[0x0][0x9f8] ;  /* 0x00027e0000047ab9 */ /* 0x000fe20000000a00 */
[----:B------:R-:W2:Y:S01]  /*1c40*/  LDL.LU R32, [R1+0x10] ;  /* 0x0000100001207983 */ /* 0x000ea20000300800 */
[----:B------:R-:W-:Y:S01]  /*1c50*/  ISETP.NE.U32.AND P0, PT, RZ, UR4, PT ;  /* 0x00000004ff007c0c */ /* 0x000fe2000bf05070 */
[----:B------:R-:W0:Y:S08]  /*1c60*/  LDC R0, c[0x0][0x428] ;  /* 0x00010a00ff007b82 */ /* 0x000e300000000800 */
[----:B------:R-:W1:Y:S01]  /*1c70*/  LDC.64 R116, c[0x0][0x2f0] ;  /* 0x0000bc00ff747b82 */ /* 0x000e620000000a00 */
[----:B------:R-:W-:Y:S01]  /*1c80*/  ISETP.NE.AND.EX P0, PT, RZ, UR5, PT, P0 ;  /* 0x00000005ff007c0c */ /* 0x000fe2000bf05300 */
[----:B------:R-:W3:Y:S01]  /*1c90*/  S2R R20, SR_TID.X ;  /* 0x0000000000147919 */ /* 0x000ee20000002100 */
[----:B------:R-:W-:Y:S01]  /*1ca0*/  IMAD.IADD R102, R26, 0x1, R27 ;  /* 0x000000011a667824 */ /* 0x000fe200078e021b */
[----:B------:R-:W-:-:S04]  /*1cb0*/  ULDC.64 UR6, c[0x0][0xa08] ;  /* 0x0002820000067ab9 */ /* 0x000fc80000000a00 */
[----:B------:R-:W4:Y:S06]  /*1cc0*/  LDC.64 R110, c[0x0][0x3d8] ;  /* 0x0000f600ff6e7b82 */ /* 0x000f2c0000000a00 */
[----:B------:R-:W-:Y:S02]  /*1cd0*/  @P0 IADD3 R4, P1, R29, UR4, RZ ;  /* 0x000000041d040c10 */ /* 0x000fe4000ff3e0ff */
[----:B------:R-:W-:Y:S01]  /*1ce0*/  SHF.R.S32.HI R9, RZ, 0x1f, R18 ;  /* 0x0000001fff097819 */ /* 0x000fe20000011412 */
[----:B------:R-:W4:Y:S01]  /*1cf0*/  LDC R100, c[0x0][0x3d4] ;  /* 0x0000f500ff647b82 */ /* 0x000f220000000800 */
[----:B------:R-:W-:Y:S01]  /*1d00*/  @P0 IADD3.X R5, R28, UR5, RZ, P1, !PT ;  /* 0x000000051c050c10 */ /* 0x000fe20008ffe4ff */
[----:B------:R-:W-:-:S04]  /*1d10*/  ULDC.64 UR4, c[0x0][0x2f8] ;  /* 0x0000be0000047ab9 */ /* 0x000fc80000000a00 */
[----:B------:R3:W2:Y:S01]  /*1d20*/  @P0 LDG.E R25, desc[UR54][R4.64] ;  /* 0x0000003604190981 */ /* 0x0006a2000c1e1900 */
[----:B0-----:R-:W-:Y:S01]  /*1d30*/  ISETP.NE.AND P0, PT, R0, 0x1, PT ;  /* 0x000000010000780c */ /* 0x001fe20003f05270 */
[----:B------:R-:W0:Y:S01]  /*1d40*/  LDC.64 R104, c[0x0][0x3e8] ;  /* 0x0000fa00ff687b82 */ /* 0x000e220000000a00 */
[----:B------:R-:W-:-:S05]  /*1d50*/  SHF.R.S32.HI R29, RZ, 0x1f, R102 ;  /* 0x0000001fff1d7819 */ /* 0x000fca0000011466 */
[-C--:B-1----:R-:W-:Y:S02]  /*1d60*/  IMAD R6, R29, R116.reuse, RZ ;  /* 0x000000741d067224 */ /* 0x082fe400078e02ff */
[----:B---3--:R-:W-:Y:S01]  /*1d70*/  IMAD.WIDE.U32 R4, R102, R116, RZ ;  /* 0x0000007466047225 */ /* 0x008fe200078e00ff */
[----:B------:R-:W-:-:S03]  /*1d80*/  SHF.R.U32.HI R30, RZ, 0x7, R20 ;  /* 0x00000007ff1e7819 */ /* 0x000fc60000011614 */
[----:B------:R-:W1:Y:S08]  /*1d90*/  @P0 LDC R3, c[0x0][0x42c] ;  /* 0x00010b00ff030b82 */ /* 0x000e700000000800 */
[----:B------:R-:W3:Y:S01]  /*1da0*/  @P0 LDC R7, c[0x0][0x430] ;  /* 0x00010c00ff070b82 */ /* 0x000ee20000000800 */
[----:B------:R-:W-:Y:S01]  /*1db0*/  ISETP.NE.AND P6, PT, R30, 0x1, PT ;  /* 0x000000011e00780c */ /* 0x000fe20003fc5270 */
[----:B-1----:R-:W-:-:S04]  /*1dc0*/  @P0 IMAD.HI.U32 R0, R226, R3, RZ ;  /* 0x00000003e2000227 */ /* 0x002fc800078e00ff */
[----:B------:R-:W-:Y:S01]  /*1dd0*/  IMAD.MOV.U32 R3, RZ, RZ, R226 ;  /* 0x000000ffff037224 */ /* 0x000fe200078e00e2 */
[----:B---3--:R-:W-:Y:S01]  /*1de0*/  @P0 SHF.R.U32.HI R3, RZ, R7, R0 ;  /* 0x00000007ff030219 */ /* 0x008fe20000011600 */
[----:B------:R-:W-:Y:S01]  /*1df0*/  IMAD R7, R102, R117, R6 ;  /* 0x0000007566077224 */ /* 0x000fe200078e0206 */
[----:B------:R-:W-:Y:S02]  /*1e00*/  ISETP.NE.U32.AND P0, PT, RZ, UR6, PT ;  /* 0x00000006ff007c0c */ /* 0x000fe4000bf05070 */
[----:B------:R-:W-:Y:S01]  /*1e10*/  SHF.R.S32.HI R8, RZ, 0x1f, R3 ;  /* 0x0000001fff087819 */ /* 0x000fe20000011403 */
[----:B------:R-:W-:Y:S01]  /*1e20*/  IMAD.IADD R5, R5, 0x1, R7 ;  /* 0x0000000105057824 */ /* 0x000fe200078e0207 */
[----:B------:R-:W-:-:S03]  /*1e30*/  ISETP.NE.AND.EX P0, PT, RZ, UR7, PT, P0 ;  /* 0x00000007ff007c0c */ /* 0x000fc6000bf05300 */
[----:B------:R-:W-:Y:S02]  /*1e40*/  IMAD R6, R8, UR4, RZ ;  /* 0x0000000408067c24 */ /* 0x000fe4000f8e02ff */
[----:B------:R-:W-:-:S04]  /*1e50*/  IMAD.WIDE.U32 R4, R3, UR4, R4 ;  /* 0x0000000403047c25 */ /* 0x000fc8000f8e0004 */
[----:B------:R-:W-:Y:S01]  /*1e60*/  IMAD R7, R3, UR5, R6 ;  /* 0x0000000503077c24 */ /* 0x000fe2000f8e0206 */
[----:B------:R-:W-:-:S03]  /*1e70*/  ULDC.64 UR4, c[0x0][0x300] ;  /* 0x0000c00000047ab9 */ /* 0x000fc60000000a00 */
[----:B------:R-:W-:Y:S01]  /*1e80*/  IMAD.IADD R5, R5, 0x1, R7 ;  /* 0x0000000105057824 */ /* 0x000fe200078e0207 */
[----:B------:R-:W-:Y:S01]  /*1e90*/  SHF.R.S32.HI R20, RZ, 0x1f, R23 ;  /* 0x0000001fff147819 */ /* 0x000fe20000011417 */
[----:B------:R-:W-:-:S04]  /*1ea0*/  VIADD R101, R18, 0x60 ;  /* 0x0000006012657836 */ /* 0x000fc80000000000 */
[----:B----4-:R-:W-:Y:S01]  /*1eb0*/  IMAD R12, R20, R110, RZ ;  /* 0x0000006e140c7224 */ /* 0x010fe200078e02ff */
[----:B------:R-:W-:Y:S01]  /*1ec0*/  ISETP.GE.AND P3, PT, R222, R100, PT ;  /* 0x00000064de00720c */ /* 0x000fe20003f66270 */
[----:B------:R-:W-:Y:S01]  /*1ed0*/  VIADD R31, R23, 0x80 ;  /* 0x00000080171f7836 */ /* 0x000fe20000000000 */
[C---:B------:R-:W-:Y:S01]  /*1ee0*/  SHF.L.U64.HI R129, R116.reuse, 0x7, R117 ;  /* 0x0000000774817819 */ /* 0x040fe20000010275 */
[----:B------:R-:W-:-:S03]  /*1ef0*/  IMAD.SHL.U32 R130, R116, 0x80, RZ ;  /* 0x0000008074827824 */ /* 0x000fc600078e00ff */
[----:B------:R-:W-:Y:S01]  /*1f00*/  SHF.R.S32.HI R145, RZ, 0x1f, R31 ;  /* 0x0000001fff917819 */ /* 0x000fe2000001141f */
[----:B------:R-:W-:Y:S02]  /*1f10*/  IMAD R127, R111, 0xa0, RZ ;  /* 0x000000a06f7f7824 */ /* 0x000fe400078e02ff */
[----:B------:R-:W-:Y:S02]  /*1f20*/  VIADD R152, R30, 0x8 ;  /* 0x000000081e987836 */ /* 0x000fe40000000000 */
[----:B------:R-:W-:Y:S01]  /*1f30*/  IMAD.SHL.U32 R122, R100, 0x2, RZ ;  /* 0x00000002647a7824 */ /* 0x000fe200078e00ff */
[----:B--2---:R-:W-:-:S04]  /*1f40*/  SHF.R.S32.HI R0, RZ, 0x1f, R25 ;  /* 0x0000001fff007819 */ /* 0x004fc80000011419 */
[----:B------:R-:W-:Y:S02]  /*1f50*/  SEL R14, R0, RZ, !P0 ;  /* 0x000000ff000e7207 */ /* 0x000fe40004000000 */
[----:B------:R-:W-:-:S03]  /*1f60*/  SEL R15, R25, RZ, !P0 ;  /* 0x000000ff190f7207 */ /* 0x000fc60004000000 */
        /* <DEDUP_REMOVED lines=8> */
[----:B------:R-:W-:-:S02]  /*1ff0*/  IMAD.MOV.U32 R8, RZ, RZ, R18 ;  /* 0x000000ffff087224 */ /* 0x000fc400078e0012 */
[C---:B------:R-:W-:Y:S02]  /*2000*/  IMAD R119, R3.reuse, UR5, R4 ;  /* 0x0000000503777c24 */ /* 0x040fe4000f8e0204 */
[----:B------:R-:W-:Y:S01]  /*2010*/  IMAD.WIDE.U32 R6, R3, UR4, R8 ;  /* 0x0000000403067c25 */ /* 0x000fe2000f8e0008 */
[----:B------:R-:W-:-:S03]  /*2020*/  ULDC UR4, c[0x0][0x2e4] ;  /* 0x0000b90000047ab9 */ /* 0x000fc60000000800 */
[----:B------:R-:W-:Y:S01]  /*2030*/  IMAD.WIDE.U32 R4, R23, R116, R8 ;  /* 0x0000007417047225 */ /* 0x000fe200078e0008 */
[----:B------:R-:W-:-:S03]  /*2040*/  ISETP.GE.AND P1, PT, R221, UR4, PT ;  /* 0x00000004dd007c0c */ /* 0x000fc6000bf26270 */
[----:B------:R-:W-:Y:S01]  /*2050*/  IMAD R13, R23, R117, R0 ;  /* 0x00000075170d7224 */ /* 0x000fe200078e0200 */
[----:B------:R-:W-:Y:S01]  /*2060*/  IADD3 R3, P2, R120, R4, RZ ;  /* 0x0000000478037210 */ /* 0x000fe20007f5e0ff */
[----:B------:R-:W-:Y:S01]  /*2070*/  IMAD.IADD R0, R121, 0x1, R11 ;  /* 0x0000000179007824 */ /* 0x000fe200078e020b */
[----:B------:R-:W-:Y:S02]  /*2080*/  SEL R4, RZ, 0xffffffff, P1 ;  /* 0xffffffffff047807 */ /* 0x000fe40000800000 */
[----:B------:R-:W-:Y:S02]  /*2090*/  ISETP.GE.AND P0, PT, R18, UR4, PT ;  /* 0x0000000412007c0c */ /* 0x000fe4000bf06270 */
[----:B------:R-:W-:Y:S01]  /*20a0*/  IADD3 R119, R7, R119, RZ ;  /* 0x0000007707777210 */ /* 0x000fe20007ffe0ff */
[----:B------:R-:W-:Y:S01]  /*20b0*/  IMAD.SHL.U32 R10, R4, 0x2, RZ ;  /* 0x00000002040a7824 */ /* 0x000fe200078e00ff */
[----:B------:R-:W-:Y:S02]  /*20c0*/  SEL R7, RZ, 0x1, P0 ;  /* 0x00000001ff077807 */ /* 0x000fe40000000000 */
[----:B------:R-:W-:Y:S01]  /*20d0*/  IADD3.X R4, R0, R5, R13, P2, !PT ;  /* 0x0000000500047210 */ /* 0x000fe200017fe40d */
[----:B------:R-:W-:Y:S01]  /*20e0*/  VIADD R5, R18, 0x80 ;  /* 0x0000008012057836 */ /* 0x000fe20000000000 */
[----:B------:R-:W-:-:S02]  /*20f0*/  ISETP.GE.AND P0, PT, R222, UR4, PT ;  /* 0x00000004de007c0c */ /* 0x000fc4000bf06270 */
[----:B------:R-:W-:Y:S01]  /*2100*/  ISETP.GE.AND P1, PT, R101, UR4, PT ;  /* 0x0000000465007c0c */ /* 0x000fe2000bf26270 */
[----:B------:R-:W-:Y:S01]  /*2110*/  IMAD R13, R23, R111, R12 ;  /* 0x0000006f170d7224 */ /* 0x000fe200078e020c */
[----:B------:R-:W-:Y:S02]  /*2120*/  LOP3.LUT R10, R10, 0x2, R7, 0xe2, !PT ;  /* 0x000000020a0a7812 */ /* 0x000fe400078ee207 */
[----:B------:R-:W-:Y:S02]  /*2130*/  SEL R11, RZ, 0x4, P0 ;  /* 0x00000004ff0b7807 */ /* 0x000fe40000000000 */
[----:B------:R-:W-:Y:S02]  /*2140*/  SEL R12, RZ, 0x8, P1 ;  /* 0x00000008ff0c7807 */ /* 0x000fe40000800000 */
[----:B------:R-:W-:Y:S01]  /*2150*/  ISETP.GE.AND P0, PT, R5, UR4, PT ;  /* 0x0000000405007c0c */ /* 0x000fe2000bf06270 */
[----:B------:R-:W-:Y:S01]  /*2160*/  IMAD.MOV.U32 R118, RZ, RZ, R6 ;  /* 0x000000ffff767224 */ /* 0x000fe200078e0006 */
[--C-:B------:R-:W-:Y:S01]  /*2170*/  SHF.R.S32.HI R7, RZ, 0x1f, R19.reuse ;  /* 0x0000001fff077819 */ /* 0x100fe20000011413 */
[----:B------:R-:W-:Y:S01]  /*2180*/  IMAD.MOV.U32 R6, RZ, RZ, R19 ;  /* 0x000000ffff067224 */ /* 0x000fe200078e0013 */
[----:B------:R-:W-:-:S02]  /*2190*/  LOP3.LUT R10, R12, R10, R11, 0xfe, !PT ;  /* 0x0000000a0c0a7212 */ /* 0x000fc400078efe0b */
[----:B------:R-:W-:Y:S02]  /*21a0*/  SEL R11, RZ, 0x10, P0 ;  /* 0x00000010ff0b7807 */ /* 0x000fe40000000000 */
[-C--:B------:R-:W-:Y:S02]  /*21b0*/  ISETP.GE.AND P0, PT, R18, R100.reuse, PT ;  /* 0x000000641200720c */ /* 0x080fe40003f06270 */
[----:B------:R-:W-:Y:S01]  /*21c0*/  ISETP.GE.AND P1, PT, R221, R100, PT ;  /* 0x00000064dd00720c */ /* 0x000fe20003f26270 */
[----:B------:R-:W-:-:S04]  /*21d0*/  IMAD.WIDE.U32 R114, R23, R110, R6 ;  /* 0x0000006e17727225 */ /* 0x000fc800078e0006 */
[C---:B0-----:R-:W-:Y:S01]  /*21e0*/  IMAD.WIDE.U32 R108, R23.reuse, R104, R6 ;  /* 0x00000068176c7225 */ /* 0x041fe200078e0006 */
[C---:B------:R-:W-:Y:S02]  /*21f0*/  SEL R7, R100.reuse, RZ, P0 ;  /* 0x000000ff64077207 */ /* 0x040fe40000000000 */
[----:B------:R-:W-:Y:S01]  /*2200*/  SEL R6, R100, RZ, P1 ;  /* 0x000000ff64067207 */ /* 0x000fe20000800000 */
[----:B------:R-:W-:-:S04]  /*2210*/  IMAD.WIDE.U32 R112, R23, R110, R8 ;  /* 0x0000006e17707225 */ /* 0x000fc800078e0008 */
[----:B------:R-:W-:Y:S01]  /*2220*/  IMAD.WIDE.U32 R106, R23, R104, R8 ;  /* 0x00000068176a7225 */ /* 0x000fe200078e0008 */
[----:B------:R-:W-:-:S03]  /*2230*/  SEL R9, R100, RZ, P3 ;  /* 0x000000ff64097207 */ /* 0x000fc60001800000 */
[----:B------:R-:W-:Y:S02]  /*2240*/  IMAD R12, R14, UR6, RZ ;  /* 0x000000060e0c7c24 */ /* 0x000fe4000f8e02ff */
[----:B------:R-:W-:Y:S02]  /*2250*/  IMAD.IADD R7, R18, 0x1, R7 ;  /* 0x0000000112077824 */ /* 0x000fe400078e0207 */
[----:B------:R-:W-:Y:S02]  /*2260*/  IMAD.IADD R8, R221, 0x1, R6 ;  /* 0x00000001dd087824 */ /* 0x000fe400078e0206 */
[----:B------:R-:W-:Y:S01]  /*2270*/  IMAD R33, R15, UR7, R12 ;  /* 0x000000070f217c24 */ /* 0x000fe2000f8e020c */
[----:B------:R-:W-:Y:S01]  /*2280*/  SHF.R.S32.HI R6, RZ, 0x1f, R7 ;  /* 0x0000001fff067819 */ /* 0x000fe20000011407 */
[----:B------:R-:W-:Y:S01]  /*2290*/  IMAD.IADD R12, R222, 0x1, R9 ;  /* 0x00000001de0c7824 */ /* 0x000fe200078e0209 */
[----:B------:R-:W-:Y:S02]  /*22a0*/  SHF.R.S32.HI R9, RZ, 0x1f, R8 ;  /* 0x0000001fff097819 */ /* 0x000fe40000011408 */
[----:B------:R-:W-:Y:S01]  /*22b0*/  LOP3.LUT R34, R10, R11, RZ, 0xfc, !PT ;  /* 0x0000000b0a227212 */ /* 0x000fe200078efcff */
[----:B------:R-:W-:Y:S01]  /*22c0*/  IMAD R10, R20, R104, RZ ;  /* 0x00000068140a7224 */ /* 0x000fe200078e02ff */
[----:B------:R-:W-:-:S02]  /*22d0*/  LEA.HI R21, R6, R7, RZ, 0x4 ;  /* 0x0000000706157211 */ /* 0x000fc400078f20ff */
[----:B------:R-:W-:Y:S02]  /*22e0*/  LEA.HI R7, R6, R7, RZ, 0x6 ;  /* 0x0000000706077211 */ /* 0x000fe400078f30ff */
[-C--:B------:R-:W-:Y:S01]  /*22f0*/  LEA.HI R26, R9, R8.reuse, RZ, 0x4 ;  /* 0x00000008091a7211 */ /* 0x080fe200078f20ff */
[----:B------:R-:W-:Y:S01]  /*2300*/  IMAD R11, R23, R105, R10 ;  /* 0x00000069170b7224 */ /* 0x000fe200078e020a */
[----:B------:R-:W-:Y:S02]  /*2310*/  LEA.HI R8, R9, R8, RZ, 0x6 ;  /* 0x0000000809087211 */ /* 0x000fe400078f30ff */
[----:B------:R-:W-:Y:S01]  /*2320*/  SHF.R.S32.HI R7, RZ, 0x6, R7 ;  /* 0x00000006ff077819 */ /* 0x000fe20000011407 */
[----:B------:R-:W-:Y:S01]  /*2330*/  IMAD.IADD R115, R115, 0x1, R13 ;  /* 0x0000000173737824 */ /* 0x000fe200078e020d */
[----:B------:R-:W-:Y:S01]  /*2340*/  SHF.R.S32.HI R9, RZ, 0x6, R8 ;  /* 0x00000006ff097819 */ /* 0x000fe20000011408 */
[----:B------:R-:W-:Y:S01]  /*2350*/  IMAD.IADD R109, R109, 0x1, R11 ;  /* 0x000000016d6d7824 */ /* 0x000fe200078e020b */
[----:B------:R-:W-:Y:S01]  /*2360*/  IADD3 R113, R13, R113, RZ ;  /* 0x000000710d717210 */ /* 0x000fe20007ffe0ff */
[----:B------:R-:W-:Y:S01]  /*2370*/  IMAD.IADD R107, R11, 0x1, R107 ;  /* 0x000000010b6b7824 */ /* 0x000fe200078e026b */
[----:B------:R-:W-:-:S02]  /*2380*/  LOP3.LUT R10, R228, 0x30, R26, 0xf8, !PT ;  /* 0x00000030e40a7812 */ /* 0x000fc400078ef81a */
[----:B------:R-:W-:Y:S02]  /*2390*/  SHF.R.S32.HI R13, RZ, 0x1f, R12 ;  /* 0x0000001fff0d7819 */ /* 0x000fe4000001140c */
[----:B------:R-:W-:Y:S02]  /*23a0*/  SHF.R.U32.HI R6, RZ, 0x3, R231 ;  /* 0x00000003ff067819 */ /* 0x000fe400000116e7 */
[----:B------:R-:W-:Y:S01]  /*23b0*/  LOP3.LUT R11, R231, 0x30, R21, 0xf8, !PT ;  /* 0x00000030e70b7812 */ /* 0x000fe200078ef815 */
[C---:B------:R-:W-:Y:S02]  /*23c0*/  IMAD R143, R7.reuse, 0x2800, R230 ;  /* 0x00002800078f7824 */ /* 0x040fe400078e02e6 */
[----:B------:R-:W-:Y:S01]  /*23d0*/  IMAD R135, R7, 0x2800, R232 ;  /* 0x0000280007877824 */ /* 0x000fe200078e02e8 */
[----:B------:R-:W-:Y:S01]  /*23e0*/  LOP3.LUT R7, R10, R229, RZ, 0x3c, !PT ;  /* 0x000000e50a077212 */ /* 0x000fe200078e3cff */
[----:B------:R-:W-:Y:S01]  /*23f0*/  IMAD R142, R9, 0x2800, R230 ;  /* 0x00002800098e7824 */ /* 0x000fe200078e02e6 */
[----:B------:R-:W-:-:S02]  /*2400*/  LEA.HI R28, R13, R12, RZ, 0x4 ;  /* 0x0000000c0d1c7211 */ /* 0x000fc400078f20ff */
[----:B------:R-:W-:Y:S02]  /*2410*/  LOP3.LUT R10, R11, R6, RZ, 0x3c, !PT ;  /* 0x000000060b0a7212 */ /* 0x000fe400078e3cff */
[----:B------:R-:W-:Y:S02]  /*2420*/  LEA.HI R12, R13, R12, RZ, 0x6 ;  /* 0x0000000c0d0c7211 */ /* 0x000fe400078f30ff */
[----:B------:R-:W-:Y:S02]  /*2430*/  LOP3.LUT R11, R231, 0x30, R26, 0xf8, !PT ;  /* 0x00000030e70b7812 */ /* 0x000fe400078ef81a */
[----:B------:R-:W-:Y:S02]  /*2440*/  LOP3.LUT R32, R32, 0xfffffffe, RZ, 0xc0, !PT ;  /* 0xfffffffe20207812 */ /* 0x000fe400078ec0ff */
[----:B------:R-:W-:Y:S01]  /*2450*/  LOP3.LUT R8, R228, 0x30, R21, 0xf8, !PT ;  /* 0x00000030e4087812 */ /* 0x000fe200078ef815 */
[----:B------:R-:W-:Y:S01]  /*2460*/  IMAD R132, R9, 0x2800, R232 ;  /* 0x0000280009847824 */ /* 0x000fe200078e02e8 */
[----:B------:R-:W-:-:S02]  /*2470*/  IADD3 R142, R142, R7, RZ ;  /* 0x000000078e8e7210 */ /* 0x000fc40007ffe0ff */
[----:B------:R-:W-:Y:S02]  /*2480*/  SHF.R.S32.HI R7, RZ, 0x6, R12 ;  /* 0x00000006ff077819 */ /* 0x000fe4000001140c */
[----:B------:R-:W-:Y:S02]  /*2490*/  LOP3.LUT R11, R11, R6, RZ, 0x3c, !PT ;  /* 0x000000060b0b7212 */ /* 0x000fe400078e3cff */
[----:B------:R-:W-:Y:S02]  /*24a0*/  @P3 LOP3.LUT R32, R32, 0x1, RZ, 0xfc, !PT ;  /* 0x0000000120203812 */ /* 0x000fe400078efcff */
[----:B-----5:R-:W-:Y:S02]  /*24b0*/  SHF.R.S32.HI R9, RZ, 0x1f, R144 ;  /* 0x0000001fff097819 */ /* 0x020fe40000011490 */
[----:B------:R-:W-:Y:S02]  /*24c0*/  LOP3.LUT R8, R8, R229, RZ, 0x3c, !PT ;  /* 0x000000e508087212 */ /* 0x000fe400078e3cff */
[----:B------:R-:W-:-:S02]  /*24d0*/  LOP3.LUT R13, R231, 0x30, R28, 0xf8, !PT ;  /* 0x00000030e70d7812 */ /* 0x000fc400078ef81c */
[----:B------:R-:W-:Y:S01]  /*24e0*/  LOP3.LUT P3, RZ, R235, 0x2, RZ, 0xc0, !PT ;  /* 0x00000002ebff7812 */ /* 0x000fe2000786c0ff */
[----:B------:R-:W-:Y:S01]  /*24f0*/  IMAD.IADD R135, R135, 0x1, R10 ;  /* 0x0000000187877824 */ /* 0x000fe200078e020a */
[----:B------:R-:W-:Y:S01]  /*2500*/  IADD3 R102, P2, R23, R102, RZ ;  /* 0x0000006617667210 */ /* 0x000fe20007f5e0ff */
[----:B------:R-:W-:Y:S01]  /*2510*/  IMAD R133, R7, 0x2800, R230 ;  /* 0x0000280007857824 */ /* 0x000fe200078e02e6 */
[----:B------:R-:W-:Y:S01]  /*2520*/  LOP3.LUT R10, R13, R6, RZ, 0x3c, !PT ;  /* 0x000000060d0a7212 */ /* 0x000fe200078e3cff */
[----:B------:R-:W-:Y:S02]  /*2530*/  IMAD R131, R7, 0x2800, R232 ;  /* 0x0000280007837824 */ /* 0x000fe400078e02e8 */
[----:B------:R-:W-:Y:S02]  /*2540*/  IMAD.IADD R132, R132, 0x1, R11 ;  /* 0x0000000184847824 */ /* 0x000fe400078e020b */
[----:B------:R-:W-:Y:S02]  /*2550*/  IMAD R7, R9, R110, RZ ;  /* 0x0000006e09077224 */ /* 0x000fe400078e02ff */
[----:B------:R-:W-:-:S02]  /*2560*/  VIADD R11, R18, 0xa0 ;  /* 0x000000a0120b7836 */ /* 0x000fc40000000000 */
[----:B------:R-:W-:Y:S01]  /*2570*/  IMAD.IADD R143, R143, 0x1, R8 ;  /* 0x000000018f8f7824 */ /* 0x000fe200078e0208 */
[----:B------:R-:W-:Y:S01]  /*2580*/  LOP3.LUT R8, R228, 0x30, R28, 0xf8, !PT ;  /* 0x00000030e4087812 */ /* 0x000fe200078ef81c */
[----:B------:R-:W-:Y:S01]  /*2590*/  IMAD R9, R9, R104, RZ ;  /* 0x0000006809097224 */ /* 0x000fe200078e02ff */
[----:B------:R-:W-:Y:S01]  /*25a0*/  LOP3.LUT R32, R32, 0xfffffffb, RZ, 0xc0, !PT ;  /* 0xfffffffb20207812 */ /* 0x000fe200078ec0ff */
[----:B------:R-:W-:Y:S01]  /*25b0*/  IMAD.X R103, R20, 0x1, R29, P2 ;  /* 0x0000000114677824 */ /* 0x000fe200010e061d */
[----:B------:R-:W-:Y:S01]  /*25c0*/  ISETP.GE.AND P2, PT, R11, UR4, PT ;  /* 0x000000040b007c0c */ /* 0x000fe2000bf46270 */
[----:B------:R-:W-:Y:S01]  /*25d0*/  IMAD.WIDE.U32 R118, R15, UR6, R118 ;  /* 0x000000060f767c25 */ /* 0x000fe2000f8e0076 */
[----:B------:R-:W-:-:S03]  /*25e0*/  LOP3.LUT R8, R8, R229, RZ, 0x3c, !PT ;  /* 0x000000e508087212 */ /* 0x000fc600078e3cff */
[----:B------:R-:W-:Y:S01]  /*25f0*/  IMAD.IADD R131, R131, 0x1, R10 ;  /* 0x0000000183837824 */ /* 0x000fe200078e020a */
[----:B------:R-:W-:Y:S01]  /*2600*/  SHF.L.U32 R10, R104, 0x7, RZ ;  /* 0x00000007680a7819 */ /* 0x000fe200000006ff */
[----:B------:R-:W-:Y:S01]  /*2610*/  IMAD R27, R144, R105, R9 ;  /* 0x00000069901b7224 */ /* 0x000fe200078e0209 */
[----:B------:R-:W-:Y:S01]  /*2620*/  SHF.L.U64.HI R9, R104, 0x7, R105 ;  /* 0x0000000768097819 */ /* 0x000fe20000010269 */
[----:B------:R-:W-:Y:S02]  /*2630*/  IMAD R13, R117, 0xa0, RZ ;  /* 0x000000a0750d7824 */ /* 0x000fe400078e02ff */
[----:B------:R-:W-:Y:S02]  /*2640*/  IMAD R15, R105, 0xa0, RZ ;  /* 0x000000a0690f7824 */ /* 0x000fe400078e02ff */
[----:B------:R-:W-:Y:S01]  /*2650*/  IMAD.WIDE.U32 R108, R144, R104, R108 ;  /* 0x00000068906c7225 */ /* 0x000fe200078e006c */
[----:B------:R-:W-:-:S03]  /*2660*/  @P3 LOP3.LUT R32, R32, 0x4, RZ, 0xfc, !PT ;  /* 0x0000000420203812 */ /* 0x000fc600078efcff */
[----:B------:R-:W-:Y:S01]  /*2670*/  IMAD.WIDE.U32 R106, R144, R104, R106 ;  /* 0x00000068906a7225 */ /* 0x000fe200078e006a */
[----:B------:R-:W-:-:S03]  /*2680*/  SEL R31, RZ, 0x20, P2 ;  /* 0x00000020ff1f7807 */ /* 0x000fc60001000000 */
[----:B------:R-:W-:-:S04]  /*2690*/  IMAD.WIDE.U32 R116, R116, 0xa0, RZ ;  /* 0x000000a074747825 */ /* 0x000fc800078e00ff */
[----:B------:R-:W-:-:S04]  /*26a0*/  IMAD.WIDE.U32 R104, R104, 0xa0, RZ ;  /* 0x000000a068687825 */ /* 0x000fc800078e00ff */
[C---:B------:R-:W-:Y:S02]  /*26b0*/  IMAD R25, R144.reuse, R111, R7 ;  /* 0x0000006f90197224 */ /* 0x040fe400078e0207 */
[----:B------:R-:W-:-:S04]  /*26c0*/  IMAD.WIDE.U32 R114, R144, R110, R114 ;  /* 0x0000006e90727225 */ /* 0x000fc800078e0072 */
[----:B------:R-:W-:Y:S01]  /*26d0*/  IMAD.WIDE.U32 R112, R144, R110, R112 ;  /* 0x0000006e90707225 */ /* 0x000fe200078e0070 */
[----:B------:R-:W-:-:S03]  /*26e0*/  SHF.L.U64.HI R7, R110, 0x7, R111 ;  /* 0x000000076e077819 */ /* 0x000fc6000001026f */
[----:B------:R-:W-:Y:S02]  /*26f0*/  IMAD.IADD R133, R133, 0x1, R8 ;  /* 0x0000000185857824 */ /* 0x000fe400078e0208 */
[----:B------:R-:W-:Y:S02]  /*2700*/  IMAD.IADD R126, R117, 0x1, R13 ;  /* 0x00000001757e7824 */ /* 0x000fe400078e020d */
[----:B------:R-:W-:Y:S01]  /*2710*/  IMAD.IADD R128, R105, 0x1, R15 ;  /* 0x0000000169807824 */ /* 0x000fe200078e020f */
[----:B------:R-:W-:Y:S01]  /*2720*/  SHF.R.S32.HI R20, RZ, 0x4, R21 ;  /* 0x00000004ff147819 */ /* 0x000fe20000011415 */
[----:B------:R-:W-:Y:S01]  /*2730*/  IMAD.SHL.U32 R8, R110, 0x80, RZ ;  /* 0x000000806e087824 */ /* 0x000fe200078e00ff */
[----:B------:R-:W-:Y:S01]  /*2740*/  LOP3.LUT R38, R34, R31, RZ, 0xfc, !PT ;  /* 0x0000001f22267212 */ /* 0x000fe200078efcff */
[----:B------:R-:W-:Y:S02]  /*2750*/  IMAD.IADD R12, R115, 0x1, R25 ;  /* 0x00000001730c7824 */ /* 0x000fe400078e0219 */
[----:B------:R-:W-:Y:S01]  /*2760*/  IMAD.IADD R13, R25, 0x1, R113 ;  /* 0x00000001190d7824 */ /* 0x000fe200078e0271 */
[----:B------:R-:W-:Y:S01]  /*2770*/  SHF.R.S32.HI R25, RZ, 0x4, R26 ;  /* 0x00000004ff197819 */ /* 0x000fe2000001141a */
[----:B------:R-:W-:-:S02]  /*2780*/  IMAD.IADD R14, R109, 0x1, R27 ;  /* 0x000000016d0e7824 */ /* 0x000fc400078e021b */
[----:B------:R-:W-:Y:S01]  /*2790*/  IMAD.IADD R15, R27, 0x1, R107 ;  /* 0x000000011b0f7824 */ /* 0x000fe200078e026b */
[----:B------:R-:W-:Y:S01]  /*27a0*/  SHF.R.S32.HI R27, RZ, 0x4, R28 ;  /* 0x00000004ff1b7819 */ /* 0x000fe2000001141c */
[----:B------:R-:W-:Y:S01]  /*27b0*/  IMAD.WIDE.U32 R110, R110, 0xa0, RZ ;  /* 0x000000a06e6e7825 */ /* 0x000fe200078e00ff */
[----:B------:R0:W-:Y:S01]  /*27c0*/  STL [R1+0x10], R32 ;  /* 0x0000102001007387 */ /* 0x0001e20000100800 */
[----:B------:R-:W-:Y:S02]  /*27d0*/  LOP3.LUT R21, R21, 0xfffffff0, RZ, 0xc0, !PT ;  /* 0xfffffff015157812 */ /* 0x000fe400078ec0ff */
[----:B------:R-:W-:Y:S02]  /*27e0*/  LOP3.LUT R26, R26, 0xfffffff0, RZ, 0xc0, !PT ;  /* 0xfffffff01a1a7812 */ /* 0x000fe400078ec0ff */
[----:B------:R-:W-:Y:S02]  /*27f0*/  LOP3.LUT R28, R28, 0xfffffff0, RZ, 0xc0, !PT ;  /* 0xfffffff01c1c7812 */ /* 0x000fe400078ec0ff */
[----:B------:R-:W-:Y:S01]  /*2800*/  LOP3.LUT R35, R38, 0x4, RZ, 0xc0, !PT ;  /* 0x0000000426237812 */ /* 0x000fe200078ec0ff */
[----:B0-----:R-:W-:Y:S01]  /*2810*/  IMAD.IADD R32, R119, 0x1, R33 ;  /* 0x0000000177207824 */ /* 0x001fe200078e0221 */
[----:B------:R-:W-:-:S02]  /*2820*/  LOP3.LUT R33, R34, 0x1, RZ, 0xc0, !PT ;  /* 0x0000000122217812 */ /* 0x000fc400078ec0ff */
[C---:B------:R-:W-:Y:S02]  /*2830*/  LOP3.LUT R34, R38.reuse, 0x2, RZ, 0xc0, !PT ;  /* 0x0000000226227812 */ /* 0x040fe400078ec0ff */
[C---:B------:R-:W-:Y:S02]  /*2840*/  LOP3.LUT R36, R38.reuse, 0x8, RZ, 0xc0, !PT ;  /* 0x0000000826247812 */ /* 0x040fe400078ec0ff */
[----:B------:R-:W-:Y:S02]  /*2850*/  LOP3.LUT R37, R38, 0x10, RZ, 0xc0, !PT ;  /* 0x0000001026257812 */ /* 0x000fe400078ec0ff */
[----:B------:R-:W-:Y:S02]  /*2860*/  IADD3 R127, R111, R127, RZ ;  /* 0x0000007f6f7f7210 */ /* 0x000fe40007ffe0ff */
[----:B------:R-:W-:Y:S02]  /*2870*/  SHF.R.S32.HI R29, RZ, 0x1f, R21 ;  /* 0x0000001fff1d7819 */ /* 0x000fe40000011415 */
[----:B------:R-:W-:-:S02]  /*2880*/  SHF.R.S32.HI R30, RZ, 0x1f, R26 ;  /* 0x0000001fff1e7819 */ /* 0x000fc4000001141a */
[----:B------:R-:W-:Y:S02]  /*2890*/  SHF.R.S32.HI R31, RZ, 0x1f, R28 ;  /* 0x0000001fff1f7819 */ /* 0x000fe4000001141c */
[----:B------:R-:W-:Y:S01]  /*28a0*/  LOP3.LUT R38, R38, 0x20, RZ, 0xc0, !PT ;  /* 0x0000002026267812 */ /* 0x000fe200078ec0ff */
[----:B------:R-:W-:Y:S06]  /*28b0*/  @!P6 BAR.SYNC.DEFER_BLOCKING 0x9, 0x100 ;  /* 0x024400000000eb1d */ /* 0x000fec0000010000 */
.L_x_2321:
[----:B--2---:R-:W2:Y:S01]  /*28c0*/  LDL.LU R40, [R1+0x10] ;  /* 0x0000100001287983 */ /* 0x004ea20000300800 */
[----:B0-----:R-:W0:Y:S01]  /*28d0*/  LDC.64 R124, c[0x0][0x2d8] ;  /* 0x0000b600ff7c7b82 */ /* 0x001e220000000a00 */
[----:B-1----:R-:W-:Y:S01]  /*28e0*/  IADD3 R47, R24, -0x1, RZ ;  /* 0xffffffff182f7810 */ /* 0x002fe20007ffe0ff */
[----:B------:R-:W-:Y:S05]  /*28f0*/  YIELD ;  /* 0x0000000000007946 */ /* 0x000fea0003800000 */
[----:B------:R-:W-:Y:S01]  /*2900*/  SHF.R.S32.HI R137, RZ, 0x1f, R47 ;  /* 0x0000001fff897819 */ /* 0x000fe2000001142f */
[-C--:B------:R-:W-:Y:S01]  /*2910*/  IMAD R39, R126, R47.reuse, RZ ;  /* 0x0000002f7e277224 */ /* 0x080fe200078e02ff */
[----:B------:R-:W1:Y:S01]  /*2920*/  LDC R134, c[0x0][0x3d4] ;  /* 0x0000f500ff867b82 */ /* 0x000e620000000800 */
[----:B------:R-:W-:Y:S01]  /*2930*/  IMAD.WIDE.U32 R138, R116, R47, RZ ;  /* 0x0000002f748a7225 */ /* 0x000fe200078e00ff */
[----:B------:R-:W-:Y:S01]  /*2940*/  LOP3.LUT R41, R228, 0x10, R18, 0xf8, !PT ;  /* 0x00000010e4297812 */ /* 0x000fe200078ef812 */
[----:B------:R-:W-:Y:S01]  /*2950*/  BSSY B0, `(.L_x_2222) ;  /* 0x0000cba000007945 */ /* 0x000fe20003800000 */
[----:B------:R-:W-:Y:S01]  /*2960*/  LOP3.LUT P4, RZ, R235, 0x2, RZ, 0xc0, !PT ;  /* 0x00000002ebff7812 */ /* 0x000fe2000788c0ff */
[----:B------:R-:W-:Y:S01]  /*2970*/  IMAD R39, R137, R116, R39 ;  /* 0x0000007489277224 */ /* 0x000fe200078e0227 */
[----:B------:R-:W-:-:S02]  /*2980*/  IADD3 R49, P2, P3, R3, R138, R130 ;  /* 0x0000008a03317210 */ /* 0x000fc40007b5e082 */
[----:B------:R-:W-:Y:S01]  /*2990*/  LOP3.LUT R41, R41, R229, RZ, 0x3c, !PT ;  /* 0x000000e529297212 */ /* 0x000fe200078e3cff */
[----:B------:R-:W-:-:S04]  /*29a0*/  IMAD.IADD R99, R139, 0x1, R39 ;  /* 0x000000018b637824 */ /* 0x000fc800078e0227 */
[----:B------:R-:W-:Y:S01]  /*29b0*/  IMAD.IADD R41, R230, 0x1, R41 ;  /* 0x00000001e6297824 */ /* 0x000fe200078e0229 */
[----:B------:R-:W-:Y:S02]  /*29c0*/  IADD3.X R24, R4, R99, R129, P2, P3 ;  /* 0x0000006304187210 */ /* 0x000fe400017e6481 */
[----:B0-----:R-:W-:Y:S01]  /*29d0*/  IADD3 R50, P2, P3, R138, R124, R3 ;  /* 0x0000007c8a327210 */ /* 0x001fe20007b5e003 */
[----:B------:R-:W-:-:S03]  /*29e0*/  IMAD R39, R17, 0x7800, R41 ;  /* 0x0000780011277824 */ /* 0x000fc600078e0229 */
[----:B------:R-:W-:Y:S01]  /*29f0*/  IADD3.X R51, R99, R125, R4, P2, P3 ;  /* 0x0000007d63337210 */ /* 0x000fe200017e6404 */
[----:B------:R-:W-:Y:S01]  /*2a00*/  VIADD R41, R39, 0x20 ;  /* 0x0000002027297836 */ /* 0x000fe20000000000 */
[----:B------:R-:W-:Y:S01]  /*2a10*/  IADD3 R48, P2, R49, R124, RZ ;  /* 0x0000007c31307210 */ /* 0x000fe20007f5e0ff */
[----:B------:R-:W-:Y:S01]  /*2a20*/  @P4 VIADD R41, R39, 0xffffffe0 ;  /* 0xffffffe027294836 */ /* 0x000fe20000000000 */
[----:B------:R-:W-:Y:S01]  /*2a30*/  ISETP.GT.AND P3, PT, R47, R123, PT ;  /* 0x0000007b2f00720c */ /* 0x000fe20003f64270 */
[----:B------:R-:W-:Y:S02]  /*2a40*/  IMAD.IADD R39, R16, 0x1, R39 ;  /* 0x0000000110277824 */ /* 0x000fe400078e0227 */
[----:B------:R-:W-:Y:S01]  /*2a50*/  IMAD.X R49, R24, 0x1, R125, P2 ;  /* 0x0000000118317824 */ /* 0x000fe200010e067d */
[----:B-1----:R-:W-:Y:S02]  /*2a60*/  ISETP.GE.AND P2, PT, R134, 0x1, PT ;  /* 0x000000018600780c */ /* 0x002fe40003f46270 */
[----:B------:R-:W-:-:S02]  /*2a70*/  MOV R24, R47 ;  /* 0x0000002f00187202 */ /* 0x000fc40000000f00 */
[----:B--2---:R-:W-:-:S05]  /*2a80*/  LOP3.LUT R40, R40, 0xfffffffd, RZ, 0xc0, !PT ;  /* 0xfffffffd28287812 */ /* 0x004fca00078ec0ff */
[----:B------:R-:W-:-:S05]  /*2a90*/  @P3 LOP3.LUT R40, R40, 0x2, RZ, 0xfc, !PT ;  /* 0x0000000228283812 */ /* 0x000fca00078efcff */
[----:B------:R0:W-:Y:S02]  /*2aa0*/  STL [R1+0x10], R40 ;  /* 0x0000102801007387 */ /* 0x0001e40000100800 */
[----:B0-----:R-:W-:Y:S01]  /*2ab0*/  IMAD.IADD R40, R16, 0x1, R41 ;  /* 0x0000000110287824 */ /* 0x001fe200078e0229 */
        /* <DEDUP_REMOVED lines=82> */
.L_x_2226:
[----:B------:R-:W-:Y:S05]  /*2fe0*/  BSYNC B1 ;  /* 0x0000000000017941 */ /* 0x000fea0003800000 */
.L_x_2225:
        /* <DEDUP_REMOVED lines=51> */
.L_x_2228:
[----:B------:R-:W-:Y:S05]  /*3320*/  BSYNC B1 ;  /* 0x0000000000017941 */ /* 0x000fea0003800000 */
.L_x_2227:
        /* <DEDUP_REMOVED lines=26> */
.L_x_2229:
[----:B0-----:R-:W-:Y:S01]  /*34d0*/  IMAD R42, R17, 0x8, R16 ;  /* 0x00000008112a7824 */ /* 0x001fe200078e0210 */
[----:B------:R-:W-:Y:S01]  /*34e0*/  SHF.L.U32 R43, R223, 0x1f, RZ ;  /* 0x0000001fdf2b7819 */ /* 0x000fe200000006ff */
[----:B------:R-:W-:Y:S03]  /*34f0*/  BSSY B1, `(.L_x_2230) ;  /* 0x0000003000017945 */ /* 0x000fe60003800000 */
[----:B------:R-:W0:Y:S02]  /*3500*/  SYNCS.PHASECHK.TRANS64.TRYWAIT P5, [R42+URZ+0x33490], R43 ;  /* 0x0334902b2a0075a7 */ /* 0x000e2400080a017f */
[----:B0-----:R-:W-:Y:S05]  /*3510*/  @!P5 BRA `(.L_x_2231) ;  /* 0x0000029c0028d947 */ /* 0x001fea0003800000 */
.L_x_2554:
[----:B------:R-:W-:Y:S05]  /*3520*/  BSYNC B1 ;  /* 0x0000000000017941 */ /* 0x000fea0003800000 */
.L_x_2230:
[----:B------:R-:W-:Y:S04]  /*3530*/  BSSY B1, `(.L_x_2232) ;  /* 0x00002ac000017945 */ /* 0x000fe80003800000 */
[----:B------:R-:W-:Y:S05]  /*3540*/  @P3 BRA `(.L_x_2233) ;  /* 0x0000002800a83947 */ /* 0x000fea0003800000 */
[----:B------:R-:W-:Y:S01]  /*3550*/  ISETP.NE.AND P3, PT, R33, RZ, PT ;  /* 0x000000ff2100720c */ /* 0x000fe20003f65270 */
[----:B------:R-:W-:-:S12]  /*3560*/  BSSY B2, `(.L_x_2234) ;  /* 0x000006f000027945 */ /* 0x000fd80003800000 */
[----:B------:R-:W-:Y:S05]  /*3570*/  @!P3 BRA `(.L_x_2235) ;  /* 0x0000000400b4b947 */ /* 0x000fea0003800000 */
[----:B------:R1:W2:Y:S01]  /*3580*/  LDS.128 R44, [R39+0x24200] ;  /* 0x02420000272c7984 */ /* 0x0002a20000000c00 */
[----:B------:R-:W-:Y:S01]  /*3590*/  ISETP.GE.AND P3, PT, R19, R134, PT ;  /* 0x000000861300720c */ /* 0x000fe20003f66270 */
[----:B------:R-:W-:-:S12]  /*35a0*/  BSSY B3, `(.L_x_2236) ;  /* 0x0000069000037945 */ /* 0x000fd80003800000 */
[----:B-1----:R-:W-:Y:S05]  /*35b0*/  @P3 BRA `(.L_x_2237) ;  /* 0x00000004009c3947 */ /* 0x002fea0003800000 */
        /* <DEDUP_REMOVED lines=27> */
[--C-:B------:R-:W-:Y:S02]  /*3770*/  HADD2.F32 R166, -RZ, R45.reuse.H1_H1 ;  /* 0x3000002dffa67230 */ /* 0x100fe40000004100 */
[----:B------:R-:W-:Y:S02]  /*3780*/  HADD2.F32 R165, -RZ, R45.H0_H0 ;  /* 0x2000002dffa57230 */ /* 0x000fe40000004100 */
[----:B------:R-:W-:Y:S01]  /*3790*/  FFMA.FTZ R45, R125, R168, R172 ;  /* 0x000000a87d2d7223 */ /* 0x000fe200000100ac */
[----:B------:R-:W-:Y:S02]  /*37a0*/  HADD2.F32 R167, -RZ, R167.H1_H1 ;  /* 0x300000a7ffa77230 */ /* 0x000fe40000004100 */
[----:B------:R-:W-:Y:S01]  /*37b0*/  FMUL.FTZ R174, R166, R170 ;  /* 0x000000aaa6ae7220 */ /* 0x000fe20000410000 */
[----:B------:R-:W-:Y:S01]  /*37c0*/  F2FP.F16.E4M3.UNPACK_B R125, R124.H1 ;  /* 0x0000007cff7d723e */ /* 0x000fe200030006ff */
[C---:B------:R-:W-:Y:S01]  /*37d0*/  FMUL.FTZ R169, R165.reuse, R170 ;  /* 0x000000aaa5a97220 */ /* 0x040fe20000410000 */
[----:B------:R-:W-:Y:S01]  /*37e0*/  F2FP.F16.E4M3.UNPACK_B R124, R124 ;  /* 0x0000007cff7c723e */ /* 0x000fe200020006ff */
[----:B------:R-:W-:Y:S01]  /*37f0*/  FFMA.FTZ R44, R44, R168, -R171 ;  /* 0x000000a82c2c7223 */ /* 0x000fe200000108ab */
        /* <DEDUP_REMOVED lines=21> */
[----:B------:R-:W-:Y:S01]  /*3950*/  F2FP.F16.E4M3.UNPACK_B R169, R98.H1 ;  /* 0x00000062ffa9723e */ /* 0x000fe200030006ff */
[--C-:B------:R-:W-:Y:S01]  /*3960*/  HADD2.F32 R167, -RZ, R166.reuse.H0_H0 ;  /* 0x200000a6ffa77230 */ /* 0x100fe20000004100 */
[----:B------:R-:W-:Y:S01]  /*3970*/  F2FP.SATFINITE.E4M3.F32.PACK_AB_MERGE_C R163, R171, R174, RZ ;  /* 0x000000aeaba3723e */ /* 0x000fe200048070ff */
[----:B------:R-:W-:Y:S01]  /*3980*/  HADD2.F32 R166, -RZ, R166.H1_H1 ;  /* 0x300000a6ffa67230 */ /* 0x000fe20000004100 */
[----:B------:R-:W-:Y:S01]  /*3990*/  F2FP.SATFINITE.E4M3.F32.PACK_AB_MERGE_C R164, R165, R164, RZ ;  /* 0x000000a4a5a4723e */ /* 0x000fe200048070ff */
[--C-:B------:R-:W-:Y:S01]  /*39a0*/  HADD2.F32 R173, -RZ, R172.reuse.H1_H1 ;  /* 0x300000acffad7230 */ /* 0x100fe20000004100 */
        /* <DEDUP_REMOVED lines=24> */
[--C-:B------:R-:W-:Y:S01]  /*3b30*/  HADD2.F32 R47, -RZ, R46.reuse.H0_H0 ;  /* 0x2000002eff2f7230 */ /* 0x100fe20000004100 */
[----:B------:R-:W-:Y:S01]  /*3b40*/  F2FP.SATFINITE.E4M3.F32.PACK_AB_MERGE_C R165, R165, R176, RZ ;  /* 0x000000b0a5a5723e */ /* 0x000fe200048070ff */
[----:B------:R-:W-:Y:S02]  /*3b50*/  HADD2.F32 R46, -RZ, R46.H1_H1 ;  /* 0x3000002eff2e7230 */ /* 0x000fe40000004100 */
[----:B------:R-:W-:Y:S01]  /*3b60*/  FMUL.FTZ R167, R99, R172 ;  /* 0x000000ac63a77220 */ /* 0x000fe20000410000 */
[----:B------:R-:W-:-:S02]  /*3b70*/  HADD2.F32 R169, -RZ, R169.H0_H0 ;  /* 0x200000a9ffa97230 */ /* 0x000fc40000004100 */
        /* <DEDUP_REMOVED lines=8> */
[----:B------:R-:W-:Y:S02]  /*3c00*/  F2FP.SATFINITE.E4M3.F32.PACK_AB_MERGE_C R44, R125, R124, R164 ;  /* 0x0000007c7d2c723e */ /* 0x000fe400048070a4 */
[----:B------:R-:W-:-:S02]  /*3c10*/  F2FP.SATFINITE.E4M3.F32.PACK_AB_MERGE_C R47, R172, R167, R170 ;  /* 0x000000a7ac2f723e */ /* 0x000fc400048070aa */
[----:B------:R-:W-:-:S07]  /*3c20*/  F2FP.SATFINITE.E4M3.F32.PACK_AB_MERGE_C R46, R171, R166, R165 ;  /* 0x000000a6ab2e723e */ /* 0x000fce00048070a5 */
.L_x_2237:
[----:B------:R-:W-:Y:S05]  /*3c30*/  BSYNC B3 ;  /* 0x0000000000037941 */ /* 0x000fea0003800000 */
.L_x_2236:
[----:B--2---:R1:W-:Y:S02]  /*3c40*/  STG.E.128 desc[UR54][R50.64], R44 ;  /* 0x0000002c32007986 */ /* 0x0043e4000c101d36 */
.L_x_2235:
[----:B------:R-:W-:Y:S05]  /*3c50*/  BSYNC B2 ;  /* 0x0000000000027941 */ /* 0x000fea0003800000 */
.L_x_2234:
[----:B------:R-:W-:Y:S01]  /*3c60*/  ISETP.NE.AND P3, PT, R34, RZ, PT ;  /* 0x000000ff2200720c */ /* 0x000fe20003f65270 */
[----:B------:R-:W-:-:S12]  /*3c70*/  BSSY B2, `(.L_x_2238) ;  /* 0x0000070000027945 */ /* 0x000fd80003800000 */
[----:B------:R-:W-:Y:S05]  /*3c80*/  @!P3 BRA `(.L_x_2239) ;  /* 0x0000000400b8b947 */ /* 0x000fea0003800000 */
[----:B-1----:R1:W2:Y:S01]  /*3c90*/  LDS.128 R44, [R40+0x24200] ;  /* 0x02420000282c7984 */ /* 0x0022a20000000c00 */
[----:B------:R-:W-:Y:S01]  /*3ca0*/  VIADD R99, R19, 0x10 ;  /* 0x0000001013637836 */ /* 0x000fe20000000000 */
[----:B------:R-:W-:Y:S04]  /*3cb0*/  BSSY B3, `(.L_x_2240) ;  /* 0x000006a000037945 */ /* 0x000fe80003800000 */
[----:B------:R-:W-:-:S13]  /*3cc0*/  ISETP.GE.AND P3, PT, R99, R134, PT ;  /* 0x000000866300720c */ /* 0x000fda0003f66270 */
[----:B-1----:R-:W-:Y:S05]  /*3cd0*/  @P3 BRA `(.L_x_2241) ;  /* 0x00000004009c3947 */ /* 0x002fea0003800000 */
        /* <DEDUP_REMOVED lines=9> */
[----:B--2---:R-:W-:Y:S01]  /*3d70*/  IMAD.MOV.U32 R96, RZ, RZ, R44 ;  /* 0x000000ffff607224 */ /* 0x004fe200078e002c */
[----:B------:R-:W-:Y:S01]  /*3d80*/  SHF.L.U32 R95, R99, 0x10, RZ ;  /* 0x00000010635f7819 */ /* 0x000fe200000006ff */
[----:B------:R-:W-:Y:S01]  /*3d90*/  IMAD.U32 R124, R124, 0x10000, RZ ;  /* 0x000100007c7c7824 */ /* 0x000fe200078e00ff */
[----:B------:R-:W-:-:S02]  /*3da0*/  LOP3.LUT R97, R98, 0xff00, R97, 0xf8, !PT ;  /* 0x0000ff0062617812 */ /* 0x000fc400078ef861 */
[----:B------:R-:W-:Y:S02]  /*3db0*/  F2FP.F16.E4M3.UNPACK_B R44, R45 ;  /* 0x0000002dff2c723e */ /* 0x000fe400020006ff */
[-C--:B------:R-:W-:Y:S02]  /*3dc0*/  F2FP.F16.E4M3.UNPACK_B R98, R162.reuse.H1 ;  /* 0x000000a2ff62723e */ /* 0x080fe400030006ff */
[----:B------:R-:W-:Y:S02]  /*3dd0*/  LOP3.LUT R94, R94, 0xff0000, R95, 0xf8, !PT ;  /* 0x00ff00005e5e7812 */ /* 0x000fe400078ef85f */
[----:B------:R-:W-:Y:S01]  /*3de0*/  LOP3.LUT R95, R97, 0xff0000, R124, 0xf8, !PT ;  /* 0x00ff0000615f7812 */ /* 0x000fe200078ef87c */
[----:B------:R-:W-:Y:S01]  /*3df0*/  HADD2.F32 R97, -RZ, R44.H1_H1 ;  /* 0x3000002cff617230 */ /* 0x000fe20000004100 */
[----:B------:R-:W-:Y:S01]  /*3e00*/  F2FP.F16.E4M3.UNPACK_B R124, R161.H1 ;  /* 0x000000a1ff7c723e */ /* 0x000fe200030006ff */
[----:B------:R-:W-:Y:S01]  /*3e10*/  HADD2.F32 R163, -RZ, R98.H0_H0 ;  /* 0x20000062ffa37230 */ /* 0x000fe20000004100 */
[----:B------:R-:W-:Y:S01]  /*3e20*/  F2FP.F16.E4M3.UNPACK_B R45, R45.H1 ;  /* 0x0000002dff2d723e */ /* 0x000fe200030006ff */
[----:B------:R-:W-:Y:S01]  /*3e30*/  HADD2.F32 R44, -RZ, R44.H0_H0 ;  /* 0x2000002cff2c7230 */ /* 0x000fe20000004100 */
[----:B------:R-:W-:Y:S01]  /*3e40*/  F2FP.F16.E4M3.UNPACK_B R162, R162 ;  /* 0x000000a2ffa2723e */ /* 0x000fe200020006ff */
        /* <DEDUP_REMOVED lines=40> */
[--C-:B------:R-:W-:Y:S01]  /*40d0*/  HADD2.F32 R168, -RZ, R166.reuse.H1_H1 ;  /* 0x300000a6ffa87230 */ /* 0x100fe20000004100 */
[----:B------:R-:W-:Y:S01]  /*40e0*/  F2FP.F16.E4M3.UNPACK_B R124, R46.H1 ;  /* 0x0000002eff7c723e */ /* 0x000fe200030006ff */
[----:B------:R-:W-:Y:S01]  /*40f0*/  HADD2.F32 R166, -RZ, R166.H0_H0 ;  /* 0x200000a6ffa67230 */ /* 0x000fe20000004100 */
[----:B------:R-:W-:Y:S01]  /*4100*/  F2FP.F16.E4M3.UNPACK_B R165, R95 ;  /* 0x0000005fffa5723e */ /* 0x000fe200020006ff */
[----:B------:R-:W-:-:S02]  /*4110*/  HADD2.F32 R164, -RZ, R163.H1_H1 ;  /* 0x300000a3ffa47230 */ /* 0x000fc40000004100 */
[-C--:B------:R-:W-:Y:S01]  /*4120*/  FMUL.FTZ R94, R125, R168.reuse ;  /* 0x000000a87d5e7220 */ /* 0x080fe20000410000 */
[--C-:B------:R-:W-:Y:S02]  /*4130*/  HADD2.F32 R95, -RZ, R124.reuse.H1_H1 ;  /* 0x3000007cff5f7230 */ /* 0x100fe40000004100 */
[C---:B------:R-:W-:Y:S01]  /*4140*/  FMUL.FTZ R170, R161.reuse, R168 ;  /* 0x000000a8a1aa7220 */ /* 0x040fe20000410000 */
[--C-:B------:R-:W-:Y:S02]  /*4150*/  HADD2.F32 R167, -RZ, R165.reuse.H1_H1 ;  /* 0x300000a5ffa77230 */ /* 0x100fe40000004100 */
[----:B------:R-:W-:Y:S01]  /*4160*/  FFMA.FTZ R169, R161, R164, -R94 ;  /* 0x000000a4a1a97223 */ /* 0x000fe2000001085e */
[----:B------:R-:W-:Y:S01]  /*4170*/  HADD2.F32 R124, -RZ, R124.H0_H0 ;  /* 0x2000007cff7c7230 */ /* 0x000fe20000004100 */
[----:B------:R-:W-:Y:S01]  /*4180*/  F2FP.F16.E4M3.UNPACK_B R47, R47 ;  /* 0x0000002fff2f723e */ /* 0x000fe200020006ff */
[----:B------:R-:W-:Y:S02]  /*4190*/  HADD2.F32 R94, -RZ, R162.H1_H1 ;  /* 0x300000a2ff5e7230 */ /* 0x000fe40000004100 */
[-C--:B------:R-:W-:Y:S01]  /*41a0*/  FMUL.FTZ R161, R95, R167.reuse ;  /* 0x000000a75fa17220 */ /* 0x080fe20000410000 */
        /* <DEDUP_REMOVED lines=26> */
.L_x_2241:
[----:B------:R-:W-:Y:S05]  /*4350*/  BSYNC B3 ;  /* 0x0000000000037941 */ /* 0x000fea0003800000 */
.L_x_2240:
[----:B--2---:R2:W-:Y:S02]  /*4360*/  STG.E.128 desc[UR54][R50.64+0x20], R44 ;  /* 0x0000202c32007986 */ /* 0x0045e4000c101d36 */
.L_x_2239:
[----:B------:R-:W-:Y:S05]  /*4370*/  BSYNC B2 ;  /* 0x0000000000027941 */ /* 0x000fea0003800000 */
.L_x_2238:
[----:B------:R-:W-:Y:S01]  /*4380*/  ISETP.NE.AND P3, PT, R35, RZ, PT ;  /* 0x000000ff2300720c */ /* 0x000fe20003f65270 */
[----:B------:R-:W-:-:S12]  /*4390*/  BSSY B2, `(.L_x_2242) ;  /* 0x0000071000027945 */ /* 0x000fd80003800000 */
[----:B------:R-:W-:Y:S05]  /*43a0*/  @!P3 BRA `(.L_x_2243) ;  /* 0x0000000400bcb947 */ /* 0x000fea0003800000 */
[----:B-12---:R1:W2:Y:S01]  /*43b0*/  LDS.128 R44, [R39+0x26a00] ;  /* 0x026a0000272c7984 */ /* 0x0062a20000000c00 */
[----:B------:R-:W-:Y:S01]  /*43c0*/  VIADD R95, R19, 0x20 ;  /* 0x00000020135f7836 */ /* 0x000fe20000000000 */
[----:B------:R-:W-:Y:S04]  /*43d0*/  BSSY B3, `(.L_x_2244) ;  /* 0x000006b000037945 */ /* 0x000fe80003800000 */
[----:B------:R-:W-:-:S13]  /*43e0*/  ISETP.GE.AND P3, PT, R95, R134, PT ;  /* 0x000000865f00720c */ /* 0x000fda0003f66270 */
[----:B-1----:R-:W-:Y:S05]  /*43f0*/  @P3 BRA `(.L_x_2245) ;  /* 0x0000000400a03947 */ /* 0x002fea0003800000 */
[--C-:B------:R-:W-:Y:S01]  /*4400*/  SHF.R.U32.HI R98, RZ, 0x10, R89.reuse ;  /* 0x00000010ff627819 */ /* 0x100fe20000011659 */
        /* <DEDUP_REMOVED lines=8> */
[----:B------:R-:W-:Y:S01]  /*4490*/  LOP3.LUT R88, R95, 0xff00, R88, 0xf8, !PT ;  /* 0x0000ff005f587812 */ /* 0x000fe200078ef858 */
[----:B------:R-:W-:Y:S01]  /*44a0*/  IMAD.MOV.U32 R89, RZ, RZ, R45 ;  /* 0x000000ffff597224 */ /* 0x000fe200078e002d */
[----:B------:R-:W-:-:S02]  /*44b0*/  SHF.L.U32 R45, R98, 0x10, RZ ;  /* 0x00000010622d7819 */ /* 0x000fc400000006ff */
        /* <DEDUP_REMOVED lines=29> */
[----:B------:R-:W-:-:S02]  /*4690*/  HADD2.F32 R96, -RZ, R91.H1_H1 ;  /* 0x3000005bff607230 */ /* 0x000fc40000004100 */
[----:B------:R-:W-:Y:S01]  /*46a0*/  HADD2.F32 R95, -RZ, R91.H0_H0 ;  /* 0x2000005bff5f7230 */ /* 0x000fe20000004100 */
[----:B------:R-:W-:Y:S01]  /*46b0*/  F2FP.SATFINITE.E4M3.F32.PACK_AB_MERGE_C R165, R162, R125, RZ ;  /* 0x0000007da2a5723e */ /* 0x000fe200048070ff */
[--C-:B------:R-:W-:Y:S02]  /*46c0*/  HADD2.F32 R91, -RZ, R90.reuse.H0_H0 ;  /* 0x2000005aff5b7230 */ /* 0x100fe40000004100 */
[-C--:B------:R-:W-:Y:S01]  /*46d0*/  FMUL.FTZ R124, R96, R97.reuse ;  /* 0x00000061607c7220 */ /* 0x080fe20000410000 */
[----:B------:R-:W-:Y:S02]  /*46e0*/  HADD2.F32 R94, -RZ, R90.H1_H1 ;  /* 0x3000005aff5e7230 */ /* 0x000fe40000004100 */
[----:B------:R-:W-:Y:S01]  /*46f0*/  FMUL.FTZ R99, R95, R97 ;  /* 0x000000615f637220 */ /* 0x000fe20000410000 */
[----:B------:R-:W-:Y:S01]  /*4700*/  HADD2.F32 R90, -RZ, R159.H1_H1 ;  /* 0x3000009fff5a7230 */ /* 0x000fe20000004100 */
[----:B------:R-:W-:Y:S01]  /*4710*/  F2FP.F16.E4M3.UNPACK_B R125, R88.H1 ;  /* 0x00000058ff7d723e */ /* 0x000fe200030006ff */
[----:B------:R-:W-:-:S02]  /*4720*/  HADD2.F32 R160, -RZ, R160.H0_H0 ;  /* 0x200000a0ffa07230 */ /* 0x000fc40000004100 */
[----:B------:R-:W-:Y:S02]  /*4730*/  HADD2.F32 R159, -RZ, R159.H0_H0 ;  /* 0x2000009fff9f7230 */ /* 0x000fe40000004100 */
[-C--:B------:R-:W-:Y:S01]  /*4740*/  FFMA.FTZ R124, R95, R90.reuse, -R124 ;  /* 0x0000005a5f7c7223 */ /* 0x080fe2000001087c */
[----:B------:R-:W-:Y:S01]  /*4750*/  FFMA.FTZ R99, R96, R90, R99 ;  /* 0x0000005a60637223 */ /* 0x000fe20000010063 */
[CC--:B------:R-:W-:Y:S01]  /*4760*/  FMUL.FTZ R98, R94.reuse, R160.reuse ;  /* 0x000000a05e627220 */ /* 0x0c0fe20000410000 */
[----:B------:R-:W-:Y:S01]  /*4770*/  F2FP.F16.E4M3.UNPACK_B R95, R47.H1 ;  /* 0x0000002fff5f723e */ /* 0x000fe200030006ff */
[C---:B------:R-:W-:Y:S01]  /*4780*/  FMUL.FTZ R97, R91.reuse, R160 ;  /* 0x000000a05b617220 */ /* 0x040fe20000410000 */
[----:B------:R-:W-:Y:S02]  /*4790*/  HADD2.F32 R160, -RZ, R125.H1_H1 ;  /* 0x3000007dffa07230 */ /* 0x000fe40000004100 */
[-C--:B------:R-:W-:Y:S01]  /*47a0*/  FFMA.FTZ R90, R91, R159.reuse, -R98 ;  /* 0x0000009f5b5a7223 */ /* 0x080fe20000010862 */
[----:B------:R-:W-:Y:S01]  /*47b0*/  F2FP.SATFINITE.E4M3.F32.PACK_AB_MERGE_C R164, R99, R124, RZ ;  /* 0x0000007c63a4723e */ /* 0x000fe200048070ff */
[----:B------:R-:W-:Y:S01]  /*47c0*/  FFMA.FTZ R91, R94, R159, R97 ;  /* 0x0000009f5e5b7223 */ /* 0x000fe20000010061 */
[--C-:B------:R-:W-:Y:S01]  /*47d0*/  HADD2.F32 R96, -RZ, R95.reuse.H0_H0 ;  /* 0x2000005fff607230 */ /* 0x100fe20000004100 */
[-C--:B------:R-:W-:Y:S01]  /*47e0*/  F2FP.F16.E4M3.UNPACK_B R98, R45.reuse.H1 ;  /* 0x0000002dff62723e */ /* 0x080fe200030006ff */
[----:B------:R-:W-:Y:S01]  /*47f0*/  HADD2.F32 R95, -RZ, R95.H1_H1 ;  /* 0x3000005fff5f7230 */ /* 0x000fe20000004100 */
[----:B------:R-:W-:Y:S01]  /*4800*/  F2FP.F16.E4M3.UNPACK_B R94, R46.H1 ;  /* 0x0000002eff5e723e */ /* 0x000fe200030006ff */
[----:B------:R-:W-:Y:S01]  /*4810*/  HADD2.F32 R125, -RZ, R125.H0_H0 ;  /* 0x2000007dff7d7230 */ /* 0x000fe20000004100 */
[----:B------:R-:W-:Y:S01]  /*4820*/  F2FP.F16.E4M3.UNPACK_B R124, R88 ;  /* 0x00000058ff7c723e */ /* 0x000fe200020006ff */
[----:B------:R-:W-:Y:S01]  /*4830*/  HADD2.F32 R99, -RZ, R98.H1_H1 ;  /* 0x30000062ff637230 */ /* 0x000fe20000004100 */
[----:B------:R-:W-:Y:S01]  /*4840*/  F2FP.F16.E4M3.UNPACK_B R97, R45 ;  /* 0x0000002dff61723e */ /* 0x000fe200020006ff */
[----:B------:R-:W-:-:S02]  /*4850*/  HADD2.F32 R88, -RZ, R94.H1_H1 ;  /* 0x3000005eff587230 */ /* 0x000fc40000004100 */
[----:B------:R-:W-:Y:S01]  /*4860*/  FMUL.FTZ R45, R95, R160 ;  /* 0x000000a05f2d7220 */ /* 0x000fe20000410000 */
[----:B------:R-:W-:Y:S01]  /*4870*/  HADD2.F32 R159, -RZ, R124.H1_H1 ;  /* 0x3000007cff9f7230 */ /* 0x000fe20000004100 */
[----:B------:R-:W-:Y:S01]  /*4880*/  F2FP.F16.E4M3.UNPACK_B R47, R47 ;  /* 0x0000002fff2f723e */ /* 0x000fe200020006ff */
[----:B------:R-:W-:Y:S02]  /*4890*/  HADD2.F32 R94, -RZ, R94.H0_H0 ;  /* 0x2000005eff5e7230 */ /* 0x000fe40000004100 */
[----:B------:R-:W-:Y:S01]  /*48a0*/  FFMA.FTZ R162, R96, R99, -R45 ;  /* 0x0000006360a27223 */ /* 0x000fe2000001082d */
[----:B------:R-:W-:Y:S02]  /*48b0*/  HADD2.F32 R45, -RZ, R97.H1_H1 ;  /* 0x30000061ff2d7230 */ /* 0x000fe40000004100 */
[-C--:B------:R-:W-:Y:S01]  /*48c0*/  FMUL.FTZ R161, R88, R159.reuse ;  /* 0x0000009f58a17220 */ /* 0x080fe20000410000 */
[----:B------:R-:W-:Y:S01]  /*48d0*/  F2FP.F16.E4M3.UNPACK_B R46, R46 ;  /* 0x0000002eff2e723e */ /* 0x000fe200020006ff */
[----:B------:R-:W-:Y:S01]  /*48e0*/  FMUL.FTZ R159, R94, R159 ;  /* 0x0000009f5e9f7220 */ /* 0x000fe20000410000 */
[----:B------:R-:W-:Y:S01]  /*48f0*/  FMUL.FTZ R160, R96, R160 ;  /* 0x000000a060a07220 */ /* 0x000fe20000410000 */
[----:B------:R-:W-:Y:S01]  /*4900*/  FFMA.FTZ R161, R94, R45, -R161 ;  /* 0x0000002d5ea17223 */ /* 0x000fe200000108a1 */
[----:B------:R-:W-:-:S02]  /*4910*/  HADD2.F32 R124, -RZ, R124.H0_H0 ;  /* 0x2000007cff7c7230 */ /* 0x000fc40000004100 */
[----:B------:R-:W-:Y:S01]  /*4920*/  FFMA.FTZ R96, R88, R45, R159 ;  /* 0x0000002d58607223 */ /* 0x000fe2000001009f */
[--C-:B------:R-:W-:Y:S02]  /*4930*/  HADD2.F32 R88, -RZ, R47.reuse.H0_H0 ;  /* 0x2000002fff587230 */ /* 0x100fe40000004100 */
[----:B------:R-:W-:Y:S01]  /*4940*/  FFMA.FTZ R163, R95, R99, R160 ;  /* 0x000000635fa37223 */ /* 0x000fe200000100a0 */
[--C-:B------:R-:W-:Y:S02]  /*4950*/  HADD2.F32 R45, -RZ, R46.reuse.H0_H0 ;  /* 0x2000002eff2d7230 */ /* 0x100fe40000004100 */
[----:B------:R-:W-:Y:S02]  /*4960*/  HADD2.F32 R47, -RZ, R47.H1_H1 ;  /* 0x3000002fff2f7230 */ /* 0x000fe40000004100 */
[----:B------:R-:W-:Y:S01]  /*4970*/  FMUL.FTZ R160, R88, R125 ;  /* 0x0000007d58a07220 */ /* 0x000fe20000410000 */
[----:B------:R-:W-:Y:S02]  /*4980*/  HADD2.F32 R46, -RZ, R46.H1_H1 ;  /* 0x3000002eff2e7230 */ /* 0x000fe40000004100 */
[----:B------:R-:W-:Y:S01]  /*4990*/  FMUL.FTZ R95, R45, R124 ;  /* 0x0000007c2d5f7220 */ /* 0x000fe20000410000 */
[----:B------:R-:W-:-:S02]  /*49a0*/  HADD2.F32 R98, -RZ, R98.H0_H0 ;  /* 0x20000062ff627230 */ /* 0x000fc40000004100 */
[C---:B------:R-:W-:Y:S01]  /*49b0*/  FMUL.FTZ R99, R47.reuse, R125 ;  /* 0x0000007d2f637220 */ /* 0x040fe20000410000 */
[----:B------:R-:W-:Y:S02]  /*49c0*/  HADD2.F32 R97, -RZ, R97.H0_H0 ;  /* 0x20000061ff617230 */ /* 0x000fe40000004100 */
[----:B------:R-:W-:Y:S01]  /*49d0*/  FMUL.FTZ R94, R46, R124 ;  /* 0x0000007c2e5e7220 */ /* 0x000fe20000410000 */
[----:B------:R-:W-:Y:S01]  /*49e0*/  F2FP.SATFINITE.E4M3.F32.PACK_AB_MERGE_C R96, R96, R161, RZ ;  /* 0x000000a16060723e */ /* 0x000fe200048070ff */
[-C--:B------:R-:W-:Y:S01]  /*49f0*/  FFMA.FTZ R99, R88, R98.reuse, -R99 ;  /* 0x0000006258637223 */ /* 0x080fe20000010863 */
[----:B------:R-:W-:Y:S01]  /*4a00*/  FFMA.FTZ R160, R47, R98, R160 ;  /* 0x000000622fa07223 */ /* 0x000fe200000100a0 */
[-C--:B------:R-:W-:Y:S01]  /*4a10*/  FFMA.FTZ R94, R45, R97.reuse, -R94 ;  /* 0x000000612d5e7223 */ /* 0x080fe2000001085e */
[----:B------:R-:W-:Y:S01]  /*4a20*/  FFMA.FTZ R95, R46, R97, R95 ;  /* 0x000000612e5f7223 */ /* 0x000fe2000001005f */
[----:B------:R-:W-:Y:S02]  /*4a30*/  F2FP.SATFINITE.E4M3.F32.PACK_AB_MERGE_C R162, R163, R162, RZ ;  /* 0x000000a2a3a2723e */ /* 0x000fe400048070ff */
[----:B------:R-:W-:-:S02]  /*4a40*/  F2FP.SATFINITE.E4M3.F32.PACK_AB_MERGE_C R45, R89, R44, R165 ;  /* 0x0000002c592d723e */ /* 0x000fc400048070a5 */
[----:B------:R-:W-:Y:S02]  /*4a50*/  F2FP.SATFINITE.E4M3.F32.PACK_AB_MERGE_C R44, R91, R90, R164 ;  /* 0x0000005a5b2c723e */ /* 0x000fe400048070a4 */
[----:B------:R-:W-:Y:S02]  /*4a60*/  F2FP.SATFINITE.E4M3.F32.PACK_AB_MERGE_C R46, R95, R94, R96 ;  /* 0x0000005e5f2e723e */ /* 0x000fe40004807060 */
[----:B------:R-:W-:-:S07]  /*4a70*/  F2FP.SATFINITE.E4M3.F32.PACK_AB_MERGE_C R47, R160, R99, R162 ;  /* 0x00000063a02f723e */ /* 0x000fce00048070a2 */
.L_x_2245:
[----:B------:R-:W-:Y:S05]  /*4a80*/  BSYNC B3 ;  /* 0x0000000000037941 */ /* 0x000fea0003800000 */
.L_x_2244:
[----:B--2---:R3:W-:Y:S02]  /*4a90*/  STG.E.128 desc[UR54][R50.64+0x40], R44 ;  /* 0x0000402c32007986 */ /* 0x0047e4000c101d36 */
.L_x_2243:
[----:B------:R-:W-:Y:S05]  /*4aa0*/  BSYNC B2 ;  /* 0x0000000000027941 */ /* 0x000fea0003800000 */
.L_x_2242:
[----:B------:R-:W-:Y:S01]  /*4ab0*/  ISETP.NE.AND P3, PT, R36, RZ, PT ;  /* 0x000000ff2400720c */ /* 0x000fe20003f65270 */
[----:B------:R-:W-:-:S12]  /*4ac0*/  BSSY B2, `(.L_x_2246) ;  /* 0x0000070000027945 */ /* 0x000fd80003800000 */
[----:B------:R-:W-:Y:S05]  /*4ad0*/  @!P3 BRA `(.L_x_2247) ;  /* 0x0000000400b8b947 */ /* 0x000fea0003800000 */
[----:B-123--:R1:W2:Y:S01]  /*4ae0*/  LDS.128 R44, [R40+0x26a00] ;  /* 0x026a0000282c7984 */ /* 0x00e2a20000000c00 */
        /* <DEDUP_REMOVED lines=107> */
.L_x_2249:
[----:B------:R-:W-:Y:S05]  /*51a0*/  BSYNC B3 ;  /* 0x0000000000037941 */ /* 0x000fea0003800000 */
.L_x_2248:
[----:B--2---:R4:W-:Y:S02]  /*51b0*/  STG.E.128 desc[UR54][R50.64+0x60], R44 ;  /* 0x0000602c32007986 */ /* 0x0049e4000c101d36 */
.L_x_2247:
[----:B------:R-:W-:Y:S05]  /*51c0*/  BSYNC B2 ;  /* 0x0000000000027941 */ /* 0x000fea0003800000 */
.L_x_2246:
[----:B------:R-:W-:Y:S01]  /*51d0*/  ISETP.NE.AND P3, PT, R37, RZ, PT ;  /* 0x000000ff2500720c */ /* 0x000fe20003f65270 */
[----:B------:R-:W-:-:S12]  /*51e0*/  BSSY B2, `(.L_x_2250) ;  /* 0x0000070000027945 */ /* 0x000fd80003800000 */
[----:B------:R-:W-:Y:S05]  /*51f0*/  @!P3 BRA `(.L_x_2251) ;  /* 0x0000000400b8b947 */ /* 0x000fea0003800000 */
[----:B-1234-:R1:W2:Y:S01]  /*5200*/  LDS.128 R44, [R39+0x29200] ;  /* 0x02920000272c7984 */ /* 0x01e2a20000000c00 */
[----:B------:R-:W-:Y:S01]  /*5210*/  VIADD R85, R19, 0x40 ;  /* 0x0000004013557836 */ /* 0x000fe20000000000 */
[----:B------:R-:W-:Y:S04]  /*5220*/  BSSY B3, `(.L_x_2252) ;  /* 0x000006a000037945 */ /* 0x000fe80003800000 */
[----:B------:R-:W-:-:S13]  /*5230*/  ISETP.GE.AND P3, PT, R85, R134, PT ;  /* 0x000000865500720c */ /* 0x000fda0003f66270 */
[----:B-1----:R-:W-:Y:S05]  /*5240*/  @P3 BRA `(.L_x_2253) ;  /* 0x00000004009c3947 */ /* 0x002fea0003800000 */
        /* <DEDUP_REMOVED lines=9> */
[----:B--2---:R-:W-:Y:S01]  /*52e0*/  IMAD.MOV.U32 R80, RZ, RZ, R44 ;  /* 0x000000ffff507224 */ /* 0x004fe200078e002c */
[----:B------:R-:W-:Y:S01]  /*52f0*/  F2FP.F16.E4M3.UNPACK_B R44, R45 ;  /* 0x0000002dff2c723e */ /* 0x000fe200020006ff */
[----:B------:R-:W-:Y:S01]  /*5300*/  IMAD.U32 R81, R87, 0x10000, RZ ;  /* 0x0001000057517824 */ /* 0x000fe200078e00ff */
[----:B------:R-:W-:Y:S01]  /*5310*/  LOP3.LUT R85, R84, 0xff00, R83, 0xf8, !PT ;  /* 0x0000ff0054557812 */ /* 0x000fe200078ef853 */
[----:B------:R-:W-:Y:S01]  /*5320*/  IMAD.U32 R84, R86, 0x10000, RZ ;  /* 0x0001000056547824 */ /* 0x000fe200078e00ff */
[----:B------:R-:W-:-:S02]  /*5330*/  F2FP.F16.E4M3.UNPACK_B R83, R155.H1 ;  /* 0x0000009bff53723e */ /* 0x000fc400030006ff */
[----:B------:R-:W-:Y:S01]  /*5340*/  LOP3.LUT R86, R82, 0xff0000, R81, 0xf8, !PT ;  /* 0x00ff000052567812 */ /* 0x000fe200078ef851 */
[--C-:B------:R-:W-:Y:S01]  /*5350*/  HADD2.F32 R81, -RZ, R44.reuse.H1_H1 ;  /* 0x3000002cff517230 */ /* 0x100fe20000004100 */
[----:B------:R-:W-:Y:S01]  /*5360*/  LOP3.LUT R89, R85, 0xff0000, R84, 0xf8, !PT ;  /* 0x00ff000055597812 */ /* 0x000fe200078ef854 */
[--C-:B------:R-:W-:Y:S01]  /*5370*/  HADD2.F32 R87, -RZ, R83.reuse.H0_H0 ;  /* 0x20000053ff577230 */ /* 0x100fe20000004100 */
[----:B------:R-:W-:Y:S01]  /*5380*/  F2FP.F16.E4M3.UNPACK_B R84, R150.H1 ;  /* 0x00000096ff54723e */ /* 0x000fe200030006ff */
[----:B------:R-:W-:Y:S01]  /*5390*/  HADD2.F32 R44, -RZ, R44.H0_H0 ;  /* 0x2000002cff2c7230 */ /* 0x000fe20000004100 */
[----:B------:R-:W-:Y:S01]  /*53a0*/  F2FP.F16.E4M3.UNPACK_B R45, R45.H1 ;  /* 0x0000002dff2d723e */ /* 0x000fe200030006ff */
[----:B------:R-:W-:Y:S02]  /*53b0*/  HADD2.F32 R88, -RZ, R83.H1_H1 ;  /* 0x30000053ff587230 */ /* 0x000fe40000004100 */
[----:B------:R-:W-:Y:S01]  /*53c0*/  FMUL.FTZ R91, R81, R87 ;  /* 0x00000057515b7220 */ /* 0x000fe20000410000 */
[----:B------:R-:W-:-:S02]  /*53d0*/  HADD2.F32 R85, -RZ, R84.H0_H0 ;  /* 0x20000054ff557230 */ /* 0x000fc40000004100 */
        /* <DEDUP_REMOVED lines=78> */
.L_x_2253:
[----:B------:R-:W-:Y:S05]  /*58c0*/  BSYNC B3 ;  /* 0x0000000000037941 */ /* 0x000fea0003800000 */
.L_x_2252:
[----:B--2---:R1:W-:Y:S02]  /*58d0*/  STG.E.128 desc[UR54][R50.64+0x80], R44 ;  /* 0x0000802c32007986 */ /* 0x0043e4000c101d36 */
.L_x_2251:
[----:B------:R-:W-:Y:S05]  /*58e0*/  BSYNC B2 ;  /* 0x0000000000027941 */ /* 0x000fea0003800000 */
.L_x_2250:
[----:B------:R-:W-:-:S13]  /*58f0*/  ISETP.NE.AND P3, PT, R38, RZ, PT ;  /* 0x000000ff2600720c */ /* 0x000fda0003f65270 */
[----:B------:R-:W-:Y:S05]  /*5900*/  @!P3 BRA `(.L_x_2233) ;  /* 0x0000000400b8b947 */ /* 0x000fea0003800000 */
[----:B-1234-:R1:W2:Y:S01]  /*5910*/  LDS.128 R44, [R40+0x29200] ;  /* 0x02920000282c7984 */ /* 0x01e2a20000000c00 */
[----:B------:R-:W-:Y:S01]  /*5920*/  IADD3 R81, R19, 0x50, RZ ;  /* 0x0000005013517810 */ /* 0x000fe20007ffe0ff */
[----:B------:R-:W-:Y:S03]  /*5930*/  BSSY B2, `(.L_x_2254) ;  /* 0x000006a000027945 */ /* 0x000fe60003800000 */
        /* <DEDUP_REMOVED lines=105> */
.L_x_2255:
[----:B------:R-:W-:Y:S05]  /*5fd0*/  BSYNC B2 ;  /* 0x0000000000027941 */ /* 0x000fea0003800000 */
.L_x_2254:
[----:B--2---:R1:W-:Y:S02]  /*5fe0*/  STG.E.128 desc[UR54][R50.64+0xa0], R44 ;  /* 0x0000a02c32007986 */ /* 0x0043e4000c101d36 */
.L_x_2233:
[----:B------:R-:W-:Y:S05]  /*5ff0*/  BSYNC B1 ;  /* 0x0000000000017941 */ /* 0x000fea0003800000 */
.L_x_2232:
[----:B------:R-:W-:Y:S05]  /*6000*/  @P4 BRA `(.L_x_2256) ;  /* 0x0000009400384947 */ /* 0x000fea0003800000 */
[----:B------:R-:W-:Y:S01]  /*6010*/  ISETP.NE.AND P3, PT, R33, RZ, PT ;  /* 0x000000ff2100720c */ /* 0x000fe20003f65270 */
[----:B------:R-:W-:-:S12]  /*6020*/  BSSY B1, `(.L_x_2257) ;  /* 0x000006f000017945 */ /* 0x000fd80003800000 */
[----:B------:R-:W-:Y:S05]  /*6030*/  @!P3 BRA `(.L_x_2258) ;  /* 0x0000000400b4b947 */ /* 0x000fea0003800000 */
[----:B-1234-:R1:W2:Y:S01]  /*6040*/  LDS.128 R44, [R39+0x26200] ;  /* 0x02620000272c7984 */ /* 0x01e2a20000000c00 */
[----:B------:R-:W-:Y:S01]  /*6050*/  ISETP.GE.AND P3, PT, R19, R134, PT ;  /* 0x000000861300720c */ /* 0x000fe20003f66270 */
[----:B------:R-:W-:-:S12]  /*6060*/  BSSY B2, `(.L_x_2259) ;  /* 0x0000069000027945 */ /* 0x000fd80003800000 */
[----:B-1----:R-:W-:Y:S05]  /*6070*/  @P3 BRA `(.L_x_2260) ;  /* 0x00000004009c3947 */ /* 0x002fea0003800000 */
[----:B------:R-:W-:Y:S01]  /*6080*/  SHF.R.U32.HI R72, RZ, 0x8, R73 ;  /* 0x00000008ff487819 */ /* 0x000fe20000011649 */
[----:B--2---:R-:W-:Y:S01]  /*6090*/  IMAD.MOV.U32 R50, RZ, RZ, R44 ;  /* 0x000000ffff327224 */ /* 0x004fe200078e002c */
[--C-:B------:R-:W-:Y:S02]  /*60a0*/  SHF.R.U32.HI R74, RZ, 0x8, R75.reuse ;  /* 0x00000008ff4a7819 */ /* 0x100fe4000001164b */
        /* <DEDUP_REMOVED lines=12> */
[----:B------:R-:W-:Y:S01]  /*6170*/  F2FP.F16.E4M3.UNPACK_B R45, R45.H1 ;  /* 0x0000002dff2d723e */ /* 0x000fe200030006ff */
[--C-:B------:R-:W-:Y:S01]  /*6180*/  HADD2.F32 R77, -RZ, R74.reuse.H1_H1 ;  /* 0x3000004aff4d7230 */ /* 0x100fe20000004100 */
[----:B------:R-:W-:Y:S01]  /*6190*/  LOP3.LUT R78, R73, 0xff0000, R76, 0xf8, !PT ;  /* 0x00ff0000494e7812 */ /* 0x000fe200078ef84c */
[----:B------:R-:W-:Y:S01]  /*61a0*/  HADD2.F32 R76, -RZ, R74.H0_H0 ;  /* 0x2000004aff4c7230 */ /* 0x000fe20000004100 */
[----:B------:R-:W-:Y:S01]  /*61b0*/  LOP3.LUT R75, R51, 0xff0000, R72, 0xf8, !PT ;  /* 0x00ff0000334b7812 */ /* 0x000fe200078ef848 */
[--C-:B------:R-:W-:Y:S01]  /*61c0*/  HADD2.F32 R51, -RZ, R44.reuse.H1_H1 ;  /* 0x3000002cff337230 */ /* 0x100fe20000004100 */
[----:B------:R-:W-:Y:S01]  /*61d0*/  F2FP.F16.E4M3.UNPACK_B R73, R151.H1 ;  /* 0x00000097ff49723e */ /* 0x000fe200030006ff */
[----:B------:R-:W-:Y:S01]  /*61e0*/  HADD2.F32 R72, -RZ, R45.H1_H1 ;  /* 0x3000002dff487230 */ /* 0x000fe20000004100 */
[----:B------:R-:W-:Y:S01]  /*61f0*/  F2FP.F16.E4M3.UNPACK_B R153, R153 ;  /* 0x00000099ff99723e */ /* 0x000fe200020006ff */
[----:B------:R-:W-:-:S02]  /*6200*/  HADD2.F32 R44, -RZ, R44.H0_H0 ;  /* 0x2000002cff2c7230 */ /* 0x000fc40000004100 */
[-C--:B------:R-:W-:Y:S01]  /*6210*/  FMUL.FTZ R79, R51, R76.reuse ;  /* 0x0000004c334f7220 */ /* 0x080fe20000410000 */
[----:B------:R-:W-:Y:S02]  /*6220*/  HADD2.F32 R74, -RZ, R73.H0_H0 ;  /* 0x20000049ff4a7230 */ /* 0x000fe40000004100 */
[----:B------:R-:W-:Y:S01]  /*6230*/  FMUL.FTZ R80, R72, R77 ;  /* 0x0000004d48507220 */ /* 0x000fe20000410000 */
[----:B------:R-:W-:Y:S02]  /*6240*/  HADD2.F32 R45, -RZ, R45.H0_H0 ;  /* 0x2000002dff2d7230 */ /* 0x000fe40000004100 */
[C---:B------:R-:W-:Y:S01]  /*6250*/  FMUL.FTZ R76, R44.reuse, R76 ;  /* 0x0000004c2c4c7220 */ /* 0x040fe20000410000 */
[----:B------:R-:W-:Y:S02]  /*6260*/  HADD2.F32 R73, -RZ, R73.H1_H1 ;  /* 0x30000049ff497230 */ /* 0x000fe40000004100 */
[-C--:B------:R-:W-:Y:S01]  /*6270*/  FFMA.FTZ R44, R44, R74.reuse, -R79 ;  /* 0x0000004a2c2c7223 */ /* 0x080fe2000001084f */
[----:B------:R-:W-:Y:S01]  /*6280*/  F2FP.F16.E4M3.UNPACK_B R151, R151 ;  /* 0x00000097ff97723e */ /* 0x000fe200020006ff */
[----:B------:R-:W-:Y:S01]  /*6290*/  FMUL.FTZ R77, R45, R77 ;  /* 0x0000004d2d4d7220 */ /* 0x000fe20000410000 */
[----:B------:R-:W-:Y:S01]  /*62a0*/  FFMA.FTZ R81, R51, R74, R76 ;  /* 0x0000004a33517223 */ /* 0x000fe2000001004c */
        /* <DEDUP_REMOVED lines=19> */
[-C--:B------:R-:W-:Y:S01]  /*63e0*/  FFMA.FTZ R80, R45, R151.reuse, -R74 ;  /* 0x000000972d507223 */ /* 0x080fe2000001084a */
[----:B------:R-:W-:Y:S01]  /*63f0*/  FFMA.FTZ R153, R50, R151, R153 ;  /* 0x0000009732997223 */ /* 0x000fe20000010099 */
[----:B------:R-:W-:-:S02]  /*6400*/  F2FP.F16.E4M3.UNPACK_B R50, R47.H1 ;  /* 0x0000002fff32723e */ /* 0x000fc400030006ff */
[----:B------:R-:W-:Y:S02]  /*6410*/  F2FP.SATFINITE.E4M3.F32.PACK_AB_MERGE_C R84, R77, R76, RZ ;  /* 0x0000004c4d54723e */ /* 0x000fe400048070ff */
[----:B------:R-:W-:Y:S01]  /*6420*/  F2FP.F16.E4M3.UNPACK_B R76, R78.H1 ;  /* 0x0000004eff4c723e */ /* 0x000fe200030006ff */
[--C-:B------:R-:W-:Y:S01]  /*6430*/  HADD2.F32 R72, -RZ, R50.reuse.H1_H1 ;  /* 0x30000032ff487230 */ /* 0x100fe20000004100 */
[-C--:B------:R-:W-:Y:S01]  /*6440*/  F2FP.F16.E4M3.UNPACK_B R73, R75.reuse.H1 ;  /* 0x0000004bff49723e */ /* 0x080fe200030006ff */
[----:B------:R-:W-:Y:S01]  /*6450*/  HADD2.F32 R51, -RZ, R50.H0_H0 ;  /* 0x20000032ff337230 */ /* 0x000fe20000004100 */
[----:B------:R-:W-:Y:S01]  /*6460*/  F2FP.F16.E4M3.UNPACK_B R45, R46.H1 ;  /* 0x0000002eff2d723e */ /* 0x000fe200030006ff */
[----:B------:R-:W-:Y:S01]  /*6470*/  HADD2.F32 R79, -RZ, R76.H1_H1 ;  /* 0x3000004cff4f7230 */ /* 0x000fe20000004100 */
        /* <DEDUP_REMOVED lines=14> */
[----:B------:R-:W-:Y:S01]  /*6560*/  FFMA.FTZ R82, R45, R51, -R82 ;  /* 0x000000332d527223 */ /* 0x000fe20000010852 */
[----:B------:R-:W-:-:S02]  /*6570*/  HADD2.F32 R76, -RZ, R76.H0_H0 ;  /* 0x2000004cff4c7230 */ /* 0x000fc40000004100 */
[----:B------:R-:W-:Y:S01]  /*6580*/  FFMA.FTZ R77, R50, R51, R77 ;  /* 0x00000033324d7223 */ /* 0x000fe2000001004d */
[--C-:B------:R-:W-:Y:S02]  /*6590*/  HADD2.F32 R50, -RZ, R47.reuse.H0_H0 ;  /* 0x2000002fff327230 */ /* 0x100fe40000004100 */
[----:B------:R-:W-:Y:S01]  /*65a0*/  FFMA.FTZ R74, R72, R74, R79 ;  /* 0x0000004a484a7223 */ /* 0x000fe2000001004f */
[----:B------:R-:W-:Y:S02]  /*65b0*/  HADD2.F32 R47, -RZ, R47.H1_H1 ;  /* 0x3000002fff2f7230 */ /* 0x000fe40000004100 */
[--C-:B------:R-:W-:Y:S01]  /*65c0*/  HADD2.F32 R45, -RZ, R46.reuse.H0_H0 ;  /* 0x2000002eff2d7230 */ /* 0x100fe20000004100 */
[----:B------:R-:W-:Y:S01]  /*65d0*/  F2FP.SATFINITE.E4M3.F32.PACK_AB_MERGE_C R77, R77, R82, RZ ;  /* 0x000000524d4d723e */ /* 0x000fe200048070ff */
        /* <DEDUP_REMOVED lines=15> */
[----:B------:R-:W-:Y:S02]  /*66d0*/  F2FP.SATFINITE.E4M3.F32.PACK_AB_MERGE_C R46, R51, R72, R77 ;  /* 0x00000048332e723e */ /* 0x000fe4000480704d */
[----:B------:R-:W-:-:S07]  /*66e0*/  F2FP.SATFINITE.E4M3.F32.PACK_AB_MERGE_C R47, R76, R79, R74 ;  /* 0x0000004f4c2f723e */ /* 0x000fce000480704a */
.L_x_2260:
[----:B------:R-:W-:Y:S05]  /*66f0*/  BSYNC B2 ;  /* 0x0000000000027941 */ /* 0x000fea0003800000 */
.L_x_2259:
[----:B--2---:R1:W-:Y:S02]  /*6700*/  STG.E.128 desc[UR54][R48.64], R44 ;  /* 0x0000002c30007986 */ /* 0x0043e4000c101d36 */
.L_x_2258:
[----:B------:R-:W-:Y:S05]  /*6710*/  BSYNC B1 ;  /* 0x0000000000017941 */ /* 0x000fea0003800000 */
.L_x_2257:
        /* <DEDUP_REMOVED lines=8> */
[----:B------:R-:W-:Y:S01]  /*67a0*/  SHF.R.U32.HI R50, RZ, 0x8, R71 ;  /* 0x00000008ff327819 */ /* 0x000fe20000011647 */
[----:B--2---:R-:W-:Y:S01]  /*67b0*/  IMAD.MOV.U32 R68, RZ, RZ, R47 ;  /* 0x000000ffff447224 */ /* 0x004fe200078e002f */
[--C-:B------:R-:W-:Y:S01]  /*67c0*/  SHF.R.U32.HI R72, RZ, 0x8, R69.reuse ;  /* 0x00000008ff487819 */ /* 0x100fe20000011645 */
[----:B------:R-:W-:Y:S01]  /*67d0*/  IMAD.MOV.U32 R51, RZ, RZ, R46 ;  /* 0x000000ffff337224 */ /* 0x000fe200078e002e */
[----:B------:R-:W-:Y:S01]  /*67e0*/  SHF.R.U32.HI R74, RZ, 0x10, R69 ;  /* 0x00000010ff4a7819 */ /* 0x000fe20000011645 */
[----:B------:R-:W-:Y:S01]  /*67f0*/  IMAD.SHL.U32 R47, R50, 0x100, RZ ;  /* 0x00000100322f7824 */ /* 0x000fe200078e00ff */
[----:B------:R-:W-:Y:S02]  /*6800*/  LOP3.LUT R69, R69, 0xff0000ff, RZ, 0xc0, !PT ;  /* 0xff0000ff45457812 */ /* 0x000fe400078ec0ff */
[----:B------:R-:W-:Y:S02]  /*6810*/  SHF.R.U32.HI R73, RZ, 0x10, R71 ;  /* 0x00000010ff497819 */ /* 0x000fe40000011647 */
[----:B------:R-:W-:-:S02]  /*6820*/  SHF.L.U32 R46, R72, 0x8, RZ ;  /* 0x00000008482e7819 */ /* 0x000fc400000006ff */
        /* <DEDUP_REMOVED lines=96> */
.L_x_2264:
[----:B------:R-:W-:Y:S05]  /*6e30*/  BSYNC B2 ;  /* 0x0000000000027941 */ /* 0x000fea0003800000 */
.L_x_2263:
[----:B--2---:R1:W-:Y:S02]  /*6e40*/  STG.E.128 desc[UR54][R48.64+0x20], R44 ;  /* 0x0000202c30007986 */ /* 0x0043e4000c101d36 */
.L_x_2262:
[----:B------:R-:W-:Y:S05]  /*6e50*/  BSYNC B1 ;  /* 0x0000000000017941 */ /* 0x000fea0003800000 */
.L_x_2261:
        /* <DEDUP_REMOVED lines=10> */
[--C-:B------:R-:W-:Y:S02]  /*6f00*/  SHF.R.U32.HI R66, RZ, 0x8, R67.reuse ;  /* 0x00000008ff427819 */ /* 0x100fe40000011643 */
[----:B------:R-:W-:Y:S01]  /*6f10*/  SHF.R.U32.HI R68, RZ, 0x10, R67 ;  /* 0x00000010ff447819 */ /* 0x000fe20000011643 */
[----:B------:R-:W-:Y:S01]  /*6f20*/  IMAD.SHL.U32 R47, R70, 0x100, RZ ;  /* 0x00000100462f7824 */ /* 0x000fe200078e00ff */
[----:B------:R-:W-:Y:S01]  /*6f30*/  MOV R51, R46 ;  /* 0x0000002e00337202 */ /* 0x000fe20000000f00 */
[----:B------:R-:W-:Y:S01]  /*6f40*/  IMAD.SHL.U32 R46, R66, 0x100, RZ ;  /* 0x00000100422e7824 */ /* 0x000fe200078e00ff */
[----:B------:R-:W-:Y:S01]  /*6f50*/  LOP3.LUT R50, R65, 0xff0000ff, RZ, 0xc0, !PT ;  /* 0xff0000ff41327812 */ /* 0x000fe200078ec0ff */
[----:B------:R-:W-:Y:S01]  /*6f60*/  IMAD.U32 R68, R68, 0x10000, RZ ;  /* 0x0001000044447824 */ /* 0x000fe200078e00ff */
[----:B------:R-:W-:-:S02]  /*6f70*/  SHF.R.U32.HI R69, RZ, 0x10, R65 ;  /* 0x00000010ff457819 */ /* 0x000fc40000011641 */
[----:B------:R-:W-:Y:S02]  /*6f80*/  LOP3.LUT R65, R67, 0xff0000ff, RZ, 0xc0, !PT ;  /* 0xff0000ff43417812 */ /* 0x000fe400078ec0ff */
        /* <DEDUP_REMOVED lines=94> */
.L_x_2268:
[----:B------:R-:W-:Y:S05]  /*7570*/  BSYNC B2 ;  /* 0x0000000000027941 */ /* 0x000fea0003800000 */
.L_x_2267:
[----:B--2---:R1:W-:Y:S02]  /*7580*/  STG.E.128 desc[UR54][R48.64+0x40], R44 ;  /* 0x0000402c30007986 */ /* 0x0043e4000c101d36 */
.L_x_2266:
[----:B------:R-:W-:Y:S05]  /*7590*/  BSYNC B1 ;  /* 0x0000000000017941 */ /* 0x000fea0003800000 */
.L_x_2265:
        /* <DEDUP_REMOVED lines=10> */
[----:B------:R-:W-:Y:S02]  /*7640*/  SHF.R.U32.HI R50, RZ, 0x8, R63 ;  /* 0x00000008ff327819 */ /* 0x000fe4000001163f */
[----:B------:R-:W-:Y:S01]  /*7650*/  SHF.R.U32.HI R66, RZ, 0x10, R61 ;  /* 0x00000010ff427819 */ /* 0x000fe2000001163d */
[----:B------:R-:W-:Y:S01]  /*7660*/  IMAD.SHL.U32 R46, R64, 0x100, RZ ;  /* 0x00000100402e7824 */ /* 0x000fe200078e00ff */
[----:B------:R-:W-:Y:S01]  /*7670*/  MOV R60, R47 ;  /* 0x0000002f003c7202 */ /* 0x000fe20000000f00 */
        /* <DEDUP_REMOVED lines=99> */
.L_x_2272:
[----:B------:R-:W-:Y:S05]  /*7cb0*/  BSYNC B2 ;  /* 0x0000000000027941 */ /* 0x000fea0003800000 */
.L_x_2271:
[----:B--2---:R1:W-:Y:S02]  /*7cc0*/  STG.E.128 desc[UR54][R48.64+0x60], R44 ;  /* 0x0000602c30007986 */ /* 0x0043e4000c101d36 */
.L_x_2270:
[----:B------:R-:W-:Y:S05]  /*7cd0*/  BSYNC B1 ;  /* 0x0000000000017941 */ /* 0x000fea0003800000 */
.L_x_2269:
[----:B------:R-:W-:Y:S01]  /*7ce0*/  ISETP.NE.AND P3, PT, R37, RZ, PT ;  /* 0x000000ff2500720c */ /* 0x000fe20003f65270 */
[----:B------:R-:W-:-:S12]  /*7cf0*/  BSSY B1, `(.L_x_2273) ;  /* 0x0000072000017945 */ /* 0x000fd80003800000 */
[----:B------:R-:W-:Y:S05]  /*7d00*/  @!P3 BRA `(.L_x_2274) ;  /* 0x0000000400c0b947 */ /* 0x000fea0003800000 */
[----:B-1234-:R1:W2:Y:S01]  /*7d10*/  LDS.128 R44, [R39+0x2b200] ;  /* 0x02b20000272c7984 */ /* 0x01e2a20000000c00 */
[----:B------:R-:W-:Y:S01]  /*7d20*/  IADD3 R51, R19, 0x40, RZ ;  /* 0x0000004013337810 */ /* 0x000fe20007ffe0ff */
[----:B------:R-:W-:Y:S03]  /*7d30*/  BSSY B2, `(.L_x_2275) ;  /* 0x000006c000027945 */ /* 0x000fe60003800000 */
        /* <DEDUP_REMOVED lines=8> */
[----:B------:R-:W-:Y:S01]  /*7dc0*/  LOP3.LUT R50, R57, 0xff0000ff, RZ, 0xc0, !PT ;  /* 0xff0000ff39327812 */ /* 0x000fe200078ec0ff */
[----:B------:R-:W-:Y:S01]  /*7dd0*/  IMAD.SHL.U32 R46, R58, 0x100, RZ ;  /* 0x000001003a2e7824 */ /* 0x000fe200078e00ff */
[----:B------:R-:W-:Y:S01]  /*7de0*/  SHF.R.U32.HI R61, RZ, 0x10, R57 ;  /* 0x00000010ff3d7819 */ /* 0x000fe20000011639 */
[----:B------:R-:W-:Y:S01]  /*7df0*/  IMAD.U32 R60, R60, 0x10000, RZ ;  /* 0x000100003c3c7824 */ /* 0x000fe200078e00ff */
[----:B------:R-:W-:-:S02]  /*7e00*/  LOP3.LUT R57, R59, 0xff0000ff, RZ, 0xc0, !PT ;  /* 0xff0000ff3b397812 */ /* 0x000fc400078ec0ff */
        /* <DEDUP_REMOVED lines=92> */
[----:B------:R-:W-:Y:S02]  /*83d0*/  F2FP.SATFINITE.E4M3.F32.PACK_AB_MERGE_C R44, R136, R63, R68 ;  /* 0x0000003f882c723e */ /* 0x000fe40004807044 */
[----:B------:R-:W-:-:S07]  /*83e0*/  MOV R46, R60 ;  /* 0x0000003c002e7202 */ /* 0x000fce0000000f00 */
.L_x_2276:
[----:B------:R-:W-:Y:S05]  /*83f0*/  BSYNC B2 ;  /* 0x0000000000027941 */ /* 0x000fea0003800000 */
.L_x_2275:
[----:B--2---:R1:W-:Y:S02]  /*8400*/  STG.E.128 desc[UR54][R48.64+0x80], R44 ;  /* 0x0000802c30007986 */ /* 0x0043e4000c101d36 */
.L_x_2274:
[----:B------:R-:W-:Y:S05]  /*8410*/  BSYNC B1 ;  /* 0x0000000000017941 */ /* 0x000fea0003800000 */
.L_x_2273:
[----:B------:R-:W-:-:S13]  /*8420*/  ISETP.NE.AND P3, PT, R38, RZ, PT ;  /* 0x000000ff2600720c */ /* 0x000fda0003f65270 */
        /* <DEDUP_REMOVED lines=8> */
[----:B------:R-:W-:Y:S01]  /*84b0*/  SHF.R.U32.HI R50, RZ, 0x8, R55 ;  /* 0x00000008ff327819 */ /* 0x000fe20000011637 */
[----:B------:R-:W-:Y:S01]  /*84c0*/  IMAD.MOV.U32 R51, RZ, RZ, R46 ;  /* 0x000000ffff337224 */ /* 0x000fe200078e002e */
[----:B------:R-:W-:Y:S01]  /*84d0*/  SHF.R.U32.HI R58, RZ, 0x10, R53 ;  /* 0x00000010ff3a7819 */ /* 0x000fe20000011635 */
[----:B------:R-:W-:Y:S01]  /*84e0*/  IMAD.SHL.U32 R46, R56, 0x100, RZ ;  /* 0x00000100382e7824 */ /* 0x000fe200078e00ff */
[----:B------:R-:W-:Y:S01]  /*84f0*/  LOP3.LUT R53, R53, 0xff0000ff, RZ, 0xc0, !PT ;  /* 0xff0000ff35357812 */ /* 0x000fe200078ec0ff */
[----:B------:R-:W-:Y:S01]  /*8500*/  IMAD.SHL.U32 R47, R50, 0x100, RZ ;  /* 0x00000100322f7824 */ /* 0x000fe200078e00ff */
[----:B------:R-:W-:Y:S02]  /*8510*/  LOP3.LUT R54, R55, 0xff0000ff, RZ, 0xc0, !PT ;  /* 0xff0000ff37367812 */ /* 0x000fe400078ec0ff */
[----:B------:R-:W-:-:S02]  /*8520*/  SHF.R.U32.HI R57, RZ, 0x10, R55 ;  /* 0x00000010ff397819 */ /* 0x000fc40000011637 */
[----:B------:R-:W-:Y:S02]  /*8530*/  LOP3.LUT R50, R53, 0xff00, R46, 0xf8, !PT ;  /* 0x0000ff0035327812 */ /* 0x000fe400078ef82e */
[----:B------:R-:W-:Y:S01]  /*8540*/  LOP3.LUT R56, R54, 0xff00, R47, 0xf8, !PT ;  /* 0x0000ff0036387812 */ /* 0x000fe200078ef82f */
[----:B------:R-:W-:Y:S01]  /*8550*/  IMAD.U32 R47, R58, 0x10000, RZ ;  /* 0x000100003a2f7824 */ /* 0x000fe200078e00ff */
        /* <DEDUP_REMOVED lines=92> */
.L_x_2278:
[----:B------:R-:W-:Y:S05]  /*8b20*/  BSYNC B1 ;  /* 0x0000000000017941 */ /* 0x000fea0003800000 */
.L_x_2277:
[----:B--2---:R1:W-:Y:S01]  /*8b30*/  STG.E.128 desc[UR54][R48.64+0xa0], R44 ;  /* 0x0000a02c30007986 */ /* 0x0043e2000c101d36 */
[----:B------:R-:W-:Y:S05]  /*8b40*/  BRA `(.L_x_2256) ;  /* 0x0000006800687947 */ /* 0x000fea0003800000 */
.L_x_2224:
        /* <DEDUP_REMOVED lines=54> */
.L_x_2280:
[----:B------:R-:W-:Y:S05]  /*8eb0*/  BSYNC B1 ;  /* 0x0000000000017941 */ /* 0x000fea0003800000 */
.L_x_2279:
        /* <DEDUP_REMOVED lines=37> */
.L_x_2282:
[----:B------:R-:W-:Y:S05]  /*9110*/  BSYNC B1 ;  /* 0x0000000000017941 */ /* 0x000fea0003800000 */
.L_x_2281:
        /* <DEDUP_REMOVED lines=26> */
.L_x_2283:
[----:B0-----:R-:W-:Y:S01]  /*92c0*/  IMAD R42, R17, 0x8, R16 ;  /* 0x00000008112a7824 */ /* 0x001fe200078e0210 */
[----:B------:R-:W-:Y:S01]  /*92d0*/  SHF.L.U32 R43, R223, 0x1f, RZ ;  /* 0x0000001fdf2b7819 */ /* 0x000fe200000006ff */
[----:B------:R-:W0:Y:S01]  /*92e0*/  LDC R151, c[0x0][0x2e4] ;  /* 0x0000b900ff977b82 */ /* 0x000e220000000800 */
[----:B------:R-:W-:Y:S02]  /*92f0*/  BSSY B1, `(.L_x_2284) ;  /* 0x0000004000017945 */ /* 0x000fe40003800000 */
[----:B------:R-:W1:Y:S05]  /*9300*/  SYNCS.PHASECHK.TRANS64.TRYWAIT P5, [R42+URZ+0x33490], R43 ;  /* 0x0334902b2a0075a7 */ /* 0x000e6a00080a017f */
[----:B------:R-:W2:Y:S01]  /*9310*/  LDC.64 R136, c[0x0][0x2f0] ;  /* 0x0000bc00ff887b82 */ /* 0x000ea20000000a00 */
[----:B-1----:R-:W-:Y:S05]  /*9320*/  @!P5 BRA `(.L_x_2285) ;  /* 0x0000023c00b8d947 */ /* 0x002fea0003800000 */
.L_x_2555:
[----:B------:R-:W-:Y:S05]  /*9330*/  BSYNC B1 ;  /* 0x0000000000017941 */ /* 0x000fea0003800000 */
.L_x_2284:
[----:B------:R-:W-:Y:S01]  /*9340*/  BSSY B1, `(.L_x_2286) ;  /* 0x00002ed000017945 */ /* 0x000fe20003800000 */
[----:B0-----:R-:W-:Y:S01]  /*9350*/  IADD3 R153, -R122, R151, RZ ;  /* 0x000000977a997210 */ /* 0x001fe20007ffe1ff */
[----:B------:R-:W-:Y:S02]  /*9360*/  IMAD.MOV.U32 R139, RZ, RZ, R99 ;  /* 0x000000ffff8b7224 */ /* 0x000fe400078e0063 */
[----:B------:R-:W-:Y:S05]  /*9370*/  @P4 BRA `(.L_x_2287) ;  /* 0x0000002c00a44947 */ /* 0x000fea0003800000 */
[----:B------:R-:W-:Y:S01]  /*9380*/  ISETP.NE.AND P4, PT, R33, RZ, PT ;  /* 0x000000ff2100720c */ /* 0x000fe20003f85270 */
[-C--:B--2---:R-:W-:Y:S01]  /*9390*/  IMAD.WIDE.U32 R140, R23, R136.reuse, R138 ;  /* 0x00000088178c7225 */ /* 0x084fe200078e008a */
[----:B------:R-:W-:Y:S01]  /*93a0*/  SHF.R.S32.HI R92, RZ, 0x1f, R23 ;  /* 0x0000001fff5c7819 */ /* 0x000fe20000011417 */
[----:B------:R-:W-:Y:S04]  /*93b0*/  BSSY B2, `(.L_x_2288) ;  /* 0x00000f5000027945 */ /* 0x000fe80003800000 */
[----:B------:R-:W-:-:S04]  /*93c0*/  IMAD R92, R92, R136, RZ ;  /* 0x000000885c5c7224 */ /* 0x000fc800078e02ff */
[----:B------:R-:W-:-:S04]  /*93d0*/  IMAD R167, R23, R137, R92 ;  /* 0x0000008917a77224 */ /* 0x000fc800078e025c */
[----:B------:R-:W-:Y:S01]  /*93e0*/  IMAD.IADD R167, R167, 0x1, R141 ;  /* 0x00000001a7a77824 */ /* 0x000fe200078e028d */
[----:B------:R-:W-:Y:S06]  /*93f0*/  @!P4 BRA `(.L_x_2289) ;  /* 0x0000000c00c0c947 */ /* 0x000fec0003800000 */
        /* <DEDUP_REMOVED lines=21> */
[----:B------:R-:W2:Y:S01]  /*9550*/  LDS.128 R96, [R96+0x24200] ;  /* 0x0242000060607984 */ /* 0x000ea20000000c00 */
[----:B------:R-:W-:Y:S05]  /*9560*/  @P4 BRA `(.L_x_2291) ;  /* 0x0000000c00384947 */ /* 0x000fea0003800000 */
[----:B------:R-:W-:Y:S02]  /*9570*/  F2FP.F16.E4M3.UNPACK_B R180, R177.H1 ;  /* 0x000000b1ffb4723e */ /* 0x000fe400030006ff */
[----:B--2---:R-:W-:Y:S02]  /*9580*/  F2FP.F16.E4M3.UNPACK_B R46, R96.H1 ;  /* 0x00000060ff2e723e */ /* 0x004fe400030006ff */
[----:B0-----:R-:W-:Y:S01]  /*9590*/  F2FP.F16.E4M3.UNPACK_B R44, R92.H1 ;  /* 0x0000005cff2c723e */ /* 0x001fe200030006ff */
[----:B------:R-:W-:Y:S01]  /*95a0*/  HADD2.F32 R183, -RZ, R180.H0_H0 ;  /* 0x200000b4ffb77230 */ /* 0x000fe20000004100 */
[----:B------:R-:W-:Y:S01]  /*95b0*/  F2FP.F16.E4M3.UNPACK_B R179, R178.H1 ;  /* 0x000000b2ffb3723e */ /* 0x000fe200030006ff */
[----:B------:R-:W-:Y:S01]  /*95c0*/  HADD2.F32 R56, -RZ, R46.H0_H0 ;  /* 0x2000002eff387230 */ /* 0x000fe20000004100 */
[----:B------:R-:W-:Y:S01]  /*95d0*/  F2FP.F16.E4M3.UNPACK_B R96, R96 ;  /* 0x00000060ff60723e */ /* 0x000fe200020006ff */
[----:B------:R-:W-:Y:S01]  /*95e0*/  HADD2.F32 R58, -RZ, R44.H0_H0 ;  /* 0x2000002cff3a7230 */ /* 0x000fe20000004100 */
[----:B------:R-:W-:Y:S01]  /*95f0*/  LOP3.LUT R184, R59, 0xff0000ff, RZ, 0xc0, !PT ;  /* 0xff0000ff3bb87812 */ /* 0x000fe200078ec0ff */
        /* <DEDUP_REMOVED lines=8> */
[----:B------:R-:W-:Y:S01]  /*9680*/  HADD2.F32 R181, -RZ, R180.H1_H1 ;  /* 0x300000b4ffb57230 */ /* 0x000fe20000004100 */
[----:B------:R-:W-:-:S02]  /*9690*/  F2FP.F16.E4M3.UNPACK_B R180, R177 ;  /* 0x000000b1ffb4723e */ /* 0x000fc400020006ff */
[----:B------:R-:W-:Y:S02]  /*96a0*/  LOP3.LUT R188, R45, 0xff0000ff, RZ, 0xc0, !PT ;  /* 0xff0000ff2dbc7812 */ /* 0x000fe400078ec0ff */
[-C--:B------:R-:W-:Y:S01]  /*96b0*/  FMUL.FTZ R185, R44, R181.reuse ;  /* 0x000000b52cb97220 */ /* 0x080fe20000410000 */
[C---:B------:R-:W-:Y:S01]  /*96c0*/  FMUL.FTZ R187, R46.reuse, R181 ;  /* 0x000000b52ebb7220 */ /* 0x040fe20000410000 */
[----:B------:R-:W-:Y:S02]  /*96d0*/  SHF.R.U32.HI R186, RZ, 0x8, R47 ;  /* 0x00000008ffba7819 */ /* 0x000fe4000001162f */
[-C--:B------:R-:W-:Y:S01]  /*96e0*/  FFMA.FTZ R185, R46, R179.reuse, R185 ;  /* 0x000000b32eb97223 */ /* 0x080fe200000100b9 */
[----:B------:R-:W-:Y:S01]  /*96f0*/  F2FP.F16.E4M3.UNPACK_B R46, R92 ;  /* 0x0000005cff2e723e */ /* 0x000fe200020006ff */
[----:B------:R-:W-:Y:S01]  /*9700*/  FFMA.FTZ R187, R44, R179, -R187 ;  /* 0x000000b32cbb7223 */ /* 0x000fe200000108bb */
[----:B------:R-:W-:Y:S01]  /*9710*/  F2FP.F16.E4M3.UNPACK_B R92, R178 ;  /* 0x000000b2ff5c723e */ /* 0x000fe200020006ff */
[----:B------:R-:W-:Y:S01]  /*9720*/  HADD2.F32 R178, -RZ, R180.H0_H0 ;  /* 0x200000b4ffb27230 */ /* 0x000fe20000004100 */
[----:B------:R-:W-:Y:S01]  /*9730*/  F2FP.SATFINITE.E4M3.F32.PACK_AB_MERGE_C R56, R185, R56, RZ ;  /* 0x00000038b938723e */ /* 0x000fe200048070ff */
[----:B------:R-:W-:Y:S01]  /*9740*/  HADD2.F32 R44, -RZ, R96.H0_H0 ;  /* 0x20000060ff2c7230 */ /* 0x000fe20000004100 */
[----:B------:R-:W-:Y:S01]  /*9750*/  F2FP.SATFINITE.E4M3.F32.PACK_AB_MERGE_C R58, R187, R58, RZ ;  /* 0x0000003abb3a723e */ /* 0x000fe200048070ff */
[----:B------:R-:W-:-:S02]  /*9760*/  HADD2.F32 R179, -RZ, R46.H0_H0 ;  /* 0x2000002effb37230 */ /* 0x000fc40000004100 */
[----:B------:R-:W-:Y:S02]  /*9770*/  HADD2.F32 R177, -RZ, R92.H0_H0 ;  /* 0x2000005cffb17230 */ /* 0x000fe40000004100 */
[CC--:B------:R-:W-:Y:S01]  /*9780*/  FMUL.FTZ R182, R44.reuse, R178.reuse ;  /* 0x000000b22cb67220 */ /* 0x0c0fe20000410000 */
[----:B------:R-:W-:Y:S02]  /*9790*/  HADD2.F32 R180, -RZ, R180.H1_H1 ;  /* 0x300000b4ffb47230 */ /* 0x000fe40000004100 */
[C---:B------:R-:W-:Y:S01]  /*97a0*/  FMUL.FTZ R181, R179.reuse, R178 ;  /* 0x000000b2b3b57220 */ /* 0x040fe20000410000 */
[----:B------:R-:W-:Y:S02]  /*97b0*/  HADD2.F32 R46, -RZ, R46.H1_H1 ;  /* 0x3000002eff2e7230 */ /* 0x000fe40000004100 */
[-C--:B------:R-:W-:Y:S01]  /*97c0*/  FFMA.FTZ R179, R179, R177.reuse, -R182 ;  /* 0x000000b1b3b37223 */ /* 0x080fe200000108b6 */
[----:B------:R-:W-:Y:S02]  /*97d0*/  HADD2.F32 R92, -RZ, R92.H1_H1 ;  /* 0x3000005cff5c7230 */ /* 0x000fe40000004100 */
[----:B------:R-:W-:Y:S01]  /*97e0*/  FFMA.FTZ R44, R44, R177, R181 ;  /* 0x000000b12c2c7223 */ /* 0x000fe200000100b5 */
[----:B------:R-:W-:Y:S01]  /*97f0*/  HADD2.F32 R177, -RZ, R96.H1_H1 ;  /* 0x30000060ffb17230 */ /* 0x000fe20000004100 */
[----:B------:R-:W-:Y:S01]  /*9800*/  F2FP.F16.E4M3.UNPACK_B R182, R172.H1 ;  /* 0x000000acffb6723e */ /* 0x000fe200030006ff */
[----:B------:R-:W-:Y:S01]  /*9810*/  IMAD.SHL.U32 R186, R186, 0x100, RZ ;  /* 0x00000100baba7824 */ /* 0x000fe200078e00ff */
[----:B------:R-:W-:-:S02]  /*9820*/  F2FP.F16.E4M3.UNPACK_B R178, R176.H1 ;  /* 0x000000b0ffb2723e */ /* 0x000fc400030006ff */
[CC--:B------:R-:W-:Y:S01]  /*9830*/  FMUL.FTZ R181, R177.reuse, R180.reuse ;  /* 0x000000b4b1b57220 */ /* 0x0c0fe20000410000 */
[C---:B------:R-:W-:Y:S01]  /*9840*/  FMUL.FTZ R180, R46.reuse, R180 ;  /* 0x000000b42eb47220 */ /* 0x040fe20000410000 */
[----:B------:R-:W-:Y:S01]  /*9850*/  HADD2.F32 R189, -RZ, R182.H0_H0 ;  /* 0x200000b6ffbd7230 */ /* 0x000fe20000004100 */
[----:B------:R-:W-:Y:S01]  /*9860*/  F2FP.F16.E4M3.UNPACK_B R172, R172 ;  /* 0x000000acffac723e */ /* 0x000fe200020006ff */
[-C--:B------:R-:W-:Y:S01]  /*9870*/  FFMA.FTZ R96, R46, R92.reuse, -R181 ;  /* 0x0000005c2e607223 */ /* 0x080fe200000108b5 */
[----:B------:R-:W-:Y:S01]  /*9880*/  FFMA.FTZ R177, R177, R92, R180 ;  /* 0x0000005cb1b17223 */ /* 0x000fe200000100b4 */
[----:B------:R-:W-:Y:S01]  /*9890*/  F2FP.F16.E4M3.UNPACK_B R181, R98.H1 ;  /* 0x00000062ffb5723e */ /* 0x000fe200030006ff */
[----:B------:R-:W-:Y:S01]  /*98a0*/  HADD2.F32 R183, -RZ, R178.H0_H0 ;  /* 0x200000b2ffb77230 */ /* 0x000fe20000004100 */
[-C--:B------:R-:W-:Y:S01]  /*98b0*/  F2FP.F16.E4M3.UNPACK_B R180, R94.reuse.H1 ;  /* 0x0000005effb4723e */ /* 0x080fe200030006ff */
[----:B------:R-:W-:Y:S01]  /*98c0*/  HADD2.F32 R182, -RZ, R182.H1_H1 ;  /* 0x300000b6ffb67230 */ /* 0x000fe20000004100 */
[----:B------:R-:W-:Y:S01]  /*98d0*/  F2FP.F16.E4M3.UNPACK_B R94, R94 ;  /* 0x0000005eff5e723e */ /* 0x000fe200020006ff */
[----:B------:R-:W-:-:S02]  /*98e0*/  HADD2.F32 R46, -RZ, R181.H0_H0 ;  /* 0x200000b5ff2e7230 */ /* 0x000fc40000004100 */
[--C-:B------:R-:W-:Y:S02]  /*98f0*/  HADD2.F32 R92, -RZ, R180.reuse.H0_H0 ;  /* 0x200000b4ff5c7230 */ /* 0x100fe40000004100 */
[----:B------:R-:W-:Y:S02]  /*9900*/  HADD2.F32 R181, -RZ, R181.H1_H1 ;  /* 0x300000b5ffb57230 */ /* 0x000fe40000004100 */
[-C--:B------:R-:W-:Y:S01]  /*9910*/  FMUL.FTZ R191, R46, R189.reuse ;  /* 0x000000bd2ebf7220 */ /* 0x080fe20000410000 */
[----:B------:R-:W-:Y:S02]  /*9920*/  HADD2.F32 R180, -RZ, R180.H1_H1 ;  /* 0x300000b4ffb47230 */ /* 0x000fe40000004100 */
[C---:B------:R-:W-:Y:S01]  /*9930*/  FMUL.FTZ R189, R92.reuse, R189 ;  /* 0x000000bd5cbd7220 */ /* 0x040fe20000410000 */
[----:B------:R-:W-:Y:S02]  /*9940*/  HADD2.F32 R178, -RZ, R178.H1_H1 ;  /* 0x300000b2ffb27230 */ /* 0x000fe40000004100 */
[----:B------:R-:W-:Y:S01]  /*9950*/  FFMA.FTZ R92, R92, R183, -R191 ;  /* 0x000000b75c5c7223 */ /* 0x000fe200000108bf */
[----:B------:R-:W-:-:S02]  /*9960*/  HADD2.F32 R195, -RZ, R172.H1_H1 ;  /* 0x300000acffc37230 */ /* 0x000fc40000004100 */
[----:B------:R-:W-:Y:S01]  /*9970*/  FFMA.FTZ R46, R46, R183, R189 ;  /* 0x000000b72e2e7223 */ /* 0x000fe200000100bd */
[CC--:B------:R-:W-:Y:S01]  /*9980*/  FMUL.FTZ R183, R181.reuse, R182.reuse ;  /* 0x000000b6b5b77220 */ /* 0x0c0fe20000410000 */
[C---:B------:R-:W-:Y:S01]  /*9990*/  FMUL.FTZ R182, R180.reuse, R182 ;  /* 0x000000b6b4b67220 */ /* 0x040fe20000410000 */
[----:B------:R-:W-:Y:S02]  /*99a0*/  HADD2.F32 R189, -RZ, R94.H0_H0 ;  /* 0x2000005effbd7230 */ /* 0x000fe40000004100 */
[-C--:B------:R-:W-:Y:S01]  /*99b0*/  FFMA.FTZ R183, R180, R178.reuse, -R183 ;  /* 0x000000b2b4b77223 */ /* 0x080fe200000108b7 */
[----:B------:R-:W-:Y:S01]  /*99c0*/  FFMA.FTZ R181, R181, R178, R182 ;  /* 0x000000b2b5b57223 */ /* 0x000fe200000100b6 */
[----:B------:R-:W-:Y:S01]  /*99d0*/  F2FP.F16.E4M3.UNPACK_B R178, R98 ;  /* 0x00000062ffb2723e */ /* 0x000fe200020006ff */
[----:B------:R-:W-:Y:S01]  /*99e0*/  HADD2.F32 R180, -RZ, R172.H0_H0 ;  /* 0x200000acffb47230 */ /* 0x000fe20000004100 */
[----:B------:R-:W-:Y:S01]  /*99f0*/  F2FP.F16.E4M3.UNPACK_B R98, R176 ;  /* 0x000000b0ff62723e */ /* 0x000fe200020006ff */
[----:B------:R-:W-:Y:S01]  /*9a00*/  HADD2.F32 R94, -RZ, R94.H1_H1 ;  /* 0x3000005eff5e7230 */ /* 0x000fe20000004100 */
[----:B------:R-:W-:Y:S01]  /*9a10*/  SHF.R.U32.HI R172, RZ, 0x8, R57 ;  /* 0x00000008ffac7819 */ /* 0x000fe20000011639 */
[----:B------:R-:W-:Y:S01]  /*9a20*/  HADD2.F32 R191, -RZ, R178.H0_H0 ;  /* 0x200000b2ffbf7230 */ /* 0x000fe20000004100 */
[----:B------:R-:W-:Y:S01]  /*9a30*/  F2FP.SATFINITE.E4M3.F32.PACK_AB_MERGE_C R183, R183, R92, RZ ;  /* 0x0000005cb7b7723e */ /* 0x000fe200048070ff */
[----:B------:R-:W-:Y:S01]  /*9a40*/  HADD2.F32 R176, -RZ, R98.H0_H0 ;  /* 0x20000062ffb07230 */ /* 0x000fe20000004100 */
[----:B------:R-:W-:Y:S01]  /*9a50*/  SHF.L.U32 R172, R172, 0x8, RZ ;  /* 0x00000008acac7819 */ /* 0x000fe200000006ff */
[----:B------:R-:W-:-:S02]  /*9a60*/  HADD2.F32 R178, -RZ, R178.H1_H1 ;  /* 0x300000b2ffb27230 */ /* 0x000fc40000004100 */
[-C--:B------:R-:W-:Y:S01]  /*9a70*/  FMUL.FTZ R182, R191, R180.reuse ;  /* 0x000000b4bfb67220 */ /* 0x080fe20000410000 */
[----:B------:R-:W-:Y:S01]  /*9a80*/  FMUL.FTZ R180, R189, R180 ;  /* 0x000000b4bdb47220 */ /* 0x000fe20000410000 */
[----:B------:R-:W-:Y:S01]  /*9a90*/  HADD2.F32 R193, -RZ, R98.H1_H1 ;  /* 0x30000062ffc17230 */ /* 0x000fe20000004100 */
[----:B------:R-:W-:Y:S01]  /*9aa0*/  F2FP.SATFINITE.E4M3.F32.PACK_AB_MERGE_C R181, R181, R46, RZ ;  /* 0x0000002eb5b5723e */ /* 0x000fe200048070ff */
[-C--:B------:R-:W-:Y:S01]  /*9ab0*/  FFMA.FTZ R189, R189, R176.reuse, -R182 ;  /* 0x000000b0bdbd7223 */ /* 0x080fe200000108b6 */
[----:B------:R-:W-:Y:S01]  /*9ac0*/  FFMA.FTZ R191, R191, R176, R180 ;  /* 0x000000b0bfbf7223 */ /* 0x000fe200000100b4 */
[----:B------:R-:W-:Y:S01]  /*9ad0*/  SHF.R.U32.HI R176, RZ, 0x10, R57 ;  /* 0x00000010ffb07819 */ /* 0x000fe20000011639 */
[-C--:B------:R-:W-:Y:S01]  /*9ae0*/  FMUL.FTZ R197, R178, R195.reuse ;  /* 0x000000c3b2c57220 */ /* 0x080fe20000410000 */
[----:B------:R-:W-:Y:S01]  /*9af0*/  LOP3.LUT R57, R57, 0xff0000ff, RZ, 0xc0, !PT ;  /* 0xff0000ff39397812 */ /* 0x000fe200078ec0ff */
[C---:B------:R-:W-:Y:S01]  /*9b00*/  FMUL.FTZ R195, R94.reuse, R195 ;  /* 0x000000c35ec37220 */ /* 0x040fe20000410000 */
[----:B------:R-:W-:Y:S01]  /*9b10*/  SHF.R.U32.HI R182, RZ, 0x8, R45 ;  /* 0x00000008ffb67819 */ /* 0x000fe2000001162d */
[-C--:B------:R-:W-:Y:S01]  /*9b20*/  FFMA.FTZ R98, R94, R193.reuse, -R197 ;  /* 0x000000c15e627223 */ /* 0x080fe200000108c5 */
[----:B------:R-:W-:Y:S01]  /*9b30*/  LOP3.LUT R172, R57, 0xff00, R172, 0xf8, !PT ;  /* 0x0000ff0039ac7812 */ /* 0x000fe200078ef8ac */
[----:B------:R-:W-:Y:S01]  /*9b40*/  FFMA.FTZ R94, R178, R193, R195 ;  /* 0x000000c1b25e7223 */ /* 0x000fe200000100c3 */
[--C-:B------:R-:W-:Y:S01]  /*9b50*/  SHF.R.U32.HI R178, RZ, 0x10, R59.reuse ;  /* 0x00000010ffb27819 */ /* 0x100fe2000001163b */
[----:B------:R-:W-:Y:S01]  /*9b60*/  IMAD.SHL.U32 R57, R182, 0x100, RZ ;  /* 0x00000100b6397824 */ /* 0x000fe200078e00ff */
[----:B------:R-:W-:-:S02]  /*9b70*/  SHF.R.U32.HI R180, RZ, 0x8, R59 ;  /* 0x00000008ffb47819 */ /* 0x000fc4000001163b */
[----:B------:R-:W-:Y:S02]  /*9b80*/  SHF.R.U32.HI R59, RZ, 0x10, R45 ;  /* 0x00000010ff3b7819 */ /* 0x000fe4000001162d */
[----:B------:R-:W-:Y:S01]  /*9b90*/  LOP3.LUT R188, R188, 0xff00, R57, 0xf8, !PT ;  /* 0x0000ff00bcbc7812 */ /* 0x000fe200078ef839 */
[----:B------:R-:W-:Y:S01]  /*9ba0*/  IMAD.U32 R57, R176, 0x10000, RZ ;  /* 0x00010000b0397824 */ /* 0x000fe200078e00ff */
[----:B------:R-:W-:Y:S01]  /*9bb0*/  F2FP.SATFINITE.E4M3.F32.PACK_AB_MERGE_C R92, R96, R179, R58 ;  /* 0x000000b3605c723e */ /* 0x000fe2000480703a */
[----:B------:R-:W-:Y:S01]  /*9bc0*/  IMAD.U32 R59, R59, 0x10000, RZ ;  /* 0x000100003b3b7824 */ /* 0x000fe200078e00ff */
[----:B------:R-:W-:Y:S01]  /*9bd0*/  F2FP.F16.E4M3.UNPACK_B R46, R97 ;  /* 0x00000061ff2e723e */ /* 0x000fe200020006ff */
[----:B------:R-:W-:Y:S01]  /*9be0*/  IMAD.SHL.U32 R193, R180, 0x100, RZ ;  /* 0x00000100b4c17824 */ /* 0x000fe200078e00ff */
[----:B------:R-:W-:Y:S02]  /*9bf0*/  LOP3.LUT R57, R172, 0xff0000, R57, 0xf8, !PT ;  /* 0x00ff0000ac397812 */ /* 0x000fe400078ef839 */
[----:B------:R-:W-:Y:S01]  /*9c00*/  LOP3.LUT R172, R188, 0xff0000, R59, 0xf8, !PT ;  /* 0x00ff0000bcac7812 */ /* 0x000fe200078ef83b */
[--C-:B------:R-:W-:Y:S01]  /*9c10*/  HADD2.F32 R58, -RZ, R46.reuse.H1_H1 ;  /* 0x3000002eff3a7230 */ /* 0x100fe20000004100 */
[----:B------:R-:W-:Y:S01]  /*9c20*/  F2FP.SATFINITE.E4M3.F32.PACK_AB_MERGE_C R96, R177, R44, R56 ;  /* 0x0000002cb160723e */ /* 0x000fe20004807038 */
[----:B------:R-:W-:Y:S01]  /*9c30*/  HADD2.F32 R56, -RZ, R46.H0_H0 ;  /* 0x2000002eff387230 */ /* 0x000fe20000004100 */
[----:B------:R-:W-:-:S02]  /*9c40*/  F2FP.F16.E4M3.UNPACK_B R59, R172 ;  /* 0x000000acff3b723e */ /* 0x000fc400020006ff */
[----:B------:R-:W-:Y:S02]  /*9c50*/  F2FP.F16.E4M3.UNPACK_B R44, R93 ;  /* 0x0000005dff2c723e */ /* 0x000fe400020006ff */
[----:B------:R-:W-:Y:S01]  /*9c60*/  F2FP.F16.E4M3.UNPACK_B R176, R57 ;  /* 0x00000039ffb0723e */ /* 0x000fe200020006ff */
[--C-:B------:R-:W-:Y:S01]  /*9c70*/  HADD2.F32 R179, -RZ, R59.reuse.H0_H0 ;  /* 0x2000003bffb37230 */ /* 0x100fe20000004100 */
[----:B------:R-:W-:Y:S01]  /*9c80*/  F2FP.SATFINITE.E4M3.F32.PACK_AB_MERGE_C R189, R98, R189, R183 ;  /* 0x000000bd62bd723e */ /* 0x000fe200048070b7 */
[----:B------:R-:W-:Y:S01]  /*9c90*/  HADD2.F32 R46, -RZ, R44.H0_H0 ;  /* 0x2000002cff2e7230 */ /* 0x000fe20000004100 */
[----:B------:R-:W-:Y:S01]  /*9ca0*/  F2FP.SATFINITE.E4M3.F32.PACK_AB_MERGE_C R98, R94, R191, R181 ;  /* 0x000000bf5e62723e */ /* 0x000fe200048070b5 */
[----:B------:R-:W-:Y:S01]  /*9cb0*/  HADD2.F32 R177, -RZ, R176.H0_H0 ;  /* 0x200000b0ffb17230 */ /* 0x000fe20000004100 */
[----:B------:R-:W-:Y:S01]  /*9cc0*/  SHF.R.U32.HI R45, RZ, 0x10, R47 ;  /* 0x00000010ff2d7819 */ /* 0x000fe2000001162f */
[----:B------:R-:W-:Y:S01]  /*9cd0*/  FMUL.FTZ R181, R56, R179 ;  /* 0x000000b338b57220 */ /* 0x000fe20000410000 */
[----:B------:R-:W-:Y:S01]  /*9ce0*/  HADD2.F32 R94, -RZ, R59.H1_H1 ;  /* 0x3000003bff5e7230 */ /* 0x000fe20000004100 */
[----:B------:R-:W-:Y:S01]  /*9cf0*/  LOP3.LUT R47, R47, 0xff0000ff, RZ, 0xc0, !PT ;  /* 0xff0000ff2f2f7812 */ /* 0x000fe200078ec0ff */
[----:B------:R-:W-:-:S02]  /*9d00*/  HADD2.F32 R59, -RZ, R44.H1_H1 ;  /* 0x3000002cff3b7230 */ /* 0x000fc40000004100 */
[C---:B------:R-:W-:Y:S01]  /*9d10*/  FMUL.FTZ R179, R46.reuse, R179 ;  /* 0x000000b32eb37220 */ /* 0x040fe20000410000 */
[-C--:B------:R-:W-:Y:S01]  /*9d20*/  FFMA.FTZ R44, R46, R177.reuse, -R181 ;  /* 0x000000b12e2c7223 */ /* 0x080fe200000108b5 */
[----:B------:R-:W-:Y:S01]  /*9d30*/  LOP3.LUT R186, R47, 0xff00, R186, 0xf8, !PT ;  /* 0x0000ff002fba7812 */ /* 0x000fe200078ef8ba */
[----:B------:R-:W-:Y:S02]  /*9d40*/  HADD2.F32 R176, -RZ, R176.H1_H1 ;  /* 0x300000b0ffb07230 */ /* 0x000fe40000004100 */
[----:B------:R-:W-:Y:S01]  /*9d50*/  FFMA.FTZ R46, R56, R177, R179 ;  /* 0x000000b1382e7223 */ /* 0x000fe200000100b3 */
[----:B------:R-:W-:Y:S02]  /*9d60*/  IMAD.U32 R47, R178, 0x10000, RZ ;  /* 0x00010000b22f7824 */ /* 0x000fe400078e00ff */
[-C--:B------:R-:W-:Y:S01]  /*9d70*/  FMUL.FTZ R181, R59, R94.reuse ;  /* 0x0000005e3bb57220 */ /* 0x080fe20000410000 */
[----:B------:R-:W-:Y:S01]  /*9d80*/  F2FP.F16.E4M3.UNPACK_B R56, R93.H1 ;  /* 0x0000005dff38723e */ /* 0x000fe200030006ff */
[C---:B------:R-:W-:Y:S01]  /*9d90*/  FMUL.FTZ R178, R58.reuse, R94 ;  /* 0x0000005e3ab27220 */ /* 0x040fe20000410000 */
[----:B------:R-:W-:Y:S01]  /*9da0*/  F2FP.F16.E4M3.UNPACK_B R94, R97.H1 ;  /* 0x00000061ff5e723e */ /* 0x000fe200030006ff */
[----:B------:R-:W-:Y:S01]  /*9db0*/  FFMA.FTZ R93, R58, R176, R181 ;  /* 0x000000b03a5d7223 */ /* 0x000fe200000100b5 */
[----:B------:R-:W-:Y:S01]  /*9dc0*/  F2FP.F16.E4M3.UNPACK_B R172, R172.H1 ;  /* 0x000000acffac723e */ /* 0x000fe200030006ff */
[----:B------:R-:W-:-:S02]  /*9dd0*/  HADD2.F32 R58, -RZ, R56.H0_H0 ;  /* 0x20000038ff3a7230 */ /* 0x000fc40000004100 */
[----:B------:R-:W-:Y:S01]  /*9de0*/  FFMA.FTZ R59, R59, R176, -R178 ;  /* 0x000000b03b3b7223 */ /* 0x000fe200000108b2 */
[----:B------:R-:W-:Y:S01]  /*9df0*/  HADD2.F32 R97, -RZ, R56.H1_H1 ;  /* 0x30000038ff617230 */ /* 0x000fe20000004100 */
[----:B------:R-:W-:Y:S01]  /*9e00*/  F2FP.F16.E4M3.UNPACK_B R56, R57.H1 ;  /* 0x00000039ff38723e */ /* 0x000fe200030006ff */
[----:B------:R-:W-:Y:S01]  /*9e10*/  HADD2.F32 R57, -RZ, R94.H0_H0 ;  /* 0x2000005eff397230 */ /* 0x000fe20000004100 */
[----:B------:R-:W-:Y:S01]  /*9e20*/  SHF.L.U32 R45, R45, 0x10, RZ ;  /* 0x000000102d2d7819 */ /* 0x000fe200000006ff */
[----:B------:R-:W-:Y:S01]  /*9e30*/  HADD2.F32 R177, -RZ, R172.H0_H0 ;  /* 0x200000acffb17230 */ /* 0x000fe20000004100 */
[----:B------:R-:W-:Y:S01]  /*9e40*/  LOP3.LUT R184, R184, 0xff00, R193, 0xf8, !PT ;  /* 0x0000ff00b8b87812 */ /* 0x000fe200078ef8c1 */
[----:B------:R-:W-:Y:S01]  /*9e50*/  HADD2.F32 R94, -RZ, R94.H1_H1 ;  /* 0x3000005eff5e7230 */ /* 0x000fe20000004100 */
[----:B------:R-:W-:Y:S01]  /*9e60*/  LOP3.LUT R45, R186, 0xff0000, R45, 0xf8, !PT ;  /* 0x00ff0000ba2d7812 */ /* 0x000fe200078ef82d */
[----:B------:R-:W-:Y:S02]  /*9e70*/  HADD2.F32 R178, -RZ, R172.H1_H1 ;  /* 0x300000acffb27230 */ /* 0x000fe40000004100 */
[----:B------:R-:W-:Y:S01]  /*9e80*/  FMUL.FTZ R179, R57, R177 ;  /* 0x000000b139b37220 */ /* 0x000fe20000410000 */
[----:B------:R-:W-:-:S02]  /*9e90*/  HADD2.F32 R172, -RZ, R56.H0_H0 ;  /* 0x20000038ffac7230 */ /* 0x000fc40000004100 */
[----:B------:R-:W-:Y:S01]  /*9ea0*/  FMUL.FTZ R180, R58, R177 ;  /* 0x000000b13ab47220 */ /* 0x000fe20000410000 */
[----:B------:R-:W-:Y:S02]  /*9eb0*/  HADD2.F32 R176, -RZ, R56.H1_H1 ;  /* 0x30000038ffb07230 */ /* 0x000fe40000004100 */
[-C--:B------:R-:W-:Y:S01]  /*9ec0*/  FMUL.FTZ R182, R94, R178.reuse ;  /* 0x000000b25eb67220 */ /* 0x080fe20000410000 */
[----:B------:R-:W-:Y:S01]  /*9ed0*/  FMUL.FTZ R177, R97, R178 ;  /* 0x000000b261b17220 */ /* 0x000fe20000410000 */
[-C--:B------:R-:W-:Y:S01]  /*9ee0*/  FFMA.FTZ R56, R58, R172.reuse, -R179 ;  /* 0x000000ac3a387223 */ /* 0x080fe200000108b3 */
[----:B------:R-:W-:Y:S01]  /*9ef0*/  FFMA.FTZ R57, R57, R172, R180 ;  /* 0x000000ac39397223 */ /* 0x000fe200000100b4 */
[-C--:B------:R-:W-:Y:S01]  /*9f00*/  FFMA.FTZ R97, R97, R176.reuse, -R182 ;  /* 0x000000b061617223 */ /* 0x080fe200000108b6 */
[----:B------:R-:W-:Y:S01]  /*9f10*/  FFMA.FTZ R58, R94, R176, R177 ;  /* 0x000000b05e3a7223 */ /* 0x000fe200000100b1 */
[----:B------:R-:W-:Y:S02]  /*9f20*/  LOP3.LUT R47, R184, 0xff0000, R47, 0xf8, !PT ;  /* 0x00ff0000b82f7812 */ /* 0x000fe400078ef82f */
[----:B------:R-:W-:-:S02]  /*9f30*/  F2FP.F16.E4M3.UNPACK_B R176, R99 ;  /* 0x00000063ffb0723e */ /* 0x000fc400020006ff */
[----:B------:R-:W-:Y:S02]  /*9f40*/  F2FP.F16.E4M3.UNPACK_B R172, R45 ;  /* 0x0000002dffac723e */ /* 0x000fe400020006ff */
[-C--:B------:R-:W-:Y:S01]  /*9f50*/  F2FP.F16.E4M3.UNPACK_B R94, R95.reuse ;  /* 0x0000005fff5e723e */ /* 0x080fe200020006ff */
[----:B------:R-:W-:Y:S01]  /*9f60*/  HADD2.F32 R179, -RZ, R176.H0_H0 ;  /* 0x200000b0ffb37230 */ /* 0x000fe20000004100 */
[----:B------:R-:W-:Y:S01]  /*9f70*/  F2FP.F16.E4M3.UNPACK_B R177, R95.H1 ;  /* 0x0000005fffb1723e */ /* 0x000fe200030006ff */
[----:B------:R-:W-:Y:S01]  /*9f80*/  HADD2.F32 R186, -RZ, R172.H0_H0 ;  /* 0x200000acffba7230 */ /* 0x000fe20000004100 */
[----:B------:R-:W-:Y:S01]  /*9f90*/  F2FP.F16.E4M3.UNPACK_B R95, R47 ;  /* 0x0000002fff5f723e */ /* 0x000fe200020006ff */
[----:B------:R-:W-:Y:S01]  /*9fa0*/  HADD2.F32 R176, -RZ, R176.H1_H1 ;  /* 0x300000b0ffb07230 */ /* 0x000fe20000004100 */
[----:B------:R-:W-:Y:S01]  /*9fb0*/  F2FP.F16.E4M3.UNPACK_B R178, R99.H1 ;  /* 0x00000063ffb2723e */ /* 0x000fe200030006ff */
[----:B------:R-:W-:Y:S01]  /*9fc0*/  HADD2.F32 R99, -RZ, R94.H0_H0 ;  /* 0x2000005eff637230 */ /* 0x000fe20000004100 */
[----:B------:R-:W-:Y:S01]  /*9fd0*/  F2FP.F16.E4M3.UNPACK_B R184, R45.H1 ;  /* 0x0000002dffb8723e */ /* 0x000fe200030006ff */
[----:B------:R-:W-:-:S02]  /*9fe0*/  HADD2.F32 R182, -RZ, R95.H0_H0 ;  /* 0x2000005fffb67230 */ /* 0x000fc40000004100 */
[-C--:B------:R-:W-:Y:S01]  /*9ff0*/  FMUL.FTZ R188, R179, R186.reuse ;  /* 0x000000bab3bc7220 */ /* 0x080fe20000410000 */
[----:B------:R-:W-:Y:S01]  /*a000*/  HADD2.F32 R180, -RZ, R178.H0_H0 ;  /* 0x200000b2ffb47230 */ /* 0x000fe20000004100 */
[----:B------:R-:W-:Y:S01]  /*a010*/  F2FP.F16.E4M3.UNPACK_B R181, R47.H1 ;  /* 0x0000002fffb5723e */ /* 0x000fe200030006ff */
[----:B------:R-:W-:Y:S02]  /*a020*/  HADD2.F32 R185, -RZ, R184.H0_H0 ;  /* 0x200000b8ffb97230 */ /* 0x000fe40000004100 */
[C---:B------:R-:W-:Y:S01]  /*a030*/  FMUL.FTZ R186, R99.reuse, R186 ;  /* 0x000000ba63ba7220 */ /* 0x040fe20000410000 */
[----:B------:R-:W-:Y:S01]  /*a040*/  FFMA.FTZ R45, R99, R182, -R188 ;  /* 0x000000b6632d7223 */ /* 0x000fe200000108bc */
[----:B------:R-:W-:Y:S01]  /*a050*/  HADD2.F32 R99, -RZ, R177.H0_H0 ;  /* 0x200000b1ff637230 */ /* 0x000fe20000004100 */
[----:B------:R-:W-:Y:S01]  /*a060*/  F2FP.SATFINITE.E4M3.F32.PACK_AB_MERGE_C R56, R97, R56, RZ ;  /* 0x000000386138723e */ /* 0x000fe200048070ff */
[----:B------:R-:W-:Y:S02]  /*a070*/  HADD2.F32 R183, -RZ, R181.H0_H0 ;  /* 0x200000b5ffb77230 */ /* 0x000fe40000004100 */
[-C--:B------:R-:W-:Y:S01]  /*a080*/  FMUL.FTZ R188, R180, R185.reuse ;  /* 0x000000b9b4bc7220 */ /* 0x080fe20000410000 */
[----:B------:R-:W-:Y:S01]  /*a090*/  FFMA.FTZ R47, R179, R182, R186 ;  /* 0x000000b6b32f7223 */ /* 0x000fe200000100ba */
[----:B------:R-:W-:Y:S01]  /*a0a0*/  FMUL.FTZ R185, R99, R185 ;  /* 0x000000b963b97220 */ /* 0x000fe20000410000 */
[----:B------:R-:W-:-:S02]  /*a0b0*/  HADD2.F32 R179, -RZ, R178.H1_H1 ;  /* 0x300000b2ffb37230 */ /* 0x000fc40000004100 */
[-C--:B------:R-:W-:Y:S01]  /*a0c0*/  FFMA.FTZ R99, R99, R183.reuse, -R188 ;  /* 0x000000b763637223 */ /* 0x080fe200000108bc */
[----:B------:R-:W-:Y:S02]  /*a0d0*/  HADD2.F32 R184, -RZ, R184.H1_H1 ;  /* 0x300000b8ffb87230 */ /* 0x000fe40000004100 */
[----:B------:R-:W-:Y:S01]  /*a0e0*/  FFMA.FTZ R178, R180, R183, R185 ;  /* 0x000000b7b4b27223 */ /* 0x000fe200000100b9 */
[----:B------:R-:W-:Y:S01]  /*a0f0*/  HADD2.F32 R177, -RZ, R177.H1_H1 ;  /* 0x300000b1ffb17230 */ /* 0x000fe20000004100 */
[----:B------:R-:W-:Y:S01]  /*a100*/  F2FP.SATFINITE.E4M3.F32.PACK_AB_MERGE_C R57, R58, R57, RZ ;  /* 0x000000393a39723e */ /* 0x000fe200048070ff */
[----:B------:R-:W-:Y:S02]  /*a110*/  HADD2.F32 R180, -RZ, R181.H1_H1 ;  /* 0x300000b5ffb47230 */ /* 0x000fe40000004100 */
[-C--:B------:R-:W-:Y:S01]  /*a120*/  FMUL.FTZ R182, R179, R184.reuse ;  /* 0x000000b8b3b67220 */ /* 0x080fe20000410000 */
[----:B------:R-:W-:Y:S02]  /*a130*/  HADD2.F32 R181, -RZ, R172.H1_H1 ;  /* 0x300000acffb57230 */ /* 0x000fe40000004100 */
[----:B------:R-:W-:Y:S01]  /*a140*/  FMUL.FTZ R184, R177, R184 ;  /* 0x000000b8b1b87220 */ /* 0x000fe20000410000 */
[----:B------:R-:W-:-:S02]  /*a150*/  HADD2.F32 R94, -RZ, R94.H1_H1 ;  /* 0x3000005eff5e7230 */ /* 0x000fc40000004100 */
[-C--:B------:R-:W-:Y:S01]  /*a160*/  FFMA.FTZ R182, R177, R180.reuse, -R182 ;  /* 0x000000b4b1b67223 */ /* 0x080fe200000108b6 */
[----:B------:R-:W-:Y:S02]  /*a170*/  HADD2.F32 R95, -RZ, R95.H1_H1 ;  /* 0x3000005fff5f7230 */ /* 0x000fe40000004100 */
[-C--:B------:R-:W-:Y:S01]  /*a180*/  FMUL.FTZ R177, R176, R181.reuse ;  /* 0x000000b5b0b17220 */ /* 0x080fe20000410000 */
[----:B------:R-:W-:Y:S01]  /*a190*/  FFMA.FTZ R179, R179, R180, R184 ;  /* 0x000000b4b3b37223 */ /* 0x000fe200000100b8 */
[----:B------:R-:W-:Y:S01]  /*a1a0*/  FMUL.FTZ R181, R94, R181 ;  /* 0x000000b55eb57220 */ /* 0x000fe20000410000 */
[----:B------:R-:W-:Y:S01]  /*a1b0*/  F2FP.SATFINITE.E4M3.F32.PACK_AB_MERGE_C R99, R182, R99, RZ ;  /* 0x00000063b663723e */ /* 0x000fe200048070ff */
[-C--:B------:R-:W-:Y:S01]  /*a1c0*/  FFMA.FTZ R94, R94, R95.reuse, -R177 ;  /* 0x0000005f5e5e7223 */ /* 0x080fe200000108b1 */
[----:B------:R-:W-:Y:S01]  /*a1d0*/  F2FP.SATFINITE.E4M3.F32.PACK_AB_MERGE_C R59, R59, R44, R56 ;  /* 0x0000002c3b3b723e */ /* 0x000fe20004807038 */
[----:B------:R-:W-:Y:S01]  /*a1e0*/  FFMA.FTZ R176, R176, R95, R181 ;  /* 0x0000005fb0b07223 */ /* 0x000fe200000100b5 */
[----:B------:R-:W-:-:S02]  /*a1f0*/  F2FP.SATFINITE.E4M3.F32.PACK_AB_MERGE_C R178, R179, R178, RZ ;  /* 0x000000b2b3b2723e */ /* 0x000fc400048070ff */
[----:B------:R-:W-:Y:S01]  /*a200*/  F2FP.SATFINITE.E4M3.F32.PACK_AB_MERGE_C R95, R94, R45, R99 ;  /* 0x0000002d5e5f723e */ /* 0x000fe20004807063 */
[----:B------:R-:W-:Y:S01]  /*a210*/  IMAD.MOV.U32 R94, RZ, RZ, R189 ;  /* 0x000000ffff5e7224 */ /* 0x000fe200078e00bd */
[----:B------:R-:W-:Y:S01]  /*a220*/  F2FP.SATFINITE.E4M3.F32.PACK_AB_MERGE_C R97, R93, R46, R57 ;  /* 0x0000002e5d61723e */ /* 0x000fe20004807039 */
[----:B------:R-:W-:Y:S01]  /*a230*/  IMAD.MOV.U32 R93, RZ, RZ, R59 ;  /* 0x000000ffff5d7224 */ /* 0x000fe200078e003b */
[----:B------:R-:W-:-:S07]  /*a240*/  F2FP.SATFINITE.E4M3.F32.PACK_AB_MERGE_C R99, R176, R47, R178 ;  /* 0x0000002fb063723e */ /* 0x000fce00048070b2 */
.L_x_2291:
[----:B------:R-:W-:Y:S05]  /*a250*/  BSYNC B3 ;  /* 0x0000000000037941 */ /* 0x000fea0003800000 */
.L_x_2290:
        /* <DEDUP_REMOVED lines=9> */
[----:B--2---:R0:W-:Y:S03]  /*a2f0*/  @!P4 STG.E.128 desc[UR54][R46.64], R96 ;  /* 0x000000602e00c986 */ /* 0x0041e6000c101d36 */
.L_x_2289:
[----:B------:R-:W-:Y:S05]  /*a300*/  BSYNC B2 ;  /* 0x0000000000027941 */ /* 0x000fea0003800000 */
.L_x_2288:
        /* <DEDUP_REMOVED lines=20> */
[----:B------:R-:W-:-:S03]  /*a450*/  IMAD R47, R17, 0x7800, R44 ;  /* 0x00007800112f7824 */ /* 0x000fc600078e022c */
[C---:B------:R-:W-:Y:S01]  /*a460*/  IADD3 R56, R16.reuse, R45, RZ ;  /* 0x0000002d10387210 */ /* 0x040fe20007ffe0ff */
[----:B------:R-:W-:-:S05]  /*a470*/  IMAD.IADD R47, R16, 0x1, R47 ;  /* 0x00000001102f7824 */ /* 0x000fca00078e022f */
[----:B------:R-:W0:Y:S04]  /*a480*/  LDS.128 R56, [R56+0x24200] ;  /* 0x0242000038387984 */ /* 0x000e280000000c00 */
[----:B------:R-:W2:Y:S01]  /*a490*/  LDS.128 R44, [R47+0x24200] ;  /* 0x024200002f2c7984 */ /* 0x000ea20000000c00 */
[----:B------:R-:W-:Y:S05]  /*a4a0*/  @P4 BRA `(.L_x_2295) ;  /* 0x0000000c00484947 */ /* 0x000fea0003800000 */
[----:B------:R-:W-:Y:S01]  /*a4b0*/  SHF.R.U32.HI R175, RZ, 0x8, R61 ;  /* 0x00000008ffaf7819 */ /* 0x000fe2000001163d */
[----:B--2---:R-:W-:Y:S01]  /*a4c0*/  IMAD.MOV.U32 R48, RZ, RZ, R45 ;  /* 0x000000ffff307224 */ /* 0x004fe200078e002d */
[----:B------:R-:W-:Y:S01]  /*a4d0*/  SHF.R.U32.HI R174, RZ, 0x10, R61 ;  /* 0x00000010ffae7819 */ /* 0x000fe2000001163d */
[----:B0-----:R-:W-:Y:S01]  /*a4e0*/  IMAD.MOV.U32 R60, RZ, RZ, R56 ;  /* 0x000000ffff3c7224 */ /* 0x001fe200078e0038 */
[----:B------:R-:W-:Y:S01]  /*a4f0*/  SHF.R.U32.HI R97, RZ, 0x8, R49 ;  /* 0x00000008ff617819 */ /* 0x000fe20000011631 */
[----:B------:R-:W-:Y:S01]  /*a500*/  IMAD.SHL.U32 R45, R175, 0x100, RZ ;  /* 0x00000100af2d7824 */ /* 0x000fe200078e00ff */
[----:B------:R-:W-:Y:S02]  /*a510*/  SHF.R.U32.HI R99, RZ, 0x8, R51 ;  /* 0x00000008ff637819 */ /* 0x000fe40000011633 */
[----:B------:R-:W-:Y:S01]  /*a520*/  LOP3.LUT R50, R61, 0xff0000ff, RZ, 0xc0, !PT ;  /* 0xff0000ff3d327812 */ /* 0x000fe200078ec0ff */
[----:B------:R-:W-:Y:S01]  /*a530*/  IMAD.SHL.U32 R97, R97, 0x100, RZ ;  /* 0x0000010061617824 */ /* 0x000fe200078e00ff */
[----:B------:R-:W-:Y:S01]  /*a540*/  SHF.R.U32.HI R98, RZ, 0x8, R63 ;  /* 0x00000008ff627819 */ /* 0x000fe2000001163f */
[----:B------:R-:W-:Y:S01]  /*a550*/  IMAD.SHL.U32 R99, R99, 0x100, RZ ;  /* 0x0000010063637824 */ /* 0x000fe200078e00ff */
[----:B------:R-:W-:Y:S01]  /*a560*/  LOP3.LUT R96, R51, 0xff0000ff, RZ, 0xc0, !PT ;  /* 0xff0000ff33607812 */ /* 0x000fe200078ec0ff */
[----:B------:R-:W-:Y:S01]  /*a570*/  IMAD.MOV.U32 R61, RZ, RZ, R44 ;  /* 0x000000ffff3d7224 */ /* 0x000fe200078e002c */
[----:B------:R-:W-:Y:S01]  /*a580*/  SHF.R.U32.HI R172, RZ, 0x10, R51 ;  /* 0x00000010ffac7819 */ /* 0x000fe20000011633 */
[----:B------:R-:W-:Y:S01]  /*a590*/  IMAD.MOV.U32 R51, RZ, RZ, R46 ;  /* 0x000000ffff337224 */ /* 0x000fe200078e002e */
[----:B------:R-:W-:Y:S01]  /*a5a0*/  LOP3.LUT R62, R63, 0xff0000ff, RZ, 0xc0, !PT ;  /* 0xff0000ff3f3e7812 */ /* 0x000fe200078ec0ff */
[----:B------:R-:W-:Y:S01]  /*a5b0*/  IMAD.U32 R46, R174, 0x10000, RZ ;  /* 0x00010000ae2e7824 */ /* 0x000fe200078e00ff */
[----:B------:R-:W-:Y:S01]  /*a5c0*/  SHF.R.U32.HI R173, RZ, 0x10, R63 ;  /* 0x00000010ffad7819 */ /* 0x000fe2000001163f */
[----:B------:R-:W-:Y:S01]  /*a5d0*/  IMAD.U32 R172, R172, 0x10000, RZ ;  /* 0x00010000acac7824 */ /* 0x000fe200078e00ff */
[----:B------:R-:W-:-:S02]  /*a5e0*/  LOP3.LUT R45, R50, 0xff00, R45, 0xf8, !PT ;  /* 0x0000ff00322d7812 */ /* 0x000fc400078ef82d */
[----:B------:R-:W-:Y:S02]  /*a5f0*/  LOP3.LUT R94, R49, 0xff0000ff, RZ, 0xc0, !PT ;  /* 0xff0000ff315e7812 */ /* 0x000fe400078ec0ff */
[----:B------:R-:W-:Y:S02]  /*a600*/  SHF.L.U32 R63, R98, 0x8, RZ ;  /* 0x00000008623f7819 */ /* 0x000fe400000006ff */
[----:B------:R-:W-:Y:S01]  /*a610*/  LOP3.LUT R46, R45, 0xff0000, R46, 0xf8, !PT ;  /* 0x00ff00002d2e7812 */ /* 0x000fe200078ef82e */
[----:B------:R-:W-:Y:S01]  /*a620*/  IMAD.U32 R45, R173, 0x10000, RZ ;  /* 0x00010000ad2d7824 */ /* 0x000fe200078e00ff */
[----:B------:R-:W-:Y:S02]  /*a630*/  LOP3.LUT R44, R62, 0xff00, R63, 0xf8, !PT ;  /* 0x0000ff003e2c7812 */ /* 0x000fe400078ef83f */
[----:B------:R-:W-:Y:S02]  /*a640*/  LOP3.LUT R98, R94, 0xff00, R97, 0xf8, !PT ;  /* 0x0000ff005e627812 */ /* 0x000fe400078ef861 */
[----:B------:R-:W-:-:S02]  /*a650*/  LOP3.LUT R99, R96, 0xff00, R99, 0xf8, !PT ;  /* 0x0000ff0060637812 */ /* 0x000fc400078ef863 */
[----:B------:R-:W-:Y:S02]  /*a660*/  F2FP.F16.E4M3.UNPACK_B R96, R168.H1 ;  /* 0x000000a8ff60723e */ /* 0x000fe400030006ff */
[----:B------:R-:W-:Y:S02]  /*a670*/  F2FP.F16.E4M3.UNPACK_B R94, R61.H1 ;  /* 0x0000003dff5e723e */ /* 0x000fe400030006ff */
[----:B------:R-:W-:Y:S02]  /*a680*/  F2FP.F16.E4M3.UNPACK_B R62, R60.H1 ;  /* 0x0000003cff3e723e */ /* 0x000fe400030006ff */
[----:B------:R-:W-:Y:S01]  /*a690*/  SHF.R.U32.HI R49, RZ, 0x10, R49 ;  /* 0x00000010ff317819 */ /* 0x000fe20000011631 */
        /* <DEDUP_REMOVED lines=8> */
[--C-:B------:R-:W-:Y:S02]  /*a720*/  HADD2.F32 R97, -RZ, R63.reuse.H0_H0 ;  /* 0x2000003fff617230 */ /* 0x100fe40000004100 */
[----:B------:R-:W-:Y:S01]  /*a730*/  FMUL.FTZ R175, R50, R45 ;  /* 0x0000002d32af7220 */ /* 0x000fe20000410000 */
[----:B------:R-:W-:Y:S01]  /*a740*/  LOP3.LUT R45, R99, 0xff0000, R172, 0xf8, !PT ;  /* 0x00ff0000632d7812 */ /* 0x000fe200078ef8ac */
[----:B------:R-:W-:Y:S01]  /*a750*/  HADD2.F32 R172, -RZ, R96.H1_H1 ;  /* 0x30000060ffac7230 */ /* 0x000fe20000004100 */
[----:B------:R-:W-:Y:S01]  /*a760*/  LOP3.LUT R49, R98, 0xff0000, R49, 0xf8, !PT ;  /* 0x00ff000062317812 */ /* 0x000fe200078ef831 */
        /* <DEDUP_REMOVED lines=8> */
[----:B------:R-:W-:-:S02]  /*a7f0*/  HADD2.F32 R99, -RZ, R168.H0_H0 ;  /* 0x200000a8ff637230 */ /* 0x000fc40000004100 */
[-C--:B------:R-:W-:Y:S01]  /*a800*/  FMUL.FTZ R174, R97, R172.reuse ;  /* 0x000000ac61ae7220 */ /* 0x080fe20000410000 */
[----:B------:R-:W-:Y:S02]  /*a810*/  HADD2.F32 R60, -RZ, R96.H0_H0 ;  /* 0x20000060ff3c7230 */ /* 0x000fe40000004100 */
[C---:B------:R-:W-:Y:S01]  /*a820*/  FMUL.FTZ R172, R63.reuse, R172 ;  /* 0x000000ac3fac7220 */ /* 0x040fe20000410000 */
[----:B------:R-:W-:Y:S02]  /*a830*/  HADD2.F32 R62, -RZ, R94.H0_H0 ;  /* 0x2000005eff3e7230 */ /* 0x000fe40000004100 */
[-C--:B------:R-:W-:Y:S01]  /*a840*/  FFMA.FTZ R61, R63, R98.reuse, -R174 ;  /* 0x000000623f3d7223 */ /* 0x080fe200000108ae */
[----:B------:R-:W-:Y:S02]  /*a850*/  HADD2.F32 R173, -RZ, R168.H1_H1 ;  /* 0x300000a8ffad7230 */ /* 0x000fe40000004100 */
[----:B------:R-:W-:Y:S01]  /*a860*/  FFMA.FTZ R63, R97, R98, R172 ;  /* 0x00000062613f7223 */ /* 0x000fe200000100ac */
[----:B------:R-:W-:-:S02]  /*a870*/  HADD2.F32 R97, -RZ, R170.H0_H0 ;  /* 0x200000aaff617230 */ /* 0x000fc40000004100 */
[-C--:B------:R-:W-:Y:S01]  /*a880*/  FMUL.FTZ R175, R60, R99.reuse ;  /* 0x000000633caf7220 */ /* 0x080fe20000410000 */
[C---:B------:R-:W-:Y:S01]  /*a890*/  FMUL.FTZ R99, R62.reuse, R99 ;  /* 0x000000633e637220 */ /* 0x040fe20000410000 */
[----:B------:R-:W-:Y:S01]  /*a8a0*/  HADD2.F32 R96, -RZ, R96.H1_H1 ;  /* 0x30000060ff607230 */ /* 0x000fe20000004100 */
[----:B------:R-:W-:Y:S01]  /*a8b0*/  F2FP.F16.E4M3.UNPACK_B R98, R51.H1 ;  /* 0x00000033ff62723e */ /* 0x000fe200030006ff */
[-C--:B------:R-:W-:Y:S01]  /*a8c0*/  FFMA.FTZ R62, R62, R97.reuse, -R175 ;  /* 0x000000613e3e7223 */ /* 0x080fe200000108af */
[----:B------:R-:W-:Y:S01]  /*a8d0*/  FFMA.FTZ R60, R60, R97, R99 ;  /* 0x000000613c3c7223 */ /* 0x000fe20000010063 */
[----:B------:R-:W-:Y:S02]  /*a8e0*/  HADD2.F32 R94, -RZ, R94.H1_H1 ;  /* 0x3000005eff5e7230 */ /* 0x000fe40000004100 */
[----:B------:R-:W-:Y:S01]  /*a8f0*/  FMUL.FTZ R97, R96, R173 ;  /* 0x000000ad60617220 */ /* 0x000fe20000410000 */
[----:B------:R-:W-:Y:S01]  /*a900*/  HADD2.F32 R99, -RZ, R170.H1_H1 ;  /* 0x300000aaff637230 */ /* 0x000fe20000004100 */
[----:B------:R-:W-:Y:S01]  /*a910*/  F2FP.F16.E4M3.UNPACK_B R170, R169.H1 ;  /* 0x000000a9ffaa723e */ /* 0x000fe200030006ff */
[----:B------:R-:W-:-:S02]  /*a920*/  HADD2.F32 R168, -RZ, R98.H0_H0 ;  /* 0x20000062ffa87230 */ /* 0x000fc40000004100 */
[C---:B------:R-:W-:Y:S01]  /*a930*/  FMUL.FTZ R173, R94.reuse, R173 ;  /* 0x000000ad5ead7220 */ /* 0x040fe20000410000 */
[----:B------:R-:W-:Y:S01]  /*a940*/  F2FP.F16.E4M3.UNPACK_B R172, R171.H1 ;  /* 0x000000abffac723e */ /* 0x000fe200030006ff */
[-C--:B------:R-:W-:Y:S01]  /*a950*/  FFMA.FTZ R97, R94, R99.reuse, -R97 ;  /* 0x000000635e617223 */ /* 0x080fe20000010861 */
[-C--:B------:R-:W-:Y:S01]  /*a960*/  F2FP.F16.E4M3.UNPACK_B R94, R58.reuse.H1 ;  /* 0x0000003aff5e723e */ /* 0x080fe200030006ff */
[--C-:B------:R-:W-:Y:S02]  /*a970*/  HADD2.F32 R175, -RZ, R170.reuse.H0_H0 ;  /* 0x200000aaffaf7230 */ /* 0x100fe40000004100 */
[----:B------:R-:W-:Y:S01]  /*a980*/  FFMA.FTZ R99, R96, R99, R173 ;  /* 0x0000006360637223 */ /* 0x000fe200000100ad */
[----:B------:R-:W-:Y:S01]  /*a990*/  HADD2.F32 R177, -RZ, R170.H1_H1 ;  /* 0x300000aaffb17230 */ /* 0x000fe20000004100 */
[----:B------:R-:W-:Y:S01]  /*a9a0*/  F2FP.F16.E4M3.UNPACK_B R169, R169 ;  /* 0x000000a9ffa9723e */ /* 0x000fe200020006ff */
[----:B------:R-:W-:Y:S02]  /*a9b0*/  HADD2.F32 R96, -RZ, R94.H0_H0 ;  /* 0x2000005eff607230 */ /* 0x000fe40000004100 */
[----:B------:R-:W-:Y:S01]  /*a9c0*/  FMUL.FTZ R179, R168, R175 ;  /* 0x000000afa8b37220 */ /* 0x000fe20000410000 */
[----:B------:R-:W-:Y:S01]  /*a9d0*/  HADD2.F32 R173, -RZ, R172.H0_H0 ;  /* 0x200000acffad7230 */ /* 0x000fe20000004100 */
[----:B------:R-:W-:Y:S01]  /*a9e0*/  F2FP.F16.E4M3.UNPACK_B R58, R58 ;  /* 0x0000003aff3a723e */ /* 0x000fe200020006ff */
[----:B------:R-:W-:-:S02]  /*a9f0*/  HADD2.F32 R170, -RZ, R98.H1_H1 ;  /* 0x30000062ffaa7230 */ /* 0x000fc40000004100 */
[C---:B------:R-:W-:Y:S01]  /*aa00*/  FMUL.FTZ R181, R96.reuse, R175 ;  /* 0x000000af60b57220 */ /* 0x040fe20000410000 */
[----:B------:R-:W-:Y:S02]  /*aa10*/  HADD2.F32 R98, -RZ, R94.H1_H1 ;  /* 0x3000005eff627230 */ /* 0x000fe40000004100 */
        /* <DEDUP_REMOVED lines=9> */
[----:B------:R-:W-:Y:S02]  /*aab0*/  HADD2.F32 R170, -RZ, R169.H0_H0 ;  /* 0x200000a9ffaa7230 */ /* 0x000fe40000004100 */
[----:B------:R-:W-:Y:S01]  /*aac0*/  FFMA.FTZ R181, R168, R173, R181 ;  /* 0x000000ada8b57223 */ /* 0x000fe200000100b5 */
[--C-:B------:R-:W-:Y:S01]  /*aad0*/  HADD2.F32 R98, -RZ, R96.reuse.H0_H0 ;  /* 0x20000060ff627230 */ /* 0x100fe20000004100 */
[----:B------:R-:W-:Y:S01]  /*aae0*/  F2FP.SATFINITE.E4M3.F32.PACK_AB_MERGE_C R50, R61, R50, RZ ;  /* 0x000000323d32723e */ /* 0x000fe200048070ff */
[----:B------:R-:W-:Y:S02]  /*aaf0*/  HADD2.F32 R168, -RZ, R171.H0_H0 ;  /* 0x200000abffa87230 */ /* 0x000fe40000004100 */
[-C--:B------:R-:W-:Y:S01]  /*ab00*/  FMUL.FTZ R173, R51, R170.reuse ;  /* 0x000000aa33ad7220 */ /* 0x080fe20000410000 */
[----:B------:R-:W-:Y:S02]  /*ab10*/  HADD2.F32 R169, -RZ, R169.H1_H1 ;  /* 0x300000a9ffa97230 */ /* 0x000fe40000004100 */
[----:B------:R-:W-:Y:S01]  /*ab20*/  FMUL.FTZ R172, R98, R170 ;  /* 0x000000aa62ac7220 */ /* 0x000fe20000410000 */
[----:B------:R-:W-:-:S02]  /*ab30*/  HADD2.F32 R96, -RZ, R96.H1_H1 ;  /* 0x30000060ff607230 */ /* 0x000fc40000004100 */
[-C--:B------:R-:W-:Y:S01]  /*ab40*/  FFMA.FTZ R173, R98, R168.reuse, R173 ;  /* 0x000000a862ad7223 */ /* 0x080fe200000100ad */
[----:B------:R-:W-:Y:S02]  /*ab50*/  HADD2.F32 R58, -RZ, R58.H1_H1 ;  /* 0x3000003aff3a7230 */ /* 0x000fe40000004100 */
[----:B------:R-:W-:Y:S01]  /*ab60*/  FFMA.FTZ R172, R51, R168, -R172 ;  /* 0x000000a833ac7223 */ /* 0x000fe200000108ac */
[----:B------:R-:W-:Y:S02]  /*ab70*/  HADD2.F32 R171, -RZ, R171.H1_H1 ;  /* 0x300000abffab7230 */ /* 0x000fe40000004100 */
[-C--:B------:R-:W-:Y:S01]  /*ab80*/  FMUL.FTZ R175, R96, R169.reuse ;  /* 0x000000a960af7220 */ /* 0x080fe20000410000 */
[----:B------:R-:W-:Y:S01]  /*ab90*/  F2FP.SATFINITE.E4M3.F32.PACK_AB_MERGE_C R51, R63, R56, RZ ;  /* 0x000000383f33723e */ /* 0x000fe200048070ff */
[C---:B------:R-:W-:Y:S01]  /*aba0*/  FMUL.FTZ R169, R58.reuse, R169 ;  /* 0x000000a93aa97220 */ /* 0x040fe20000410000 */
[----:B------:R-:W-:Y:S01]  /*abb0*/  F2FP.F16.E4M3.UNPACK_B R63, R48 ;  /* 0x00000030ff3f723e */ /* 0x000fe200020006ff */
[----:B------:R-:W-:Y:S01]  /*abc0*/  FFMA.FTZ R175, R58, R171, -R175 ;  /* 0x000000ab3aaf7223 */ /* 0x000fe200000108af */
[----:B------:R-:W-:Y:S01]  /*abd0*/  F2FP.F16.E4M3.UNPACK_B R98, R49 ;  /* 0x00000031ff62723e */ /* 0x000fe200020006ff */
[----:B------:R-:W-:Y:S01]  /*abe0*/  FFMA.FTZ R96, R96, R171, R169 ;  /* 0x000000ab60607223 */ /* 0x000fe200000100a9 */
[----:B------:R-:W-:-:S02]  /*abf0*/  F2FP.F16.E4M3.UNPACK_B R61, R57 ;  /* 0x00000039ff3d723e */ /* 0x000fc400020006ff */
[----:B------:R-:W-:Y:S02]  /*ac00*/  F2FP.SATFINITE.E4M3.F32.PACK_AB_MERGE_C R58, R179, R94, RZ ;  /* 0x0000005eb33a723e */ /* 0x000fe400048070ff */
[----:B------:R-:W-:Y:S01]  /*ac10*/  F2FP.SATFINITE.E4M3.F32.PACK_AB_MERGE_C R56, R97, R62, R50 ;  /* 0x0000003e6138723e */ /* 0x000fe20004807032 */
[----:B------:R-:W-:Y:S01]  /*ac20*/  HADD2.F32 R62, -RZ, R63.H0_H0 ;  /* 0x2000003fff3e7230 */ /* 0x000fe20000004100 */
[----:B------:R-:W-:Y:S01]  /*ac30*/  F2FP.SATFINITE.E4M3.F32.PACK_AB_MERGE_C R51, R99, R60, R51 ;  /* 0x0000003c6333723e */ /* 0x000fe20004807033 */
[--C-:B------:R-:W-:Y:S01]  /*ac40*/  HADD2.F32 R99, -RZ, R98.reuse.H0_H0 ;  /* 0x20000062ff637230 */ /* 0x100fe20000004100 */
[----:B------:R-:W-:Y:S01]  /*ac50*/  F2FP.SATFINITE.E4M3.F32.PACK_AB_MERGE_C R174, R174, R181, RZ ;  /* 0x000000b5aeae723e */ /* 0x000fe200048070ff */
[----:B------:R-:W-:Y:S01]  /*ac60*/  HADD2.F32 R60, -RZ, R61.H0_H0 ;  /* 0x2000003dff3c7230 */ /* 0x000fe20000004100 */
[----:B------:R-:W-:Y:S01]  /*ac70*/  F2FP.F16.E4M3.UNPACK_B R94, R46 ;  /* 0x0000002eff5e723e */ /* 0x000fe200020006ff */
[----:B------:R-:W-:Y:S01]  /*ac80*/  HADD2.F32 R98, -RZ, R98.H1_H1 ;  /* 0x30000062ff627230 */ /* 0x000fe20000004100 */
[----:B------:R-:W-:Y:S01]  /*ac90*/  F2FP.SATFINITE.E4M3.F32.PACK_AB_MERGE_C R50, R96, R173, R174 ;  /* 0x000000ad6032723e */ /* 0x000fe200048070ae */
[----:B------:R-:W-:Y:S01]  /*aca0*/  FMUL.FTZ R169, R62, R99 ;  /* 0x000000633ea97220 */ /* 0x000fe20000410000 */
[----:B------:R-:W-:-:S02]  /*acb0*/  HADD2.F32 R96, -RZ, R63.H1_H1 ;  /* 0x3000003fff607230 */ /* 0x000fc40000004100 */
[----:B------:R-:W-:Y:S01]  /*acc0*/  FMUL.FTZ R99, R60, R99 ;  /* 0x000000633c637220 */ /* 0x000fe20000410000 */
[--C-:B------:R-:W-:Y:S01]  /*acd0*/  HADD2.F32 R97, -RZ, R94.reuse.H0_H0 ;  /* 0x2000005eff617230 */ /* 0x100fe20000004100 */
[----:B------:R-:W-:Y:S01]  /*ace0*/  F2FP.F16.E4M3.UNPACK_B R46, R46.H1 ;  /* 0x0000002eff2e723e */ /* 0x000fe200030006ff */
[----:B------:R-:W-:Y:S02]  /*acf0*/  HADD2.F32 R63, -RZ, R61.H1_H1 ;  /* 0x3000003dff3f7230 */ /* 0x000fe40000004100 */
[-C--:B------:R-:W-:Y:S01]  /*ad00*/  FMUL.FTZ R168, R96, R98.reuse ;  /* 0x0000006260a87220 */ /* 0x080fe20000410000 */
[----:B------:R-:W-:Y:S01]  /*ad10*/  F2FP.F16.E4M3.UNPACK_B R173, R45.H1 ;  /* 0x0000002dffad723e */ /* 0x000fe200030006ff */
[-C--:B------:R-:W-:Y:S01]  /*ad20*/  FFMA.FTZ R60, R60, R97.reuse, -R169 ;  /* 0x000000613c3c7223 */ /* 0x080fe200000108a9 */
[----:B------:R-:W-:Y:S01]  /*ad30*/  FFMA.FTZ R61, R62, R97, R99 ;  /* 0x000000613e3d7223 */ /* 0x000fe20000010063 */
[----:B------:R-:W-:Y:S02]  /*ad40*/  HADD2.F32 R97, -RZ, R94.H1_H1 ;  /* 0x3000005eff617230 */ /* 0x000fe40000004100 */
[C---:B------:R-:W-:Y:S01]  /*ad50*/  FMUL.FTZ R99, R63.reuse, R98 ;  /* 0x000000623f637220 */ /* 0x040fe20000410000 */
[----:B------:R-:W-:Y:S01]  /*ad60*/  F2FP.F16.E4M3.UNPACK_B R94, R48.H1 ;  /* 0x00000030ff5e723e */ /* 0x000fe200030006ff */
[----:B------:R-:W-:Y:S01]  /*ad70*/  HADD2.F32 R174, -RZ, R173.H0_H0 ;  /* 0x200000adffae7230 */ /* 0x000fe20000004100 */
[----:B------:R-:W-:Y:S01]  /*ad80*/  F2FP.F16.E4M3.UNPACK_B R98, R49.H1 ;  /* 0x00000031ff62723e */ /* 0x000fe200030006ff */
[----:B------:R-:W-:Y:S01]  /*ad90*/  FFMA.FTZ R48, R96, R97, R99 ;  /* 0x0000006160307223 */ /* 0x000fe20000010063 */
[----:B------:R-:W-:Y:S01]  /*ada0*/  F2FP.F16.E4M3.UNPACK_B R62, R57.H1 ;  /* 0x00000039ff3e723e */ /* 0x000fe200030006ff */
[----:B------:R-:W-:Y:S01]  /*adb0*/  FFMA.FTZ R57, R63, R97, -R168 ;  /* 0x000000613f397223 */ /* 0x000fe200000108a8 */
[----:B------:R-:W-:Y:S01]  /*adc0*/  HADD2.F32 R63, -RZ, R94.H0_H0 ;  /* 0x2000005eff3f7230 */ /* 0x000fe20000004100 */
[----:B------:R-:W-:Y:S01]  /*add0*/  F2FP.SATFINITE.E4M3.F32.PACK_AB_MERGE_C R58, R175, R172, R58 ;  /* 0x000000acaf3a723e */ /* 0x000fe2000480703a */
[----:B------:R-:W-:Y:S01]  /*ade0*/  HADD2.F32 R168, -RZ, R98.H0_H0 ;  /* 0x20000062ffa87230 */ /* 0x000fe20000004100 */
[----:B------:R-:W-:Y:S01]  /*adf0*/  F2FP.F16.E4M3.UNPACK_B R172, R45 ;  /* 0x0000002dffac723e */ /* 0x000fe200020006ff */
[----:B------:R-:W-:-:S02]  /*ae00*/  HADD2.F32 R49, -RZ, R62.H0_H0 ;  /* 0x2000003eff317230 */ /* 0x000fc40000004100 */
[----:B------:R-:W-:Y:S02]  /*ae10*/  HADD2.F32 R96, -RZ, R94.H1_H1 ;  /* 0x3000005eff607230 */ /* 0x000fe40000004100 */
[----:B------:R-:W-:Y:S02]  /*ae20*/  HADD2.F32 R97, -RZ, R98.H1_H1 ;  /* 0x30000062ff617230 */ /* 0x000fe40000004100 */
[-C--:B------:R-:W-:Y:S01]  /*ae30*/  FMUL.FTZ R98, R63, R168.reuse ;  /* 0x000000a83f627220 */ /* 0x080fe20000410000 */
[----:B------:R-:W-:Y:S02]  /*ae40*/  HADD2.F32 R94, -RZ, R46.H0_H0 ;  /* 0x2000002eff5e7230 */ /* 0x000fe40000004100 */
[----:B------:R-:W-:Y:S01]  /*ae50*/  FMUL.FTZ R168, R49, R168 ;  /* 0x000000a831a87220 */ /* 0x000fe20000410000 */
[----:B------:R-:W-:Y:S02]  /*ae60*/  HADD2.F32 R62, -RZ, R62.H1_H1 ;  /* 0x3000003eff3e7230 */ /* 0x000fe40000004100 */
[----:B------:R-:W-:Y:S01]  /*ae70*/  FMUL.FTZ R169, R96, R97 ;  /* 0x0000006160a97220 */ /* 0x000fe20000410000 */
[----:B------:R-:W-:-:S02]  /*ae80*/  HADD2.F32 R99, -RZ, R46.H1_H1 ;  /* 0x3000002eff637230 */ /* 0x000fc40000004100 */
[-C--:B------:R-:W-:Y:S01]  /*ae90*/  FFMA.FTZ R46, R49, R94.reuse, -R98 ;  /* 0x0000005e312e7223 */ /* 0x080fe20000010862 */
[----:B------:R-:W-:Y:S01]  /*aea0*/  F2FP.F16.E4M3.UNPACK_B R98, R47.H1 ;  /* 0x0000002fff62723e */ /* 0x000fe200030006ff */
[----:B------:R-:W-:Y:S01]  /*aeb0*/  FFMA.FTZ R49, R63, R94, R168 ;  /* 0x0000005e3f317223 */ /* 0x000fe200000100a8 */
[----:B------:R-:W-:Y:S01]  /*aec0*/  F2FP.F16.E4M3.UNPACK_B R94, R59 ;  /* 0x0000003bff5e723e */ /* 0x000fe200020006ff */
[C---:B------:R-:W-:Y:S01]  /*aed0*/  FFMA.FTZ R63, R62.reuse, R99, -R169 ;  /* 0x000000633e3f7223 */ /* 0x040fe200000108a9 */
[----:B------:R-:W-:Y:S01]  /*aee0*/  FMUL.FTZ R171, R62, R97 ;  /* 0x000000613eab7220 */ /* 0x000fe20000410000 */
[----:B------:R-:W-:Y:S01]  /*aef0*/  F2FP.F16.E4M3.UNPACK_B R59, R59.H1 ;  /* 0x0000003bff3b723e */ /* 0x000fe200030006ff */
[----:B------:R-:W-:Y:S01]  /*af00*/  HADD2.F32 R45, -RZ, R98.H0_H0 ;  /* 0x20000062ff2d7230 */ /* 0x000fe20000004100 */
[----:B------:R-:W-:Y:S01]  /*af10*/  F2FP.F16.E4M3.UNPACK_B R169, R44.H1 ;  /* 0x0000002cffa9723e */ /* 0x000fe200030006ff */
[----:B------:R-:W-:Y:S01]  /*af20*/  FFMA.FTZ R62, R96, R99, R171 ;  /* 0x00000063603e7223 */ /* 0x000fe200000100ab */
[----:B------:R-:W-:Y:S01]  /*af30*/  F2FP.F16.E4M3.UNPACK_B R97, R47 ;  /* 0x0000002fff61723e */ /* 0x000fe200020006ff */
[----:B------:R-:W-:-:S02]  /*af40*/  HADD2.F32 R96, -RZ, R59.H0_H0 ;  /* 0x2000003bff607230 */ /* 0x000fc40000004100 */
[C---:B------:R-:W-:Y:S01]  /*af50*/  FMUL.FTZ R175, R45.reuse, R174 ;  /* 0x000000ae2daf7220 */ /* 0x040fe20000410000 */
[----:B------:R-:W-:Y:S01]  /*af60*/  HADD2.F32 R171, -RZ, R169.H0_H0 ;  /* 0x200000a9ffab7230 */ /* 0x000fe20000004100 */
[----:B------:R-:W-:Y:S01]  /*af70*/  F2FP.F16.E4M3.UNPACK_B R168, R44 ;  /* 0x0000002cffa8723e */ /* 0x000fe200020006ff */
[----:B------:R-:W-:Y:S02]  /*af80*/  HADD2.F32 R98, -RZ, R98.H1_H1 ;  /* 0x30000062ff627230 */ /* 0x000fe40000004100 */
[C---:B------:R-:W-:Y:S01]  /*af90*/  FMUL.FTZ R174, R96.reuse, R174 ;  /* 0x000000ae60ae7220 */ /* 0x040fe20000410000 */
[----:B------:R-:W-:Y:S02]  /*afa0*/  HADD2.F32 R173, -RZ, R173.H1_H1 ;  /* 0x300000adffad7230 */ /* 0x000fe40000004100 */
[-C--:B------:R-:W-:Y:S01]  /*afb0*/  FFMA.FTZ R175, R96, R171.reuse, -R175 ;  /* 0x000000ab60af7223 */ /* 0x080fe200000108af */
[----:B------:R-:W-:Y:S02]  /*afc0*/  HADD2.F32 R59, -RZ, R59.H1_H1 ;  /* 0x3000003bff3b7230 */ /* 0x000fe40000004100 */
[----:B------:R-:W-:Y:S01]  /*afd0*/  FFMA.FTZ R174, R45, R171, R174 ;  /* 0x000000ab2dae7223 */ /* 0x000fe200000100ae */
[----:B------:R-:W-:-:S02]  /*afe0*/  HADD2.F32 R99, -RZ, R97.H0_H0 ;  /* 0x20000061ff637230 */ /* 0x000fc40000004100 */
[-C--:B------:R-:W-:Y:S01]  /*aff0*/  FMUL.FTZ R96, R98, R173.reuse ;  /* 0x000000ad62607220 */ /* 0x080fe20000410000 */
[----:B------:R-:W-:Y:S02]  /*b000*/  HADD2.F32 R44, -RZ, R172.H0_H0 ;  /* 0x200000acff2c7230 */ /* 0x000fe40000004100 */
[----:B------:R-:W-:Y:S01]  /*b010*/  FMUL.FTZ R173, R59, R173 ;  /* 0x000000ad3bad7220 */ /* 0x000fe20000410000 */
[----:B------:R-:W-:Y:S01]  /*b020*/  HADD2.F32 R47, -RZ, R94.H0_H0 ;  /* 0x2000005eff2f7230 */ /* 0x000fe20000004100 */
[----:B------:R-:W-:Y:S01]  /*b030*/  F2FP.SATFINITE.E4M3.F32.PACK_AB_MERGE_C R46, R63, R46, RZ ;  /* 0x0000002e3f2e723e */ /* 0x000fe200048070ff */
[----:B------:R-:W-:Y:S02]  /*b040*/  HADD2.F32 R97, -RZ, R97.H1_H1 ;  /* 0x30000061ff617230 */ /* 0x000fe40000004100 */
[-C--:B------:R-:W-:Y:S01]  /*b050*/  FMUL.FTZ R176, R99, R44.reuse ;  /* 0x0000002c63b07220 */ /* 0x080fe20000410000 */
[----:B------:R-:W-:Y:S02]  /*b060*/  HADD2.F32 R172, -RZ, R172.H1_H1 ;  /* 0x300000acffac7230 */ /* 0x000fe40000004100 */
[----:B------:R-:W-:Y:S01]  /*b070*/  FMUL.FTZ R178, R47, R44 ;  /* 0x0000002c2fb27220 */ /* 0x000fe20000410000 */
[----:B------:R-:W-:Y:S01]  /*b080*/  HADD2.F32 R169, -RZ, R169.H1_H1 ;  /* 0x300000a9ffa97230 */ /* 0x000fe20000004100 */
[----:B------:R-:W-:Y:S01]  /*b090*/  F2FP.SATFINITE.E4M3.F32.PACK_AB_MERGE_C R49, R62, R49, RZ ;  /* 0x000000313e31723e */ /* 0x000fe200048070ff */
[----:B------:R-:W-:-:S02]  /*b0a0*/  HADD2.F32 R94, -RZ, R94.H1_H1 ;  /* 0x3000005eff5e7230 */ /* 0x000fc40000004100 */
[-C--:B------:R-:W-:Y:S01]  /*b0b0*/  FMUL.FTZ R45, R97, R172.reuse ;  /* 0x000000ac612d7220 */ /* 0x080fe20000410000 */
[--C-:B------:R-:W-:Y:S02]  /*b0c0*/  HADD2.F32 R170, -RZ, R168.reuse.H0_H0 ;  /* 0x200000a8ffaa7230 */ /* 0x100fe40000004100 */
[-C--:B------:R-:W-:Y:S01]  /*b0d0*/  FFMA.FTZ R96, R59, R169.reuse, -R96 ;  /* 0x000000a93b607223 */ /* 0x080fe20000010860 */
[----:B------:R-:W-:Y:S02]  /*b0e0*/  HADD2.F32 R168, -RZ, R168.H1_H1 ;  /* 0x300000a8ffa87230 */ /* 0x000fe40000004100 */
[----:B------:R-:W-:Y:S01]  /*b0f0*/  FMUL.FTZ R172, R94, R172 ;  /* 0x000000ac5eac7220 */ /* 0x000fe20000410000 */
[----:B------:R-:W-:Y:S01]  /*b100*/  FFMA.FTZ R173, R98, R169, R173 ;  /* 0x000000a962ad7223 */ /* 0x000fe200000100ad */
[-C--:B------:R-:W-:Y:S01]  /*b110*/  FFMA.FTZ R44, R47, R170.reuse, -R176 ;  /* 0x000000aa2f2c7223 */ /* 0x080fe200000108b0 */
[----:B------:R-:W-:Y:S01]  /*b120*/  FFMA.FTZ R178, R99, R170, R178 ;  /* 0x000000aa63b27223 */ /* 0x000fe200000100b2 */
[-C--:B------:R-:W-:Y:S01]  /*b130*/  FFMA.FTZ R45, R94, R168.reuse, -R45 ;  /* 0x000000a85e2d7223 */ /* 0x080fe2000001082d */
[----:B------:R-:W-:Y:S01]  /*b140*/  FFMA.FTZ R97, R97, R168, R172 ;  /* 0x000000a861617223 */ /* 0x000fe200000100ac */
[----:B------:R-:W-:-:S02]  /*b150*/  F2FP.SATFINITE.E4M3.F32.PACK_AB_MERGE_C R96, R96, R175, RZ ;  /* 0x000000af6060723e */ /* 0x000fc400048070ff */
[----:B------:R-:W-:Y:S02]  /*b160*/  F2FP.SATFINITE.E4M3.F32.PACK_AB_MERGE_C R173, R173, R174, RZ ;  /* 0x000000aeadad723e */ /* 0x000fe400048070ff */
[----:B------:R-:W-:Y:S01]  /*b170*/  F2FP.SATFINITE.E4M3.F32.PACK_AB_MERGE_C R57, R57, R60, R46 ;  /* 0x0000003c3939723e */ /* 0x000fe2000480702e */
[----:B------:R-:W-:Y:S01]  /*b180*/  IMAD.MOV.U32 R46, RZ, RZ, R50 ;  /* 0x000000ffff2e7224 */ /* 0x000fe200078e0032 */
[----:B------:R-:W-:Y:S02]  /*b190*/  F2FP.SATFINITE.E4M3.F32.PACK_AB_MERGE_C R59, R45, R44, R96 ;  /* 0x0000002c2d3b723e */ /* 0x000fe40004807060 */
[----:B------:R-:W-:Y:S02]  /*b1a0*/  F2FP.SATFINITE.E4M3.F32.PACK_AB_MERGE_C R45, R48, R61, R49 ;  /* 0x0000003d302d723e */ /* 0x000fe40004807031 */
[----:B------:R-:W-:Y:S02]  /*b1b0*/  F2FP.SATFINITE.E4M3.F32.PACK_AB_MERGE_C R47, R97, R178, R173 ;  /* 0x000000b2612f723e */ /* 0x000fe400048070ad */
[----:B------:R-:W-:-:S07]  /*b1c0*/  MOV R44, R51 ;  /* 0x00000033002c7202 */ /* 0x000fce0000000f00 */
.L_x_2295:
[----:B------:R-:W-:Y:S05]  /*b1d0*/  BSYNC B3 ;  /* 0x0000000000037941 */ /* 0x000fea0003800000 */
.L_x_2294:
        /* <DEDUP_REMOVED lines=10> */
.L_x_2293:
[----:B------:R-:W-:Y:S05]  /*b280*/  BSYNC B2 ;  /* 0x0000000000027941 */ /* 0x000fea0003800000 */
.L_x_2292:
[----:B------:R-:W-:-:S13]  /*b290*/  ISETP.NE.AND P4, PT, R35, RZ, PT ;  /* 0x000000ff2300720c */ /* 0x000fda0003f85270 */
[----:B------:R-:W-:Y:S05]  /*b2a0*/  @!P4 BRA `(.L_x_2287) ;  /* 0x0000000c00d8c947 */ /* 0x000fea0003800000 */
[----:B------:R-:W-:Y:S01]  /*b2b0*/  ISETP.GE.AND P6, PT, R222, R100, PT ;  /* 0x00000064de00720c */ /* 0x000fe20003fc6270 */
[----:B------:R-:W-:Y:S01]  /*b2c0*/  BSSY B2, `(.L_x_2296) ;  /* 0x00000ea000027945 */ /* 0x000fe20003800000 */
[----:B---3--:R-:W-:Y:S02]  /*b2d0*/  IADD3 R57, P4, P5, R120, R140, R28 ;  /* 0x0000008c78397210 */ /* 0x008fe40007d9e01c */
[----:B0-----:R-:W-:Y:S02]  /*b2e0*/  SEL R44, R122, R153, !P6 ;  /* 0x000000997a2c7207 */ /* 0x001fe40007000000 */
[----:B------:R-:W-:Y:S02]  /*b2f0*/  IADD3.X R56, R0, R167, R31, P4, P5 ;  /* 0x000000a700387210 */ /* 0x000fe400027ea41f */
[----:B------:R-:W-:Y:S02]  /*b300*/  SHF.R.S32.HI R45, RZ, 0x1f, R44 ;  /* 0x0000001fff2d7819 */ /* 0x000fe4000001142c */
[----:B------:R-:W-:-:S02]  /*b310*/  ISETP.GE.AND P4, PT, R222, R134, PT ;  /* 0x00000086de00720c */ /* 0x000fc40003f86270 */
[----:B------:R-:W-:-:S04]  /*b320*/  LEA.HI R44, R45, R44, RZ, 0x5 ;  /* 0x0000002c2d2c7211 */ /* 0x000fc800078f28ff */
        /* <DEDUP_REMOVED lines=14> */
[----:B------:R-:W2:Y:S01]  /*b410*/  LDS.128 R48, [R48+0x24200] ;  /* 0x0242000030307984 */ /* 0x000ea20000000c00 */
[----:B------:R-:W-:Y:S05]  /*b420*/  @P4 BRA `(.L_x_2297) ;  /* 0x0000000c004c4947 */ /* 0x000fea0003800000 */
[----:B------:R-:W-:Y:S01]  /*b430*/  SHF.R.U32.HI R93, RZ, 0x8, R89 ;  /* 0x00000008ff5d7819 */ /* 0x000fe20000011659 */
[----:B0-----:R-:W-:Y:S01]  /*b440*/  IMAD.MOV.U32 R58, RZ, RZ, R44 ;  /* 0x000000ffff3a7224 */ /* 0x001fe200078e002c */
[----:B------:R-:W-:Y:S01]  /*b450*/  LOP3.LUT R61, R89, 0xff0000ff, RZ, 0xc0, !PT ;  /* 0xff0000ff593d7812 */ /* 0x000fe200078ec0ff */
[----:B--2---:R-:W-:Y:S01]  /*b460*/  IMAD.MOV.U32 R62, RZ, RZ, R48 ;  /* 0x000000ffff3e7224 */ /* 0x004fe200078e0030 */
[----:B------:R-:W-:Y:S01]  /*b470*/  SHF.R.U32.HI R92, RZ, 0x8, R91 ;  /* 0x00000008ff5c7819 */ /* 0x000fe2000001165b */
[----:B------:R-:W-:Y:S01]  /*b480*/  IMAD.SHL.U32 R44, R93, 0x100, RZ ;  /* 0x000001005d2c7824 */ /* 0x000fe200078e00ff */
[----:B------:R-:W-:Y:S01]  /*b490*/  SHF.R.U32.HI R60, RZ, 0x8, R53 ;  /* 0x00000008ff3c7819 */ /* 0x000fe20000011635 */
[----:B------:R-:W-:Y:S01]  /*b4a0*/  IMAD.MOV.U32 R52, RZ, RZ, R45 ;  /* 0x000000ffff347224 */ /* 0x000fe200078e002d */
[----:B------:R-:W-:Y:S02]  /*b4b0*/  SHF.R.U32.HI R95, RZ, 0x10, R89 ;  /* 0x00000010ff5f7819 */ /* 0x000fe40000011659 */
[----:B------:R-:W-:Y:S01]  /*b4c0*/  LOP3.LUT R61, R61, 0xff00, R44, 0xf8, !PT ;  /* 0x0000ff003d3d7812 */ /* 0x000fe200078ef82c */
[----:B------:R-:W-:Y:S01]  /*b4d0*/  IMAD.SHL.U32 R44, R92, 0x100, RZ ;  /* 0x000001005c2c7824 */ /* 0x000fe200078e00ff */
[----:B------:R-:W-:-:S02]  /*b4e0*/  SHF.R.U32.HI R94, RZ, 0x10, R91 ;  /* 0x00000010ff5e7819 */ /* 0x000fc4000001165b */
[----:B------:R-:W-:Y:S02]  /*b4f0*/  LOP3.LUT R63, R91, 0xff0000ff, RZ, 0xc0, !PT ;  /* 0xff0000ff5b3f7812 */ /* 0x000fe400078ec0ff */
[----:B------:R-:W-:Y:S02]  /*b500*/  SHF.R.U32.HI R54, RZ, 0x8, R55 ;  /* 0x00000008ff367819 */ /* 0x000fe40000011637 */
[----:B------:R-:W-:Y:S02]  /*b510*/  LOP3.LUT R89, R53, 0xff0000ff, RZ, 0xc0, !PT ;  /* 0xff0000ff35597812 */ /* 0x000fe400078ec0ff */
[----:B------:R-:W-:Y:S01]  /*b520*/  SHF.L.U32 R48, R60, 0x8, RZ ;  /* 0x000000083c307819 */ /* 0x000fe200000006ff */
[----:B------:R-:W-:Y:S01]  /*b530*/  IMAD.SHL.U32 R54, R54, 0x100, RZ ;  /* 0x0000010036367824 */ /* 0x000fe200078e00ff */
[----:B------:R-:W-:Y:S01]  /*b540*/  SHF.R.U32.HI R88, RZ, 0x10, R53 ;  /* 0x00000010ff587819 */ /* 0x000fe20000011635 */
[----:B------:R-:W-:Y:S01]  /*b550*/  IMAD.MOV.U32 R53, RZ, RZ, R46 ;  /* 0x000000ffff357224 */ /* 0x000fe200078e002e */
[----:B------:R-:W-:Y:S01]  /*b560*/  LOP3.LUT R45, R63, 0xff00, R44, 0xf8, !PT ;  /* 0x0000ff003f2d7812 */ /* 0x000fe200078ef82c */
[----:B------:R-:W-:Y:S01]  /*b570*/  IMAD.U32 R46, R95, 0x10000, RZ ;  /* 0x000100005f2e7824 */ /* 0x000fe200078e00ff */
[----:B------:R-:W-:Y:S01]  /*b580*/  SHF.R.U32.HI R90, RZ, 0x10, R55 ;  /* 0x00000010ff5a7819 */ /* 0x000fe20000011637 */
[----:B------:R-:W-:Y:S01]  /*b590*/  IMAD.U32 R44, R94, 0x10000, RZ ;  /* 0x000100005e2c7824 */ /* 0x000fe200078e00ff */
[----:B------:R-:W-:Y:S01]  /*b5a0*/  LOP3.LUT R91, R89, 0xff00, R48, 0xf8, !PT ;  /* 0x0000ff00595b7812 */ /* 0x000fe200078ef830 */
[----:B------:R-:W-:Y:S01]  /*b5b0*/  IMAD.U32 R48, R88, 0x10000, RZ ;  /* 0x0001000058307824 */ /* 0x000fe200078e00ff */
[----:B------:R-:W-:Y:S01]  /*b5c0*/  LOP3.LUT R55, R55, 0xff0000ff, RZ, 0xc0, !PT ;  /* 0xff0000ff37377812 */ /* 0x000fe200078ec0ff */
[----:B------:R-:W-:Y:S01]  /*b5d0*/  IMAD.U32 R90, R90, 0x10000, RZ ;  /* 0x000100005a5a7824 */ /* 0x000fe200078e00ff */
        /* <DEDUP_REMOVED lines=10> */
[----:B------:R-:W-:-:S02]  /*b680*/  F2FP.F16.E4M3.UNPACK_B R166, R166 ;  /* 0x000000a6ffa6723e */ /* 0x000fc400020006ff */
[-C--:B------:R-:W-:Y:S01]  /*b690*/  FMUL.FTZ R95, R55, R45.reuse ;  /* 0x0000002d375f7220 */ /* 0x080fe20000410000 */
[--C-:B------:R-:W-:Y:S02]  /*b6a0*/  HADD2.F32 R88, -RZ, R61.reuse.H0_H0 ;  /* 0x2000003dff587230 */ /* 0x100fe40000004100 */
[C---:B------:R-:W-:Y:S01]  /*b6b0*/  FMUL.FTZ R92, R54.reuse, R45 ;  /* 0x0000002d365c7220 */ /* 0x040fe20000410000 */
[----:B------:R-:W-:Y:S01]  /*b6c0*/  LOP3.LUT R45, R93, 0xff0000, R90, 0xf8, !PT ;  /* 0x00ff00005d2d7812 */ /* 0x000fe200078ef85a */
[----:B------:R-:W-:Y:S01]  /*b6d0*/  HADD2.F32 R90, -RZ, R61.H1_H1 ;  /* 0x3000003dff5a7230 */ /* 0x000fe20000004100 */
[----:B------:R-:W-:Y:S01]  /*b6e0*/  F2FP.F16.E4M3.UNPACK_B R62, R62 ;  /* 0x0000003eff3e723e */ /* 0x000fe200020006ff */
[-C--:B------:R-:W-:Y:S01]  /*b6f0*/  FFMA.FTZ R54, R54, R88.reuse, -R95 ;  /* 0x0000005836367223 */ /* 0x080fe2000001085f */
[----:B------:R-:W-:Y:S01]  /*b700*/  FFMA.FTZ R55, R55, R88, R92 ;  /* 0x0000005837377223 */ /* 0x000fe2000001005c */
[----:B------:R-:W-:Y:S01]  /*b710*/  HADD2.F32 R88, -RZ, R89.H1_H1 ;  /* 0x30000059ff587230 */ /* 0x000fe20000004100 */
[----:B------:R-:W-:Y:S01]  /*b720*/  F2FP.F16.E4M3.UNPACK_B R164, R164 ;  /* 0x000000a4ffa4723e */ /* 0x000fe200020006ff */
[----:B------:R-:W-:Y:S01]  /*b730*/  HADD2.F32 R61, -RZ, R60.H1_H1 ;  /* 0x3000003cff3d7230 */ /* 0x000fe20000004100 */
[----:B------:R-:W-:Y:S01]  /*b740*/  LOP3.LUT R48, R91, 0xff0000, R48, 0xf8, !PT ;  /* 0x00ff00005b307812 */ /* 0x000fe200078ef830 */
[----:B------:R-:W-:Y:S01]  /*b750*/  HADD2.F32 R89, -RZ, R63.H1_H1 ;  /* 0x3000003fff597230 */ /* 0x000fe20000004100 */
[----:B------:R-:W-:Y:S01]  /*b760*/  F2FP.F16.E4M3.UNPACK_B R63, R58 ;  /* 0x0000003aff3f723e */ /* 0x000fe200020006ff */
[----:B------:R-:W-:-:S02]  /*b770*/  HADD2.F32 R93, -RZ, R166.H0_H0 ;  /* 0x200000a6ff5d7230 */ /* 0x000fc40000004100 */
[-C--:B------:R-:W-:Y:S01]  /*b780*/  FMUL.FTZ R92, R61, R88.reuse ;  /* 0x000000583d5c7220 */ /* 0x080fe20000410000 */
[----:B------:R-:W-:Y:S02]  /*b790*/  HADD2.F32 R91, -RZ, R164.H0_H0 ;  /* 0x200000a4ff5b7230 */ /* 0x000fe40000004100 */
[----:B------:R-:W-:Y:S01]  /*b7a0*/  FMUL.FTZ R58, R89, R88 ;  /* 0x00000058593a7220 */ /* 0x000fe20000410000 */
[----:B------:R-:W-:Y:S02]  /*b7b0*/  HADD2.F32 R88, -RZ, R62.H0_H0 ;  /* 0x2000003eff587230 */ /* 0x000fe40000004100 */
[----:B------:R-:W-:Y:S02]  /*b7c0*/  HADD2.F32 R60, -RZ, R63.H0_H0 ;  /* 0x2000003fff3c7230 */ /* 0x000fe40000004100 */
[-C--:B------:R-:W-:Y:S01]  /*b7d0*/  FFMA.FTZ R61, R61, R90.reuse, -R58 ;  /* 0x0000005a3d3d7223 */ /* 0x080fe2000001083a */
[----:B------:R-:W-:Y:S01]  /*b7e0*/  FFMA.FTZ R58, R89, R90, R92 ;  /* 0x0000005a593a7223 */ /* 0x000fe2000001005c */
[----:B------:R-:W-:Y:S01]  /*b7f0*/  FMUL.FTZ R95, R88, R93 ;  /* 0x0000005d585f7220 */ /* 0x000fe20000410000 */
[----:B------:R-:W-:-:S02]  /*b800*/  HADD2.F32 R166, -RZ, R166.H1_H1 ;  /* 0x300000a6ffa67230 */ /* 0x000fc40000004100 */
[C---:B------:R-:W-:Y:S01]  /*b810*/  FMUL.FTZ R93, R60.reuse, R93 ;  /* 0x0000005d3c5d7220 */ /* 0x040fe20000410000 */
[----:B------:R-:W-:Y:S02]  /*b820*/  HADD2.F32 R89, -RZ, R62.H1_H1 ;  /* 0x3000003eff597230 */ /* 0x000fe40000004100 */
        /* <DEDUP_REMOVED lines=68> */
[-C--:B------:R-:W-:Y:S01]  /*bc70*/  FFMA.FTZ R60, R62, R89.reuse, R91 ;  /* 0x000000593e3c7223 */ /* 0x080fe2000001005b */
[----:B------:R-:W-:Y:S02]  /*bc80*/  HADD2.F32 R88, -RZ, R88.H1_H1 ;  /* 0x30000058ff587230 */ /* 0x000fe40000004100 */
[-C--:B------:R-:W-:Y:S01]  /*bc90*/  FMUL.FTZ R92, R63, R90.reuse ;  /* 0x0000005a3f5c7220 */ /* 0x080fe20000410000 */
[----:B------:R-:W-:Y:S01]  /*bca0*/  FFMA.FTZ R58, R58, R89, -R93 ;  /* 0x000000593a3a7223 */ /* 0x000fe2000001085d */
[C---:B------:R-:W-:Y:S01]  /*bcb0*/  FMUL.FTZ R90, R61.reuse, R90 ;  /* 0x0000005a3d5a7220 */ /* 0x040fe20000410000 */
[----:B------:R-:W-:Y:S01]  /*bcc0*/  F2FP.F16.E4M3.UNPACK_B R62, R49.H1 ;  /* 0x00000031ff3e723e */ /* 0x000fe200030006ff */
[----:B------:R-:W-:Y:S01]  /*bcd0*/  FFMA.FTZ R49, R61, R88, -R92 ;  /* 0x000000583d317223 */ /* 0x000fe2000001085c */
[----:B------:R-:W-:Y:S01]  /*bce0*/  F2FP.F16.E4M3.UNPACK_B R89, R48.H1 ;  /* 0x00000030ff59723e */ /* 0x000fe200030006ff */
[----:B------:R-:W-:Y:S01]  /*bcf0*/  FFMA.FTZ R61, R63, R88, R90 ;  /* 0x000000583f3d7223 */ /* 0x000fe2000001005a */
[----:B------:R-:W-:Y:S01]  /*bd00*/  HADD2.F32 R48, -RZ, R52.H0_H0 ;  /* 0x20000034ff307230 */ /* 0x000fe20000004100 */
[----:B------:R-:W-:Y:S01]  /*bd10*/  F2FP.F16.E4M3.UNPACK_B R46, R46.H1 ;  /* 0x0000002eff2e723e */ /* 0x000fe200030006ff */
[--C-:B------:R-:W-:Y:S01]  /*bd20*/  HADD2.F32 R63, -RZ, R62.reuse.H0_H0 ;  /* 0x2000003eff3f7230 */ /* 0x100fe20000004100 */
[----:B------:R-:W-:Y:S01]  /*bd30*/  F2FP.SATFINITE.E4M3.F32.PACK_AB_MERGE_C R96, R96, R97, RZ ;  /* 0x000000616060723e */ /* 0x000fe200048070ff */
[----:B------:R-:W-:Y:S01]  /*bd40*/  HADD2.F32 R62, -RZ, R62.H1_H1 ;  /* 0x3000003eff3e7230 */ /* 0x000fe20000004100 */
[----:B------:R-:W-:Y:S01]  /*bd50*/  F2FP.F16.E4M3.UNPACK_B R92, R45 ;  /* 0x0000002dff5c723e */ /* 0x000fe200020006ff */
[--C-:B------:R-:W-:Y:S01]  /*bd60*/  HADD2.F32 R91, -RZ, R89.reuse.H1_H1 ;  /* 0x30000059ff5b7230 */ /* 0x100fe20000004100 */
[----:B------:R-:W-:Y:S01]  /*bd70*/  F2FP.SATFINITE.E4M3.F32.PACK_AB_MERGE_C R50, R165, R50, R96 ;  /* 0x00000032a532723e */ /* 0x000fe20004807060 */
[----:B------:R-:W-:-:S02]  /*bd80*/  HADD2.F32 R90, -RZ, R89.H0_H0 ;  /* 0x20000059ff5a7230 */ /* 0x000fc40000004100 */
[----:B------:R-:W-:Y:S02]  /*bd90*/  HADD2.F32 R52, -RZ, R52.H1_H1 ;  /* 0x30000034ff347230 */ /* 0x000fe40000004100 */
[-C--:B------:R-:W-:Y:S01]  /*bda0*/  FMUL.FTZ R95, R62, R91.reuse ;  /* 0x0000005b3e5f7220 */ /* 0x080fe20000410000 */
[--C-:B------:R-:W-:Y:S02]  /*bdb0*/  HADD2.F32 R88, -RZ, R46.reuse.H0_H0 ;  /* 0x2000002eff587230 */ /* 0x100fe40000004100 */
[CC--:B------:R-:W-:Y:S01]  /*bdc0*/  FMUL.FTZ R93, R63.reuse, R90.reuse ;  /* 0x0000005a3f5d7220 */ /* 0x0c0fe20000410000 */
[----:B------:R-:W-:Y:S02]  /*bdd0*/  HADD2.F32 R89, -RZ, R46.H1_H1 ;  /* 0x3000002eff597230 */ /* 0x000fe40000004100 */
[----:B------:R-:W-:Y:S01]  /*bde0*/  FMUL.FTZ R91, R52, R91 ;  /* 0x0000005b345b7220 */ /* 0x000fe20000410000 */
[C---:B------:R-:W-:Y:S01]  /*bdf0*/  FMUL.FTZ R90, R48.reuse, R90 ;  /* 0x0000005a305a7220 */ /* 0x040fe20000410000 */
[-C--:B------:R-:W-:Y:S01]  /*be00*/  FFMA.FTZ R46, R48, R88.reuse, -R93 ;  /* 0x00000058302e7223 */ /* 0x080fe2000001085d */
[----:B------:R-:W-:Y:S01]  /*be10*/  F2FP.F16.E4M3.UNPACK_B R48, R47 ;  /* 0x0000002fff30723e */ /* 0x000fe200020006ff */
[----:B------:R-:W-:Y:S01]  /*be20*/  FFMA.FTZ R99, R62, R89, R91 ;  /* 0x000000593e637223 */ /* 0x000fe2000001005b */
[----:B------:R-:W-:Y:S01]  /*be30*/  F2FP.F16.E4M3.UNPACK_B R62, R51.H1 ;  /* 0x00000033ff3e723e */ /* 0x000fe200030006ff */
[----:B------:R-:W-:Y:S01]  /*be40*/  FFMA.FTZ R97, R52, R89, -R95 ;  /* 0x0000005934617223 */ /* 0x000fe2000001085f */
[----:B------:R-:W-:Y:S01]  /*be50*/  F2FP.F16.E4M3.UNPACK_B R93, R45.H1 ;  /* 0x0000002dff5d723e */ /* 0x000fe200030006ff */
[----:B------:R-:W-:Y:S01]  /*be60*/  FFMA.FTZ R96, R63, R88, R90 ;  /* 0x000000583f607223 */ /* 0x000fe2000001005a */
[----:B------:R-:W-:Y:S01]  /*be70*/  F2FP.F16.E4M3.UNPACK_B R47, R47.H1 ;  /* 0x0000002fff2f723e */ /* 0x000fe200030006ff */
[----:B------:R-:W-:Y:S01]  /*be80*/  HADD2.F32 R94, -RZ, R92.H0_H0 ;  /* 0x2000005cff5e7230 */ /* 0x000fe20000004100 */
[-C--:B------:R-:W-:Y:S01]  /*be90*/  F2FP.F16.E4M3.UNPACK_B R45, R44.reuse ;  /* 0x0000002cff2d723e */ /* 0x080fe200020006ff */
[----:B------:R-:W-:Y:S01]  /*bea0*/  HADD2.F32 R95, -RZ, R93.H0_H0 ;  /* 0x2000005dff5f7230 */ /* 0x000fe20000004100 */
[----:B------:R-:W-:Y:S01]  /*beb0*/  F2FP.F16.E4M3.UNPACK_B R89, R44.H1 ;  /* 0x0000002cff59723e */ /* 0x000fe200030006ff */
[----:B------:R-:W-:Y:S01]  /*bec0*/  HADD2.F32 R44, -RZ, R62.H0_H0 ;  /* 0x2000003eff2c7230 */ /* 0x000fe20000004100 */
[----:B------:R-:W-:Y:S01]  /*bed0*/  F2FP.F16.E4M3.UNPACK_B R63, R51 ;  /* 0x00000033ff3f723e */ /* 0x000fe200020006ff */
[----:B------:R-:W-:Y:S01]  /*bee0*/  HADD2.F32 R52, -RZ, R47.H0_H0 ;  /* 0x2000002fff347230 */ /* 0x000fe20000004100 */
[----:B------:R-:W-:Y:S01]  /*bef0*/  F2FP.SATFINITE.E4M3.F32.PACK_AB_MERGE_C R46, R97, R46, RZ ;  /* 0x0000002e612e723e */ /* 0x000fe200048070ff */
[----:B------:R-:W-:-:S02]  /*bf00*/  HADD2.F32 R91, -RZ, R89.H0_H0 ;  /* 0x20000059ff5b7230 */ /* 0x000fc40000004100 */
[-C--:B------:R-:W-:Y:S01]  /*bf10*/  FMUL.FTZ R165, R44, R95.reuse ;  /* 0x0000005f2ca57220 */ /* 0x080fe20000410000 */
[----:B------:R-:W-:Y:S02]  /*bf20*/  HADD2.F32 R88, -RZ, R63.H0_H0 ;  /* 0x2000003fff587230 */ /* 0x000fe40000004100 */
[C---:B------:R-:W-:Y:S01]  /*bf30*/  FMUL.FTZ R95, R52.reuse, R95 ;  /* 0x0000005f345f7220 */ /* 0x040fe20000410000 */
[----:B------:R-:W-:Y:S02]  /*bf40*/  HADD2.F32 R62, -RZ, R62.H1_H1 ;  /* 0x3000003eff3e7230 */ /* 0x000fe40000004100 */
[----:B------:R-:W-:Y:S01]  /*bf50*/  FFMA.FTZ R165, R52, R91, -R165 ;  /* 0x0000005b34a57223 */ /* 0x000fe200000108a5 */
[----:B------:R-:W-:Y:S02]  /*bf60*/  HADD2.F32 R93, -RZ, R93.H1_H1 ;  /* 0x3000005dff5d7230 */ /* 0x000fe40000004100 */
[----:B------:R-:W-:Y:S01]  /*bf70*/  FMUL.FTZ R98, R88, R94 ;  /* 0x0000005e58627220 */ /* 0x000fe20000410000 */
[----:B------:R-:W-:-:S02]  /*bf80*/  HADD2.F32 R47, -RZ, R47.H1_H1 ;  /* 0x3000002fff2f7230 */ /* 0x000fc40000004100 */
[----:B------:R-:W-:Y:S01]  /*bf90*/  FFMA.FTZ R95, R44, R91, R95 ;  /* 0x0000005b2c5f7223 */ /* 0x000fe2000001005f */
[----:B------:R-:W-:Y:S02]  /*bfa0*/  HADD2.F32 R51, -RZ, R48.H0_H0 ;  /* 0x20000030ff337230 */ /* 0x000fe40000004100 */
[-C--:B------:R-:W-:Y:S01]  /*bfb0*/  FMUL.FTZ R44, R62, R93.reuse ;  /* 0x0000005d3e2c7220 */ /* 0x080fe20000410000 */
[----:B------:R-:W-:Y:S02]  /*bfc0*/  HADD2.F32 R90, -RZ, R45.H0_H0 ;  /* 0x2000002dff5a7230 */ /* 0x000fe40000004100 */
[----:B------:R-:W-:Y:S01]  /*bfd0*/  FMUL.FTZ R93, R47, R93 ;  /* 0x0000005d2f5d7220 */ /* 0x000fe20000410000 */
        /* <DEDUP_REMOVED lines=16> */
[----:B------:R-:W-:-:S02]  /*c0e0*/  F2FP.SATFINITE.E4M3.F32.PACK_AB_MERGE_C R62, R62, R95, RZ ;  /* 0x0000005f3e3e723e */ /* 0x000fc400048070ff */
[----:B------:R-:W-:Y:S01]  /*c0f0*/  F2FP.SATFINITE.E4M3.F32.PACK_AB_MERGE_C R45, R49, R58, R46 ;  /* 0x0000003a312d723e */ /* 0x000fe2000480702e */
[----:B------:R-:W-:Y:S01]  /*c100*/  IMAD.MOV.U32 R46, RZ, RZ, R53 ;  /* 0x000000ffff2e7224 */ /* 0x000fe200078e0035 */
[----:B------:R-:W-:Y:S01]  /*c110*/  F2FP.SATFINITE.E4M3.F32.PACK_AB_MERGE_C R47, R51, R98, R44 ;  /* 0x00000062332f723e */ /* 0x000fe2000480702c */
[----:B------:R-:W-:Y:S01]  /*c120*/  IMAD.MOV.U32 R44, RZ, RZ, R55 ;  /* 0x000000ffff2c7224 */ /* 0x000fe200078e0037 */
[----:B------:R-:W-:Y:S02]  /*c130*/  F2FP.SATFINITE.E4M3.F32.PACK_AB_MERGE_C R49, R61, R60, R96 ;  /* 0x0000003c3d31723e */ /* 0x000fe40004807060 */
[----:B------:R-:W-:Y:S02]  /*c140*/  F2FP.SATFINITE.E4M3.F32.PACK_AB_MERGE_C R51, R92, R163, R62 ;  /* 0x000000a35c33723e */ /* 0x000fe4000480703e */
[----:B------:R-:W-:-:S07]  /*c150*/  MOV R48, R54 ;  /* 0x0000003600307202 */ /* 0x000fce0000000f00 */
.L_x_2297:
[----:B------:R-:W-:Y:S05]  /*c160*/  BSYNC B2 ;  /* 0x0000000000027941 */ /* 0x000fea0003800000 */
.L_x_2296:
        /* <DEDUP_REMOVED lines=10> */
.L_x_2287:
[----:B------:R-:W-:Y:S05]  /*c210*/  BSYNC B1 ;  /* 0x0000000000017941 */ /* 0x000fea0003800000 */
.L_x_2286:
[----:B0--34-:R-:W-:Y:S02]  /*c220*/  VIADD R45, R23, 0x80 ;  /* 0x00000080172d7836 */ /* 0x019fe40000000000 */
[-C--:B--2---:R-:W-:Y:S02]  /*c230*/  IMAD R44, R145, R136.reuse, RZ ;  /* 0x00000088912c7224 */ /* 0x084fe400078e02ff */
[----:B------:R-:W-:-:S04]  /*c240*/  IMAD.WIDE.U32 R138, R45, R136, R138 ;  /* 0x000000882d8a7225 */ /* 0x000fc800078e008a */
[----:B------:R-:W-:Y:S01]  /*c250*/  IMAD R57, R45, R137, R44 ;  /* 0x000000892d397224 */ /* 0x000fe200078e022c */
[----:B------:R-:W-:Y:S06]  /*c260*/  @P3 BRA `(.L_x_2256) ;  /* 0x0000003000a03947 */ /* 0x000fec0003800000 */
[----:B------:R-:W-:Y:S01]  /*c270*/  ISETP.NE.AND P3, PT, R33, RZ, PT ;  /* 0x000000ff2100720c */ /* 0x000fe20003f65270 */
[----:B------:R-:W-:Y:S01]  /*c280*/  BSSY B1, `(.L_x_2298) ;  /* 0x00000fa000017945 */ /* 0x000fe20003800000 */
[----:B------:R-:W-:-:S11]  /*c290*/  IMAD.IADD R57, R139, 0x1, R57 ;  /* 0x000000018b397824 */ /* 0x000fd600078e0239 */
        /* <DEDUP_REMOVED lines=15> */
[----:B------:R-:W-:-:S05]  /*c390*/  IMAD R44, R47, 0x2800, R232 ;  /* 0x000028002f2c7824 */ /* 0x000fca00078e02e8 */
[----:B------:R-:W-:Y:S01]  /*c3a0*/  IADD3 R44, R44, R45, RZ ;  /* 0x0000002d2c2c7210 */ /* 0x000fe20007ffe0ff */
[----:B------:R-:W-:-:S04]  /*c3b0*/  IMAD R45, R17, 0x7800, R135 ;  /* 0x00007800112d7824 */ /* 0x000fc800078e0287 */
[----:B------:R-:W-:Y:S02]  /*c3c0*/  IMAD R47, R17, 0x7800, R44 ;  /* 0x00007800112f7824 */ /* 0x000fe400078e022c */
[C---:B------:R-:W-:Y:S02]  /*c3d0*/  IMAD.IADD R45, R16.reuse, 0x1, R45 ;  /* 0x00000001102d7824 */ /* 0x040fe400078e022d */
[----:B------:R-:W-:-:S04]  /*c3e0*/  IMAD.IADD R48, R16, 0x1, R47 ;  /* 0x0000000110307824 */ /* 0x000fc800078e022f */
[----:B------:R-:W0:Y:S04]  /*c3f0*/  LDS.128 R44, [R45+0x24200] ;  /* 0x024200002d2c7984 */ /* 0x000e280000000c00 */
[----:B------:R-:W2:Y:S01]  /*c400*/  LDS.128 R48, [R48+0x24200] ;  /* 0x0242000030307984 */ /* 0x000ea20000000c00 */
[----:B------:R-:W-:Y:S05]  /*c410*/  @P3 BRA `(.L_x_2301) ;  /* 0x0000000c00543947 */ /* 0x000fea0003800000 */
[----:B------:R-:W-:Y:S01]  /*c420*/  SHF.R.U32.HI R56, RZ, 0x8, R77 ;  /* 0x00000008ff387819 */ /* 0x000fe2000001164d */
[----:B0-----:R-:W-:Y:S01]  /*c430*/  IMAD.MOV.U32 R55, RZ, RZ, R45 ;  /* 0x000000ffff377224 */ /* 0x001fe200078e002d */
[----:B------:R-:W-:Y:S01]  /*c440*/  SHF.R.U32.HI R78, RZ, 0x10, R77 ;  /* 0x00000010ff4e7819 */ /* 0x000fe2000001164d */
[----:B--2---:R-:W-:Y:S01]  /*c450*/  IMAD.MOV.U32 R63, RZ, RZ, R48 ;  /* 0x000000ffff3f7224 */ /* 0x004fe200078e0030 */
[----:B------:R-:W-:Y:S01]  /*c460*/  SHF.R.U32.HI R64, RZ, 0x8, R65 ;  /* 0x00000008ff407819 */ /* 0x000fe20000011641 */
[----:B------:R-:W-:Y:S01]  /*c470*/  IMAD.SHL.U32 R45, R56, 0x100, RZ ;  /* 0x00000100382d7824 */ /* 0x000fe200078e00ff */
[----:B------:R-:W-:Y:S01]  /*c480*/  LOP3.LUT R58, R77, 0xff0000ff, RZ, 0xc0, !PT ;  /* 0xff0000ff4d3a7812 */ /* 0x000fe200078ec0ff */
[----:B------:R-:W-:Y:S01]  /*c490*/  IMAD.MOV.U32 R60, RZ, RZ, R44 ;  /* 0x000000ffff3c7224 */ /* 0x000fe200078e002c */
[----:B------:R-:W-:Y:S01]  /*c4a0*/  SHF.R.U32.HI R66, RZ, 0x8, R79 ;  /* 0x00000008ff427819 */ /* 0x000fe2000001164f */
[----:B------:R-:W-:Y:S01]  /*c4b0*/  IMAD.SHL.U32 R48, R64, 0x100, RZ ;  /* 0x0000010040307824 */ /* 0x000fe200078e00ff */
[----:B------:R-:W-:-:S02]  /*c4c0*/  LOP3.LUT R61, R65, 0xff0000ff, RZ, 0xc0, !PT ;  /* 0xff0000ff413d7812 */ /* 0x000fc400078ec0ff */
[----:B------:R-:W-:Y:S01]  /*c4d0*/  SHF.R.U32.HI R77, RZ, 0x10, R65 ;  /* 0x00000010ff4d7819 */ /* 0x000fe20000011641 */
[----:B------:R-:W-:Y:S01]  /*c4e0*/  IMAD.SHL.U32 R44, R66, 0x100, RZ ;  /* 0x00000100422c7824 */ /* 0x000fe200078e00ff */
[----:B------:R-:W-:Y:S01]  /*c4f0*/  MOV R56, R46 ;  /* 0x0000002e00387202 */ /* 0x000fe20000000f00 */
[----:B------:R-:W-:Y:S01]  /*c500*/  IMAD.U32 R46, R78, 0x10000, RZ ;  /* 0x000100004e2e7824 */ /* 0x000fe200078e00ff */
[----:B------:R-:W-:Y:S01]  /*c510*/  SHF.R.U32.HI R65, RZ, 0x8, R67 ;  /* 0x00000008ff417819 */ /* 0x000fe20000011643 */
[----:B------:R-:W-:Y:S01]  /*c520*/  IMAD.U32 R77, R77, 0x10000, RZ ;  /* 0x000100004d4d7824 */ /* 0x000fe200078e00ff */
[----:B------:R-:W-:Y:S02]  /*c530*/  SHF.R.U32.HI R76, RZ, 0x10, R79 ;  /* 0x00000010ff4c7819 */ /* 0x000fe4000001164f */
[----:B------:R-:W-:Y:S01]  /*c540*/  LOP3.LUT R45, R58, 0xff00, R45, 0xf8, !PT ;  /* 0x0000ff003a2d7812 */ /* 0x000fe200078ef82d */
[----:B------:R-:W-:Y:S01]  /*c550*/  IMAD.SHL.U32 R65, R65, 0x100, RZ ;  /* 0x0000010041417824 */ /* 0x000fe200078e00ff */
[----:B------:R-:W-:-:S02]  /*c560*/  LOP3.LUT R59, R79, 0xff0000ff, RZ, 0xc0, !PT ;  /* 0xff0000ff4f3b7812 */ /* 0x000fc400078ec0ff */
[----:B------:R-:W-:Y:S01]  /*c570*/  LOP3.LUT R46, R45, 0xff0000, R46, 0xf8, !PT ;  /* 0x00ff00002d2e7812 */ /* 0x000fe200078ef82e */
[----:B------:R-:W-:Y:S01]  /*c580*/  IMAD.U32 R45, R76, 0x10000, RZ ;  /* 0x000100004c2d7824 */ /* 0x000fe200078e00ff */
[----:B------:R-:W-:Y:S02]  /*c590*/  LOP3.LUT R62, R67, 0xff0000ff, RZ, 0xc0, !PT ;  /* 0xff0000ff433e7812 */ /* 0x000fe400078ec0ff */
[----:B------:R-:W-:Y:S02]  /*c5a0*/  SHF.R.U32.HI R79, RZ, 0x10, R67 ;  /* 0x00000010ff4f7819 */ /* 0x000fe40000011643 */
[----:B------:R-:W-:Y:S02]  /*c5b0*/  LOP3.LUT R48, R61, 0xff00, R48, 0xf8, !PT ;  /* 0x0000ff003d307812 */ /* 0x000fe400078ef830 */
[----:B------:R-:W-:Y:S02]  /*c5c0*/  LOP3.LUT R44, R59, 0xff00, R44, 0xf8, !PT ;  /* 0x0000ff003b2c7812 */ /* 0x000fe400078ef82c */
[----:B------:R-:W-:-:S02]  /*c5d0*/  F2FP.F16.E4M3.UNPACK_B R67, R159.H1 ;  /* 0x0000009fff43723e */ /* 0x000fc400030006ff */
        /* <DEDUP_REMOVED lines=8> */
[----:B------:R-:W-:-:S02]  /*c660*/  SHF.L.U32 R79, R79, 0x10, RZ ;  /* 0x000000104f4f7819 */ /* 0x000fc400000006ff */
[CC--:B------:R-:W-:Y:S01]  /*c670*/  FMUL.FTZ R89, R59.reuse, R45.reuse ;  /* 0x0000002d3b597220 */ /* 0x0c0fe20000410000 */
[--C-:B------:R-:W-:Y:S02]  /*c680*/  HADD2.F32 R65, -RZ, R62.reuse.H0_H0 ;  /* 0x2000003eff417230 */ /* 0x100fe40000004100 */
[----:B------:R-:W-:Y:S01]  /*c690*/  FMUL.FTZ R76, R58, R45 ;  /* 0x0000002d3a4c7220 */ /* 0x000fe20000410000 */
        /* <DEDUP_REMOVED lines=11> */
[----:B------:R-:W-:-:S02]  /*c750*/  HADD2.F32 R67, -RZ, R159.H0_H0 ;  /* 0x2000009fff437230 */ /* 0x000fc40000004100 */
[CC--:B------:R-:W-:Y:S01]  /*c760*/  FMUL.FTZ R77, R65.reuse, R76.reuse ;  /* 0x0000004c414d7220 */ /* 0x0c0fe20000410000 */
[----:B------:R-:W-:Y:S01]  /*c770*/  F2FP.F16.E4M3.UNPACK_B R161, R161 ;  /* 0x000000a1ffa1723e */ /* 0x000fe200020006ff */
[C---:B------:R-:W-:Y:S01]  /*c780*/  FMUL.FTZ R76, R62.reuse, R76 ;  /* 0x0000004c3e4c7220 */ /* 0x040fe20000410000 */
[----:B------:R-:W-:Y:S02]  /*c790*/  HADD2.F32 R64, -RZ, R63.H0_H0 ;  /* 0x2000003fff407230 */ /* 0x000fe40000004100 */
[-C--:B------:R-:W-:Y:S01]  /*c7a0*/  FFMA.FTZ R89, R62, R66.reuse, -R77 ;  /* 0x000000423e597223 */ /* 0x080fe2000001084d */
[----:B------:R-:W-:Y:S02]  /*c7b0*/  HADD2.F32 R61, -RZ, R60.H0_H0 ;  /* 0x2000003cff3d7230 */ /* 0x000fe40000004100 */
[----:B------:R-:W-:Y:S01]  /*c7c0*/  FFMA.FTZ R88, R65, R66, R76 ;  /* 0x0000004241587223 */ /* 0x000fe2000001004c */
[----:B------:R-:W-:Y:S02]  /*c7d0*/  HADD2.F32 R62, -RZ, R161.H0_H0 ;  /* 0x200000a1ff3e7230 */ /* 0x000fe40000004100 */
        /* <DEDUP_REMOVED lines=32> */
[----:B------:R-:W-:Y:S02]  /*c9e0*/  HADD2.F32 R64, -RZ, R160.H0_H0 ;  /* 0x200000a0ff407230 */ /* 0x000fe40000004100 */
[-C--:B------:R-:W-:Y:S01]  /*c9f0*/  FFMA.FTZ R95, R60, R65.reuse, -R61 ;  /* 0x000000413c5f7223 */ /* 0x080fe2000001083d */
[----:B------:R-:W-:Y:S01]  /*ca00*/  F2FP.F16.E4M3.UNPACK_B R60, R50 ;  /* 0x00000032ff3c723e */ /* 0x000fe200020006ff */
[----:B------:R-:W-:Y:S01]  /*ca10*/  HADD2.F32 R50, -RZ, R56.H0_H0 ;  /* 0x20000038ff327230 */ /* 0x000fe20000004100 */
[----:B------:R-:W-:Y:S01]  /*ca20*/  F2FP.F16.E4M3.UNPACK_B R162, R162 ;  /* 0x000000a2ffa2723e */ /* 0x000fe200020006ff */
[----:B------:R-:W-:Y:S01]  /*ca30*/  FFMA.FTZ R97, R62, R65, R67 ;  /* 0x000000413e617223 */ /* 0x000fe20000010043 */
[----:B------:R-:W-:Y:S01]  /*ca40*/  HADD2.F32 R65, -RZ, R160.H1_H1 ;  /* 0x300000a0ff417230 */ /* 0x000fe20000004100 */
[----:B------:R-:W-:Y:S01]  /*ca50*/  F2FP.SATFINITE.E4M3.F32.PACK_AB_MERGE_C R58, R89, R58, RZ ;  /* 0x0000003a593a723e */ /* 0x000fe200048070ff */
[--C-:B------:R-:W-:Y:S01]  /*ca60*/  HADD2.F32 R61, -RZ, R60.reuse.H0_H0 ;  /* 0x2000003cff3d7230 */ /* 0x100fe20000004100 */
[----:B------:R-:W-:Y:S01]  /*ca70*/  F2FP.SATFINITE.E4M3.F32.PACK_AB_MERGE_C R59, R88, R59, RZ ;  /* 0x0000003b583b723e */ /* 0x000fe200048070ff */
[----:B------:R-:W-:Y:S01]  /*ca80*/  HADD2.F32 R60, -RZ, R60.H1_H1 ;  /* 0x3000003cff3c7230 */ /* 0x000fe20000004100 */
[----:B------:R-:W-:Y:S01]  /*ca90*/  F2FP.SATFINITE.E4M3.F32.PACK_AB_MERGE_C R66, R97, R66, RZ ;  /* 0x000000426142723e */ /* 0x000fe200048070ff */
[----:B------:R-:W-:-:S02]  /*caa0*/  HADD2.F32 R56, -RZ, R56.H1_H1 ;  /* 0x30000038ff387230 */ /* 0x000fc40000004100 */
[CC--:B------:R-:W-:Y:S01]  /*cab0*/  FMUL.FTZ R67, R61.reuse, R64.reuse ;  /* 0x000000403d437220 */ /* 0x0c0fe20000410000 */
[--C-:B------:R-:W-:Y:S02]  /*cac0*/  HADD2.F32 R62, -RZ, R162.reuse.H0_H0 ;  /* 0x200000a2ff3e7230 */ /* 0x100fe40000004100 */
[----:B------:R-:W-:Y:S01]  /*cad0*/  FMUL.FTZ R64, R50, R64 ;  /* 0x0000004032407220 */ /* 0x000fe20000410000 */
[----:B------:R-:W-:Y:S02]  /*cae0*/  HADD2.F32 R63, -RZ, R162.H1_H1 ;  /* 0x300000a2ff3f7230 */ /* 0x000fe40000004100 */
[-C--:B------:R-:W-:Y:S01]  /*caf0*/  FMUL.FTZ R91, R60, R65.reuse ;  /* 0x000000413c5b7220 */ /* 0x080fe20000410000 */
[----:B------:R-:W-:Y:S01]  /*cb00*/  FMUL.FTZ R65, R56, R65 ;  /* 0x0000004138417220 */ /* 0x000fe20000410000 */
[-C--:B------:R-:W-:Y:S01]  /*cb10*/  FFMA.FTZ R50, R50, R62.reuse, -R67 ;  /* 0x0000003e32327223 */ /* 0x080fe20000010843 */
[----:B------:R-:W-:Y:S01]  /*cb20*/  FFMA.FTZ R64, R61, R62, R64 ;  /* 0x0000003e3d407223 */ /* 0x000fe20000010040 */
[----:B------:R-:W-:Y:S01]  /*cb30*/  F2FP.F16.E4M3.UNPACK_B R62, R49 ;  /* 0x00000031ff3e723e */ /* 0x000fe200020006ff */
[-C--:B------:R-:W-:Y:S01]  /*cb40*/  FFMA.FTZ R91, R56, R63.reuse, -R91 ;  /* 0x0000003f385b7223 */ /* 0x080fe2000001085b */
[----:B------:R-:W-:Y:S01]  /*cb50*/  F2FP.F16.E4M3.UNPACK_B R67, R48 ;  /* 0x00000030ff43723e */ /* 0x000fe200020006ff */
[----:B------:R-:W-:Y:S01]  /*cb60*/  FFMA.FTZ R93, R60, R63, R65 ;  /* 0x0000003f3c5d7223 */ /* 0x000fe20000010041 */
[----:B------:R-:W-:Y:S01]  /*cb70*/  F2FP.F16.E4M3.UNPACK_B R61, R55 ;  /* 0x00000037ff3d723e */ /* 0x000fe200020006ff */
[----:B------:R-:W-:Y:S01]  /*cb80*/  HADD2.F32 R63, -RZ, R62.H0_H0 ;  /* 0x2000003eff3f7230 */ /* 0x000fe20000004100 */
[----:B------:R-:W-:-:S02]  /*cb90*/  F2FP.SATFINITE.E4M3.F32.PACK_AB_MERGE_C R56, R95, R90, RZ ;  /* 0x0000005a5f38723e */ /* 0x000fc400048070ff */
[----:B------:R-:W-:Y:S01]  /*cba0*/  F2FP.SATFINITE.E4M3.F32.PACK_AB_MERGE_C R58, R79, R76, R58 ;  /* 0x0000004c4f3a723e */ /* 0x000fe2000480703a */
[----:B------:R-:W-:Y:S01]  /*cbb0*/  HADD2.F32 R76, -RZ, R67.H0_H0 ;  /* 0x20000043ff4c7230 */ /* 0x000fe20000004100 */
[----:B------:R-:W-:Y:S01]  /*cbc0*/  F2FP.F16.E4M3.UNPACK_B R65, R46 ;  /* 0x0000002eff41723e */ /* 0x000fe200020006ff */
[----:B------:R-:W-:Y:S01]  /*cbd0*/  HADD2.F32 R60, -RZ, R61.H0_H0 ;  /* 0x2000003dff3c7230 */ /* 0x000fe20000004100 */
[----:B------:R-:W-:Y:S01]  /*cbe0*/  F2FP.SATFINITE.E4M3.F32.PACK_AB_MERGE_C R56, R91, R50, R56 ;  /* 0x000000325b38723e */ /* 0x000fe20004807038 */
        /* <DEDUP_REMOVED lines=11> */
[-C--:B------:R-:W-:Y:S01]  /*cca0*/  FMUL.FTZ R77, R64, R67.reuse ;  /* 0x00000043404d7220 */ /* 0x080fe20000410000 */
[C---:B------:R-:W-:Y:S01]  /*ccb0*/  FMUL.FTZ R67, R62.reuse, R67 ;  /* 0x000000433e437220 */ /* 0x040fe20000410000 */
[----:B------:R-:W-:Y:S02]  /*ccc0*/  F2FP.F16.E4M3.UNPACK_B R63, R49.H1 ;  /* 0x00000031ff3f723e */ /* 0x000fe400030006ff */
[----:B------:R-:W-:Y:S01]  /*ccd0*/  F2FP.F16.E4M3.UNPACK_B R66, R48.H1 ;  /* 0x00000030ff42723e */ /* 0x000fe200030006ff */
[----:B------:R-:W-:Y:S01]  /*cce0*/  FFMA.FTZ R49, R62, R65, -R77 ;  /* 0x000000413e317223 */ /* 0x000fe2000001084d */
[----:B------:R-:W-:Y:S01]  /*ccf0*/  F2FP.F16.E4M3.UNPACK_B R55, R55.H1 ;  /* 0x00000037ff37723e */ /* 0x000fe200030006ff */
[----:B------:R-:W-:Y:S01]  /*cd00*/  FFMA.FTZ R88, R64, R65, R67 ;  /* 0x0000004140587223 */ /* 0x000fe20000010043 */
[----:B------:R-:W-:Y:S01]  /*cd10*/  HADD2.F32 R62, -RZ, R63.H0_H0 ;  /* 0x2000003fff3e7230 */ /* 0x000fe20000004100 */
[----:B------:R-:W-:Y:S01]  /*cd20*/  F2FP.F16.E4M3.UNPACK_B R46, R46.H1 ;  /* 0x0000002eff2e723e */ /* 0x000fe200030006ff */
[----:B------:R-:W-:Y:S01]  /*cd30*/  HADD2.F32 R67, -RZ, R66.H0_H0 ;  /* 0x20000042ff437230 */ /* 0x000fe20000004100 */
[----:B------:R-:W-:Y:S01]  /*cd40*/  F2FP.F16.E4M3.UNPACK_B R76, R45.H1 ;  /* 0x0000002dff4c723e */ /* 0x000fe200030006ff */
[----:B------:R-:W-:-:S02]  /*cd50*/  HADD2.F32 R48, -RZ, R55.H0_H0 ;  /* 0x20000037ff307230 */ /* 0x000fc40000004100 */
[----:B------:R-:W-:Y:S02]  /*cd60*/  HADD2.F32 R63, -RZ, R63.H1_H1 ;  /* 0x3000003fff3f7230 */ /* 0x000fe40000004100 */
[-C--:B------:R-:W-:Y:S01]  /*cd70*/  FMUL.FTZ R77, R62, R67.reuse ;  /* 0x000000433e4d7220 */ /* 0x080fe20000410000 */
[----:B------:R-:W-:Y:S02]  /*cd80*/  HADD2.F32 R66, -RZ, R66.H1_H1 ;  /* 0x30000042ff427230 */ /* 0x000fe40000004100 */
[----:B------:R-:W-:Y:S01]  /*cd90*/  FMUL.FTZ R67, R48, R67 ;  /* 0x0000004330437220 */ /* 0x000fe20000410000 */
[----:B------:R-:W-:Y:S02]  /*cda0*/  HADD2.F32 R55, -RZ, R55.H1_H1 ;  /* 0x30000037ff377230 */ /* 0x000fe40000004100 */
[--C-:B------:R-:W-:Y:S02]  /*cdb0*/  HADD2.F32 R65, -RZ, R46.reuse.H0_H0 ;  /* 0x2000002eff417230 */ /* 0x100fe40000004100 */
[----:B------:R-:W-:-:S02]  /*cdc0*/  HADD2.F32 R64, -RZ, R46.H1_H1 ;  /* 0x3000002eff407230 */ /* 0x000fc40000004100 */
[-C--:B------:R-:W-:Y:S01]  /*cdd0*/  FMUL.FTZ R46, R63, R66.reuse ;  /* 0x000000423f2e7220 */ /* 0x080fe20000410000 */
[C---:B------:R-:W-:Y:S01]  /*cde0*/  FMUL.FTZ R66, R55.reuse, R66 ;  /* 0x0000004237427220 */ /* 0x040fe20000410000 */
[----:B------:R-:W-:Y:S01]  /*cdf0*/  FFMA.FTZ R89, R62, R65, R67 ;  /* 0x000000413e597223 */ /* 0x000fe20000010043 */
[----:B------:R-:W-:Y:S01]  /*ce00*/  F2FP.F16.E4M3.UNPACK_B R67, R45 ;  /* 0x0000002dff43723e */ /* 0x000fe200020006ff */
[-C--:B------:R-:W-:Y:S01]  /*ce10*/  FFMA.FTZ R90, R55, R64.reuse, -R46 ;  /* 0x00000040375a7223 */ /* 0x080fe2000001082e */
[----:B------:R-:W-:Y:S01]  /*ce20*/  F2FP.F16.E4M3.UNPACK_B R46, R47 ;  /* 0x0000002fff2e723e */ /* 0x000fe200020006ff */
[----:B------:R-:W-:Y:S01]  /*ce30*/  FFMA.FTZ R79, R48, R65, -R77 ;  /* 0x00000041304f7223 */ /* 0x000fe2000001084d */
[-C--:B------:R-:W-:Y:S01]  /*ce40*/  F2FP.F16.E4M3.UNPACK_B R55, R51.reuse ;  /* 0x00000033ff37723e */ /* 0x080fe200020006ff */
[----:B------:R-:W-:Y:S01]  /*ce50*/  FFMA.FTZ R92, R63, R64, R66 ;  /* 0x000000403f5c7223 */ /* 0x000fe20000010042 */
[----:B------:R-:W-:Y:S01]  /*ce60*/  F2FP.F16.E4M3.UNPACK_B R62, R51.H1 ;  /* 0x00000033ff3e723e */ /* 0x000fe200030006ff */
        /* <DEDUP_REMOVED lines=8> */
[--C-:B------:R-:W-:Y:S02]  /*cef0*/  HADD2.F32 R78, -RZ, R76.reuse.H0_H0 ;  /* 0x2000004cff4e7230 */ /* 0x100fe40000004100 */
[----:B------:R-:W-:Y:S01]  /*cf00*/  FMUL.FTZ R91, R63, R77 ;  /* 0x0000004d3f5b7220 */ /* 0x000fe20000410000 */
[----:B------:R-:W-:Y:S01]  /*cf10*/  HADD2.F32 R51, -RZ, R47.H0_H0 ;  /* 0x2000002fff337230 */ /* 0x000fe20000004100 */
        /* <DEDUP_REMOVED lines=20> */
[----:B------:R-:W-:Y:S01]  /*d060*/  FMUL.FTZ R44, R46, R67 ;  /* 0x000000432e2c7220 */ /* 0x000fe20000410000 */
[----:B------:R-:W-:Y:S01]  /*d070*/  F2FP.SATFINITE.E4M3.F32.PACK_AB_MERGE_C R89, R92, R89, RZ ;  /* 0x000000595c59723e */ /* 0x000fe200048070ff */
[-C--:B------:R-:W-:Y:S01]  /*d080*/  FFMA.FTZ R62, R62, R64.reuse, R63 ;  /* 0x000000403e3e7223 */ /* 0x080fe2000001003f */
[----:B------:R-:W-:Y:S01]  /*d090*/  FFMA.FTZ R47, R47, R64, -R48 ;  /* 0x000000402f2f7223 */ /* 0x000fe20000010830 */
        /* <DEDUP_REMOVED lines=8> */
[----:B------:R-:W-:Y:S01]  /*d120*/  F2FP.SATFINITE.E4M3.F32.PACK_AB_MERGE_C R51, R45, R94, R62 ;  /* 0x0000005e2d33723e */ /* 0x000fe2000480703e */
[----:B------:R-:W-:Y:S01]  /*d130*/  IMAD.MOV.U32 R45, RZ, RZ, R49 ;  /* 0x000000ffff2d7224 */ /* 0x000fe200078e0031 */
[----:B------:R-:W-:Y:S01]  /*d140*/  F2FP.SATFINITE.E4M3.F32.PACK_AB_MERGE_C R47, R46, R91, R47 ;  /* 0x0000005b2e2f723e */ /* 0x000fe2000480702f */
[----:B------:R-:W-:Y:S02]  /*d150*/  IMAD.MOV.U32 R49, RZ, RZ, R88 ;  /* 0x000000ffff317224 */ /* 0x000fe400078e0058 */
[----:B------:R-:W-:-:S07]  /*d160*/  IMAD.MOV.U32 R46, RZ, RZ, R56 ;  /* 0x000000ffff2e7224 */ /* 0x000fce00078e0038 */
.L_x_2301:
[----:B------:R-:W-:Y:S05]  /*d170*/  BSYNC B2 ;  /* 0x0000000000027941 */ /* 0x000fea0003800000 */
.L_x_2300:
        /* <DEDUP_REMOVED lines=9> */
[----:B--2---:R0:W-:Y:S04]  /*d210*/  @!P3 STG.E.128 desc[UR54][R54.64], R48 ;  /* 0x000000303600b986 */ /* 0x0041e8000c101d36 */
.L_x_2299:
[----:B------:R-:W-:Y:S05]  /*d220*/  BSYNC B1 ;  /* 0x0000000000017941 */ /* 0x000fea0003800000 */
.L_x_2298:
        /* <DEDUP_REMOVED lines=31> */
[----:B------:R-:W-:Y:S01]  /*d420*/  IMAD.MOV.U32 R56, RZ, RZ, R50 ;  /* 0x000000ffff387224 */ /* 0x000fe200078e0032 */
[----:B------:R-:W-:Y:S01]  /*d430*/  SHF.L.U32 R44, R55, 0x8, RZ ;  /* 0x00000008372c7819 */ /* 0x000fe200000006ff */
[----:B------:R-:W-:Y:S01]  /*d440*/  IMAD.MOV.U32 R55, RZ, RZ, R46 ;  /* 0x000000ffff377224 */ /* 0x000fe200078e002e */
[----:B------:R-:W-:Y:S02]  /*d450*/  SHF.R.U32.HI R65, RZ, 0x10, R81 ;  /* 0x00000010ff417819 */ /* 0x000fe40000011651 */
[----:B------:R-:W-:Y:S01]  /*d460*/  LOP3.LUT R61, R61, 0xff00, R44, 0xf8, !PT ;  /* 0x0000ff003d3d7812 */ /* 0x000fe200078ef82c */
[----:B------:R-:W-:Y:S01]  /*d470*/  IMAD.SHL.U32 R44, R64, 0x100, RZ ;  /* 0x00000100402c7824 */ /* 0x000fe200078e00ff */
[----:B------:R-:W-:Y:S01]  /*d480*/  LOP3.LUT R63, R83, 0xff0000ff, RZ, 0xc0, !PT ;  /* 0xff0000ff533f7812 */ /* 0x000fe200078ec0ff */
[----:B------:R-:W-:Y:S01]  /*d490*/  IMAD.U32 R48, R65, 0x10000, RZ ;  /* 0x0001000041307824 */ /* 0x000fe200078e00ff */
[----:B------:R-:W-:-:S02]  /*d4a0*/  SHF.R.U32.HI R60, RZ, 0x8, R69 ;  /* 0x00000008ff3c7819 */ /* 0x000fc40000011645 */
[----:B------:R-:W-:Y:S02]  /*d4b0*/  SHF.R.U32.HI R66, RZ, 0x10, R83 ;  /* 0x00000010ff427819 */ /* 0x000fe40000011653 */
[----:B------:R-:W-:Y:S01]  /*d4c0*/  LOP3.LUT R65, R63, 0xff00, R44, 0xf8, !PT ;  /* 0x0000ff003f417812 */ /* 0x000fe200078ef82c */
[----:B------:R-:W-:Y:S01]  /*d4d0*/  IMAD.SHL.U32 R46, R60, 0x100, RZ ;  /* 0x000001003c2e7824 */ /* 0x000fe200078e00ff */
[----:B------:R-:W-:Y:S02]  /*d4e0*/  SHF.R.U32.HI R58, RZ, 0x8, R71 ;  /* 0x00000008ff3a7819 */ /* 0x000fe40000011647 */
[----:B------:R-:W-:Y:S02]  /*d4f0*/  SHF.L.U32 R44, R66, 0x10, RZ ;  /* 0x00000010422c7819 */ /* 0x000fe400000006ff */
[----:B------:R-:W-:Y:S01]  /*d500*/  LOP3.LUT R67, R69, 0xff0000ff, RZ, 0xc0, !PT ;  /* 0xff0000ff45437812 */ /* 0x000fe200078ec0ff */
[----:B------:R-:W-:Y:S01]  /*d510*/  IMAD.SHL.U32 R50, R58, 0x100, RZ ;  /* 0x000001003a327824 */ /* 0x000fe200078e00ff */
[----:B------:R-:W-:-:S02]  /*d520*/  F2FP.F16.E4M3.UNPACK_B R66, R154.H1 ;  /* 0x0000009aff42723e */ /* 0x000fc400030006ff */
[----:B------:R-:W-:Y:S02]  /*d530*/  F2FP.F16.E4M3.UNPACK_B R63, R62.H1 ;  /* 0x0000003eff3f723e */ /* 0x000fe400030006ff */
[----:B------:R-:W-:Y:S02]  /*d540*/  F2FP.F16.E4M3.UNPACK_B R60, R59.H1 ;  /* 0x0000003bff3c723e */ /* 0x000fe400030006ff */
[----:B------:R-:W-:Y:S02]  /*d550*/  SHF.R.U32.HI R70, RZ, 0x10, R69 ;  /* 0x00000010ff467819 */ /* 0x000fe40000011645 */
[----:B------:R-:W-:Y:S01]  /*d560*/  LOP3.LUT R67, R67, 0xff00, R46, 0xf8, !PT ;  /* 0x0000ff0043437812 */ /* 0x000fe200078ef82e */
[----:B------:R-:W-:Y:S01]  /*d570*/  HADD2.F32 R46, -RZ, R66.H0_H0 ;  /* 0x20000042ff2e7230 */ /* 0x000fe20000004100 */
[----:B------:R-:W-:Y:S01]  /*d580*/  LOP3.LUT R48, R61, 0xff0000, R48, 0xf8, !PT ;  /* 0x00ff00003d307812 */ /* 0x000fe200078ef830 */
[----:B------:R-:W-:Y:S01]  /*d590*/  HADD2.F32 R61, -RZ, R63.H0_H0 ;  /* 0x2000003fff3d7230 */ /* 0x000fe20000004100 */
[----:B------:R-:W-:Y:S01]  /*d5a0*/  F2FP.F16.E4M3.UNPACK_B R64, R156.H1 ;  /* 0x0000009cff40723e */ /* 0x000fe200030006ff */
[----:B------:R-:W-:Y:S01]  /*d5b0*/  HADD2.F32 R58, -RZ, R60.H0_H0 ;  /* 0x2000003cff3a7230 */ /* 0x000fe20000004100 */
[----:B------:R-:W-:-:S02]  /*d5c0*/  LOP3.LUT R69, R71, 0xff0000ff, RZ, 0xc0, !PT ;  /* 0xff0000ff47457812 */ /* 0x000fc400078ec0ff */
[----:B------:R-:W-:Y:S01]  /*d5d0*/  LOP3.LUT R44, R65, 0xff0000, R44, 0xf8, !PT ;  /* 0x00ff0000412c7812 */ /* 0x000fe200078ef82c */
[--C-:B------:R-:W-:Y:S01]  /*d5e0*/  HADD2.F32 R65, -RZ, R64.reuse.H0_H0 ;  /* 0x20000040ff417230 */ /* 0x100fe20000004100 */
[----:B------:R-:W-:Y:S01]  /*d5f0*/  SHF.R.U32.HI R68, RZ, 0x10, R71 ;  /* 0x00000010ff447819 */ /* 0x000fe20000011647 */
[-C--:B------:R-:W-:Y:S01]  /*d600*/  FMUL.FTZ R71, R61, R46.reuse ;  /* 0x0000002e3d477220 */ /* 0x080fe20000410000 */
[----:B------:R-:W-:Y:S01]  /*d610*/  LOP3.LUT R69, R69, 0xff00, R50, 0xf8, !PT ;  /* 0x0000ff0045457812 */ /* 0x000fe200078ef832 */
[----:B------:R-:W-:Y:S02]  /*d620*/  IMAD.U32 R50, R70, 0x10000, RZ ;  /* 0x0001000046327824 */ /* 0x000fe400078e00ff */
[C---:B------:R-:W-:Y:S01]  /*d630*/  FMUL.FTZ R70, R58.reuse, R46 ;  /* 0x0000002e3a467220 */ /* 0x040fe20000410000 */
[-C--:B------:R-:W-:Y:S01]  /*d640*/  FFMA.FTZ R58, R58, R65.reuse, -R71 ;  /* 0x000000413a3a7223 */ /* 0x080fe20000010847 */
[----:B------:R-:W-:Y:S01]  /*d650*/  IMAD.U32 R68, R68, 0x10000, RZ ;  /* 0x0001000044447824 */ /* 0x000fe200078e00ff */
[----:B------:R-:W-:Y:S01]  /*d660*/  F2FP.F16.E4M3.UNPACK_B R154, R154 ;  /* 0x0000009aff9a723e */ /* 0x000fe200020006ff */
[----:B------:R-:W-:Y:S01]  /*d670*/  FFMA.FTZ R71, R61, R65, R70 ;  /* 0x000000413d477223 */ /* 0x000fe20000010046 */
[----:B------:R-:W-:Y:S01]  /*d680*/  LOP3.LUT R50, R67, 0xff0000, R50, 0xf8, !PT ;  /* 0x00ff000043327812 */ /* 0x000fe200078ef832 */
        /* <DEDUP_REMOVED lines=8> */
[----:B------:R-:W-:-:S02]  /*d710*/  HADD2.F32 R66, -RZ, R154.H0_H0 ;  /* 0x2000009aff427230 */ /* 0x000fc40000004100 */
[CC--:B------:R-:W-:Y:S01]  /*d720*/  FMUL.FTZ R68, R64.reuse, R67.reuse ;  /* 0x0000004340447220 */ /* 0x0c0fe20000410000 */
[----:B------:R-:W-:Y:S02]  /*d730*/  HADD2.F32 R63, -RZ, R62.H0_H0 ;  /* 0x2000003eff3f7230 */ /* 0x000fe40000004100 */
[C---:B------:R-:W-:Y:S01]  /*d740*/  FMUL.FTZ R67, R61.reuse, R67 ;  /* 0x000000433d437220 */ /* 0x040fe20000410000 */
[----:B------:R-:W-:Y:S02]  /*d750*/  HADD2.F32 R60, -RZ, R59.H0_H0 ;  /* 0x2000003bff3c7230 */ /* 0x000fe40000004100 */
[-C--:B------:R-:W-:Y:S01]  /*d760*/  FFMA.FTZ R77, R61, R65.reuse, -R68 ;  /* 0x000000413d4d7223 */ /* 0x080fe20000010844 */
[----:B------:R-:W-:Y:S02]  /*d770*/  HADD2.F32 R61, -RZ, R156.H0_H0 ;  /* 0x2000009cff3d7230 */ /* 0x000fe40000004100 */
        /* <DEDUP_REMOVED lines=34> */
[----:B------:R-:W-:Y:S01]  /*d9a0*/  FFMA.FTZ R83, R59, R64, -R60 ;  /* 0x000000403b537223 */ /* 0x000fe2000001083c */
[----:B------:R-:W-:Y:S01]  /*d9b0*/  F2FP.F16.E4M3.UNPACK_B R59, R56 ;  /* 0x00000038ff3b723e */ /* 0x000fe200020006ff */
[----:B------:R-:W-:Y:S01]  /*d9c0*/  FFMA.FTZ R82, R61, R64, R66 ;  /* 0x000000403d527223 */ /* 0x000fe20000010042 */
[----:B------:R-:W-:Y:S01]  /*d9d0*/  HADD2.F32 R64, -RZ, R155.H1_H1 ;  /* 0x3000009bff407230 */ /* 0x000fe20000004100 */
[----:B------:R-:W-:Y:S01]  /*d9e0*/  F2FP.SATFINITE.E4M3.F32.PACK_AB_MERGE_C R58, R77, R58, RZ ;  /* 0x0000003a4d3a723e */ /* 0x000fe200048070ff */
[----:B------:R-:W-:Y:S01]  /*d9f0*/  HADD2.F32 R56, -RZ, R55.H0_H0 ;  /* 0x20000037ff387230 */ /* 0x000fe20000004100 */
[----:B------:R-:W-:Y:S01]  /*da00*/  F2FP.SATFINITE.E4M3.F32.PACK_AB_MERGE_C R71, R76, R71, RZ ;  /* 0x000000474c47723e */ /* 0x000fe200048070ff */
[--C-:B------:R-:W-:Y:S01]  /*da10*/  HADD2.F32 R60, -RZ, R59.reuse.H0_H0 ;  /* 0x2000003bff3c7230 */ /* 0x100fe20000004100 */
[----:B------:R-:W-:Y:S01]  /*da20*/  F2FP.SATFINITE.E4M3.F32.PACK_AB_MERGE_C R80, R83, R80, RZ ;  /* 0x000000505350723e */ /* 0x000fe200048070ff */
[----:B------:R-:W-:Y:S01]  /*da30*/  HADD2.F32 R59, -RZ, R59.H1_H1 ;  /* 0x3000003bff3b7230 */ /* 0x000fe20000004100 */
[----:B------:R-:W-:Y:S01]  /*da40*/  F2FP.SATFINITE.E4M3.F32.PACK_AB_MERGE_C R81, R82, R81, RZ ;  /* 0x000000515251723e */ /* 0x000fe200048070ff */
[----:B------:R-:W-:-:S02]  /*da50*/  HADD2.F32 R63, -RZ, R155.H0_H0 ;  /* 0x2000009bff3f7230 */ /* 0x000fc40000004100 */
[----:B------:R-:W-:Y:S02]  /*da60*/  HADD2.F32 R55, -RZ, R55.H1_H1 ;  /* 0x30000037ff377230 */ /* 0x000fe40000004100 */
[-C--:B------:R-:W-:Y:S01]  /*da70*/  FMUL.FTZ R78, R59, R64.reuse ;  /* 0x000000403b4e7220 */ /* 0x080fe20000410000 */
[--C-:B------:R-:W-:Y:S02]  /*da80*/  HADD2.F32 R61, -RZ, R157.reuse.H0_H0 ;  /* 0x2000009dff3d7230 */ /* 0x100fe40000004100 */
[-C--:B------:R-:W-:Y:S01]  /*da90*/  FMUL.FTZ R65, R60, R63.reuse ;  /* 0x0000003f3c417220 */ /* 0x080fe20000410000 */
[----:B------:R-:W-:Y:S02]  /*daa0*/  HADD2.F32 R62, -RZ, R157.H1_H1 ;  /* 0x3000009dff3e7230 */ /* 0x000fe40000004100 */
[C---:B------:R-:W-:Y:S01]  /*dab0*/  FMUL.FTZ R64, R55.reuse, R64 ;  /* 0x0000004037407220 */ /* 0x040fe20000410000 */
[C---:B------:R-:W-:Y:S01]  /*dac0*/  FMUL.FTZ R63, R56.reuse, R63 ;  /* 0x0000003f383f7220 */ /* 0x040fe20000410000 */
[-C--:B------:R-:W-:Y:S01]  /*dad0*/  FFMA.FTZ R56, R56, R61.reuse, -R65 ;  /* 0x0000003d38387223 */ /* 0x080fe20000010841 */
[----:B------:R-:W-:Y:S01]  /*dae0*/  F2FP.F16.E4M3.UNPACK_B R65, R50 ;  /* 0x00000032ff41723e */ /* 0x000fe200020006ff */
[-C--:B------:R-:W-:Y:S01]  /*daf0*/  FFMA.FTZ R55, R55, R62.reuse, -R78 ;  /* 0x0000003e37377223 */ /* 0x080fe2000001084e */
[----:B------:R-:W-:Y:S01]  /*db00*/  FFMA.FTZ R79, R59, R62, R64 ;  /* 0x0000003e3b4f7223 */ /* 0x000fe20000010040 */
        /* <DEDUP_REMOVED lines=13> */
[-C--:B------:R-:W-:Y:S01]  /*dbe0*/  FMUL.FTZ R70, R63, R68.reuse ;  /* 0x000000443f467220 */ /* 0x080fe20000410000 */
[----:B------:R-:W-:Y:S01]  /*dbf0*/  FMUL.FTZ R68, R61, R68 ;  /* 0x000000443d447220 */ /* 0x000fe20000410000 */
[----:B------:R-:W-:Y:S01]  /*dc00*/  HADD2.F32 R65, -RZ, R65.H1_H1 ;  /* 0x30000041ff417230 */ /* 0x000fe20000004100 */
[----:B------:R-:W-:Y:S01]  /*dc10*/  F2FP.F16.E4M3.UNPACK_B R45, R45.H1 ;  /* 0x0000002dff2d723e */ /* 0x000fe200030006ff */
[----:B------:R-:W-:Y:S02]  /*dc20*/  HADD2.F32 R60, -RZ, R60.H1_H1 ;  /* 0x3000003cff3c7230 */ /* 0x000fe40000004100 */
[-C--:B------:R-:W-:Y:S01]  /*dc30*/  FFMA.FTZ R68, R63, R66.reuse, R68 ;  /* 0x000000423f447223 */ /* 0x080fe20000010044 */
[----:B------:R-:W-:Y:S02]  /*dc40*/  HADD2.F32 R63, -RZ, R64.H1_H1 ;  /* 0x30000040ff3f7230 */ /* 0x000fe40000004100 */
[-C--:B------:R-:W-:Y:S01]  /*dc50*/  FMUL.FTZ R67, R62, R65.reuse ;  /* 0x000000413e437220 */ /* 0x080fe20000410000 */
[----:B------:R-:W-:Y:S01]  /*dc60*/  FFMA.FTZ R70, R61, R66, -R70 ;  /* 0x000000423d467223 */ /* 0x000fe20000010846 */
[C---:B------:R-:W-:Y:S01]  /*dc70*/  FMUL.FTZ R65, R60.reuse, R65 ;  /* 0x000000413c417220 */ /* 0x040fe20000410000 */
[----:B------:R-:W-:Y:S01]  /*dc80*/  F2FP.F16.E4M3.UNPACK_B R61, R49.H1 ;  /* 0x00000031ff3d723e */ /* 0x000fe200030006ff */
[-C--:B------:R-:W-:Y:S01]  /*dc90*/  FFMA.FTZ R69, R60, R63.reuse, -R67 ;  /* 0x0000003f3c457223 */ /* 0x080fe20000010843 */
        /* <DEDUP_REMOVED lines=8> */
[----:B------:R-:W-:Y:S02]  /*dd20*/  HADD2.F32 R64, -RZ, R60.H1_H1 ;  /* 0x3000003cff407230 */ /* 0x000fe40000004100 */
[-C--:B------:R-:W-:Y:S01]  /*dd30*/  FMUL.FTZ R66, R50, R62.reuse ;  /* 0x0000003e32427220 */ /* 0x080fe20000410000 */
[----:B------:R-:W-:Y:S02]  /*dd40*/  HADD2.F32 R45, -RZ, R45.H1_H1 ;  /* 0x3000002dff2d7230 */ /* 0x000fe40000004100 */
[----:B------:R-:W-:Y:S01]  /*dd50*/  FMUL.FTZ R63, R49, R62 ;  /* 0x0000003e313f7220 */ /* 0x000fe20000410000 */
[--C-:B------:R-:W-:Y:S02]  /*dd60*/  HADD2.F32 R60, -RZ, R48.reuse.H0_H0 ;  /* 0x20000030ff3c7230 */ /* 0x100fe40000004100 */
[----:B------:R-:W-:Y:S01]  /*dd70*/  FMUL.FTZ R62, R61, R64 ;  /* 0x000000403d3e7220 */ /* 0x000fe20000410000 */
[----:B------:R-:W-:-:S02]  /*dd80*/  HADD2.F32 R48, -RZ, R48.H1_H1 ;  /* 0x30000030ff307230 */ /* 0x000fc40000004100 */
[----:B------:R-:W-:Y:S01]  /*dd90*/  FMUL.FTZ R64, R45, R64 ;  /* 0x000000402d407220 */ /* 0x000fe20000410000 */
[----:B------:R-:W-:Y:S01]  /*dda0*/  FFMA.FTZ R77, R50, R60, R63 ;  /* 0x0000003c324d7223 */ /* 0x000fe2000001003f */
[----:B------:R-:W-:Y:S02]  /*ddb0*/  F2FP.F16.E4M3.UNPACK_B R50, R51 ;  /* 0x00000033ff32723e */ /* 0x000fe400020006ff */
[----:B------:R-:W-:Y:S01]  /*ddc0*/  FFMA.FTZ R78, R61, R48, R64 ;  /* 0x000000303d4e7223 */ /* 0x000fe20000010040 */
[----:B------:R-:W-:Y:S01]  /*ddd0*/  F2FP.F16.E4M3.UNPACK_B R64, R46 ;  /* 0x0000002eff40723e */ /* 0x000fe200020006ff */
[----:B------:R-:W-:Y:S01]  /*dde0*/  FFMA.FTZ R79, R45, R48, -R62 ;  /* 0x000000302d4f7223 */ /* 0x000fe2000001083e */
[-C--:B------:R-:W-:Y:S01]  /*ddf0*/  F2FP.F16.E4M3.UNPACK_B R45, R47.reuse ;  /* 0x0000002fff2d723e */ /* 0x080fe200020006ff */
[----:B------:R-:W-:Y:S01]  /*de00*/  FFMA.FTZ R76, R49, R60, -R66 ;  /* 0x0000003c314c7223 */ /* 0x000fe20000010842 */
        /* <DEDUP_REMOVED lines=47> */
[----:B------:R-:W-:-:S07]  /*e100*/  F2FP.SATFINITE.E4M3.F32.PACK_AB_MERGE_C R49, R71, R68, R77 ;  /* 0x000000444731723e */ /* 0x000fce000480704d */
.L_x_2305:
[----:B------:R-:W-:Y:S05]  /*e110*/  BSYNC B2 ;  /* 0x0000000000027941 */ /* 0x000fea0003800000 */
.L_x_2304:
        /* <DEDUP_REMOVED lines=9> */
[----:B--2---:R3:W-:Y:S03]  /*e1b0*/  @!P3 STG.E.128 desc[UR54][R54.64], R48 ;  /* 0x000000303600b986 */ /* 0x0047e6000c101d36 */
.L_x_2303:
[----:B------:R-:W-:Y:S05]  /*e1c0*/  BSYNC B1 ;  /* 0x0000000000017941 */ /* 0x000fea0003800000 */
.L_x_2302:
[----:B------:R-:W-:-:S13]  /*e1d0*/  ISETP.NE.AND P3, PT, R35, RZ, PT ;  /* 0x000000ff2300720c */ /* 0x000fda0003f65270 */
[----:B------:R-:W-:Y:S05]  /*e1e0*/  @!P3 BRA `(.L_x_2256) ;  /* 0x0000001000c0b947 */ /* 0x000fea0003800000 */
[----:B0--3--:R-:W-:Y:S01]  /*e1f0*/  IADD3 R53, P3, P4, R120, R138, R28 ;  /* 0x0000008a78357210 */ /* 0x009fe20007c7e01c */
[----:B------:R-:W-:Y:S01]  /*e200*/  BSSY B1, `(.L_x_2306) ;  /* 0x00000ed000017945 */ /* 0x000fe20003800000 */
[----:B------:R-:W-:Y:S02]  /*e210*/  ISETP.GE.AND P5, PT, R222, R100, PT ;  /* 0x00000064de00720c */ /* 0x000fe40003fa6270 */
[----:B------:R-:W-:Y:S02]  /*e220*/  IADD3.X R44, R0, R57, R31, P3, P4 ;  /* 0x00000039002c7210 */ /* 0x000fe40001fe841f */
[----:B------:R-:W-:Y:S02]  /*e230*/  IADD3 R52, P3, R53, R124, RZ ;  /* 0x0000007c35347210 */ /* 0x000fe40007f7e0ff */
[----:B------:R-:W-:-:S03]  /*e240*/  SEL R153, R122, R153, !P5 ;  /* 0x000000997a997207 */ /* 0x000fc60006800000 */
[----:B------:R-:W-:Y:S01]  /*e250*/  IMAD.X R53, R44, 0x1, R125, P3 ;  /* 0x000000012c357824 */ /* 0x000fe200018e067d */
[----:B------:R-:W-:Y:S02]  /*e260*/  SHF.R.S32.HI R44, RZ, 0x1f, R153 ;  /* 0x0000001fff2c7819 */ /* 0x000fe40000011499 */
[----:B------:R-:W-:Y:S02]  /*e270*/  ISETP.GE.AND P3, PT, R222, R134, PT ;  /* 0x00000086de00720c */ /* 0x000fe40003f66270 */
        /* <DEDUP_REMOVED lines=18> */
[----:B--2---:R-:W-:Y:S01]  /*e3a0*/  IMAD.MOV.U32 R60, RZ, RZ, R48 ;  /* 0x000000ffff3c7224 */ /* 0x004fe200078e0030 */
[----:B------:R-:W-:Y:S01]  /*e3b0*/  SHF.R.U32.HI R65, RZ, 0x8, R87 ;  /* 0x00000008ff417819 */ /* 0x000fe20000011657 */
[----:B0-----:R-:W-:Y:S01]  /*e3c0*/  IMAD.MOV.U32 R59, RZ, RZ, R46 ;  /* 0x000000ffff3b7224 */ /* 0x001fe200078e002e */
[----:B------:R-:W-:Y:S01]  /*e3d0*/  LOP3.LUT R56, R85, 0xff0000ff, RZ, 0xc0, !PT ;  /* 0xff0000ff55387812 */ /* 0x000fe200078ec0ff */
[----:B------:R-:W-:Y:S01]  /*e3e0*/  IMAD.SHL.U32 R61, R61, 0x100, RZ ;  /* 0x000001003d3d7824 */ /* 0x000fe200078e00ff */
[----:B------:R-:W-:Y:S01]  /*e3f0*/  SHF.R.U32.HI R70, RZ, 0x10, R85 ;  /* 0x00000010ff467819 */ /* 0x000fe20000011655 */
[----:B------:R-:W-:Y:S01]  /*e400*/  IMAD.SHL.U32 R65, R65, 0x100, RZ ;  /* 0x0000010041417824 */ /* 0x000fe200078e00ff */
[----:B------:R-:W-:Y:S01]  /*e410*/  LOP3.LUT R58, R87, 0xff0000ff, RZ, 0xc0, !PT ;  /* 0xff0000ff573a7812 */ /* 0x000fe200078ec0ff */
[----:B------:R-:W-:Y:S01]  /*e420*/  IMAD.MOV.U32 R63, RZ, RZ, R50 ;  /* 0x000000ffff3f7224 */ /* 0x000fe200078e0032 */
[----:B------:R-:W-:Y:S01]  /*e430*/  LOP3.LUT R48, R56, 0xff00, R61, 0xf8, !PT ;  /* 0x0000ff0038307812 */ /* 0x000fe200078ef83d */
[----:B------:R-:W-:Y:S01]  /*e440*/  IMAD.U32 R61, R70, 0x10000, RZ ;  /* 0x00010000463d7824 */ /* 0x000fe200078e00ff */
[----:B------:R-:W-:-:S02]  /*e450*/  SHF.R.U32.HI R66, RZ, 0x10, R87 ;  /* 0x00000010ff427819 */ /* 0x000fc40000011657 */
[----:B------:R-:W-:Y:S02]  /*e460*/  SHF.R.U32.HI R67, RZ, 0x8, R73 ;  /* 0x00000008ff437819 */ /* 0x000fe40000011649 */
[----:B------:R-:W-:Y:S02]  /*e470*/  SHF.R.U32.HI R69, RZ, 0x8, R75 ;  /* 0x00000008ff457819 */ /* 0x000fe4000001164b */
[----:B------:R-:W-:Y:S01]  /*e480*/  MOV R55, R44 ;  /* 0x0000002c00377202 */ /* 0x000fe20000000f00 */
[----:B------:R-:W-:Y:S01]  /*e490*/  IMAD.SHL.U32 R67, R67, 0x100, RZ ;  /* 0x0000010043437824 */ /* 0x000fe200078e00ff */
[----:B------:R-:W-:Y:S01]  /*e4a0*/  LOP3.LUT R44, R58, 0xff00, R65, 0xf8, !PT ;  /* 0x0000ff003a2c7812 */ /* 0x000fe200078ef841 */
[----:B------:R-:W-:Y:S01]  /*e4b0*/  IMAD.U32 R65, R66, 0x10000, RZ ;  /* 0x0001000042417824 */ /* 0x000fe200078e00ff */
[----:B------:R-:W-:Y:S02]  /*e4c0*/  LOP3.LUT R48, R48, 0xff0000, R61, 0xf8, !PT ;  /* 0x00ff000030307812 */ /* 0x000fe400078ef83d */
[----:B------:R-:W-:-:S02]  /*e4d0*/  LOP3.LUT R62, R73, 0xff0000ff, RZ, 0xc0, !PT ;  /* 0xff0000ff493e7812 */ /* 0x000fc400078ec0ff */
[----:B------:R-:W-:Y:S02]  /*e4e0*/  LOP3.LUT R64, R75, 0xff0000ff, RZ, 0xc0, !PT ;  /* 0xff0000ff4b407812 */ /* 0x000fe400078ec0ff */
[----:B------:R-:W-:Y:S02]  /*e4f0*/  SHF.L.U32 R69, R69, 0x8, RZ ;  /* 0x0000000845457819 */ /* 0x000fe400000006ff */
        /* <DEDUP_REMOVED lines=14> */
[----:B------:R-:W-:Y:S01]  /*e5e0*/  SHF.R.U32.HI R71, RZ, 0x10, R75 ;  /* 0x00000010ff477819 */ /* 0x000fe2000001164b */
[----:B------:R-:W-:Y:S02]  /*e5f0*/  IMAD.U32 R69, R68, 0x10000, RZ ;  /* 0x0001000044457824 */ /* 0x000fe400078e00ff */
        /* <DEDUP_REMOVED lines=8> */
[----:B------:R-:W-:Y:S01]  /*e680*/  IMAD.U32 R71, R71, 0x10000, RZ ;  /* 0x0001000047477824 */ /* 0x000fe200078e00ff */
[----:B------:R-:W-:Y:S01]  /*e690*/  LOP3.LUT R50, R50, 0xff0000, R69, 0xf8, !PT ;  /* 0x00ff000032327812 */ /* 0x000fe200078ef845 */
[----:B------:R-:W-:-:S02]  /*e6a0*/  HADD2.F32 R65, -RZ, R64.H1_H1 ;  /* 0x30000040ff417230 */ /* 0x000fc40000004100 */
[----:B------:R-:W-:Y:S01]  /*e6b0*/  FMUL.FTZ R69, R62, R67 ;  /* 0x000000433e457220 */ /* 0x000fe20000410000 */
[----:B------:R-:W-:Y:S01]  /*e6c0*/  F2FP.F16.E4M3.UNPACK_B R149, R149 ;  /* 0x00000095ff95723e */ /* 0x000fe200020006ff */
[----:B------:R-:W-:Y:S02]  /*e6d0*/  HADD2.F32 R64, -RZ, R147.H0_H0 ;  /* 0x20000093ff407230 */ /* 0x000fe40000004100 */
[----:B------:R-:W-:Y:S01]  /*e6e0*/  FMUL.FTZ R67, R58, R67 ;  /* 0x000000433a437220 */ /* 0x000fe20000410000 */
[----:B------:R-:W-:Y:S01]  /*e6f0*/  HADD2.F32 R61, -RZ, R60.H0_H0 ;  /* 0x2000003cff3d7230 */ /* 0x000fe20000004100 */
[----:B------:R-:W-:Y:S01]  /*e700*/  LOP3.LUT R46, R46, 0xff0000, R71, 0xf8, !PT ;  /* 0x00ff00002e2e7812 */ /* 0x000fe200078ef847 */
[----:B------:R-:W-:Y:S02]  /*e710*/  HADD2.F32 R56, -RZ, R55.H0_H0 ;  /* 0x20000037ff387230 */ /* 0x000fe40000004100 */
[-C--:B------:R-:W-:Y:S01]  /*e720*/  FFMA.FTZ R72, R58, R65.reuse, -R69 ;  /* 0x000000413a487223 */ /* 0x080fe20000010845 */
[----:B------:R-:W-:Y:S01]  /*e730*/  FFMA.FTZ R71, R62, R65, R67 ;  /* 0x000000413e477223 */ /* 0x000fe20000010043 */
        /* <DEDUP_REMOVED lines=13> */
[----:B------:R-:W-:Y:S01]  /*e810*/  FFMA.FTZ R69, R55, R149, -R62 ;  /* 0x0000009537457223 */ /* 0x000fe2000001083e */
        /* <DEDUP_REMOVED lines=8> */
[-C--:B------:R-:W-:Y:S01]  /*e8a0*/  FMUL.FTZ R75, R61, R64.reuse ;  /* 0x000000403d4b7220 */ /* 0x080fe20000410000 */
[----:B------:R-:W-:Y:S01]  /*e8b0*/  HADD2.F32 R60, -RZ, R62.H0_H0 ;  /* 0x2000003eff3c7230 */ /* 0x000fe20000004100 */
[----:B------:R-:W-:Y:S01]  /*e8c0*/  F2FP.F16.E4M3.UNPACK_B R63, R63 ;  /* 0x0000003fff3f723e */ /* 0x000fe200020006ff */
[----:B------:R-:W-:Y:S02]  /*e8d0*/  HADD2.F32 R58, -RZ, R58.H1_H1 ;  /* 0x3000003aff3a7230 */ /* 0x000fe40000004100 */
[C---:B------:R-:W-:Y:S01]  /*e8e0*/  FMUL.FTZ R64, R56.reuse, R64 ;  /* 0x0000004038407220 */ /* 0x040fe20000410000 */
[----:B------:R-:W-:Y:S02]  /*e8f0*/  HADD2.F32 R55, -RZ, R55.H1_H1 ;  /* 0x30000037ff377230 */ /* 0x000fe40000004100 */
[-C--:B------:R-:W-:Y:S01]  /*e900*/  FFMA.FTZ R74, R56, R60.reuse, -R75 ;  /* 0x0000003c384a7223 */ /* 0x080fe2000001084b */
[----:B------:R-:W-:Y:S02]  /*e910*/  HADD2.F32 R62, -RZ, R62.H1_H1 ;  /* 0x3000003eff3e7230 */ /* 0x000fe40000004100 */
[----:B------:R-:W-:Y:S01]  /*e920*/  FMUL.FTZ R56, R58, R65 ;  /* 0x000000413a387220 */ /* 0x000fe20000410000 */
[----:B------:R-:W-:Y:S01]  /*e930*/  F2FP.F16.E4M3.UNPACK_B R59, R59 ;  /* 0x0000003bff3b723e */ /* 0x000fe200020006ff */
[----:B------:R-:W-:Y:S01]  /*e940*/  FMUL.FTZ R65, R55, R65 ;  /* 0x0000004137417220 */ /* 0x000fe20000410000 */
[----:B------:R-:W-:Y:S01]  /*e950*/  FFMA.FTZ R76, R61, R60, R64 ;  /* 0x0000003c3d4c7223 */ /* 0x000fe20000010040 */
[----:B------:R-:W-:Y:S01]  /*e960*/  FFMA.FTZ R77, R55, R62, -R56 ;  /* 0x0000003e374d7223 */ /* 0x000fe20000010838 */
[----:B------:R-:W-:Y:S01]  /*e970*/  F2FP.F16.E4M3.UNPACK_B R150, R150 ;  /* 0x00000096ff96723e */ /* 0x000fe200020006ff */
[----:B------:R-:W-:-:S02]  /*e980*/  HADD2.F32 R60, -RZ, R148.H0_H0 ;  /* 0x20000094ff3c7230 */ /* 0x000fc40000004100 */
[----:B------:R-:W-:Y:S01]  /*e990*/  FFMA.FTZ R79, R58, R62, R65 ;  /* 0x0000003e3a4f7223 */ /* 0x000fe20000010041 */
[----:B------:R-:W-:Y:S02]  /*e9a0*/  HADD2.F32 R56, -RZ, R63.H0_H0 ;  /* 0x2000003fff387230 */ /* 0x000fe40000004100 */
[----:B------:R-:W-:Y:S02]  /*e9b0*/  HADD2.F32 R148, -RZ, R148.H1_H1 ;  /* 0x30000094ff947230 */ /* 0x000fe40000004100 */
[----:B------:R-:W-:Y:S02]  /*e9c0*/  HADD2.F32 R55, -RZ, R59.H0_H0 ;  /* 0x2000003bff377230 */ /* 0x000fe40000004100 */
[----:B------:R-:W-:Y:S01]  /*e9d0*/  FMUL.FTZ R62, R56, R60 ;  /* 0x0000003c383e7220 */ /* 0x000fe20000410000 */
[----:B------:R-:W-:Y:S01]  /*e9e0*/  HADD2.F32 R63, -RZ, R63.H1_H1 ;  /* 0x3000003fff3f7230 */ /* 0x000fe20000004100 */
[----:B------:R-:W-:Y:S01]  /*e9f0*/  F2FP.SATFINITE.E4M3.F32.PACK_AB_MERGE_C R76, R79, R76, RZ ;  /* 0x0000004c4f4c723e */ /* 0x000fe200048070ff */
[----:B------:R-:W-:-:S02]  /*ea00*/  HADD2.F32 R58, -RZ, R150.H0_H0 ;  /* 0x20000096ff3a7230 */ /* 0x000fc40000004100 */
[----:B------:R-:W-:Y:S01]  /*ea10*/  FMUL.FTZ R61, R55, R60 ;  /* 0x0000003c373d7220 */ /* 0x000fe20000410000 */
[----:B------:R-:W-:Y:S02]  /*ea20*/  HADD2.F32 R59, -RZ, R59.H1_H1 ;  /* 0x3000003bff3b7230 */ /* 0x000fe40000004100 */
[----:B------:R-:W-:Y:S01]  /*ea30*/  FMUL.FTZ R64, R63, R148 ;  /* 0x000000943f407220 */ /* 0x000fe20000410000 */
[----:B------:R-:W-:Y:S02]  /*ea40*/  HADD2.F32 R150, -RZ, R150.H1_H1 ;  /* 0x30000096ff967230 */ /* 0x000fe40000004100 */
[-C--:B------:R-:W-:Y:S01]  /*ea50*/  FFMA.FTZ R65, R56, R58.reuse, R61 ;  /* 0x0000003a38417223 */ /* 0x080fe2000001003d */
[----:B------:R-:W-:Y:S01]  /*ea60*/  FFMA.FTZ R60, R55, R58, -R62 ;  /* 0x0000003a373c7223 */ /* 0x000fe2000001083e */
[----:B------:R-:W-:Y:S01]  /*ea70*/  FMUL.FTZ R148, R59, R148 ;  /* 0x000000943b947220 */ /* 0x000fe20000410000 */
[----:B------:R-:W-:Y:S01]  /*ea80*/  F2FP.SATFINITE.E4M3.F32.PACK_AB_MERGE_C R56, R71, R70, RZ ;  /* 0x000000464738723e */ /* 0x000fe200048070ff */
[-C--:B------:R-:W-:Y:S01]  /*ea90*/  FFMA.FTZ R75, R59, R150.reuse, -R64 ;  /* 0x000000963b4b7223 */ /* 0x080fe20000010840 */
[----:B------:R-:W-:Y:S01]  /*eaa0*/  F2FP.F16.E4M3.UNPACK_B R61, R49 ;  /* 0x00000031ff3d723e */ /* 0x000fe200020006ff */
[----:B------:R-:W-:Y:S01]  /*eab0*/  FFMA.FTZ R148, R63, R150, R148 ;  /* 0x000000963f947223 */ /* 0x000fe20000010094 */
[----:B------:R-:W-:-:S02]  /*eac0*/  F2FP.F16.E4M3.UNPACK_B R64, R50 ;  /* 0x00000032ff40723e */ /* 0x000fc400020006ff */
[----:B------:R-:W-:Y:S01]  /*ead0*/  F2FP.SATFINITE.E4M3.F32.PACK_AB_MERGE_C R58, R77, R74, RZ ;  /* 0x0000004a4d3a723e */ /* 0x000fe200048070ff */
[--C-:B------:R-:W-:Y:S01]  /*eae0*/  HADD2.F32 R62, -RZ, R61.reuse.H0_H0 ;  /* 0x2000003dff3e7230 */ /* 0x100fe20000004100 */
[----:B------:R-:W-:Y:S01]  /*eaf0*/  F2FP.F16.E4M3.UNPACK_B R59, R45 ;  /* 0x0000002dff3b723e */ /* 0x000fe200020006ff */
[----:B------:R-:W-:Y:S01]  /*eb00*/  HADD2.F32 R61, -RZ, R61.H1_H1 ;  /* 0x3000003dff3d7230 */ /* 0x000fe20000004100 */
[----:B------:R-:W-:Y:S01]  /*eb10*/  F2FP.SATFINITE.E4M3.F32.PACK_AB_MERGE_C R56, R68, R67, R56 ;  /* 0x000000434438723e */ /* 0x000fe20004807038 */
[--C-:B------:R-:W-:Y:S01]  /*eb20*/  HADD2.F32 R67, -RZ, R64.reuse.H0_H0 ;  /* 0x20000040ff437230 */ /* 0x100fe20000004100 */
[----:B------:R-:W-:Y:S01]  /*eb30*/  F2FP.SATFINITE.E4M3.F32.PACK_AB_MERGE_C R55, R72, R73, RZ ;  /* 0x000000494837723e */ /* 0x000fe200048070ff */
[----:B------:R-:W-:Y:S01]  /*eb40*/  HADD2.F32 R64, -RZ, R64.H1_H1 ;  /* 0x30000040ff407230 */ /* 0x000fe20000004100 */
[----:B------:R-:W-:Y:S02]  /*eb50*/  F2FP.F16.E4M3.UNPACK_B R63, R48 ;  /* 0x00000030ff3f723e */ /* 0x000fe400020006ff */
[----:B------:R-:W-:Y:S01]  /*eb60*/  F2FP.SATFINITE.E4M3.F32.PACK_AB_MERGE_C R58, R75, R60, R58 ;  /* 0x0000003c4b3a723e */ /* 0x000fe2000480703a */
[----:B------:R-:W-:Y:S01]  /*eb70*/  HADD2.F32 R60, -RZ, R59.H0_H0 ;  /* 0x2000003bff3c7230 */ /* 0x000fe20000004100 */
[----:B------:R-:W-:Y:S01]  /*eb80*/  F2FP.SATFINITE.E4M3.F32.PACK_AB_MERGE_C R55, R69, R66, R55 ;  /* 0x000000424537723e */ /* 0x000fe20004807037 */
[----:B------:R-:W-:Y:S01]  /*eb90*/  FMUL.FTZ R69, R62, R67 ;  /* 0x000000433e457220 */ /* 0x000fe20000410000 */
[----:B------:R-:W-:Y:S01]  /*eba0*/  F2FP.SATFINITE.E4M3.F32.PACK_AB_MERGE_C R148, R148, R65, R76 ;  /* 0x000000419494723e */ /* 0x000fe2000480704c */
[----:B------:R-:W-:-:S02]  /*ebb0*/  HADD2.F32 R65, -RZ, R63.H0_H0 ;  /* 0x2000003fff417230 */ /* 0x000fc40000004100 */
[----:B------:R-:W-:Y:S01]  /*ebc0*/  FMUL.FTZ R67, R60, R67 ;  /* 0x000000433c437220 */ /* 0x000fe20000410000 */
[----:B------:R-:W-:Y:S02]  /*ebd0*/  HADD2.F32 R59, -RZ, R59.H1_H1 ;  /* 0x3000003bff3b7230 */ /* 0x000fe40000004100 */
[-C--:B------:R-:W-:Y:S01]  /*ebe0*/  FMUL.FTZ R66, R61, R64.reuse ;  /* 0x000000403d427220 */ /* 0x080fe20000410000 */
[----:B------:R-:W-:Y:S01]  /*ebf0*/  F2FP.F16.E4M3.UNPACK_B R45, R45.H1 ;  /* 0x0000002dff2d723e */ /* 0x000fe200030006ff */
[-C--:B------:R-:W-:Y:S01]  /*ec00*/  FFMA.FTZ R67, R62, R65.reuse, R67 ;  /* 0x000000413e437223 */ /* 0x080fe20000010043 */
[----:B------:R-:W-:Y:S02]  /*ec10*/  HADD2.F32 R62, -RZ, R63.H1_H1 ;  /* 0x3000003fff3e7230 */ /* 0x000fe40000004100 */
[----:B------:R-:W-:Y:S01]  /*ec20*/  FFMA.FTZ R69, R60, R65, -R69 ;  /* 0x000000413c457223 */ /* 0x000fe20000010845 */
[----:B------:R-:W-:Y:S01]  /*ec30*/  FMUL.FTZ R64, R59, R64 ;  /* 0x000000403b407220 */ /* 0x000fe20000410000 */
[----:B------:R-:W-:Y:S01]  /*ec40*/  F2FP.F16.E4M3.UNPACK_B R60, R49.H1 ;  /* 0x00000031ff3c723e */ /* 0x000fe200030006ff */
[----:B------:R-:W-:-:S02]  /*ec50*/  HADD2.F32 R49, -RZ, R45.H0_H0 ;  /* 0x2000002dff317230 */ /* 0x000fc40000004100 */
[----:B------:R-:W-:Y:S01]  /*ec60*/  FFMA.FTZ R68, R59, R62, -R66 ;  /* 0x0000003e3b447223 */ /* 0x000fe20000010842 */
[----:B------:R-:W-:Y:S01]  /*ec70*/  F2FP.F16.E4M3.UNPACK_B R59, R50.H1 ;  /* 0x00000032ff3b723e */ /* 0x000fe200030006ff */
[----:B------:R-:W-:Y:S01]  /*ec80*/  FFMA.FTZ R70, R61, R62, R64 ;  /* 0x0000003e3d467223 */ /* 0x000fe20000010040 */
[--C-:B------:R-:W-:Y:S01]  /*ec90*/  HADD2.F32 R50, -RZ, R60.reuse.H0_H0 ;  /* 0x2000003cff327230 */ /* 0x100fe20000004100 */
[----:B------:R-:W-:Y:S01]  /*eca0*/  F2FP.F16.E4M3.UNPACK_B R48, R48.H1 ;  /* 0x00000030ff30723e */ /* 0x000fe200030006ff */
[----:B------:R-:W-:Y:S01]  /*ecb0*/  HADD2.F32 R60, -RZ, R60.H1_H1 ;  /* 0x3000003cff3c7230 */ /* 0x000fe20000004100 */
[----:B------:R-:W-:Y:S01]  /*ecc0*/  F2FP.F16.E4M3.UNPACK_B R63, R46 ;  /* 0x0000002eff3f723e */ /* 0x000fe200020006ff */
[--C-:B------:R-:W-:Y:S02]  /*ecd0*/  HADD2.F32 R61, -RZ, R59.reuse.H0_H0 ;  /* 0x2000003bff3d7230 */ /* 0x100fe40000004100 */
[----:B------:R-:W-:Y:S02]  /*ece0*/  HADD2.F32 R62, -RZ, R59.H1_H1 ;  /* 0x3000003bff3e7230 */ /* 0x000fe40000004100 */
[----:B------:R-:W-:-:S02]  /*ecf0*/  HADD2.F32 R59, -RZ, R48.H0_H0 ;  /* 0x20000030ff3b7230 */ /* 0x000fc40000004100 */
[-C--:B------:R-:W-:Y:S01]  /*ed00*/  FMUL.FTZ R64, R50, R61.reuse ;  /* 0x0000003d32407220 */ /* 0x080fe20000410000 */
[C---:B------:R-:W-:Y:S01]  /*ed10*/  FMUL.FTZ R61, R49.reuse, R61 ;  /* 0x0000003d313d7220 */ /* 0x040fe20000410000 */
        /* <DEDUP_REMOVED lines=55> */
[----:B------:R-:W-:-:S02]  /*f090*/  F2FP.SATFINITE.E4M3.F32.PACK_AB_MERGE_C R45, R68, R69, R71 ;  /* 0x00000045442d723e */ /* 0x000fc40004807047 */
[----:B------:R-:W-:Y:S02]  /*f0a0*/  F2FP.SATFINITE.E4M3.F32.PACK_AB_MERGE_C R49, R70, R67, R72 ;  /* 0x000000434631723e */ /* 0x000fe40004807048 */
[----:B------:R-:W-:Y:S02]  /*f0b0*/  F2FP.SATFINITE.E4M3.F32.PACK_AB_MERGE_C R51, R63, R76, R64 ;  /* 0x0000004c3f33723e */ /* 0x000fe40004807040 */
[----:B------:R-:W-:-:S07]  /*f0c0*/  MOV R46, R58 ;  /* 0x0000003a002e7202 */ /* 0x000fce0000000f00 */
.L_x_2307:
[----:B------:R-:W-:Y:S05]  /*f0d0*/  BSYNC B1 ;  /* 0x0000000000017941 */ /* 0x000fea0003800000 */
.L_x_2306:
        /* <DEDUP_REMOVED lines=8> */
[----:B--2---:R0:W-:Y:S01]  /*f160*/  STG.E.128 desc[UR54][R124.64], R48 ;  /* 0x000000307c007986 */ /* 0x0041e2000c101d36 */
[----:B------:R-:W-:Y:S05]  /*f170*/  BRA `(.L_x_2256) ;  /* 0x0000000000dc7947 */ /* 0x000fea0003800000 */
.L_x_2223:
[----:B------:R-:W-:-:S06]  /*f180*/  UISETP.NE.AND UP0, UPT, UR53, 0x3, UPT ;  /* 0x000000033500788c */ /* 0x000fcc000bf05270 */
[----:B------:R-:W-:-:S13]  /*f190*/  PLOP3.LUT P2, PT, PT, PT, UP0, 0x80, 0x0 ;  /* 0x000000000000781c */ /* 0x000fda0003f4f008 */
[----:B------:R-:W-:Y:S05]  /*f1a0*/  @!P2 BRA `(.L_x_2308) ;  /* 0x000000000004a947 */ /* 0x000fea0003800000 */
[----:B------:R-:W-:Y:S01]  /*f1b0*/  BPT.TRAP 0x1 ;  /* 0x000000040000795c */ /* 0x000fe20000300000 */
.L_x_2308:
[----:B------:R-:W-:Y:S01]  /*f1c0*/  IMAD R42, R17, 0x8, R16 ;  /* 0x00000008112a7824 */ /* 0x000fe200078e0210 */
[----:B------:R-:W-:Y:S01]  /*f1d0*/  SHF.L.U32 R43, R223, 0x1f, RZ ;  /* 0x0000001fdf2b7819 */ /* 0x000fe200000006ff */
[----:B------:R-:W-:Y:S01]  /*f1e0*/  IMAD R41, R24, -0xa0, R2 ;  /* 0xffffff6018297824 */ /* 0x000fe200078e0202 */
[----:B------:R-:W-:Y:S02]  /*f1f0*/  BSSY B1, `(.L_x_2309) ;  /* 0x0000004000017945 */ /* 0x000fe40003800000 */
[----:B------:R-:W0:Y:S02]  /*f200*/  SYNCS.PHASECHK.TRANS64.TRYWAIT P3, [R42+URZ+0x33490], R43 ;  /* 0x0334902b2a0075a7 */ /* 0x000e24000806017f */
[----:B------:R-:W-:Y:S01]  /*f210*/  VIMNMX R41, R41, 0xa0, PT ;  /* 0x000000a029297848 */ /* 0x000fe20003fe0100 */
[----:B0-----:R-:W-:Y:S06]  /*f220*/  @!P3 BRA `(.L_x_2310) ;  /* 0x000001e0000cb947 */ /* 0x001fec0003800000 */
.L_x_2556:
[----:B------:R-:W-:Y:S05]  /*f230*/  BSYNC B1 ;  /* 0x0000000000017941 */ /* 0x000fea0003800000 */
.L_x_2309:
        /* <DEDUP_REMOVED lines=21> */
.L_x_2312:
[----:B------:R-:W-:Y:S05]  /*f390*/  BSYNC B1 ;  /* 0x0000000000017941 */ /* 0x000fea0003800000 */
.L_x_2311:
        /* <DEDUP_REMOVED lines=21> */
.L_x_2256:
[----:B------:R-:W-:Y:S05]  /*f4f0*/  BSYNC B0 ;  /* 0x0000000000007941 */ /* 0x000fea0003800000 */
.L_x_2222:
        /* <DEDUP_REMOVED lines=17> */
.L_x_2314:
[----:B------:R-:W-:Y:S05]  /*f610*/  BSYNC B0 ;  /* 0x0000000000007941 */ /* 0x000fea0003800000 */
.L_x_2313:
[----:B------:R-:W1:Y:S01]  /*f620*/  SYNCS.PHASECHK.TRANS64.TRYWAIT P2, [R42+URZ+0x334b0], R43 ;  /* 0x0334b02b2a0075a7 */ /* 0x000e62000804017f */
[----:B------:R-:W-:Y:S01]  /*f630*/  ULDC UR37, c[0x0][0x2e4] ;  /* 0x0000b90000257ab9 */ /* 0x000fe20000000800 */
[----:B------:R-:W-:Y:S01]  /*f640*/  ULDC.64 UR38, c[0x0][0x318] ;  /* 0x0000c60000267ab9 */ /* 0x000fe20000000a00 */
[----:B------:R-:W-:Y:S01]  /*f650*/  ULDC.64 UR40, c[0x0][0x308] ;  /* 0x0000c20000287ab9 */ /* 0x000fe20000000a00 */
[----:B------:R-:W-:Y:S01]  /*f660*/  BSSY B0, `(.L_x_2315) ;  /* 0x0000003000007945 */ /* 0x000fe20003800000 */
[----:B------:R-:W-:-:S03]  /*f670*/  IMAD.WIDE R48, R24, 0xa0, R102 ;  /* 0x000000a018307825 */ /* 0x000fc600078e0266 */
[----:B-1----:R-:W-:Y:S05]  /*f680*/  @!P2 BRA `(.L_x_2316) ;  /* 0x000001dc0008a947 */ /* 0x002fea0003800000 */
.L_x_2557:
[----:B------:R-:W-:Y:S05]  /*f690*/  BSYNC B0 ;  /* 0x0000000000007941 */ /* 0x000fea0003800000 */
.L_x_2315:
[----:B------:R-:W-:Y:S01]  /*f6a0*/  ISETP.GE.AND P2, PT, R23, R41, PT ;  /* 0x000000291700720c */ /* 0x000fe20003f46270 */
[----:B------:R-:W-:-:S12]  /*f6b0*/  BSSY B0, `(.L_x_2317) ;  /* 0x000001b000007945 */ /* 0x000fd80003800000 */
[----:B------:R-:W-:Y:S05]  /*f6c0*/  @P2 BRA `(.L_x_2318) ;  /* 0x0000000000642947 */ /* 0x000fea0003800000 */
[----:B------:R-:W-:Y:S01]  /*f6d0*/  MOV R45, R32 ;  /* 0x00000020002d7202 */ /* 0x000fe20000000f00 */
[----:B0-----:R-:W-:Y:S02]  /*f6e0*/  IMAD.MOV.U32 R44, RZ, RZ, R118 ;  /* 0x000000ffff2c7224 */ /* 0x001fe400078e0076 */
[----:B-1----:R-:W-:Y:S02]  /*f6f0*/  IMAD R43, R49, UR38, RZ ;  /* 0x00000026312b7c24 */ /* 0x002fe4000f8e02ff */
        /* <DEDUP_REMOVED lines=22> */
.L_x_2318:
[----:B------:R-:W-:Y:S05]  /*f860*/  BSYNC B0 ;  /* 0x0000000000007941 */ /* 0x000fea0003800000 */
.L_x_2317:
[----:B-1----:R-:W-:Y:S01]  /*f870*/  VIADD R43, R23, 0x80 ;  /* 0x00000080172b7836 */ /* 0x002fe20000000000 */
[----:B------:R-:W-:Y:S04]  /*f880*/  BSSY B0, `(.L_x_2319) ;  /* 0x000001e000007945 */ /* 0x000fe80003800000 */
[----:B------:R-:W-:-:S13]  /*f890*/  ISETP.GE.AND P2, PT, R43, R41, PT ;  /* 0x000000292b00720c */ /* 0x000fda0003f46270 */
[----:B------:R-:W-:Y:S05]  /*f8a0*/  @P2 BRA `(.L_x_2320) ;  /* 0x00000000006c2947 */ /* 0x000fea0003800000 */
[----:B------:R-:W-:Y:S01]  /*f8b0*/  IADD3 R41, P2, R48, 0x80, RZ ;  /* 0x0000008030297810 */ /* 0x000fe20007f5e0ff */
[----:B0-2---:R-:W-:Y:S02]  /*f8c0*/  IMAD.MOV.U32 R44, RZ, RZ, R118 ;  /* 0x000000ffff2c7224 */ /* 0x005fe400078e0076 */
[----:B------:R-:W-:Y:S02]  /*f8d0*/  IMAD.MOV.U32 R45, RZ, RZ, R32 ;  /* 0x000000ffff2d7224 */ /* 0x000fe400078e0020 */
[----:B------:R-:W-:Y:S02]  /*f8e0*/  IMAD.X R48, RZ, RZ, R49, P2 ;  /* 0x000000ffff307224 */ /* 0x000fe400010e0631 */
        /* <DEDUP_REMOVED lines=23> */
.L_x_2320:
[----:B------:R-:W-:Y:S05]  /*fa60*/  BSYNC B0 ;  /* 0x0000000000007941 */ /* 0x000fea0003800000 */
.L_x_2319:
[----:B------:R-:W3:Y:S01]  /*fa70*/  LDL R39, [R1+0x10] ;  /* 0x0000100001277983 */ /* 0x000ee20000100800 */
[----:B------:R-:W-:Y:S02]  /*fa80*/  VIADD R17, R17, 0x1 ;  /* 0x0000000111117836 */ /* 0x000fe40000000000 */
[----:B------:R-:W-:Y:S01]  /*fa90*/  @!P3 VIADD R42, R42, 0x334c0 ;  /* 0x000334c02a2ab836 */ /* 0x000fe20000000000 */
[----:B------:R-:W-:Y:S01]  /*faa0*/  @!PT LDS RZ, [RZ] ;  /* 0x00000000fffff984 */ /* 0x000fe20000000800 */
[----:B------:R-:W-:Y:S01]  /*fab0*/  @!PT LDS RZ, [RZ] ;  /* 0x00000000fffff984 */ /* 0x000fe20000000800 */
[----:B------:R-:W-:Y:S01]  /*fac0*/  @!PT LDS RZ, [RZ] ;  /* 0x00000000fffff984 */ /* 0x000fe20000000800 */
[----:B------:R-:W-:Y:S01]  /*fad0*/  @!PT LDS RZ, [RZ] ;  /* 0x00000000fffff984 */ /* 0x000fe20000000800 */
[----:B------:R4:W-:Y:S06]  /*fae0*/  MEMBAR.ALL.CTA ;  /* 0x0000000000007992 */ /* 0x0009ec0000008000 */
[----:B----4-:R-:W4:Y:S02]  /*faf0*/  FENCE.VIEW.ASYNC.S ;  /* 0x00000000000073c6 */ /* 0x010f240000000000 */
[----:B----4-:R4:W-:Y:S01]  /*fb00*/  BAR.SYNC.DEFER_BLOCKING R152, 0x80 ;  /* 0x000200980000751d */ /* 0x0109e20000010000 */
[----:B------:R-:W-:-:S02]  /*fb10*/  ISETP.NE.AND P2, PT, R17, 0x2, PT ;  /* 0x000000021100780c */ /* 0x000fc40003f45270 */
[----:B------:R-:W-:Y:S02]  /*fb20*/  @!P3 PRMT R42, RZ, 0x654, R42 ;  /* 0x00000654ff2ab816 */ /* 0x000fe4000000002a */
[----:B------:R-:W-:Y:S02]  /*fb30*/  SEL R40, RZ, 0x1, P2 ;  /* 0x00000001ff287807 */ /* 0x000fe40001000000 */
[----:B------:R-:W-:Y:S02]  /*fb40*/  SEL R17, R17, RZ, P2 ;  /* 0x000000ff11117207 */ /* 0x000fe40001000000 */
[----:B------:R-:W-:Y:S01]  /*fb50*/  LOP3.LUT R223, R223, R40, RZ, 0x3c, !PT ;  /* 0x00000028dfdf7212 */ /* 0x000fe200078e3cff */
[----:B------:R4:W-:Y:S01]  /*fb60*/  @!P3 SYNCS.ARRIVE.TRANS64.RED.A1T0 RZ, [R42+URZ], RZ ;  /* 0x000000ff2affb9a7 */ /* 0x0009e2000810043f */
[----:B---3--:R-:W-:-:S13]  /*fb70*/  LOP3.LUT P4, RZ, R39, 0x2, RZ, 0xc0, !PT ;  /* 0x0000000227ff7812 */ /* 0x008fda000788c0ff */
[----:B----4-:R-:W-:Y:S05]  /*fb80*/  @P4 BRA `(.L_x_2321) ;  /* 0xffffff2c004c4947 */ /* 0x010fea000383ffff */
[----:B------:R-:W3:Y:S01]  /*fb90*/  S2R R39, SR_TID.X ;  /* 0x0000000000277919 */ /* 0x000ee20000002100 */
[----:B------:R-:W-:Y:S02]  /*fba0*/  PLOP3.LUT P0, PT, PT, PT, PT, 0x8, 0x0 ;  /* 0x000000000000781c */ /* 0x000fe40003f0e170 */
[----:B---3--:R-:W-:-:S04]  /*fbb0*/  SHF.R.U32.HI R39, RZ, 0x7, R39 ;  /* 0x00000007ff277819 */ /* 0x008fc80000011627 */
[----:B------:R-:W-:-:S13]  /*fbc0*/  ISETP.NE.AND P4, PT, R39, 0x1, PT ;  /* 0x000000012700780c */ /* 0x000fda0003f85270 */
[----:B------:R-:W-:Y:S06]  /*fbd0*/  @!P4 BAR.ARV 0x9, 0x100 ;  /* 0x024400000000cb1d */ /* 0x000fec0000002000 */
.L_x_2217:
[----:B------:R-:W3:Y:S01]  /*fbe0*/  LDC R0, c[0x0][0x428] ;  /* 0x00010a00ff007b82 */ /* 0x000ee20000000800 */
[----:B------:R-:W-:Y:S05]  /*fbf0*/  @P0 BRA `(.L_x_2322) ;  /* 0x00000000000c0947 */ /* 0x000fea0003800000 */
[----:B------:R-:W4:Y:S01]  /*fc00*/  FENCE.VIEW.ASYNC.G ;  /* 0x00000000000073c6 */ /* 0x000f220000000100 */
[----:B------:R-:W-:Y:S05]  /*fc10*/  WARPSYNC.ALL ;  /* 0x0000000000007948 */ /* 0x000fea0003800000 */
[----:B----4-:R-:W-:Y:S06]  /*fc20*/  BAR.ARV 0xc, 0x180 ;  /* 0x0306000000007b1d */ /* 0x010fec0000002000 */
.L_x_2322:
[----:B------:R-:W4:Y:S01]  /*fc30*/  LDL R4, [R1+0x1c] ;  /* 0x00001c0001047983 */ /* 0x000f220000100800 */
[----:B------:R-:W-:-:S03]  /*fc40*/  ULDC.64 UR4, c[0x0][0x990] ;  /* 0x0002640000047ab9 */ /* 0x000fc60000000a00 */
[----:B------:R-:W2:Y:S01]  /*fc50*/  LDL R5, [R1+0xc] ;  /* 0x00000c0001057983 */ /* 0x000ea20000100800 */
[----:B------:R-:W-:Y:S01]  /*fc60*/  ISETP.NE.U32.AND P0, PT, RZ, UR4, PT ;  /* 0x00000004ff007c0c */ /* 0x000fe2000bf05070 */
[----:B------:R-:W-:Y:S01]  /*fc70*/  ULDC.64 UR6, c[0x0][0x998] ;  /* 0x0002660000067ab9 */ /* 0x000fe20000000a00 */
[----:B---3--:R-:W-:Y:S02]  /*fc80*/  ISETP.NE.AND P2, PT, R0, 0x1, PT ;  /* 0x000000010000780c */ /* 0x008fe40003f45270 */
[----:B------:R-:W-:Y:S02]  /*fc90*/  ISETP.NE.AND.EX P0, PT, RZ, UR5, PT, P0 ;  /* 0x00000005ff007c0c */ /* 0x000fe4000bf05300 */
[----:B------:R-:W-:Y:S02]  /*fca0*/  ISETP.NE.U32.AND P1, PT, RZ, UR6, PT ;  /* 0x00000006ff007c0c */ /* 0x000fe4000bf25070 */
[----:B------:R-:W-:Y:S02]  /*fcb0*/  MOV R7, R226 ;  /* 0x000000e200077202 */ /* 0x000fe40000000f00 */
[----:B------:R-:W-:-:S05]  /*fcc0*/  ISETP.NE.AND.EX P1, PT, RZ, UR7, PT, P1 ;  /* 0x00000007ff007c0c */ /* 0x000fca000bf25310 */
[----:B------:R-:W3:Y:S08]  /*fcd0*/  @P2 LDC R3, c[0x0][0x42c] ;  /* 0x00010b00ff032b82 */ /* 0x000ef00000000800 */
[----:B------:R-:W4:Y:S08]  /*fce0*/  @P0 LDC.64 R10, c[0x0][0x9a8] ;  /* 0x00026a00ff0a0b82 */ /* 0x000f300000000a00 */
[----:B------:R-:W0:Y:S08]  /*fcf0*/  @P2 LDC R2, c[0x0][0x430] ;  /* 0x00010c00ff022b82 */ /* 0x000e300000000800 */
[----:B------:R-:W1:Y:S01]  /*fd00*/  @P1 LDC.64 R12, c[0x0][0x9b8] ;  /* 0x00026e00ff0c1b82 */ /* 0x000e620000000a00 */
[----:B---3--:R-:W-:-:S07]  /*fd10*/  @P2 IMAD.HI.U32 R3, R226, R3, RZ ;  /* 0x00000003e2032227 */ /* 0x008fce00078e00ff */
[----:B------:R-:W3:Y:S08]  /*fd20*/  @P0 LDC.64 R14, c[0x0][0x9b0] ;  /* 0x00026c00ff0e0b82 */ /* 0x000ef00000000a00 */
[----:B------:R-:W3:Y:S01]  /*fd30*/  @P1 LDC.64 R20, c[0x0][0x9c0] ;  /* 0x00027000ff141b82 */ /* 0x000ee20000000a00 */
[----:B0-----:R-:W-:-:S04]  /*fd40*/  @P2 SHF.R.U32.HI R7, RZ, R2, R3 ;  /* 0x00000002ff072219 */ /* 0x001fc80000011603 */
[----:B------:R-:W-:Y:S01]  /*fd50*/  @P0 SHF.R.S32.HI R9, RZ, 0x1f, R7 ;  /* 0x0000001fff090819 */ /* 0x000fe20000011407 */
[C---:B----4-:R-:W-:Y:S02]  /*fd60*/  @P0 IMAD R0, R4.reuse, R10, RZ ;  /* 0x0000000a04000224 */ /* 0x050fe400078e02ff */
[----:B-1----:R-:W-:Y:S02]  /*fd70*/  @P1 IMAD R4, R4, R12, RZ ;  /* 0x0000000c04041224 */ /* 0x002fe400078e02ff */
[C---:B--2---:R-:W-:Y:S02]  /*fd80*/  @P0 IMAD R11, R5.reuse, R11, R0 ;  /* 0x0000000b050b0224 */ /* 0x044fe400078e0200 */
[----:B------:R-:W-:-:S04]  /*fd90*/  @P0 IMAD.WIDE.U32 R2, R5, R10, RZ ;  /* 0x0000000a05020225 */ /* 0x000fc800078e00ff */
[----:B------:R-:W-:Y:S01]  /*fda0*/  @P0 IMAD.IADD R3, R3, 0x1, R11 ;  /* 0x0000000103030824 */ /* 0x000fe200078e020b */
[----:B------:R-:W-:Y:S01]  /*fdb0*/  @P1 SHF.R.S32.HI R11, RZ, 0x1f, R7 ;  /* 0x0000001fff0b1819 */ /* 0x000fe20000011407 */
[C---:B------:R-:W-:Y:S02]  /*fdc0*/  @P1 IMAD R13, R5.reuse, R13, R4 ;  /* 0x0000000d050d1224 */ /* 0x040fe400078e0204 */
[----:B------:R-:W-:-:S04]  /*fdd0*/  @P1 IMAD.WIDE.U32 R4, R5, R12, RZ ;  /* 0x0000000c05041225 */ /* 0x000fc800078e00ff */
[----:B---3--:R-:W-:Y:S02]  /*fde0*/  @P0 IMAD R0, R9, R14, RZ ;  /* 0x0000000e09000224 */ /* 0x008fe400078e02ff */
[----:B------:R-:W-:Y:S02]  /*fdf0*/  @P1 IMAD R6, R11, R20, RZ ;  /* 0x000000140b061224 */ /* 0x000fe400078e02ff */
[----:B------:R-:W-:Y:S02]  /*fe00*/  @P1 IMAD.IADD R5, R5, 0x1, R13 ;  /* 0x0000000105051824 */ /* 0x000fe400078e020d */
        /* <DEDUP_REMOVED lines=14> */
[----:B------:R1:W2:Y:S01]  /*fef0*/  @P1 LDG.E R0, desc[UR54][R8.64] ;  /* 0x0000003608001981 */ /* 0x0002a2000c1e1900 */
[----:B------:R-:W-:Y:S01]  /*ff00*/  IADD3 R2, R234, 0x11f, -R227 ;  /* 0x0000011fea027810 */ /* 0x000fe20007ffe8e3 */
[----:B------:R-:W3:Y:S02]  /*ff10*/  @P2 LDC R6, c[0x0][0x430] ;  /* 0x00010c00ff062b82 */ /* 0x000ee40000000800 */
[----:B------:R4:W2:Y:S01]  /*ff20*/  @P0 LDG.E R3, desc[UR54][R4.64] ;  /* 0x0000003604030981 */ /* 0x0008a2000c1e1900 */
[----:B------:R-:W-:-:S05]  /*ff30*/  LEA R2, R225, R2, 0x7 ;  /* 0x00000002e1027211 */ /* 0x000fca00078e38ff */
[----:B------:R-:W-:-:S05]  /*ff40*/  IMAD.HI R2, R2, 0x66666667, RZ ;  /* 0x6666666702027827 */ /* 0x000fca00078e02ff */
[----:B------:R-:W-:-:S04]  /*ff50*/  SHF.R.U32.HI R7, RZ, 0x1f, R2 ;  /* 0x0000001fff077819 */ /* 0x000fc80000011602 */
[----:B------:R-:W-:-:S04]  /*ff60*/  LEA.HI.SX32 R7, R2, R7, 0x1a ;  /* 0x0000000702077211 */ /* 0x000fc800078fd2ff */
[----:B------:R-:W-:-:S04]  /*ff70*/  VIMNMX R105, R158, R7, PT ;  /* 0x000000079e697248 */ /* 0x000fc80003fe0100 */
[----:B------:R-:W-:Y:S01]  /*ff80*/  ISETP.GE.AND P1, PT, R105, 0x1, PT ;  /* 0x000000016900780c */ /* 0x000fe20003f26270 */
[----:B0-----:R-:W-:Y:S01]  /*ff90*/  @P2 IMAD.HI.U32 R11, R226, R11, RZ ;  /* 0x0000000be20b2227 */ /* 0x001fe200078e00ff */
[----:B------:R-:W-:Y:S02]  /*ffa0*/  PLOP3.LUT P0, PT, PT, PT, PT, 0x80, 0x0 ;  /* 0x000000000000781c */ /* 0x000fe40003f0f070 */
[----:B------:R-:W-:Y:S02]  /*ffb0*/  CS2R R120, SRZ ;  /* 0x0000000000787805 */ /* 0x000fe4000001ff00 */
[----:B------:R-:W-:Y:S01]  /*ffc0*/  CS2R R30, SRZ ;  /* 0x00000000001e7805 */ /* 0x000fe2000001ff00 */
[----:B------:R-:W-:Y:S01]  /*ffd0*/  IMAD.MOV.U32 R119, RZ, RZ, RZ ;  /* 0x000000ffff777224 */ /* 0x000fe200078e00ff */
[----:B---3--:R-:W-:Y:S02]  /*ffe0*/  @P2 SHF.R.U32.HI R226, RZ, R6, R11 ;  /* 0x00000006ffe22219 */ /* 0x008fe4000001160b */
        /* <DEDUP_REMOVED lines=9> */
[----:B------:R-:W-:Y:S01]  /*10080*/  IMAD.MOV.U32 R50, RZ, RZ, RZ ;  /* 0x000000ffff327224 */ /* 0x000fe200078e00ff */
[----:B------:R-:W-:Y:S02]  /*10090*/  CS2R R54, SRZ ;  /* 0x0000000000367805 */ /* 0x000fe4000001ff00 */
[----:B------:R-:W-:Y:S01]  /*100a0*/  CS2R R78, SRZ ;  /* 0x00000000004e7805 */ /* 0x000fe2000001ff00 */
[----:B------:R-:W-:Y:S01]  /*100b0*/  IMAD.MOV.U32 R67, RZ, RZ, RZ ;  /* 0x000000ffff437224 */ /* 0x000fe200078e00ff */
        /* <DEDUP_REMOVED lines=15> */
[----:B-1----:R-:W-:Y:S02]  /*101b0*/  CS2R R8, SRZ ;  /* 0x0000000000087805 */ /* 0x002fe4000001ff00 */
[----:B------:R-:W-:Y:S02]  /*101c0*/  CS2R R112, SRZ ;  /* 0x0000000000707805 */ /* 0x000fe4000001ff00 */
[----:B------:R-:W-:Y:S01]  /*101d0*/  CS2R R12, SRZ ;  /* 0x00000000000c7805 */ /* 0x000fe2000001ff00 */
[----:B------:R-:W-:Y:S01]  /*101e0*/  IMAD.MOV.U32 R104, RZ, RZ, RZ ;  /* 0x000000ffff687224 */ /* 0x000fe200078e00ff */
[----:B------:R-:W-:Y:S02]  /*101f0*/  CS2R R24, SRZ ;  /* 0x0000000000187805 */ /* 0x000fe4000001ff00 */
[----:B------:R-:W-:Y:S02]  /*10200*/  CS2R R6, SRZ ;  /* 0x0000000000067805 */ /* 0x000fe4000001ff00 */
[----:B------:R-:W-:-:S02]  /*10210*/  CS2R R26, SRZ ;  /* 0x00000000001a7805 */ /* 0x000fc4000001ff00 */
[----:B------:R-:W-:Y:S02]  /*10220*/  CS2R R42, SRZ ;  /* 0x00000000002a7805 */ /* 0x000fe4000001ff00 */
        /* <DEDUP_REMOVED lines=10> */
[----:B------:R-:W-:Y:S02]  /*102d0*/  MOV R131, RZ ;  /* 0x000000ff00837202 */ /* 0x000fe40000000f00 */
[----:B------:R-:W-:-:S02]  /*102e0*/  CS2R R20, SRZ ;  /* 0x0000000000147805 */ /* 0x000fc4000001ff00 */
[----:B----4-:R-:W-:Y:S01]  /*102f0*/  CS2R R4, SRZ ;  /* 0x0000000000047805 */ /* 0x010fe2000001ff00 */
[----:B------:R-:W-:Y:S02]  /*10300*/  IMAD.MOV.U32 R133, RZ, RZ, RZ ;  /* 0x000000ffff857224 */ /* 0x000fe400078e00ff */
[----:B--2---:R-:W-:-:S04]  /*10310*/  FMUL.FTZ R0, R3, R0 ;  /* 0x0000000003007220 */ /* 0x004fc80000410000 */
[----:B------:R-:W-:Y:S01]  /*10320*/  FMUL.FTZ R2, R0, UR4 ;  /* 0x0000000400027c20 */ /* 0x000fe20008410000 */
[----:B------:R-:W-:Y:S06]  /*10330*/  @!P1 BRA `(.L_x_2323) ;  /* 0x0000013000409947 */ /* 0x000fec0003800000 */
[----:B------:R-:W-:-:S03]  /*10340*/  UMOV UR4, 0xffffffff ;  /* 0xffffffff00047882 */ /* 0x000fc60000000000 */
[----:B------:R-:W-:Y:S05]  /*10350*/  BRA.DIV UR4, `(.L_x_2324) ;  /* 0x000001ce04e87947 */ /* 0x000fea000b800000 */
[----:B------:R-:W0:Y:S02]  /*10360*/  S2R R0, SR_TID.X ;  /* 0x0000000000007919 */ /* 0x000e240000002100 */
[C---:B0-----:R-:W-:Y:S02]  /*10370*/  VIADD R3, R0.reuse, 0xffffff80 ;  /* 0xffffff8000037836 */ /* 0x041fe40000000000 */
[----:B------:R-:W-:-:S05]  /*10380*/  VIADD R0, R0, 0xffffff80 ;  /* 0xffffff8000007836 */ /* 0x000fca0000000000 */
[----:B------:R-:W-:-:S04]  /*10390*/  SHF.R.S32.HI R0, RZ, 0x1f, R0 ;  /* 0x0000001fff007819 */ /* 0x000fc80000011400 */
[----:B------:R-:W-:-:S04]  /*103a0*/  LEA.HI R0, R0, R3, RZ, 0x7 ;  /* 0x0000000300007211 */ /* 0x000fc800078f38ff */
[----:B------:R-:W-:-:S05]  /*103b0*/  SHF.R.S32.HI R0, RZ, 0x7, R0 ;  /* 0x00000007ff007819 */ /* 0x000fca0000011400 */
[----:B------:R0:W1:Y:S02]  /*103c0*/  SHFL.IDX PT, R224, R0, RZ, 0x1f ;  /* 0x00001fff00e07589 */ /* 0x00006400000e0000 */
.L_x_2560:
        /* <DEDUP_REMOVED lines=25> */
.L_x_2325:
        /* <DEDUP_REMOVED lines=13> */
.L_x_2329:
[----:B-1----:R1:W2:Y:S02]  /*10630*/  SYNCS.PHASECHK.TRANS64.TRYWAIT P0, [R16+URZ+0x33400], R3 ;  /* 0x03340003100075a7 */ /* 0x0022a4000800017f */
[----:B--2---:R-:W-:Y:S05]  /*10640*/  @!P0 NANOSLEEP.SYNCS 0x989680 ;  /* 0x009896800000895d */ /* 0x004fea0003900000 */
[----:B------:R-:W2:Y:S02]  /*10650*/  @!P0 SYNCS.PHASECHK.TRANS64 P0, [R16+URZ+0x33400], R3 ;  /* 0x03340003100085a7 */ /* 0x000ea4000800007f */
[----:B--2---:R-:W-:Y:S05]  /*10660*/  @!P0 BRA `(.L_x_2329) ;  /* 0xfffffffc00f08947 */ /* 0x004fea000383ffff */
.L_x_2328:
[----:B------:R-:W-:Y:S05]  /*10670*/  BSYNC B0 ;  /* 0x0000000000007941 */ /* 0x000fea0003800000 */
.L_x_2327:
[----:B------:R-:W-:Y:S05]  /*10680*/  BRA `(.L_x_2330) ;  /* 0x00000070001c7947 */ /* 0x000fea0003800000 */
.L_x_2326:
[----:B------:R-:W-:Y:S01]  /*10690*/  ULOP3.LUT UP0, URZ, UR52, 0x1bf, URZ, 0xc0, !UPT ;  /* 0x000001bf343f7892 */ /* 0x000fe2000f80c03f */
[----:B-----5:R-:W-:Y:S01]  /*106a0*/  SHF.R.S32.HI R0, RZ, 0x1f, R144 ;  /* 0x0000001fff007819 */ /* 0x020fe20000011490 */
[----:B------:R-:W-:Y:S01]  /*106b0*/  ULDC.64 UR4, c[0x0][0x3d8] ;  /* 0x0000f60000047ab9 */ /* 0x000fe20000000a00 */
[----:B------:R-:W-:Y:S01]  /*106c0*/  ULDC.64 UR6, c[0x0][0x3e8] ;  /* 0x0000fa0000067ab9 */ /* 0x000fe20000000a00 */
[----:B------:R-:W-:Y:S01]  /*106d0*/  IMAD.WIDE.U32 R46, R144, UR4, RZ ;  /* 0x00000004902e7c25 */ /* 0x000fe2000f8e00ff */
[----:B------:R-:W-:Y:S02]  /*106e0*/  SHF.R.S32.HI R48, RZ, 0x1f, R19 ;  /* 0x0000001fff307819 */ /* 0x000fe40000011413 */
[----:B------:R-:W-:Y:S01]  /*106f0*/  PLOP3.LUT P0, PT, PT, PT, UP0, 0x80, 0x0 ;  /* 0x000000000000781c */ /* 0x000fe20003f0f008 */
[C---:B------:R-:W-:Y:S01]  /*10700*/  IMAD R3, R0.reuse, UR4, RZ ;  /* 0x0000000400037c24 */ /* 0x040fe2000f8e02ff */
[----:B------:R-:W-:Y:S01]  /*10710*/  SHF.R.S32.HI R57, RZ, 0x1f, R18 ;  /* 0x0000001fff397819 */ /* 0x000fe20000011412 */
[----:B------:R-:W-:-:S02]  /*10720*/  IMAD R5, R0, UR6, RZ ;  /* 0x0000000600057c24 */ /* 0x000fc4000f8e02ff */
[C---:B------:R-:W-:Y:S02]  /*10730*/  IMAD R3, R144.reuse, UR5, R3 ;  /* 0x0000000590037c24 */ /* 0x040fe4000f8e0203 */
[C---:B------:R-:W-:Y:S02]  /*10740*/  IMAD R5, R144.reuse, UR7, R5 ;  /* 0x0000000790057c24 */ /* 0x040fe4000f8e0205 */
[----:B------:R-:W-:-:S04]  /*10750*/  IMAD.WIDE.U32 R144, R144, UR6, RZ ;  /* 0x0000000690907c25 */ /* 0x000fc8000f8e00ff */
[----:B------:R-:W-:Y:S02]  /*10760*/  IMAD.IADD R51, R3, 0x1, R47 ;  /* 0x0000000103337824 */ /* 0x000fe400078e022f */
[----:B------:R-:W-:Y:S01]  /*10770*/  IMAD.IADD R49, R5, 0x1, R145 ;  /* 0x0000000105317824 */ /* 0x000fe200078e0291 */
        /* <DEDUP_REMOVED lines=16> */
[----:B-1----:R-:W-:Y:S05]  /*10880*/  CALL.ABS.NOINC R14 ;  /* 0x000000000e007343 */ /* 0x002fea0003c00000 */
.L_x_2331:
[----:B------:R-:W0:Y:S01]  /*10890*/  LDC.64 R12, c[0x0][0x3d8] ;  /* 0x0000f600ff0c7b82 */ /* 0x000e220000000a00 */
[----:B------:R-:W-:Y:S01]  /*108a0*/  SHF.R.S32.HI R3, RZ, 0x1f, R225 ;  /* 0x0000001fff037819 */ /* 0x000fe200000114e1 */
[----:B------:R-:W-:Y:S01]  /*108b0*/  ULDC.U8 UR4, c[0x0][0x3f0] ;  /* 0x0000fc0000047ab9 */ /* 0x000fe20000000000 */
[----:B------:R-:W-:Y:S01]  /*108c0*/  BSSY B0, `(.L_x_2332) ;  /* 0x00006db000007945 */ /* 0x000fe20003800000 */
[----:B------:R-:W-:-:S04]  /*108d0*/  ISETP.NE.AND P0, PT, RZ, UR4, PT ;  /* 0x00000004ff007c0c */ /* 0x000fc8000bf05270 */
[----:B------:R-:W1:Y:S01]  /*108e0*/  LDC.64 R10, c[0x0][0x3e8] ;  /* 0x0000fa00ff0a7b82 */ /* 0x000e620000000a00 */
[-C--:B0-----:R-:W-:Y:S02]  /*108f0*/  IMAD R0, R3, R12.reuse, RZ ;  /* 0x0000000c03007224 */ /* 0x081fe400078e02ff */
[----:B------:R-:W-:-:S03]  /*10900*/  IMAD.WIDE.U32 R4, R225, R12, RZ ;  /* 0x0000000ce1047225 */ /* 0x000fc600078e00ff */
[----:B------:R-:W-:Y:S01]  /*10910*/  SHF.L.U32 R53, R4, 0x7, RZ ;  /* 0x0000000704357819 */ /* 0x000fe200000006ff */
        /* <DEDUP_REMOVED lines=39> */
[----:B------:R-:W-:Y:S01]  /*10b90*/  SHF.R.S32.HI R54, RZ, 0x1f, R23 ;  /* 0x0000001fff367819 */ /* 0x000fe20000011417 */
[----:B------:R-:W-:Y:S01]  /*10ba0*/  IMAD.MOV.U32 R9, RZ, RZ, R48 ;  /* 0x000000ffff097224 */ /* 0x000fe200078e0030 */
[----:B------:R-:W-:Y:S01]  /*10bb0*/  MOV R8, R19 ;  /* 0x0000001300087202 */ /* 0x000fe20000000f00 */
[----:B------:R-:W-:Y:S01]  /*10bc0*/  ULDC UR4, c[0x0][0x3d4] ;  /* 0x0000f50000047ab9 */ /* 0x000fe20000000800 */
[----:B------:R-:W-:Y:S01]  /*10bd0*/  ULDC.64 UR6, c[0x0][0x3c8] ;  /* 0x0000f20000067ab9 */ /* 0x000fe20000000a00 */
[CC--:B------:R-:W-:Y:S01]  /*10be0*/  IMAD R0, R54.reuse, R12.reuse, RZ ;  /* 0x0000000c36007224 */ /* 0x0c0fe200078e02ff */
[----:B------:R-:W-:Y:S01]  /*10bf0*/  ULDC.64 UR8, c[0x0][0x3e0] ;  /* 0x0000f80000087ab9 */ /* 0x000fe20000000a00 */
[C---:B------:R-:W-:Y:S01]  /*10c00*/  IMAD.WIDE.U32 R14, R23.reuse, R12, R8 ;  /* 0x0000000c170e7225 */ /* 0x040fe200078e0008 */
[----:B------:R-:W-:Y:S02]  /*10c10*/  CS2R R42, SRZ ;  /* 0x00000000002a7805 */ /* 0x000fe4000001ff00 */
[----:B------:R-:W-:Y:S01]  /*10c20*/  CS2R R40, SRZ ;  /* 0x0000000000287805 */ /* 0x000fe2000001ff00 */
[----:B------:R-:W-:Y:S01]  /*10c30*/  IMAD R21, R23, R13, R0 ;  /* 0x0000000d17157224 */ /* 0x000fe200078e0200 */
[----:B------:R-:W-:Y:S01]  /*10c40*/  IADD3 R14, P2, P5, R53, R46, R14 ;  /* 0x0000002e350e7210 */ /* 0x000fe20007d5e00e */
[----:B------:R-:W-:-:S02]  /*10c50*/  IMAD R0, R54, R10, RZ ;  /* 0x0000000a36007224 */ /* 0x000fc400078e02ff */
[----:B------:R-:W-:Y:S02]  /*10c60*/  IMAD.IADD R21, R15, 0x1, R21 ;  /* 0x000000010f157824 */ /* 0x000fe400078e0215 */
[----:B------:R-:W-:-:S04]  /*10c70*/  IMAD.WIDE.U32 R8, R23, R10, R8 ;  /* 0x0000000a17087225 */ /* 0x000fc800078e0008 */
[----:B------:R-:W-:Y:S01]  /*10c80*/  IMAD R15, R23, R11, R0 ;  /* 0x0000000b170f7224 */ /* 0x000fe200078e0200 */
[----:B------:R-:W-:Y:S01]  /*10c90*/  IADD3 R46, P3, P4, R55, R144, R8 ;  /* 0x00000090372e7210 */ /* 0x000fe20007c7e008 */
[----:B------:R-:W-:Y:S02]  /*10ca0*/  VIADD R8, R19, 0x10 ;  /* 0x0000001013087836 */ /* 0x000fe40000000000 */
[----:B------:R-:W-:Y:S02]  /*10cb0*/  IMAD.IADD R0, R9, 0x1, R15 ;  /* 0x0000000109007824 */ /* 0x000fe400078e020f */
[C---:B------:R-:W-:Y:S01]  /*10cc0*/  VIADD R20, R19.reuse, 0x20 ;  /* 0x0000002013147836 */ /* 0x040fe20000000000 */
[----:B------:R-:W-:Y:S01]  /*10cd0*/  ISETP.GE.AND P1, PT, R8, UR4, PT ;  /* 0x0000000408007c0c */ /* 0x000fe2000bf26270 */
[C---:B------:R-:W-:Y:S01]  /*10ce0*/  VIADD R9, R19.reuse, 0x30 ;  /* 0x0000003013097836 */ /* 0x040fe20000000000 */
[----:B------:R-:W-:Y:S02]  /*10cf0*/  IADD3.X R0, R52, R49, R0, P3, P4 ;  /* 0x0000003134007210 */ /* 0x000fe40001fe8400 */
[----:B------:R-:W-:-:S02]  /*10d00*/  ISETP.GE.AND P4, PT, R19, UR4, PT ;  /* 0x0000000413007c0c */ /* 0x000fc4000bf86270 */
[----:B------:R-:W-:Y:S02]  /*10d10*/  IADD3.X R8, R50, R51, R21, P2, P5 ;  /* 0x0000003332087210 */ /* 0x000fe400017ea415 */
[----:B------:R-:W-:Y:S02]  /*10d20*/  IADD3 R14, P3, R14, UR6, RZ ;  /* 0x000000060e0e7c10 */ /* 0x000fe4000ff7e0ff */
[----:B------:R-:W-:Y:S02]  /*10d30*/  IADD3 R46, P5, R46, UR8, RZ ;  /* 0x000000082e2e7c10 */ /* 0x000fe4000ffbe0ff */
[----:B------:R-:W-:Y:S02]  /*10d40*/  IADD3.X R15, R8, UR7, RZ, P3, !PT ;  /* 0x00000007080f7c10 */ /* 0x000fe40009ffe4ff */
[----:B------:R-:W-:Y:S01]  /*10d50*/  IADD3.X R47, R0, UR9, RZ, P5, !PT ;  /* 0x00000009002f7c10 */ /* 0x000fe2000affe4ff */
[C---:B------:R-:W-:Y:S01]  /*10d60*/  VIADD R0, R19.reuse, 0x50 ;  /* 0x0000005013007836 */ /* 0x040fe20000000000 */
[----:B------:R-:W-:Y:S01]  /*10d70*/  ISETP.GE.AND P2, PT, R20, UR4, PT ;  /* 0x0000000414007c0c */ /* 0x000fe2000bf46270 */
[----:B------:R0:W5:Y:S01]  /*10d80*/  @!P4 LDG.E.64 R42, desc[UR54][R14.64] ;  /* 0x000000360e2ac981 */ /* 0x000162000c1e1b00 */
[----:B------:R-:W-:-:S02]  /*10d90*/  IADD3 R20, R19, 0x40, RZ ;  /* 0x0000004013147810 */ /* 0x000fc40007ffe0ff */
[----:B------:R-:W-:Y:S01]  /*10da0*/  ISETP.GE.AND P3, PT, R9, UR4, PT ;  /* 0x0000000409007c0c */ /* 0x000fe2000bf66270 */
[----:B------:R0:W5:Y:S01]  /*10db0*/  @!P4 LDG.E.64 R40, desc[UR54][R46.64] ;  /* 0x000000362e28c981 */ /* 0x000162000c1e1b00 */
[----:B------:R-:W-:Y:S02]  /*10dc0*/  ISETP.GE.AND P5, PT, R20, UR4, PT ;  /* 0x0000000414007c0c */ /* 0x000fe4000bfa6270 */
[----:B------:R-:W-:Y:S02]  /*10dd0*/  ISETP.GE.AND P4, PT, R0, UR4, PT ;  /* 0x0000000400007c0c */ /* 0x000fe4000bf86270 */
        /* <DEDUP_REMOVED lines=20> */
.L_x_2335:
[----:B------:R-:W-:Y:S05]  /*10f20*/  BSYNC B1 ;  /* 0x0000000000017941 */ /* 0x000fea0003800000 */
.L_x_2334:
[----:B------:R-:W-:Y:S01]  /*10f30*/  IMAD R0, R45, R12, RZ ;  /* 0x0000000c2d007224 */ /* 0x000fe200078e02ff */
[----:B------:R-:W-:Y:S01]  /*10f40*/  ULDC.64 UR4, c[0x0][0x3c8] ;  /* 0x0000f20000047ab9 */ /* 0x000fe20000000a00 */
[----:B------:R-:W-:Y:S01]  /*10f50*/  IMAD.WIDE.U32 R6, R3, R10, R6 ;  /* 0x0000000a03067225 */ /* 0x000fe200078e0006 */
        /* <DEDUP_REMOVED lines=11> */
.L_x_2563:
[----:B------:R-:W-:-:S03]  /*11010*/  UMOV UR4, 0xffffffff ;  /* 0xffffffff00047882 */ /* 0x000fc60000000000 */
[----:B------:R-:W-:Y:S05]  /*11020*/  BRA.DIV UR4, `(.L_x_2337) ;  /* 0x000001c6041c7947 */ /* 0x000fea000b800000 */
.L_x_2566:
[----:B------:R-:W-:-:S03]  /*11030*/  UMOV UR4, 0xffffffff ;  /* 0xffffffff00047882 */ /* 0x000fc60000000000 */
[----:B------:R-:W-:Y:S05]  /*11040*/  BRA.DIV UR4, `(.L_x_2338) ;  /* 0x000001c6043c7947 */ /* 0x000fea000b800000 */
.L_x_2569:
[----:B------:R-:W-:-:S03]  /*11050*/  UMOV UR4, 0xffffffff ;  /* 0xffffffff00047882 */ /* 0x000fc60000000000 */
[----:B------:R-:W-:Y:S05]  /*11060*/  BRA.DIV UR4, `(.L_x_2339) ;  /* 0x000001c6045c7947 */ /* 0x000fea000b800000 */
.L_x_2572:
        /* <DEDUP_REMOVED lines=8> */
.L_x_2573:
[----:B------:R-:W-:Y:S05]  /*110f0*/  BSYNC B1 ;  /* 0x0000000000017941 */ /* 0x000fea0003800000 */
.L_x_2340:
[----:B------:R-:W-:Y:S05]  /*11100*/  @P0 BRA `(.L_x_2342) ;  /* 0x0000006400580947 */ /* 0x000fea0003800000 */
[----:B------:R-:W2:Y:S01]  /*11110*/  LDC R0, c[0x0][0x3d4] ;  /* 0x0000f500ff007b82 */ /* 0x000ea20000000800 */
[----:B------:R-:W-:Y:S01]  /*11120*/  LOP3.LUT R4, R228, 0x10, R18, 0xf8, !PT ;  /* 0x00000010e4047812 */ /* 0x000fe200078ef812 */
[C---:B------:R-:W-:Y:S01]  /*11130*/  VIADD R5, R19.reuse, 0x20 ;  /* 0x0000002013057836 */ /* 0x040fe20000000000 */
[----:B------:R-:W-:Y:S01]  /*11140*/  BSSY B1, `(.L_x_2343) ;  /* 0x0000087000017945 */ /* 0x000fe20003800000 */
[C---:B-1----:R-:W-:Y:S01]  /*11150*/  VIADD R3, R19.reuse, 0x10 ;  /* 0x0000001013037836 */ /* 0x042fe20000000000 */
[----:B------:R-:W-:Y:S01]  /*11160*/  LOP3.LUT R4, R4, R229, RZ, 0x3c, !PT ;  /* 0x000000e504047212 */ /* 0x000fe200078e3cff */
[----:B------:R-:W-:Y:S01]  /*11170*/  VIADD R7, R19, 0x30 ;  /* 0x0000003013077836 */ /* 0x000fe20000000000 */
[----:B------:R-:W-:Y:S01]  /*11180*/  LOP3.LUT P5, RZ, R235, 0x2, RZ, 0xc0, !PT ;  /* 0x00000002ebff7812 */ /* 0x000fe200078ac0ff */
[C---:B------:R-:W-:Y:S02]  /*11190*/  VIADD R11, R19.reuse, 0x50 ;  /* 0x00000050130b7836 */ /* 0x040fe40000000000 */
[----:B------:R-:W-:Y:S01]  /*111a0*/  IMAD.IADD R4, R230, 0x1, R4 ;  /* 0x00000001e6047824 */ /* 0x000fe200078e0204 */
[----:B--2---:R-:W-:-:S02]  /*111b0*/  ISETP.GE.AND P6, PT, R19, R0, PT ;  /* 0x000000001300720c */ /* 0x004fc40003fc6270 */
[-C--:B------:R-:W-:Y:S02]  /*111c0*/  ISETP.GE.AND P1, PT, R5, R0.reuse, PT ;  /* 0x000000000500720c */ /* 0x080fe40003f26270 */
[-C--:B------:R-:W-:Y:S01]  /*111d0*/  ISETP.GE.AND P0, PT, R3, R0.reuse, PT ;  /* 0x000000000300720c */ /* 0x080fe20003f06270 */
[----:B------:R-:W-:Y:S01]  /*111e0*/  IMAD.IADD R3, R16, 0x1, R4 ;  /* 0x0000000110037824 */ /* 0x000fe200078e0204 */
[----:B------:R-:W-:Y:S02]  /*111f0*/  IADD3 R5, R19, 0x40, RZ ;  /* 0x0000004013057810 */ /* 0x000fe40007ffe0ff */
[-C--:B------:R-:W-:Y:S02]  /*11200*/  ISETP.GE.AND P2, PT, R7, R0.reuse, PT ;  /* 0x000000000700720c */ /* 0x080fe40003f46270 */
[-C--:B------:R-:W-:Y:S02]  /*11210*/  ISETP.GE.AND P3, PT, R5, R0.reuse, PT ;  /* 0x000000000500720c */ /* 0x080fe40003f66270 */
[----:B------:R-:W-:Y:S01]  /*11220*/  ISETP.GE.AND P4, PT, R11, R0, PT ;  /* 0x000000000b00720c */ /* 0x000fe20003f86270 */
[----:B------:R-:W-:Y:S01]  /*11230*/  VIADD R0, R3, 0x20 ;  /* 0x0000002003007836 */ /* 0x000fe20000000000 */
[----:B------:R-:W-:Y:S11]  /*11240*/  @P6 BRA `(.L_x_2344) ;  /* 0x0000000400d86947 */ /* 0x000ff60003800000 */
[----:B------:R-:W1:Y:S01]  /*11250*/  LDS.128 R4, [R3+0x1e200] ;  /* 0x01e2000003047984 */ /* 0x000e620000000c00 */
[----:B-----5:R-:W-:Y:S02]  /*11260*/  SHF.R.U32.HI R10, RZ, 0x8, R42 ;  /* 0x00000008ff0a7819 */ /* 0x020fe4000001162a */
[----:B------:R-:W-:Y:S02]  /*11270*/  SHF.R.U32.HI R12, RZ, 0x8, R43 ;  /* 0x00000008ff0c7819 */ /* 0x000fe4000001162b */
[----:B------:R-:W-:Y:S02]  /*11280*/  LOP3.LUT R11, R42, 0xff, RZ, 0xc0, !PT ;  /* 0x000000ff2a0b7812 */ /* 0x000fe400078ec0ff */
[----:B------:R-:W-:Y:S02]  /*11290*/  LOP3.LUT R13, R43, 0xff, RZ, 0xc0, !PT ;  /* 0x000000ff2b0d7812 */ /* 0x000fe400078ec0ff */
[----:B------:R-:W-:Y:S02]  /*112a0*/  LOP3.LUT R10, R10, 0xff, RZ, 0xc0, !PT ;  /* 0x000000ff0a0a7812 */ /* 0x000fe400078ec0ff */
[----:B------:R-:W-:-:S02]  /*112b0*/  LOP3.LUT R12, R12, 0xff, RZ, 0xc0, !PT ;  /* 0x000000ff0c0c7812 */ /* 0x000fc400078ec0ff */
[----:B0-----:R-:W-:Y:S02]  /*112c0*/  SHF.R.U32.HI R14, RZ, 0x8, R41 ;  /* 0x00000008ff0e7819 */ /* 0x001fe40000011629 */
[----:B------:R-:W-:Y:S02]  /*112d0*/  PRMT R11, R10, 0x7604, R11 ;  /* 0x000076040a0b7816 */ /* 0x000fe4000000000b */
[----:B------:R-:W-:Y:S02]  /*112e0*/  PRMT R12, R12, 0x7604, R13 ;  /* 0x000076040c0c7816 */ /* 0x000fe4000000000d */
[----:B------:R-:W-:Y:S02]  /*112f0*/  SHF.R.U32.HI R13, RZ, 0x10, R43 ;  /* 0x00000010ff0d7819 */ /* 0x000fe4000001162b */
[----:B------:R-:W-:Y:S02]  /*11300*/  SHF.R.U32.HI R10, RZ, 0x8, R40 ;  /* 0x00000008ff0a7819 */ /* 0x000fe40000011628 */
[----:B------:R-:W-:Y:S01]  /*11310*/  LOP3.LUT R45, R41, 0xff, RZ, 0xc0, !PT ;  /* 0x000000ff292d7812 */ /* 0x000fe200078ec0ff */
[----:B------:R-:W-:Y:S01]  /*11320*/  IMAD.U32 R13, R13, 0x10000, RZ ;  /* 0x000100000d0d7824 */ /* 0x000fe200078e00ff */
[----:B------:R-:W-:-:S02]  /*11330*/  LOP3.LUT R14, R14, 0xff, RZ, 0xc0, !PT ;  /* 0x000000ff0e0e7812 */ /* 0x000fc400078ec0ff */
[----:B------:R-:W-:Y:S02]  /*11340*/  SHF.R.U32.HI R46, RZ, 0x10, R41 ;  /* 0x00000010ff2e7819 */ /* 0x000fe40000011629 */
[----:B------:R-:W-:Y:S02]  /*11350*/  LOP3.LUT R15, R40, 0xff, RZ, 0xc0, !PT ;  /* 0x000000ff280f7812 */ /* 0x000fe400078ec0ff */
[----:B------:R-:W-:Y:S02]  /*11360*/  LOP3.LUT R10, R10, 0xff, RZ, 0xc0, !PT ;  /* 0x000000ff0a0a7812 */ /* 0x000fe400078ec0ff */
[----:B------:R-:W-:Y:S01]  /*11370*/  PRMT R14, R14, 0x7604, R45 ;  /* 0x000076040e0e7816 */ /* 0x000fe2000000002d */
[----:B------:R-:W-:Y:S01]  /*11380*/  IMAD.U32 R45, R46, 0x10000, RZ ;  /* 0x000100002e2d7824 */ /* 0x000fe200078e00ff */
[----:B------:R-:W-:Y:S02]  /*11390*/  PRMT R15, R10, 0x7604, R15 ;  /* 0x000076040a0f7816 */ /* 0x000fe4000000000f */
[----:B------:R-:W-:-:S02]  /*113a0*/  LOP3.LUT R11, R11, 0xff0000, R42, 0xf8, !PT ;  /* 0x00ff00000b0b7812 */ /* 0x000fc400078ef82a */
[----:B------:R-:W-:Y:S02]  /*113b0*/  LOP3.LUT R13, R12, 0xff0000, R13, 0xf8, !PT ;  /* 0x00ff00000c0d7812 */ /* 0x000fe400078ef80d */
[----:B------:R-:W-:Y:S02]  /*113c0*/  LOP3.LUT R47, R14, 0xff0000, R45, 0xf8, !PT ;  /* 0x00ff00000e2f7812 */ /* 0x000fe400078ef82d */
[----:B------:R-:W-:Y:S02]  /*113d0*/  LOP3.LUT R45, R15, 0xff0000, R40, 0xf8, !PT ;  /* 0x00ff00000f2d7812 */ /* 0x000fe400078ef828 */
[----:B------:R-:W-:Y:S02]  /*113e0*/  LOP3.LUT R15, R11, 0xff000000, R42, 0xf8, !PT ;  /* 0xff0000000b0f7812 */ /* 0x000fe400078ef82a */
[----:B------:R-:W-:Y:S02]  /*113f0*/  LOP3.LUT R47, R47, 0xff000000, R41, 0xf8, !PT ;  /* 0xff0000002f2f7812 */ /* 0x000fe400078ef829 */
[----:B------:R-:W-:-:S02]  /*11400*/  LOP3.LUT R42, R13, 0xff000000, R43, 0xf8, !PT ;  /* 0xff0000000d2a7812 */ /* 0x000fc400078ef82b */
[----:B-1----:R-:W-:Y:S02]  /*11410*/  F2FP.F16.E4M3.UNPACK_B R10, R6.H1 ;  /* 0x00000006ff0a723e */ /* 0x002fe400030006ff */
[----:B------:R-:W-:Y:S02]  /*11420*/  LOP3.LUT R45, R45, 0xff000000, R40, 0xf8, !PT ;  /* 0xff0000002d2d7812 */ /* 0x000fe400078ef828 */
[----:B------:R-:W-:Y:S01]  /*11430*/  F2FP.F16.E4M3.UNPACK_B R43, R47 ;  /* 0x0000002fff2b723e */ /* 0x000fe200020006ff */
[--C-:B------:R-:W-:Y:S01]  /*11440*/  HADD2.F32 R13, -RZ, R10.reuse.H0_H0 ;  /* 0x2000000aff0d7230 */ /* 0x100fe20000004100 */
[----:B------:R-:W-:Y:S01]  /*11450*/  F2FP.F16.E4M3.UNPACK_B R40, R42 ;  /* 0x0000002aff28723e */ /* 0x000fe200020006ff */
[----:B------:R-:W-:Y:S01]  /*11460*/  HADD2.F32 R10, -RZ, R10.H1_H1 ;  /* 0x3000000aff0a7230 */ /* 0x000fe20000004100 */
[----:B------:R-:W-:Y:S01]  /*11470*/  F2FP.F16.E4M3.UNPACK_B R12, R6 ;  /* 0x00000006ff0c723e */ /* 0x000fe200020006ff */
[--C-:B------:R-:W-:Y:S01]  /*11480*/  HADD2.F32 R46, -RZ, R43.reuse.H1_H1 ;  /* 0x3000002bff2e7230 */ /* 0x100fe20000004100 */
[----:B------:R-:W-:Y:S01]  /*11490*/  F2FP.F16.E4M3.UNPACK_B R11, R5.H1 ;  /* 0x00000005ff0b723e */ /* 0x000fe200030006ff */
[----:B------:R-:W-:Y:S01]  /*114a0*/  HADD2.F32 R41, -RZ, R40.H1_H1 ;  /* 0x30000028ff297230 */ /* 0x000fe20000004100 */
[----:B------:R-:W-:Y:S01]  /*114b0*/  F2FP.F16.E4M3.UNPACK_B R14, R7 ;  /* 0x00000007ff0e723e */ /* 0x000fe200020006ff */
[----:B------:R-:W-:-:S02]  /*114c0*/  HADD2.F32 R43, -RZ, R43.H0_H0 ;  /* 0x2000002bff2b7230 */ /* 0x000fc40000004100 */
[CC--:B------:R-:W-:Y:S01]  /*114d0*/  FMUL.FTZ R48, R10.reuse, R46.reuse ;  /* 0x0000002e0a307220 */ /* 0x0c0fe20000410000 */
        /* <DEDUP_REMOVED lines=41> */
[----:B------:R-:W-:Y:S01]  /*11770*/  HADD2.F32 R41, -RZ, R13.H0_H0 ;  /* 0x2000000dff297230 */ /* 0x000fe20000004100 */
[----:B------:R-:W-:Y:S01]  /*11780*/  F2FP.SATFINITE.E4M3.F32.PACK_AB_MERGE_C R47, R47, R52, RZ ;  /* 0x000000342f2f723e */ /* 0x000fe200048070ff */
        /* <DEDUP_REMOVED lines=11> */
[----:B------:R-:W-:Y:S02]  /*11840*/  HADD2.F32 R6, -RZ, R15.H1_H1 ;  /* 0x3000000fff067230 */ /* 0x000fe40000004100 */
        /* <DEDUP_REMOVED lines=21> */
[----:B------:R1:W-:Y:S02]  /*119a0*/  STS.128 [R3+0x1e200], R4 ;  /* 0x01e2000403007388 */ /* 0x0003e40000000c00 */
.L_x_2344:
[----:B------:R-:W-:Y:S05]  /*119b0*/  BSYNC B1 ;  /* 0x0000000000017941 */ /* 0x000fea0003800000 */
.L_x_2343:
[----:B------:R-:W-:Y:S01]  /*119c0*/  BSSY B1, `(.L_x_2345) ;  /* 0x000007d000017945 */ /* 0x000fe20003800000 */
[----:B------:R-:W-:-:S03]  /*119d0*/  @P5 VIADD R0, R3, 0xffffffe0 ;  /* 0xffffffe003005836 */ /* 0x000fc60000000000 */
[----:B------:R-:W-:Y:S05]  /*119e0*/  @P0 BRA `(.L_x_2346) ;  /* 0x0000000400e80947 */ /* 0x000fea0003800000 */
[----:B-1----:R-:W1:Y:S01]  /*119f0*/  LDS.128 R4, [R0+0x1e200] ;  /* 0x01e2000000047984 */ /* 0x002e620000000c00 */
[----:B-----5:R-:W-:Y:S02]  /*11a00*/  SHF.R.U32.HI R11, RZ, 0x8, R36 ;  /* 0x00000008ff0b7819 */ /* 0x020fe40000011624 */
[----:B------:R-:W-:Y:S02]  /*11a10*/  SHF.R.U32.HI R13, RZ, 0x8, R37 ;  /* 0x00000008ff0d7819 */ /* 0x000fe40000011625 */
[----:B------:R-:W-:Y:S02]  /*11a20*/  SHF.R.U32.HI R41, RZ, 0x8, R39 ;  /* 0x00000008ff297819 */ /* 0x000fe40000011627 */
[----:B0-----:R-:W-:Y:S02]  /*11a30*/  SHF.R.U32.HI R15, RZ, 0x8, R38 ;  /* 0x00000008ff0f7819 */ /* 0x001fe40000011626 */
        /* <DEDUP_REMOVED lines=41> */
[-C--:B------:R-:W-:Y:S01]  /*11cd0*/  FMUL.FTZ R45, R10, R38.reuse ;  /* 0x000000260a2d7220 */ /* 0x080fe20000410000 */
        /* <DEDUP_REMOVED lines=8> */
[----:B------:R-:W-:Y:S01]  /*11d60*/  FMUL.FTZ R42, R5, R37 ;  /* 0x00000025052a7220 */ /* 0x000fe20000410000 */
        /* <DEDUP_REMOVED lines=66> */
.L_x_2346:
[----:B------:R-:W-:Y:S05]  /*12190*/  BSYNC B1 ;  /* 0x0000000000017941 */ /* 0x000fea0003800000 */
.L_x_2345:
[----:B------:R-:W-:Y:S04]  /*121a0*/  BSSY B1, `(.L_x_2347) ;  /* 0x0000078000017945 */ /* 0x000fe80003800000 */
[----:B------:R-:W-:Y:S05]  /*121b0*/  @P1 BRA `(.L_x_2348) ;  /* 0x0000000400d81947 */ /* 0x000fea0003800000 */
[----:B-12---:R-:W1:Y:S01]  /*121c0*/  LDS.128 R4, [R3+0x20200] ;  /* 0x0202000003047984 */ /* 0x006e620000000c00 */
[----:B-----5:R-:W-:Y:S02]  /*121d0*/  SHF.R.U32.HI R10, RZ, 0x8, R32 ;  /* 0x00000008ff0a7819 */ /* 0x020fe40000011620 */
[----:B------:R-:W-:Y:S02]  /*121e0*/  SHF.R.U32.HI R12, RZ, 0x8, R33 ;  /* 0x00000008ff0c7819 */ /* 0x000fe40000011621 */
[----:B------:R-:W-:Y:S02]  /*121f0*/  LOP3.LUT R11, R32, 0xff, RZ, 0xc0, !PT ;  /* 0x000000ff200b7812 */ /* 0x000fe400078ec0ff */
[----:B------:R-:W-:Y:S02]  /*12200*/  LOP3.LUT R10, R10, 0xff, RZ, 0xc0, !PT ;  /* 0x000000ff0a0a7812 */ /* 0x000fe400078ec0ff */
[----:B0-----:R-:W-:Y:S02]  /*12210*/  SHF.R.U32.HI R14, RZ, 0x8, R35 ;  /* 0x00000008ff0e7819 */ /* 0x001fe40000011623 */
        /* <DEDUP_REMOVED lines=8> */
[----:B------:R-:W-:Y:S02]  /*122a0*/  SHF.R.U32.HI R13, RZ, 0x10, R33 ;  /* 0x00000010ff0d7819 */ /* 0x000fe40000011621 */
        /* <DEDUP_REMOVED lines=103> */
.L_x_2348:
[----:B------:R-:W-:Y:S05]  /*12920*/  BSYNC B1 ;  /* 0x0000000000017941 */ /* 0x000fea0003800000 */
.L_x_2347:
[----:B------:R-:W-:Y:S04]  /*12930*/  BSSY B1, `(.L_x_2349) ;  /* 0x000007c000017945 */ /* 0x000fe80003800000 */
[----:B------:R-:W-:Y:S05]  /*12940*/  @P2 BRA `(.L_x_2350) ;  /* 0x0000000400e82947 */ /* 0x000fea0003800000 */
[----:B-123--:R-:W1:Y:S01]  /*12950*/  LDS.128 R4, [R0+0x20200] ;  /* 0x0202000000047984 */ /* 0x00ee620000000c00 */
        /* <DEDUP_REMOVED lines=121> */
.L_x_2350:
[----:B------:R-:W-:Y:S05]  /*130f0*/  BSYNC B1 ;  /* 0x0000000000017941 */ /* 0x000fea0003800000 */
.L_x_2349:
[----:B------:R-:W-:Y:S04]  /*13100*/  BSSY B1, `(.L_x_2351) ;  /* 0x0000078000017945 */ /* 0x000fe80003800000 */
[----:B------:R-:W-:Y:S05]  /*13110*/  @P3 BRA `(.L_x_2352) ;  /* 0x0000000400d83947 */ /* 0x000fea0003800000 */
[----:B-1234-:R-:W1:Y:S01]  /*13120*/  LDS.128 R4, [R3+0x22200] ;  /* 0x0222000003047984 */ /* 0x01ee620000000c00 */
        /* <DEDUP_REMOVED lines=117> */
.L_x_2352:
[----:B------:R-:W-:Y:S05]  /*13880*/  BSYNC B1 ;  /* 0x0000000000017941 */ /* 0x000fea0003800000 */
.L_x_2351:
[----:B------:R-:W-:Y:S05]  /*13890*/  @P4 BRA `(.L_x_2342) ;  /* 0x0000003c00744947 */ /* 0x000fea0003800000 */
[----:B01234-:R-:W0:Y:S01]  /*138a0*/  LDS.128 R4, [R0+0x22200] ;  /* 0x0222000000047984 */ /* 0x01fe220000000c00 */
        /* <DEDUP_REMOVED lines=122> */
.L_x_2333:
[----:B------:R-:W0:Y:S01]  /*14050*/  LDC R0, c[0x0][0x428] ;  /* 0x00010a00ff007b82 */ /* 0x000e220000000800 */
[----:B------:R-:W-:Y:S01]  /*14060*/  ISETP.GE.AND P0, PT, R23, R4, PT ;  /* 0x000000041700720c */ /* 0x000fe20003f06270 */
[----:B------:R-:W-:Y:S01]  /*14070*/  IMAD R3, R225, 0x80, R23 ;  /* 0x00000080e1037824 */ /* 0x000fe200078e0217 */
[----:B------:R-:W-:Y:S01]  /*14080*/  BSSY B1, `(.L_x_2353) ;  /* 0x0000042000017945 */ /* 0x000fe20003800000 */
[----:B------:R-:W-:Y:S01]  /*14090*/  IMAD.MOV.U32 R20, RZ, RZ, R46 ;  /* 0x000000ffff147224 */ /* 0x000fe200078e002e */
[----:B------:R-:W-:Y:S01]  /*140a0*/  MOV R48, R144 ;  /* 0x0000009000307202 */ /* 0x000fe20000000f00 */
        /* <DEDUP_REMOVED lines=16> */
[----:B-1----:R-:W-:Y:S02]  /*141b0*/  @P1 SHF.R.U32.HI R3, RZ, R5, R0 ;  /* 0x00000005ff031219 */ /* 0x002fe40000011600 */
[----:B------:R-:W-:Y:S02]  /*141c0*/  CS2R R4, SRZ ;  /* 0x0000000000047805 */ /* 0x000fe4000001ff00 */
[----:B------:R-:W-:Y:S01]  /*141d0*/  SHF.R.S32.HI R45, RZ, 0x1f, R3 ;  /* 0x0000001fff2d7819 */ /* 0x000fe20000011403 */
[----:B------:R-:W-:Y:S06]  /*141e0*/  @P0 BRA `(.L_x_2354) ;  /* 0x0000000000ac0947 */ /* 0x000fec0003800000 */
[----:B------:R-:W-:Y:S01]  /*141f0*/  SHF.R.S32.HI R8, RZ, 0x1f, R23 ;  /* 0x0000001fff087819 */ /* 0x000fe20000011417 */
[----:B------:R-:W-:Y:S01]  /*14200*/  IMAD.MOV.U32 R4, RZ, RZ, R18 ;  /* 0x000000ffff047224 */ /* 0x000fe200078e0012 */
[----:B------:R-:W-:Y:S01]  /*14210*/  ULDC.64 UR4, c[0x0][0x3c8] ;  /* 0x0000f20000047ab9 */ /* 0x000fe20000000a00 */
[----:B------:R-:W-:Y:S01]  /*14220*/  IMAD.MOV.U32 R5, RZ, RZ, R57 ;  /* 0x000000ffff057224 */ /* 0x000fe200078e0039 */
[----:B------:R-:W-:Y:S01]  /*14230*/  ULDC.64 UR6, c[0x0][0x3e0] ;  /* 0x0000f80000067ab9 */ /* 0x000fe20000000a00 */
[C---:B------:R-:W-:Y:S01]  /*14240*/  IMAD R0, R8.reuse, R12, RZ ;  /* 0x0000000c08007224 */ /* 0x040fe200078e02ff */
[----:B------:R-:W-:Y:S01]  /*14250*/  CS2R R28, SRZ ;  /* 0x00000000001c7805 */ /* 0x000fe2000001ff00 */
[----:B------:R-:W-:Y:S01]  /*14260*/  IMAD R8, R8, R10, RZ ;  /* 0x0000000a08087224 */ /* 0x000fe200078e02ff */
[----:B------:R-:W-:Y:S01]  /*14270*/  CS2R R30, SRZ ;  /* 0x00000000001e7805 */ /* 0x000fe2000001ff00 */
[----:B------:R-:W-:Y:S01]  /*14280*/  IMAD.WIDE.U32 R6, R23, R12, R4 ;  /* 0x0000000c17067225 */ /* 0x000fe200078e0004 */
[----:B------:R-:W-:-:S02]  /*14290*/  CS2R R24, SRZ ;  /* 0x0000000000187805 */ /* 0x000fc4000001ff00 */
[----:B------:R-:W-:Y:S02]  /*142a0*/  CS2R R26, SRZ ;  /* 0x00000000001a7805 */ /* 0x000fe4000001ff00 */
[----:B------:R-:W-:Y:S01]  /*142b0*/  CS2R R40, SRZ ;  /* 0x0000000000287805 */ /* 0x000fe2000001ff00 */
[C---:B------:R-:W-:Y:S01]  /*142c0*/  IMAD R9, R23.reuse, R13, R0 ;  /* 0x0000000d17097224 */ /* 0x040fe200078e0200 */
[----:B------:R-:W-:Y:S01]  /*142d0*/  CS2R R42, SRZ ;  /* 0x00000000002a7805 */ /* 0x000fe2000001ff00 */
[C---:B------:R-:W-:Y:S01]  /*142e0*/  IMAD.WIDE.U32 R4, R23.reuse, R10, R4 ;  /* 0x0000000a17047225 */ /* 0x040fe200078e0004 */
[----:B------:R-:W-:Y:S02]  /*142f0*/  CS2R R36, SRZ ;  /* 0x0000000000247805 */ /* 0x000fe4000001ff00 */
[----:B------:R-:W-:Y:S02]  /*14300*/  CS2R R38, SRZ ;  /* 0x0000000000267805 */ /* 0x000fe4000001ff00 */
[----:B------:R-:W-:Y:S01]  /*14310*/  CS2R R32, SRZ ;  /* 0x0000000000207805 */ /* 0x000fe2000001ff00 */
[----:B------:R-:W-:Y:S01]  /*14320*/  IMAD R15, R23, R11, R8 ;  /* 0x0000000b170f7224 */ /* 0x000fe200078e0208 */
[----:B------:R-:W-:Y:S01]  /*14330*/  IADD3 R8, P1, P2, R53, R46, R6 ;  /* 0x0000002e35087210 */ /* 0x000fe20007a3e006 */
[----:B------:R-:W-:Y:S01]  /*14340*/  IMAD.IADD R9, R9, 0x1, R7 ;  /* 0x0000000109097824 */ /* 0x000fe200078e0207 */
[----:B------:R-:W-:Y:S01]  /*14350*/  IADD3 R14, P3, P4, R55, R144, R4 ;  /* 0x00000090370e7210 */ /* 0x000fe20007c7e004 */
[----:B------:R-:W-:Y:S01]  /*14360*/  IMAD.IADD R0, R15, 0x1, R5 ;  /* 0x000000010f007824 */ /* 0x000fe200078e0205 */
[----:B------:R-:W-:-:S02]  /*14370*/  CS2R R6, SRZ ;  /* 0x0000000000067805 */ /* 0x000fc4000001ff00 */
[----:B------:R-:W-:Y:S02]  /*14380*/  CS2R R34, SRZ ;  /* 0x0000000000227805 */ /* 0x000fe4000001ff00 */
[----:B------:R-:W-:Y:S02]  /*14390*/  IADD3.X R4, R50, R51, R9, P1, P2 ;  /* 0x0000003332047210 */ /* 0x000fe40000fe4409 */
[----:B------:R-:W-:Y:S01]  /*143a0*/  IADD3 R8, P1, R8, UR4, RZ ;  /* 0x0000000408087c10 */ /* 0x000fe2000ff3e0ff */
[----:B------:R-:W-:Y:S01]  /*143b0*/  ULDC UR4, c[0x0][0x3d4] ;  /* 0x0000f50000047ab9 */ /* 0x000fe20000000800 */
[----:B------:R-:W-:Y:S02]  /*143c0*/  IADD3.X R0, R52, R49, R0, P3, P4 ;  /* 0x0000003134007210 */ /* 0x000fe40001fe8400 */
[----:B------:R-:W-:Y:S02]  /*143d0*/  IADD3 R14, P2, R14, UR6, RZ ;  /* 0x000000060e0e7c10 */ /* 0x000fe4000ff5e0ff */
[----:B------:R-:W-:-:S02]  /*143e0*/  IADD3.X R9, R4, UR5, RZ, P1, !PT ;  /* 0x0000000504097c10 */ /* 0x000fc40008ffe4ff */
[----:B------:R-:W-:Y:S02]  /*143f0*/  CS2R R4, SRZ ;  /* 0x0000000000047805 */ /* 0x000fe4000001ff00 */
        /* <DEDUP_REMOVED lines=10> */
.L_x_2354:
[----:B------:R-:W-:Y:S05]  /*144a0*/  BSYNC B1 ;  /* 0x0000000000017941 */ /* 0x000fea0003800000 */
.L_x_2353:
[----:B------:R-:W-:Y:S01]  /*144b0*/  IMAD R0, R45, R12, RZ ;  /* 0x0000000c2d007224 */ /* 0x000fe200078e02ff */
        /* <DEDUP_REMOVED lines=13> */
.L_x_2576:
[----:B------:R-:W-:-:S03]  /*14590*/  UMOV UR4, 0xffffffff ;  /* 0xffffffff00047882 */ /* 0x000fc60000000000 */
[----:B------:R-:W-:Y:S05]  /*145a0*/  BRA.DIV UR4, `(.L_x_2356) ;  /* 0x00000192046c7947 */ /* 0x000fea000b800000 */
.L_x_2579:
[----:B------:R-:W-:-:S03]  /*145b0*/  UMOV UR4, 0xffffffff ;  /* 0xffffffff00047882 */ /* 0x000fc60000000000 */
[----:B------:R-:W-:Y:S05]  /*145c0*/  BRA.DIV UR4, `(.L_x_2357) ;  /* 0x00000192048c7947 */ /* 0x000fea000b800000 */
.L_x_2582:
[----:B------:R-:W-:-:S03]  /*145d0*/  UMOV UR4, 0xffffffff ;  /* 0xffffffff00047882 */ /* 0x000fc60000000000 */
[----:B------:R-:W-:Y:S05]  /*145e0*/  BRA.DIV UR4, `(.L_x_2358) ;  /* 0x0000019204ac7947 */ /* 0x000fea000b800000 */
.L_x_2585:
[----:B------:R-:W-:Y:S01]  /*145f0*/  ULEA.HI UR4, UR43, UR43, URZ, 0x1 ;  /* 0x0000002b2b047291 */ /* 0x000fe2000f8f083f */
[----:B------:R-:W-:Y:S03]  /*14600*/  BSSY B1, `(.L_x_2359) ;  /* 0x0000007000017945 */ /* 0x000fe60003800000 */
[----:B------:R-:W-:-:S04]  /*14610*/  ULOP3.LUT UR4, UR4, 0xfffffffe, URZ, 0xc0, !UPT ;  /* 0xfffffffe04047892 */ /* 0x000fc8000f8ec03f */
[----:B------:R-:W-:-:S06]  /*14620*/  UIADD3 UR4, UR43, -UR4, URZ ;  /* 0x800000042b047290 */ /* 0x000fcc000fffe03f */
[----:B------:R-:W-:-:S05]  /*14630*/  IMAD.U32 R3, RZ, RZ, UR4 ;  /* 0x00000004ff037e24 */ /* 0x000fca000f8e00ff */
[----:B------:R-:W-:-:S04]  /*14640*/  SHF.L.U32 R3, R3, 0x1f, RZ ;  /* 0x0000001f03037819 */ /* 0x000fc800000006ff */
[----:B------:R-:W0:Y:S02]  /*14650*/  SYNCS.PHASECHK.TRANS64.TRYWAIT P1, [R16+URZ+0x33400], R3 ;  /* 0x03340003100075a7 */ /* 0x000e24000802017f */
[----:B0-----:R-:W-:Y:S05]  /*14660*/  @!P1 BRA `(.L_x_2360) ;  /* 0x0000019000b49947 */ /* 0x001fea0003800000 */
.L_x_2586:
[----:B------:R-:W-:Y:S05]  /*14670*/  BSYNC B1 ;  /* 0x0000000000017941 */ /* 0x000fea0003800000 */
.L_x_2359:
[----:B------:R-:W-:Y:S05]  /*14680*/  @P0 BRA `(.L_x_2342) ;  /* 0x0000002c00f80947 */ /* 0x000fea0003800000 */
[----:B0-----:R-:W0:Y:S01]  /*14690*/  LDC R3, c[0x0][0x3d4] ;  /* 0x0000f500ff037b82 */ /* 0x001e220000000800 */
[----:B------:R-:W-:Y:S01]  /*146a0*/  BSSY B1, `(.L_x_2361) ;  /* 0x00000fc000017945 */ /* 0x000fe20003800000 */
[-C--:B0-----:R-:W-:Y:S02]  /*146b0*/  ISETP.GE.AND P0, PT, R18, R3.reuse, PT ;  /* 0x000000031200720c */ /* 0x081fe40003f06270 */
[-C--:B------:R-:W-:Y:S02]  /*146c0*/  ISETP.GE.AND P1, PT, R221, R3.reuse, PT ;  /* 0x00000003dd00720c */ /* 0x080fe40003f26270 */
[----:B------:R-:W-:-:S09]  /*146d0*/  ISETP.GE.AND P2, PT, R222, R3, PT ;  /* 0x00000003de00720c */ /* 0x000fd20003f46270 */
[----:B------:R-:W-:Y:S05]  /*146e0*/  @P0 BRA `(.L_x_2362) ;  /* 0x0000000c00dc0947 */ /* 0x000fea0003800000 */
[----:B------:R-:W2:Y:S01]  /*146f0*/  LDL R67, [R1+0x3c] ;  /* 0x00003c0001437983 */ /* 0x000ea20000100800 */
[----:B-----5:R-:W-:Y:S02]  /*14700*/  SHF.R.U32.HI R0, RZ, 0x8, R28 ;  /* 0x00000008ff007819 */ /* 0x020fe4000001161c */
[----:B------:R-:W-:Y:S02]  /*14710*/  LOP3.LUT R9, R28, 0xff, RZ, 0xc0, !PT ;  /* 0x000000ff1c097812 */ /* 0x000fe400078ec0ff */
[----:B------:R-:W-:Y:S02]  /*14720*/  LOP3.LUT R8, R0, 0xff, RZ, 0xc0, !PT ;  /* 0x000000ff00087812 */ /* 0x000fe400078ec0ff */
[----:B------:R-:W-:Y:S02]  /*14730*/  LEA.HI R0, R3, R22, RZ, 0x1c ;  /* 0x0000001603007211 */ /* 0x000fe400078fe0ff */
[----:B------:R-:W-:Y:S02]  /*14740*/  PRMT R21, R8, 0x7604, R9 ;  /* 0x0000760408157816 */ /* 0x000fe40000000009 */
[----:B------:R-:W-:-:S02]  /*14750*/  SHF.R.U32.HI R12, RZ, 0x8, R30 ;  /* 0x00000008ff0c7819 */ /* 0x000fc4000001161e */
[----:B------:R-:W-:Y:S02]  /*14760*/  SHF.R.S32.HI R9, RZ, 0x1f, R0 ;  /* 0x0000001fff097819 */ /* 0x000fe40000011400 */
[----:B------:R-:W-:Y:S02]  /*14770*/  LOP3.LUT R13, R30, 0xff, RZ, 0xc0, !PT ;  /* 0x000000ff1e0d7812 */ /* 0x000fe400078ec0ff */
[----:B------:R-:W-:Y:S02]  /*14780*/  LOP3.LUT R12, R12, 0xff, RZ, 0xc0, !PT ;  /* 0x000000ff0c0c7812 */ /* 0x000fe400078ec0ff */
[----:B------:R-:W-:Y:S01]  /*14790*/  LEA.HI R8, R9, R0, RZ, 0x2 ;  /* 0x0000000009087211 */ /* 0x000fe200078f10ff */
[----:B------:R-:W-:Y:S01]  /*147a0*/  IMAD.SHL.U32 R9, R0, 0x10, RZ ;  /* 0x0000001000097824 */ /* 0x000fe200078e00ff */
[----:B------:R-:W-:Y:S02]  /*147b0*/  PRMT R47, R12, 0x7604, R13 ;  /* 0x000076040c2f7816 */ /* 0x000fe4000000000d */
[----:B------:R-:W-:-:S02]  /*147c0*/  SHF.R.U32.HI R13, RZ, 0x8, R31 ;  /* 0x00000008ff0d7819 */ /* 0x000fc4000001161f */
[----:B------:R-:W-:Y:S02]  /*147d0*/  SHF.R.U32.HI R10, RZ, 0x8, R29 ;  /* 0x00000008ff0a7819 */ /* 0x000fe4000001161d */
[----:B------:R-:W-:Y:S02]  /*147e0*/  LOP3.LUT R0, R228, 0x30, R9, 0xf8, !PT ;  /* 0x00000030e4007812 */ /* 0x000fe400078ef809 */
[----:B------:R-:W-:Y:S02]  /*147f0*/  SHF.L.U32 R8, R8, 0xb, RZ ;  /* 0x0000000b08087819 */ /* 0x000fe400000006ff */
[----:B------:R-:W-:Y:S02]  /*14800*/  LOP3.LUT R9, R13, 0xff, RZ, 0xc0, !PT ;  /* 0x000000ff0d097812 */ /* 0x000fe400078ec0ff */
[----:B------:R-:W-:Y:S02]  /*14810*/  LOP3.LUT R11, R29, 0xff, RZ, 0xc0, !PT ;  /* 0x000000ff1d0b7812 */ /* 0x000fe400078ec0ff */
[----:B------:R-:W-:-:S02]  /*14820*/  LOP3.LUT R10, R10, 0xff, RZ, 0xc0, !PT ;  /* 0x000000ff0a0a7812 */ /* 0x000fc400078ec0ff */
[----:B------:R-:W-:Y:S02]  /*14830*/  LOP3.LUT R0, R0, R229, RZ, 0x3c, !PT ;  /* 0x000000e500007212 */ /* 0x000fe400078e3cff */
[----:B------:R-:W-:Y:S02]  /*14840*/  LOP3.LUT R13, R8, 0xffffe000, RZ, 0xc0, !PT ;  /* 0xffffe000080d7812 */ /* 0x000fe400078ec0ff */
[----:B------:R-:W-:Y:S02]  /*14850*/  PRMT R20, R10, 0x7604, R11 ;  /* 0x000076040a147816 */ /* 0x000fe4000000000b */
[----:B------:R-:W-:Y:S02]  /*14860*/  IADD3 R13, R0, R230, R13 ;  /* 0x000000e6000d7210 */ /* 0x000fe40007ffe00d */
[----:B------:R-:W-:Y:S02]  /*14870*/  SHF.R.U32.HI R11, RZ, 0x8, R40 ;  /* 0x00000008ff0b7819 */ /* 0x000fe40000011628 */
[----:B------:R-:W-:Y:S01]  /*14880*/  LOP3.LUT R12, R40, 0xff, RZ, 0xc0, !PT ;  /* 0x000000ff280c7812 */ /* 0x000fe200078ec0ff */
[----:B------:R-:W-:Y:S01]  /*14890*/  IMAD.IADD R0, R16, 0x1, R13 ;  /* 0x0000000110007824 */ /* 0x000fe200078e020d */
[----:B------:R-:W-:-:S02]  /*148a0*/  LOP3.LUT R11, R11, 0xff, RZ, 0xc0, !PT ;  /* 0x000000ff0b0b7812 */ /* 0x000fc400078ec0ff */
[----:B------:R-:W-:Y:S02]  /*148b0*/  LOP3.LUT R10, R31, 0xff, RZ, 0xc0, !PT ;  /* 0x000000ff1f0a7812 */ /* 0x000fe400078ec0ff */
[----:B------:R-:W-:Y:S02]  /*148c0*/  PRMT R53, R11, 0x7604, R12 ;  /* 0x000076040b357816 */ /* 0x000fe4000000000c */
[----:B------:R-:W0:Y:S01]  /*148d0*/  LDS.128 R12, [R0+0x1e200] ;  /* 0x01e20000000c7984 */ /* 0x000e220000000c00 */
[----:B------:R-:W-:Y:S02]  /*148e0*/  PRMT R46, R9, 0x7604, R10 ;  /* 0x00007604092e7816 */ /* 0x000fe4000000000a */
[----:B------:R-:W-:Y:S02]  /*148f0*/  SHF.R.U32.HI R49, RZ, 0x8, R42 ;  /* 0x00000008ff317819 */ /* 0x000fe4000001162a */
        /* <DEDUP_REMOVED lines=9> */
[----:B------:R-:W-:Y:S01]  /*14990*/  SHF.R.U32.HI R51, RZ, 0x8, R43 ;  /* 0x00000008ff337819 */ /* 0x000fe2000001162b */
[----:B------:R-:W-:Y:S01]  /*149a0*/  IMAD.U32 R49, R49, 0x10000, RZ ;  /* 0x0001000031317824 */ /* 0x000fe200078e00ff */
[----:B------:R-:W-:Y:S01]  /*149b0*/  SHF.R.U32.HI R45, RZ, 0x10, R29 ;  /* 0x00000010ff2d7819 */ /* 0x000fe2000001161d */
[----:B------:R-:W-:Y:S01]  /*149c0*/  IMAD.U32 R55, R55, 0x10000, RZ ;  /* 0x0001000037377824 */ /* 0x000fe200078e00ff */
[----:B------:R-:W-:Y:S02]  /*149d0*/  LOP3.LUT R52, R43, 0xff, RZ, 0xc0, !PT ;  /* 0x000000ff2b347812 */ /* 0x000fe400078ec0ff */
[----:B------:R-:W-:Y:S01]  /*149e0*/  LOP3.LUT R51, R51, 0xff, RZ, 0xc0, !PT ;  /* 0x000000ff33337812 */ /* 0x000fe200078ec0ff */
[----:B------:R-:W-:Y:S01]  /*149f0*/  IMAD.U32 R45, R45, 0x10000, RZ ;  /* 0x000100002d2d7824 */ /* 0x000fe200078e00ff */
[----:B------:R-:W-:-:S02]  /*14a00*/  SHF.R.U32.HI R59, RZ, 0x10, R43 ;  /* 0x00000010ff3b7819 */ /* 0x000fc4000001162b */
[----:B------:R-:W-:Y:S02]  /*14a10*/  LOP3.LUT R21, R21, 0xff0000, R28, 0xf8, !PT ;  /* 0x00ff000015157812 */ /* 0x000fe400078ef81c */
[----:B------:R-:W-:Y:S01]  /*14a20*/  PRMT R52, R51, 0x7604, R52 ;  /* 0x0000760433347816 */ /* 0x000fe20000000034 */
[----:B------:R-:W-:Y:S01]  /*14a30*/  IMAD.U32 R59, R59, 0x10000, RZ ;  /* 0x000100003b3b7824 */ /* 0x000fe200078e00ff */
[----:B------:R-:W-:Y:S02]  /*14a40*/  LOP3.LUT R51, R46, 0xff0000, R49, 0xf8, !PT ;  /* 0x00ff00002e337812 */ /* 0x000fe400078ef831 */
[----:B------:R-:W-:Y:S02]  /*14a50*/  LOP3.LUT R55, R48, 0xff0000, R55, 0xf8, !PT ;  /* 0x00ff000030377812 */ /* 0x000fe400078ef837 */
[----:B------:R-:W-:Y:S02]  /*14a60*/  LOP3.LUT R45, R20, 0xff0000, R45, 0xf8, !PT ;  /* 0x00ff0000142d7812 */ /* 0x000fe400078ef82d */
        /* <DEDUP_REMOVED lines=9> */
[----:B------:R-:W-:Y:S02]  /*14b00*/  F2FP.F16.E4M3.UNPACK_B R51, R55 ;  /* 0x00000037ff33723e */ /* 0x000fe400020006ff */
[----:B0-----:R-:W-:Y:S02]  /*14b10*/  F2FP.F16.E4M3.UNPACK_B R40, R13 ;  /* 0x0000000dff28723e */ /* 0x001fe400020006ff */
[----:B------:R-:W-:Y:S01]  /*14b20*/  F2FP.F16.E4M3.UNPACK_B R49, R48 ;  /* 0x00000030ff31723e */ /* 0x000fe200020006ff */
[----:B------:R-:W-:Y:S01]  /*14b30*/  HADD2.F32 R56, -RZ, R51.H0_H0 ;  /* 0x20000033ff387230 */ /* 0x000fe20000004100 */
[----:B------:R-:W-:-:S02]  /*14b40*/  LOP3.LUT R57, R57, 0xff0000, R42, 0xf8, !PT ;  /* 0x00ff000039397812 */ /* 0x000fc400078ef82a */
[----:B------:R-:W-:Y:S01]  /*14b50*/  F2FP.F16.E4M3.UNPACK_B R41, R13.H1 ;  /* 0x0000000dff29723e */ /* 0x000fe200030006ff */
[--C-:B------:R-:W-:Y:S01]  /*14b60*/  HADD2.F32 R50, -RZ, R49.reuse.H0_H0 ;  /* 0x20000031ff327230 */ /* 0x100fe20000004100 */
[----:B------:R-:W-:Y:S01]  /*14b70*/  LOP3.LUT R58, R57, 0xff000000, R42, 0xf8, !PT ;  /* 0xff000000393a7812 */ /* 0x000fe200078ef82a */
[----:B------:R-:W-:Y:S01]  /*14b80*/  HADD2.F32 R49, -RZ, R49.H1_H1 ;  /* 0x30000031ff317230 */ /* 0x000fe20000004100 */
[----:B------:R-:W-:Y:S02]  /*14b90*/  F2FP.F16.E4M3.UNPACK_B R55, R55.H1 ;  /* 0x00000037ff37723e */ /* 0x000fe400030006ff */
[----:B------:R-:W-:Y:S02]  /*14ba0*/  F2FP.F16.E4M3.UNPACK_B R48, R48.H1 ;  /* 0x00000030ff30723e */ /* 0x000fe400030006ff */
[----:B------:R-:W-:Y:S01]  /*14bb0*/  LOP3.LUT R60, R59, 0xff000000, R43, 0xf8, !PT ;  /* 0xff0000003b3c7812 */ /* 0x000fe200078ef82b */
[----:B------:R-:W-:Y:S01]  /*14bc0*/  HADD2.F32 R59, -RZ, R55.H0_H0 ;  /* 0x20000037ff3b7230 */ /* 0x000fe20000004100 */
[----:B------:R-:W-:-:S02]  /*14bd0*/  F2FP.F16.E4M3.UNPACK_B R42, R14 ;  /* 0x0000000eff2a723e */ /* 0x000fc400020006ff */
[----:B------:R-:W-:Y:S01]  /*14be0*/  F2FP.F16.E4M3.UNPACK_B R43, R14.H1 ;  /* 0x0000000eff2b723e */ /* 0x000fe200030006ff */
[--C-:B------:R-:W-:Y:S01]  /*14bf0*/  HADD2.F32 R14, -RZ, R41.reuse.H0_H0 ;  /* 0x20000029ff0e7230 */ /* 0x100fe20000004100 */
[-C--:B------:R-:W-:Y:S01]  /*14c00*/  F2FP.F16.E4M3.UNPACK_B R45, R15.reuse ;  /* 0x0000000fff2d723e */ /* 0x080fe200020006ff */
[----:B------:R-:W-:Y:S01]  /*14c10*/  HADD2.F32 R41, -RZ, R41.H1_H1 ;  /* 0x30000029ff297230 */ /* 0x000fe20000004100 */
[----:B------:R-:W-:Y:S02]  /*14c20*/  F2FP.F16.E4M3.UNPACK_B R46, R15.H1 ;  /* 0x0000000fff2e723e */ /* 0x000fe400030006ff */
[----:B------:R-:W-:Y:S01]  /*14c30*/  FMUL.FTZ R63, R14, R59 ;  /* 0x0000003b0e3f7220 */ /* 0x000fe20000410000 */
[-C--:B------:R-:W-:Y:S02]  /*14c40*/  F2FP.F16.E4M3.UNPACK_B R15, R12.reuse ;  /* 0x0000000cff0f723e */ /* 0x080fe400020006ff */
[----:B------:R-:W-:Y:S01]  /*14c50*/  F2FP.F16.E4M3.UNPACK_B R12, R12.H1 ;  /* 0x0000000cff0c723e */ /* 0x000fe200030006ff */
[----:B--2---:R-:W0:Y:S02]  /*14c60*/  LDS.128 R8, [R67+0x1e200] ;  /* 0x01e2000043087984 */ /* 0x004e240000000c00 */
[----:B0-----:R-:W-:-:S02]  /*14c70*/  F2FP.F16.E4M3.UNPACK_B R20, R9 ;  /* 0x00000009ff14723e */ /* 0x001fc400020006ff */
[----:B------:R-:W-:Y:S01]  /*14c80*/  F2FP.F16.E4M3.UNPACK_B R21, R9.H1 ;  /* 0x00000009ff15723e */ /* 0x000fe200030006ff */
[--C-:B------:R-:W-:Y:S01]  /*14c90*/  HADD2.F32 R9, -RZ, R40.reuse.H0_H0 ;  /* 0x20000028ff097230 */ /* 0x100fe20000004100 */
[-C--:B------:R-:W-:Y:S01]  /*14ca0*/  F2FP.F16.E4M3.UNPACK_B R28, R10.reuse ;  /* 0x0000000aff1c723e */ /* 0x080fe200020006ff */
[----:B------:R-:W-:Y:S01]  /*14cb0*/  HADD2.F32 R40, -RZ, R40.H1_H1 ;  /* 0x30000028ff287230 */ /* 0x000fe20000004100 */
[----:B------:R-:W-:Y:S01]  /*14cc0*/  F2FP.F16.E4M3.UNPACK_B R29, R10.H1 ;  /* 0x0000000aff1d723e */ /* 0x000fe200030006ff */
[--C-:B------:R-:W-:Y:S02]  /*14cd0*/  HADD2.F32 R10, -RZ, R20.reuse.H0_H0 ;  /* 0x20000014ff0a7230 */ /* 0x100fe40000004100 */
[C---:B------:R-:W-:Y:S01]  /*14ce0*/  FMUL.FTZ R13, R9.reuse, R56 ;  /* 0x00000038090d7220 */ /* 0x040fe20000410000 */
[-C--:B------:R-:W-:Y:S01]  /*14cf0*/  FMUL.FTZ R57, R9, R50.reuse ;  /* 0x0000003209397220 */ /* 0x080fe20000410000 */
[----:B------:R-:W-:Y:S01]  /*14d00*/  HADD2.F32 R20, -RZ, R20.H1_H1 ;  /* 0x30000014ff147230 */ /* 0x000fe20000004100 */
[----:B------:R-:W-:Y:S01]  /*14d10*/  F2FP.F16.E4M3.UNPACK_B R30, R11 ;  /* 0x0000000bff1e723e */ /* 0x000fe200020006ff */
[C---:B------:R-:W-:Y:S01]  /*14d20*/  FFMA.FTZ R9, R10.reuse, R50, -R13 ;  /* 0x000000320a097223 */ /* 0x040fe2000001080d */
[----:B------:R-:W-:Y:S01]  /*14d30*/  FFMA.FTZ R13, R10, R56, R57 ;  /* 0x000000380a0d7223 */ /* 0x000fe20000010039 */
[----:B------:R-:W-:Y:S01]  /*14d40*/  HADD2.F32 R57, -RZ, R51.H1_H1 ;  /* 0x30000033ff397230 */ /* 0x000fe20000004100 */
[-C--:B------:R-:W-:Y:S01]  /*14d50*/  F2FP.F16.E4M3.UNPACK_B R50, R60.reuse ;  /* 0x0000003cff32723e */ /* 0x080fe200020006ff */
[----:B------:R-:W-:Y:S01]  /*14d60*/  HADD2.F32 R51, -RZ, R48.H0_H0 ;  /* 0x20000030ff337230 */ /* 0x000fe20000004100 */
[----:B------:R-:W-:Y:S01]  /*14d70*/  F2FP.F16.E4M3.UNPACK_B R60, R60.H1 ;  /* 0x0000003cff3c723e */ /* 0x000fe200030006ff */
[----:B------:R-:W-:-:S02]  /*14d80*/  HADD2.F32 R10, -RZ, R21.H0_H0 ;  /* 0x20000015ff0a7230 */ /* 0x000fc40000004100 */
[C---:B------:R-:W-:Y:S01]  /*14d90*/  FMUL.FTZ R61, R40.reuse, R57 ;  /* 0x00000039283d7220 */ /* 0x040fe20000410000 */
[----:B------:R-:W-:Y:S01]  /*14da0*/  FMUL.FTZ R40, R40, R49 ;  /* 0x0000003128287220 */ /* 0x000fe20000410000 */
[----:B------:R-:W-:Y:S01]  /*14db0*/  FMUL.FTZ R14, R14, R51 ;  /* 0x000000330e0e7220 */ /* 0x000fe20000410000 */
[----:B------:R-:W-:Y:S02]  /*14dc0*/  HADD2.F32 R48, -RZ, R48.H1_H1 ;  /* 0x30000030ff307230 */ /* 0x000fe40000004100 */
[C---:B------:R-:W-:Y:S01]  /*14dd0*/  FFMA.FTZ R56, R20.reuse, R49, -R61 ;  /* 0x0000003114387223 */ /* 0x040fe2000001083d */
[----:B------:R-:W-:Y:S01]  /*14de0*/  FFMA.FTZ R62, R20, R57, R40 ;  /* 0x00000039143e7223 */ /* 0x000fe20000010028 */
[----:B------:R-:W-:Y:S01]  /*14df0*/  F2FP.F16.E4M3.UNPACK_B R20, R53 ;  /* 0x00000035ff14723e */ /* 0x000fe200020006ff */
[C---:B------:R-:W-:Y:S01]  /*14e00*/  FFMA.FTZ R63, R10.reuse, R51, -R63 ;  /* 0x000000330a3f7223 */ /* 0x040fe2000001083f */
[----:B------:R-:W-:Y:S01]  /*14e10*/  FFMA.FTZ R59, R10, R59, R14 ;  /* 0x0000003b0a3b7223 */ /* 0x000fe2000001000e */
[----:B------:R-:W-:Y:S01]  /*14e20*/  HADD2.F32 R40, -RZ, R55.H1_H1 ;  /* 0x30000037ff287230 */ /* 0x000fe20000004100 */
[----:B------:R-:W-:Y:S01]  /*14e30*/  F2FP.F16.E4M3.UNPACK_B R53, R53.H1 ;  /* 0x00000035ff35723e */ /* 0x000fe200030006ff */
        /* <DEDUP_REMOVED lines=17> */
[----:B------:R-:W-:Y:S02]  /*14f50*/  HADD2.F32 R30, -RZ, R30.H1_H1 ;  /* 0x3000001eff1e7230 */ /* 0x000fe40000004100 */
        /* <DEDUP_REMOVED lines=8> */
[C---:B------:R-:W-:Y:S01]  /*14fe0*/  FMUL.FTZ R51, R14.reuse, R41 ;  /* 0x000000290e337220 */ /* 0x040fe20000410000 */
[----:B------:R-:W-:Y:S01]  /*14ff0*/  F2FP.F16.E4M3.UNPACK_B R30, R54.H1 ;  /* 0x00000036ff1e723e */ /* 0x000fe200030006ff */
[----:B------:R-:W-:Y:S01]  /*15000*/  FMUL.FTZ R14, R14, R21 ;  /* 0x000000150e0e7220 */ /* 0x000fe20000410000 */
[----:B------:R-:W-:Y:S01]  /*15010*/  F2FP.F16.E4M3.UNPACK_B R20, R47.H1 ;  /* 0x0000002fff14723e */ /* 0x000fe200030006ff */
[C---:B------:R-:W-:Y:S01]  /*15020*/  FFMA.FTZ R61, R10.reuse, R21, -R51 ;  /* 0x000000150a3d7223 */ /* 0x040fe20000010833 */
[-C--:B------:R-:W-:Y:S01]  /*15030*/  F2FP.F16.E4M3.UNPACK_B R11, R8.reuse ;  /* 0x00000008ff0b723e */ /* 0x080fe200020006ff */
[----:B------:R-:W-:Y:S01]  /*15040*/  FFMA.FTZ R65, R10, R41, R14 ;  /* 0x000000290a417223 */ /* 0x000fe2000001000e */
[----:B------:R-:W-:Y:S01]  /*15050*/  F2FP.F16.E4M3.UNPACK_B R8, R8.H1 ;  /* 0x00000008ff08723e */ /* 0x000fe200030006ff */
[----:B------:R-:W-:Y:S01]  /*15060*/  HADD2.F32 R41, -RZ, R30.H0_H0 ;  /* 0x2000001eff297230 */ /* 0x000fe20000004100 */
[----:B------:R-:W-:Y:S01]  /*15070*/  F2FP.F16.E4M3.UNPACK_B R54, R54 ;  /* 0x00000036ff36723e */ /* 0x000fe200020006ff */
[----:B------:R-:W-:Y:S01]  /*15080*/  HADD2.F32 R14, -RZ, R12.H0_H0 ;  /* 0x2000000cff0e7230 */ /* 0x000fe20000004100 */
[----:B------:R-:W-:Y:S01]  /*15090*/  F2FP.F16.E4M3.UNPACK_B R47, R47 ;  /* 0x0000002fff2f723e */ /* 0x000fe200020006ff */
        /* <DEDUP_REMOVED lines=8> */
[----:B------:R-:W-:Y:S01]  /*15120*/  HADD2.F32 R10, -RZ, R8.H0_H0 ;  /* 0x20000008ff0a7230 */ /* 0x000fe20000004100 */
[----:B------:R-:W-:Y:S01]  /*15130*/  F2FP.SATFINITE.E4M3.F32.PACK_AB_MERGE_C R9, R56, R9, R63 ;  /* 0x000000093809723e */ /* 0x000fe2000480703f */
[----:B------:R-:W-:Y:S02]  /*15140*/  HADD2.F32 R31, -RZ, R31.H1_H1 ;  /* 0x3000001fff1f7230 */ /* 0x000fe40000004100 */
[C---:B------:R-:W-:Y:S01]  /*15150*/  FMUL.FTZ R40, R46.reuse, R60 ;  /* 0x0000003c2e287220 */ /* 0x040fe20000410000 */
[----:B------:R-:W-:Y:S01]  /*15160*/  FMUL.FTZ R49, R46, R53 ;  /* 0x000000352e317220 */ /* 0x000fe20000410000 */
[----:B------:R-:W-:Y:S01]  /*15170*/  FFMA.FTZ R46, R10, R41, R14 ;  /* 0x000000290a2e7223 */ /* 0x000fe2000001000e */
[----:B------:R-:W-:-:S02]  /*15180*/  HADD2.F32 R41, -RZ, R30.H1_H1 ;  /* 0x3000001eff297230 */ /* 0x000fc40000004100 */
[C---:B------:R-:W-:Y:S01]  /*15190*/  FFMA.FTZ R70, R31.reuse, R53, -R40 ;  /* 0x000000351f467223 */ /* 0x040fe20000010828 */
[----:B------:R-:W-:Y:S02]  /*151a0*/  HADD2.F32 R12, -RZ, R12.H1_H1 ;  /* 0x3000000cff0c7230 */ /* 0x000fe40000004100 */
[----:B------:R-:W-:Y:S01]  /*151b0*/  FFMA.FTZ R40, R10, R21, -R45 ;  /* 0x000000150a287223 */ /* 0x000fe2000001082d */
[----:B------:R-:W-:Y:S02]  /*151c0*/  HADD2.F32 R21, -RZ, R20.H1_H1 ;  /* 0x30000014ff157230 */ /* 0x000fe40000004100 */
        /* <DEDUP_REMOVED lines=17> */
[----:B------:R-:W-:Y:S01]  /*152e0*/  HADD2.F32 R11, -RZ, R11.H1_H1 ;  /* 0x3000000bff0b7230 */ /* 0x000fe20000004100 */
[----:B------:R-:W-:Y:S01]  /*152f0*/  F2FP.F16.E4M3.UNPACK_B R14, R58.H1 ;  /* 0x0000003aff0e723e */ /* 0x000fe200030006ff */
[C---:B------:R-:W-:Y:S01]  /*15300*/  FMUL.FTZ R12, R15.reuse, R54 ;  /* 0x000000360f0c7220 */ /* 0x040fe20000410000 */
[----:B------:R-:W-:Y:S01]  /*15310*/  F2FP.F16.E4M3.UNPACK_B R8, R52.H1 ;  /* 0x00000034ff08723e */ /* 0x000fe200030006ff */
[----:B------:R-:W-:Y:S01]  /*15320*/  FMUL.FTZ R21, R15, R10 ;  /* 0x0000000a0f157220 */ /* 0x000fe20000410000 */
[----:B------:R-:W-:Y:S01]  /*15330*/  F2FP.F16.E4M3.UNPACK_B R52, R52 ;  /* 0x00000034ff34723e */ /* 0x000fe200020006ff */
[----:B------:R-:W-:Y:S01]  /*15340*/  FFMA.FTZ R20, R11, R10, -R12 ;  /* 0x0000000a0b147223 */ /* 0x000fe2000001080c */
[----:B------:R-:W-:-:S02]  /*15350*/  HADD2.F32 R15, -RZ, R14.H0_H0 ;  /* 0x2000000eff0f7230 */ /* 0x000fc40000004100 */
[----:B------:R-:W-:Y:S01]  /*15360*/  FFMA.FTZ R54, R11, R54, R21 ;  /* 0x000000360b367223 */ /* 0x000fe20000010015 */
[--C-:B------:R-:W-:Y:S01]  /*15370*/  HADD2.F32 R10, -RZ, R43.reuse.H0_H0 ;  /* 0x2000002bff0a7230 */ /* 0x100fe20000004100 */
[----:B------:R-:W-:Y:S01]  /*15380*/  F2FP.F16.E4M3.UNPACK_B R58, R58 ;  /* 0x0000003aff3a723e */ /* 0x000fe200020006ff */
[----:B------:R-:W-:Y:S01]  /*15390*/  HADD2.F32 R11, -RZ, R8.H0_H0 ;  /* 0x20000008ff0b7230 */ /* 0x000fe20000004100 */
[----:B------:R-:W-:Y:S01]  /*153a0*/  F2FP.SATFINITE.E4M3.F32.PACK_AB_MERGE_C R13, R62, R13, R48 ;  /* 0x0000000d3e0d723e */ /* 0x000fe20004807030 */
[----:B------:R-:W-:Y:S02]  /*153b0*/  HADD2.F32 R14, -RZ, R14.H1_H1 ;  /* 0x3000000eff0e7230 */ /* 0x000fe40000004100 */
[C---:B------:R-:W-:Y:S01]  /*153c0*/  FMUL.FTZ R21, R10.reuse, R15 ;  /* 0x0000000f0a157220 */ /* 0x040fe20000410000 */
[----:B------:R-:W-:Y:S02]  /*153d0*/  HADD2.F32 R43, -RZ, R43.H1_H1 ;  /* 0x3000002bff2b7230 */ /* 0x000fe40000004100 */
[----:B------:R-:W-:Y:S01]  /*153e0*/  FMUL.FTZ R31, R10, R11 ;  /* 0x0000000b0a1f7220 */ /* 0x000fe20000410000 */
[----:B------:R-:W-:-:S02]  /*153f0*/  HADD2.F32 R12, -RZ, R8.H1_H1 ;  /* 0x30000008ff0c7230 */ /* 0x000fc40000004100 */
[--C-:B------:R-:W-:Y:S02]  /*15400*/  HADD2.F32 R8, -RZ, R29.reuse.H0_H0 ;  /* 0x2000001dff087230 */ /* 0x100fe40000004100 */
[C---:B------:R-:W-:Y:S01]  /*15410*/  FMUL.FTZ R10, R43.reuse, R14 ;  /* 0x0000000e2b0a7220 */ /* 0x040fe20000410000 */
[----:B------:R-:W-:Y:S02]  /*15420*/  HADD2.F32 R29, -RZ, R29.H1_H1 ;  /* 0x3000001dff1d7230 */ /* 0x000fe40000004100 */
[-C--:B------:R-:W-:Y:S01]  /*15430*/  FMUL.FTZ R43, R43, R12.reuse ;  /* 0x0000000c2b2b7220 */ /* 0x080fe20000410000 */
[C---:B------:R-:W-:Y:S01]  /*15440*/  FFMA.FTZ R30, R8.reuse, R11, -R21 ;  /* 0x0000000b081e7223 */ /* 0x040fe20000010815 */
[----:B------:R-:W-:Y:S01]  /*15450*/  FFMA.FTZ R47, R8, R15, R31 ;  /* 0x0000000f082f7223 */ /* 0x000fe2000001001f */
[C---:B------:R-:W-:Y:S01]  /*15460*/  FFMA.FTZ R53, R29.reuse, R12, -R10 ;  /* 0x0000000c1d357223 */ /* 0x040fe2000001080a */
[----:B------:R-:W-:Y:S01]  /*15470*/  FFMA.FTZ R50, R29, R14, R43 ;  /* 0x0000000e1d327223 */ /* 0x000fe2000001002b */
[----:B------:R-:W-:-:S02]  /*15480*/  HADD2.F32 R10, -RZ, R42.H0_H0 ;  /* 0x2000002aff0a7230 */ /* 0x000fc40000004100 */
[----:B------:R-:W-:Y:S01]  /*15490*/  HADD2.F32 R11, -RZ, R52.H0_H0 ;  /* 0x20000034ff0b7230 */ /* 0x000fe20000004100 */
[----:B------:R-:W-:Y:S01]  /*154a0*/  F2FP.SATFINITE.E4M3.F32.PACK_AB_MERGE_C R30, R53, R30, RZ ;  /* 0x0000001e351e723e */ /* 0x000fe200048070ff */
[--C-:B------:R-:W-:Y:S01]  /*154b0*/  HADD2.F32 R21, -RZ, R58.reuse.H0_H0 ;  /* 0x2000003aff157230 */ /* 0x100fe20000004100 */
[----:B------:R-:W-:Y:S01]  /*154c0*/  F2FP.SATFINITE.E4M3.F32.PACK_AB_MERGE_C R47, R50, R47, RZ ;  /* 0x0000002f322f723e */ /* 0x000fe200048070ff */
        /* <DEDUP_REMOVED lines=21> */
[----:B------:R-:W-:Y:S01]  /*15620*/  F2FP.SATFINITE.E4M3.F32.PACK_AB_MERGE_C R12, R54, R45, R12 ;  /* 0x0000002d360c723e */ /* 0x000fe2000480700c */
[----:B------:R0:W-:Y:S01]  /*15630*/  STS.128 [R67+0x1e200], R8 ;  /* 0x01e2000843007388 */ /* 0x0001e20000000c00 */
[----:B------:R-:W-:-:S05]  /*15640*/  F2FP.SATFINITE.E4M3.F32.PACK_AB_MERGE_C R14, R29, R14, R47 ;  /* 0x0000000e1d0e723e */ /* 0x000fca000480702f */
[----:B------:R0:W-:Y:S02]  /*15650*/  STS.128 [R0+0x1e200], R12 ;  /* 0x01e2000c00007388 */ /* 0x0001e40000000c00 */
.L_x_2362:
[----:B------:R-:W-:Y:S05]  /*15660*/  BSYNC B1 ;  /* 0x0000000000017941 */ /* 0x000fea0003800000 */
.L_x_2361:
[----:B------:R-:W-:Y:S04]  /*15670*/  BSSY B1, `(.L_x_2363) ;  /* 0x0000104000017945 */ /* 0x000fe80003800000 */
[----:B------:R-:W-:Y:S05]  /*15680*/  @P1 BRA `(.L_x_2364) ;  /* 0x0000001000081947 */ /* 0x000fea0003800000 */
[----:B------:R-:W2:Y:S01]  /*15690*/  LDL R60, [R1+0x38] ;  /* 0x00003800013c7983 */ /* 0x000ea20000100800 */
[----:B0-----:R-:W-:Y:S02]  /*156a0*/  SHF.R.S32.HI R12, RZ, 0x1f, R221 ;  /* 0x0000001fff0c7819 */ /* 0x001fe400000114dd */
[----:B-----5:R-:W-:Y:S02]  /*156b0*/  SHF.R.U32.HI R0, RZ, 0x8, R24 ;  /* 0x00000008ff007819 */ /* 0x020fe40000011618 */
[----:B------:R-:W-:Y:S02]  /*156c0*/  LEA.HI R12, R12, R221, RZ, 0x4 ;  /* 0x000000dd0c0c7211 */ /* 0x000fe400078f20ff */
[----:B------:R-:W-:Y:S02]  /*156d0*/  LOP3.LUT R8, R24, 0xff, RZ, 0xc0, !PT ;  /* 0x000000ff18087812 */ /* 0x000fe400078ec0ff */
[----:B------:R-:W-:Y:S02]  /*156e0*/  SHF.R.S32.HI R12, RZ, 0x4, R12 ;  /* 0x00000004ff0c7819 */ /* 0x000fe4000001140c */
[----:B------:R-:W-:-:S02]  /*156f0*/  LOP3.LUT R9, R0, 0xff, RZ, 0xc0, !PT ;  /* 0x000000ff00097812 */ /* 0x000fc400078ec0ff */
[----:B------:R-:W-:Y:S02]  /*15700*/  LEA.HI R0, R3, R12, RZ, 0x1c ;  /* 0x0000000c03007211 */ /* 0x000fe400078fe0ff */
[----:B------:R-:W-:Y:S02]  /*15710*/  PRMT R21, R9, 0x7604, R8 ;  /* 0x0000760409157816 */ /* 0x000fe40000000008 */
[----:B------:R-:W-:Y:S02]  /*15720*/  SHF.R.S32.HI R9, RZ, 0x1f, R0 ;  /* 0x0000001fff097819 */ /* 0x000fe40000011400 */
[----:B------:R-:W-:Y:S02]  /*15730*/  SHF.R.U32.HI R15, RZ, 0x8, R36 ;  /* 0x00000008ff0f7819 */ /* 0x000fe40000011624 */
[----:B------:R-:W-:Y:S01]  /*15740*/  LEA.HI R8, R9, R0, RZ, 0x2 ;  /* 0x0000000009087211 */ /* 0x000fe200078f10ff */
[----:B------:R-:W-:Y:S01]  /*15750*/  IMAD.SHL.U32 R9, R0, 0x10, RZ ;  /* 0x0000001000097824 */ /* 0x000fe200078e00ff */
[----:B------:R-:W-:-:S02]  /*15760*/  SHF.R.U32.HI R13, RZ, 0x8, R27 ;  /* 0x00000008ff0d7819 */ /* 0x000fc4000001161b */
[----:B------:R-:W-:Y:S02]  /*15770*/  LOP3.LUT R14, R36, 0xff, RZ, 0xc0, !PT ;  /* 0x000000ff240e7812 */ /* 0x000fe400078ec0ff */
[----:B------:R-:W-:Y:S02]  /*15780*/  LOP3.LUT R0, R228, 0x30, R9, 0xf8, !PT ;  /* 0x00000030e4007812 */ /* 0x000fe400078ef809 */
[----:B------:R-:W-:Y:S02]  /*15790*/  SHF.L.U32 R8, R8, 0xb, RZ ;  /* 0x0000000b08087819 */ /* 0x000fe400000006ff */
[----:B------:R-:W-:Y:S02]  /*157a0*/  LOP3.LUT R15, R15, 0xff, RZ, 0xc0, !PT ;  /* 0x000000ff0f0f7812 */ /* 0x000fe400078ec0ff */
[----:B------:R-:W-:Y:S02]  /*157b0*/  LOP3.LUT R12, R27, 0xff, RZ, 0xc0, !PT ;  /* 0x000000ff1b0c7812 */ /* 0x000fe400078ec0ff */
[----:B------:R-:W-:-:S02]  /*157c0*/  LOP3.LUT R13, R13, 0xff, RZ, 0xc0, !PT ;  /* 0x000000ff0d0d7812 */ /* 0x000fc400078ec0ff */
[----:B------:R-:W-:Y:S02]  /*157d0*/  SHF.R.U32.HI R11, RZ, 0x8, R25 ;  /* 0x00000008ff0b7819 */ /* 0x000fe40000011619 */
[----:B------:R-:W-:Y:S02]  /*157e0*/  LOP3.LUT R0, R0, R229, RZ, 0x3c, !PT ;  /* 0x000000e500007212 */ /* 0x000fe400078e3cff */
[----:B------:R-:W-:Y:S02]  /*157f0*/  LOP3.LUT R9, R8, 0xffffe000, RZ, 0xc0, !PT ;  /* 0xffffe00008097812 */ /* 0x000fe400078ec0ff */
[----:B------:R-:W-:Y:S02]  /*15800*/  PRMT R45, R15, 0x7604, R14 ;  /* 0x000076040f2d7816 */ /* 0x000fe4000000000e */
[----:B------:R-:W-:Y:S02]  /*15810*/  SHF.R.U32.HI R15, RZ, 0x8, R37 ;  /* 0x00000008ff0f7819 */ /* 0x000fe40000011625 */
[----:B------:R-:W-:-:S02]  /*15820*/  PRMT R41, R13, 0x7604, R12 ;  /* 0x000076040d297816 */ /* 0x000fc4000000000c */
[----:B------:R-:W-:Y:S02]  /*15830*/  LOP3.LUT R10, R25, 0xff, RZ, 0xc0, !PT ;  /* 0x000000ff190a7812 */ /* 0x000fe400078ec0ff */
[----:B------:R-:W-:Y:S02]  /*15840*/  LOP3.LUT R11, R11, 0xff, RZ, 0xc0, !PT ;  /* 0x000000ff0b0b7812 */ /* 0x000fe400078ec0ff */
[----:B------:R-:W-:Y:S02]  /*15850*/  IADD3 R13, R0, R230, R9 ;  /* 0x000000e6000d7210 */ /* 0x000fe40007ffe009 */
[----:B------:R-:W-:Y:S02]  /*15860*/  SHF.R.U32.HI R14, RZ, 0x8, R38 ;  /* 0x00000008ff0e7819 */ /* 0x000fe40000011626 */
[----:B------:R-:W-:Y:S02]  /*15870*/  LOP3.LUT R0, R37, 0xff, RZ, 0xc0, !PT ;  /* 0x000000ff25007812 */ /* 0x000fe400078ec0ff */
[----:B------:R-:W-:-:S02]  /*15880*/  LOP3.LUT R15, R15, 0xff, RZ, 0xc0, !PT ;  /* 0x000000ff0f0f7812 */ /* 0x000fc400078ec0ff */
[----:B------:R-:W-:Y:S02]  /*15890*/  SHF.R.U32.HI R51, RZ, 0x8, R39 ;  /* 0x00000008ff337819 */ /* 0x000fe40000011627 */
[----:B------:R-:W-:Y:S02]  /*158a0*/  PRMT R29, R11, 0x7604, R10 ;  /* 0x000076040b1d7816 */ /* 0x000fe4000000000a */
[----:B------:R-:W-:Y:S02]  /*158b0*/  LOP3.LUT R43, R14, 0xff, RZ, 0xc0, !PT ;  /* 0x000000ff0e2b7812 */ /* 0x000fe400078ec0ff */
[----:B------:R-:W-:Y:S02]  /*158c0*/  SHF.R.U32.HI R11, RZ, 0x8, R26 ;  /* 0x00000008ff0b7819 */ /* 0x000fe4000001161a */
[----:B------:R-:W-:Y:S02]  /*158d0*/  LOP3.LUT R12, R38, 0xff, RZ, 0xc0, !PT ;  /* 0x000000ff260c7812 */ /* 0x000fe400078ec0ff */
[----:B------:R-:W-:-:S02]  /*158e0*/  LOP3.LUT R14, R39, 0xff, RZ, 0xc0, !PT ;  /* 0x000000ff270e7812 */ /* 0x000fc400078ec0ff */
[----:B------:R-:W-:Y:S01]  /*158f0*/  PRMT R47, R15, 0x7604, R0 ;  /* 0x000076040f2f7816 */ /* 0x000fe20000000000 */
[----:B------:R-:W-:Y:S01]  /*15900*/  IMAD.IADD R0, R16, 0x1, R13 ;  /* 0x0000000110007824 */ /* 0x000fe200078e020d */
[----:B------:R-:W-:Y:S02]  /*15910*/  LOP3.LUT R51, R51, 0xff, RZ, 0xc0, !PT ;  /* 0x000000ff33337812 */ /* 0x000fe400078ec0ff */
[----:B------:R-:W-:Y:S02]  /*15920*/  LOP3.LUT R10, R26, 0xff, RZ, 0xc0, !PT ;  /* 0x000000ff1a0a7812 */ /* 0x000fe400078ec0ff */
[----:B------:R-:W-:Y:S02]  /*15930*/  LOP3.LUT R11, R11, 0xff, RZ, 0xc0, !PT ;  /* 0x000000ff0b0b7812 */ /* 0x000fe400078ec0ff */
[----:B------:R-:W-:Y:S02]  /*15940*/  PRMT R49, R43, 0x7604, R12 ;  /* 0x000076042b317816 */ /* 0x000fe4000000000c */
[----:B------:R-:W-:-:S02]  /*15950*/  PRMT R51, R51, 0x7604, R14 ;  /* 0x0000760433337816 */ /* 0x000fc4000000000e */
[----:B------:R-:W0:Y:S01]  /*15960*/  LDS.128 R12, [R0+0x1e200] ;  /* 0x01e20000000c7984 */ /* 0x000e220000000c00 */
        /* <DEDUP_REMOVED lines=17> */
[----:B------:R-:W-:-:S02]  /*15a80*/  PRMT R43, R40, 0x7054, R41 ;  /* 0x00007054282b7816 */ /* 0x000fc40000000029 */
[----:B------:R-:W-:Y:S02]  /*15a90*/  LOP3.LUT R30, R30, 0xff, RZ, 0xc0, !PT ;  /* 0x000000ff1e1e7812 */ /* 0x000fe400078ec0ff */
[----:B------:R-:W-:Y:S02]  /*15aa0*/  SHF.R.U32.HI R40, RZ, 0x10, R39 ;  /* 0x00000010ff287819 */ /* 0x000fe40000011627 */
[----:B------:R-:W-:Y:S02]  /*15ab0*/  PRMT R47, R28, 0x7054, R47 ;  /* 0x000070541c2f7816 */ /* 0x000fe4000000002f */
[----:B------:R-:W-:Y:S02]  /*15ac0*/  PRMT R45, R20, 0x7054, R45 ;  /* 0x00007054142d7816 */ /* 0x000fe4000000002d */
[----:B------:R-:W-:Y:S02]  /*15ad0*/  PRMT R49, R30, 0x7054, R49 ;  /* 0x000070541e317816 */ /* 0x000fe40000000031 */
[----:B------:R-:W-:-:S02]  /*15ae0*/  LOP3.LUT R41, R29, 0xff000000, R25, 0xf8, !PT ;  /* 0xff0000001d297812 */ /* 0x000fc400078ef819 */
[----:B------:R-:W-:Y:S02]  /*15af0*/  LOP3.LUT R40, R40, 0xff, RZ, 0xc0, !PT ;  /* 0x000000ff28287812 */ /* 0x000fe400078ec0ff */
[----:B------:R-:W-:Y:S02]  /*15b00*/  LOP3.LUT R47, R47, 0xff000000, R37, 0xf8, !PT ;  /* 0xff0000002f2f7812 */ /* 0x000fe400078ef825 */
[----:B------:R-:W-:Y:S02]  /*15b10*/  LOP3.LUT R43, R43, 0xff000000, R27, 0xf8, !PT ;  /* 0xff0000002b2b7812 */ /* 0x000fe400078ef81b */
[----:B------:R-:W-:Y:S02]  /*15b20*/  LOP3.LUT R45, R45, 0xff000000, R36, 0xf8, !PT ;  /* 0xff0000002d2d7812 */ /* 0x000fe400078ef824 */
[----:B------:R-:W-:Y:S02]  /*15b30*/  LOP3.LUT R49, R49, 0xff000000, R38, 0xf8, !PT ;  /* 0xff00000031317812 */ /* 0x000fe400078ef826 */
[----:B------:R-:W-:-:S02]  /*15b40*/  F2FP.F16.E4M3.UNPACK_B R36, R41 ;  /* 0x00000029ff24723e */ /* 0x000fc400020006ff */
[----:B0-----:R-:W-:Y:S02]  /*15b50*/  F2FP.F16.E4M3.UNPACK_B R27, R13 ;  /* 0x0000000dff1b723e */ /* 0x001fe400020006ff */
[----:B------:R-:W-:Y:S01]  /*15b60*/  PRMT R51, R40, 0x7054, R51 ;  /* 0x0000705428337816 */ /* 0x000fe20000000033 */
[----:B------:R-:W-:Y:S01]  /*15b70*/  HADD2.F32 R37, -RZ, R36.H0_H0 ;  /* 0x20000024ff257230 */ /* 0x000fe20000004100 */
[----:B------:R-:W-:Y:S01]  /*15b80*/  F2FP.F16.E4M3.UNPACK_B R38, R47 ;  /* 0x0000002fff26723e */ /* 0x000fe200020006ff */
[--C-:B------:R-:W-:Y:S01]  /*15b90*/  HADD2.F32 R29, -RZ, R27.reuse.H0_H0 ;  /* 0x2000001bff1d7230 */ /* 0x100fe20000004100 */
[----:B------:R-:W-:Y:S01]  /*15ba0*/  LOP3.LUT R51, R51, 0xff000000, R39, 0xf8, !PT ;  /* 0xff00000033337812 */ /* 0x000fe200078ef827 */
[----:B------:R-:W-:Y:S01]  /*15bb0*/  HADD2.F32 R27, -RZ, R27.H1_H1 ;  /* 0x3000001bff1b7230 */ /* 0x000fe20000004100 */
[----:B------:R-:W-:Y:S01]  /*15bc0*/  LOP3.LUT R42, R31, 0xff000000, R26, 0xf8, !PT ;  /* 0xff0000001f2a7812 */ /* 0x000fe200078ef81a */
[--C-:B------:R-:W-:Y:S01]  /*15bd0*/  HADD2.F32 R39, -RZ, R38.reuse.H0_H0 ;  /* 0x20000026ff277230 */ /* 0x100fe20000004100 */
[----:B------:R-:W-:Y:S01]  /*15be0*/  LOP3.LUT R40, R21, 0xff000000, R24, 0xf8, !PT ;  /* 0xff00000015287812 */ /* 0x000fe200078ef818 */
[C---:B------:R-:W-:Y:S01]  /*15bf0*/  FMUL.FTZ R46, R29.reuse, R37 ;  /* 0x000000251d2e7220 */ /* 0x040fe20000410000 */
[----:B------:R-:W-:Y:S01]  /*15c00*/  F2FP.F16.E4M3.UNPACK_B R28, R13.H1 ;  /* 0x0000000dff1c723e */ /* 0x000fe200030006ff */
[----:B------:R-:W-:Y:S01]  /*15c10*/  HADD2.F32 R38, -RZ, R38.H1_H1 ;  /* 0x30000026ff267230 */ /* 0x000fe20000004100 */
[----:B------:R-:W-:Y:S01]  /*15c20*/  F2FP.F16.E4M3.UNPACK_B R47, R47.H1 ;  /* 0x0000002fff2f723e */ /* 0x000fe200030006ff */
[----:B------:R-:W-:Y:S01]  /*15c30*/  FMUL.FTZ R53, R29, R39 ;  /* 0x000000271d357220 */ /* 0x000fe20000410000 */
[----:B------:R-:W-:Y:S01]  /*15c40*/  F2FP.F16.E4M3.UNPACK_B R41, R41.H1 ;  /* 0x00000029ff29723e */ /* 0x000fe200030006ff */
[----:B------:R-:W-:Y:S01]  /*15c50*/  HADD2.F32 R36, -RZ, R36.H1_H1 ;  /* 0x30000024ff247230 */ /* 0x000fe20000004100 */
[-C--:B------:R-:W-:Y:S01]  /*15c60*/  F2FP.F16.E4M3.UNPACK_B R30, R15.reuse ;  /* 0x0000000fff1e723e */ /* 0x080fe200020006ff */
[----:B------:R-:W-:Y:S01]  /*15c70*/  FMUL.FTZ R55, R27, R38 ;  /* 0x000000261b377220 */ /* 0x000fe20000410000 */
[----:B------:R-:W-:-:S02]  /*15c80*/  F2FP.F16.E4M3.UNPACK_B R31, R15.H1 ;  /* 0x0000000fff1f723e */ /* 0x000fc400030006ff */
[----:B------:R-:W-:Y:S01]  /*15c90*/  F2FP.F16.E4M3.UNPACK_B R15, R14 ;  /* 0x0000000eff0f723e */ /* 0x000fe200020006ff */
[----:B------:R-:W-:Y:S01]  /*15ca0*/  FMUL.FTZ R27, R27, R36 ;  /* 0x000000241b1b7220 */ /* 0x000fe20000410000 */
[----:B------:R-:W-:Y:S01]  /*15cb0*/  F2FP.F16.E4M3.UNPACK_B R29, R14.H1 ;  /* 0x0000000eff1d723e */ /* 0x000fe200030006ff */
[--C-:B------:R-:W-:Y:S01]  /*15cc0*/  HADD2.F32 R14, -RZ, R28.reuse.H0_H0 ;  /* 0x2000001cff0e7230 */ /* 0x100fe20000004100 */
[-C--:B------:R-:W-:Y:S01]  /*15cd0*/  F2FP.F16.E4M3.UNPACK_B R13, R12.reuse ;  /* 0x0000000cff0d723e */ /* 0x080fe200020006ff */
[----:B------:R-:W-:Y:S01]  /*15ce0*/  HADD2.F32 R28, -RZ, R28.H1_H1 ;  /* 0x3000001cff1c7230 */ /* 0x000fe20000004100 */
[----:B------:R-:W-:Y:S01]  /*15cf0*/  F2FP.F16.E4M3.UNPACK_B R12, R12.H1 ;  /* 0x0000000cff0c723e */ /* 0x000fe200030006ff */
[----:B--2---:R-:W0:Y:S02]  /*15d00*/  LDS.128 R8, [R60+0x1e200] ;  /* 0x01e200003c087984 */ /* 0x004e240000000c00 */
[----:B0-----:R-:W-:Y:S02]  /*15d10*/  F2FP.F16.E4M3.UNPACK_B R20, R9 ;  /* 0x00000009ff14723e */ /* 0x001fe400020006ff */
        /* <DEDUP_REMOVED lines=8> */
[C---:B------:R-:W-:Y:S01]  /*15da0*/  FFMA.FTZ R46, R10.reuse, R39, R46 ;  /* 0x000000270a2e7223 */ /* 0x040fe2000001002e */
[----:B------:R-:W-:Y:S01]  /*15db0*/  FFMA.FTZ R53, R10, R37, -R53 ;  /* 0x000000250a357223 */ /* 0x000fe20000010835 */
[----:B------:R-:W-:-:S02]  /*15dc0*/  HADD2.F32 R39, -RZ, R47.H0_H0 ;  /* 0x2000002fff277230 */ /* 0x000fc40000004100 */
[C---:B------:R-:W-:Y:S01]  /*15dd0*/  FFMA.FTZ R48, R20.reuse, R36, -R55 ;  /* 0x0000002414307223 */ /* 0x040fe20000010837 */
[----:B------:R-:W-:Y:S02]  /*15de0*/  HADD2.F32 R37, -RZ, R41.H0_H0 ;  /* 0x20000029ff257230 */ /* 0x000fe40000004100 */
[----:B------:R-:W-:Y:S01]  /*15df0*/  FFMA.FTZ R55, R20, R38, R27 ;  /* 0x0000002614377223 */ /* 0x000fe2000001001b */
[----:B------:R-:W-:Y:S02]  /*15e00*/  HADD2.F32 R10, -RZ, R21.H0_H0 ;  /* 0x20000015ff0a7230 */ /* 0x000fe40000004100 */
[C---:B------:R-:W-:Y:S01]  /*15e10*/  FMUL.FTZ R57, R14.reuse, R39 ;  /* 0x000000270e397220 */ /* 0x040fe20000410000 */
[----:B------:R-:W-:Y:S01]  /*15e20*/  F2FP.F16.E4M3.UNPACK_B R36, R51 ;  /* 0x00000033ff24723e */ /* 0x000fe200020006ff */
[----:B------:R-:W-:Y:S01]  /*15e30*/  FMUL.FTZ R14, R14, R37 ;  /* 0x000000250e0e7220 */ /* 0x000fe20000410000 */
[----:B------:R-:W-:Y:S01]  /*15e40*/  F2FP.F16.E4M3.UNPACK_B R20, R43 ;  /* 0x0000002bff14723e */ /* 0x000fe200020006ff */
[----:B------:R-:W-:Y:S01]  /*15e50*/  FFMA.FTZ R57, R10, R37, -R57 ;  /* 0x000000250a397223 */ /* 0x000fe20000010839 */
[----:B------:R-:W-:-:S02]  /*15e60*/  HADD2.F32 R47, -RZ, R47.H1_H1 ;  /* 0x3000002fff2f7230 */ /* 0x000fc40000004100 */
[----:B------:R-:W-:Y:S01]  /*15e70*/  FFMA.FTZ R38, R10, R39, R14 ;  /* 0x000000270a267223 */ /* 0x000fe2000001000e */
[----:B------:R-:W-:Y:S01]  /*15e80*/  HADD2.F32 R37, -RZ, R36.H0_H0 ;  /* 0x20000024ff257230 */ /* 0x000fe20000004100 */
[----:B------:R-:W-:Y:S01]  /*15e90*/  F2FP.F16.E4M3.UNPACK_B R51, R51.H1 ;  /* 0x00000033ff33723e */ /* 0x000fe200030006ff */
        /* <DEDUP_REMOVED lines=9> */
[----:B------:R-:W-:Y:S01]  /*15f30*/  FMUL.FTZ R28, R28, R41 ;  /* 0x000000291c1c7220 */ /* 0x000fe20000410000 */
[----:B------:R-:W-:Y:S02]  /*15f40*/  HADD2.F32 R20, -RZ, R20.H1_H1 ;  /* 0x30000014ff147230 */ /* 0x000fe40000004100 */
[C---:B------:R-:W-:Y:S01]  /*15f50*/  FFMA.FTZ R52, R10.reuse, R27, -R39 ;  /* 0x0000001b0a347223 */ /* 0x040fe20000010827 */
[----:B------:R-:W-:Y:S02]  /*15f60*/  HADD2.F32 R36, -RZ, R36.H1_H1 ;  /* 0x30000024ff247230 */ /* 0x000fe40000004100 */
[----:B------:R-:W-:Y:S01]  /*15f70*/  FFMA.FTZ R54, R10, R37, R14 ;  /* 0x000000250a367223 */ /* 0x000fe2000001000e */
[----:B------:R-:W-:-:S02]  /*15f80*/  HADD2.F32 R30, -RZ, R30.H1_H1 ;  /* 0x3000001eff1e7230 */ /* 0x000fc40000004100 */
[C---:B------:R-:W-:Y:S01]  /*15f90*/  FFMA.FTZ R50, R21.reuse, R41, -R50 ;  /* 0x0000002915327223 */ /* 0x040fe20000010832 */
[----:B------:R-:W-:Y:S01]  /*15fa0*/  FFMA.FTZ R47, R21, R47, R28 ;  /* 0x0000002f152f7223 */ /* 0x000fe2000001001c */
[----:B------:R-:W-:Y:S01]  /*15fb0*/  HADD2.F32 R25, -RZ, R25.H1_H1 ;  /* 0x30000019ff197230 */ /* 0x000fe20000004100 */
[----:B------:R-:W-:Y:S01]  /*15fc0*/  F2FP.F16.E4M3.UNPACK_B R8, R8.H1 ;  /* 0x00000008ff08723e */ /* 0x000fe200030006ff */
[----:B------:R-:W-:Y:S02]  /*15fd0*/  HADD2.F32 R27, -RZ, R51.H0_H0 ;  /* 0x20000033ff1b7230 */ /* 0x000fe40000004100 */
[C---:B------:R-:W-:Y:S01]  /*15fe0*/  FMUL.FTZ R28, R30.reuse, R36 ;  /* 0x000000241e1c7220 */ /* 0x040fe20000410000 */
[----:B------:R-:W-:Y:S02]  /*15ff0*/  HADD2.F32 R14, -RZ, R31.H0_H0 ;  /* 0x2000001fff0e7230 */ /* 0x000fe40000004100 */
[----:B------:R-:W-:Y:S01]  /*16000*/  FMUL.FTZ R37, R30, R20 ;  /* 0x000000141e257220 */ /* 0x000fe20000410000 */
[----:B------:R-:W-:-:S02]  /*16010*/  HADD2.F32 R21, -RZ, R43.H0_H0 ;  /* 0x2000002bff157230 */ /* 0x000fc40000004100 */
[C---:B------:R-:W-:Y:S01]  /*16020*/  FFMA.FTZ R59, R25.reuse, R20, -R28 ;  /* 0x00000014193b7223 */ /* 0x040fe2000001081c */
        /* <DEDUP_REMOVED lines=23> */
[C---:B------:R-:W-:Y:S01]  /*161a0*/  FFMA.FTZ R51, R26.reuse, R51, R28 ;  /* 0x000000331a337223 */ /* 0x040fe2000001001c */
[----:B------:R-:W-:Y:S01]  /*161b0*/  FFMA.FTZ R43, R26, R43, -R37 ;  /* 0x0000002b1a2b7223 */ /* 0x000fe20000010825 */
        /* <DEDUP_REMOVED lines=24> */
[----:B------:R-:W-:Y:S01]  /*16340*/  F2FP.F16.E4M3.UNPACK_B R8, R42.H1 ;  /* 0x0000002aff08723e */ /* 0x000fe200030006ff */
        /* <DEDUP_REMOVED lines=15> */
[--C-:B------:R-:W-:Y:S02]  /*16440*/  HADD2.F32 R10, -RZ, R42.reuse.H0_H0 ;  /* 0x2000002aff0a7230 */ /* 0x100fe40000004100 */
[C---:B------:R-:W-:Y:S01]  /*16450*/  FMUL.FTZ R9, R29.reuse, R14 ;  /* 0x0000000e1d097220 */ /* 0x040fe20000410000 */
[-C--:B------:R-:W-:Y:S01]  /*16460*/  FMUL.FTZ R21, R29, R12.reuse ;  /* 0x0000000c1d157220 */ /* 0x080fe20000410000 */
[----:B------:R-:W-:Y:S02]  /*16470*/  HADD2.F32 R42, -RZ, R42.H1_H1 ;  /* 0x3000002aff2a7230 */ /* 0x000fe40000004100 */
[----:B------:R-:W-:Y:S01]  /*16480*/  FFMA.FTZ R29, R8, R13, R25 ;  /* 0x0000000d081d7223 */ /* 0x000fe20000010019 */
[C---:B------:R-:W-:Y:S01]  /*16490*/  FFMA.FTZ R41, R24.reuse, R12, -R9 ;  /* 0x0000000c18297223 */ /* 0x040fe20000010809 */
[----:B------:R-:W-:Y:S01]  /*164a0*/  FFMA.FTZ R36, R24, R14, R21 ;  /* 0x0000000e18247223 */ /* 0x000fe20000010015 */
[----:B------:R-:W-:-:S02]  /*164b0*/  HADD2.F32 R9, -RZ, R15.H0_H0 ;  /* 0x2000000fff097230 */ /* 0x000fc40000004100 */
[--C-:B------:R-:W-:Y:S02]  /*164c0*/  HADD2.F32 R12, -RZ, R49.reuse.H0_H0 ;  /* 0x20000031ff0c7230 */ /* 0x100fe40000004100 */
[----:B------:R-:W-:Y:S01]  /*164d0*/  HADD2.F32 R14, -RZ, R49.H1_H1 ;  /* 0x30000031ff0e7230 */ /* 0x000fe20000004100 */
[----:B------:R-:W-:Y:S01]  /*164e0*/  F2FP.SATFINITE.E4M3.F32.PACK_AB_MERGE_C R29, R36, R29, RZ ;  /* 0x0000001d241d723e */ /* 0x000fe200048070ff */
[----:B------:R-:W-:Y:S02]  /*164f0*/  HADD2.F32 R15, -RZ, R15.H1_H1 ;  /* 0x3000000fff0f7230 */ /* 0x000fe40000004100 */
[C---:B------:R-:W-:Y:S01]  /*16500*/  FMUL.FTZ R13, R9.reuse, R12 ;  /* 0x0000000c090d7220 */ /* 0x040fe20000410000 */
[--C-:B------:R-:W-:Y:S02]  /*16510*/  HADD2.F32 R8, -RZ, R11.reuse.H0_H0 ;  /* 0x2000000bff087230 */ /* 0x100fe40000004100 */
[----:B------:R-:W-:Y:S01]  /*16520*/  FMUL.FTZ R9, R9, R10 ;  /* 0x0000000a09097220 */ /* 0x000fe20000410000 */
[----:B------:R-:W-:-:S02]  /*16530*/  HADD2.F32 R11, -RZ, R11.H1_H1 ;  /* 0x3000000bff0b7230 */ /* 0x000fc40000004100 */
        /* <DEDUP_REMOVED lines=22> */
[----:B------:R1:W-:Y:S02]  /*166a0*/  STS.128 [R0+0x1e200], R8 ;  /* 0x01e2000800007388 */ /* 0x0003e40000000c00 */
.L_x_2364:
[----:B------:R-:W-:Y:S05]  /*166b0*/  BSYNC B1 ;  /* 0x0000000000017941 */ /* 0x000fea0003800000 */
.L_x_2363:
[----:B------:R-:W-:Y:S05]  /*166c0*/  @P2 BRA `(.L_x_2342) ;  /* 0x0000000c00e82947 */ /* 0x000fea0003800000 */
[----:B------:R-:W2:Y:S01]  /*166d0*/  LDL R51, [R1+0x34] ;  /* 0x0000340001337983 */ /* 0x000ea20000100800 */
[----:B01----:R-:W-:-:S04]  /*166e0*/  SHF.R.S32.HI R0, RZ, 0x1f, R222 ;  /* 0x0000001fff007819 */ /* 0x003fc800000114de */
[----:B------:R-:W-:-:S04]  /*166f0*/  LEA.HI R0, R0, R222, RZ, 0x4 ;  /* 0x000000de00007211 */ /* 0x000fc800078f20ff */
[----:B------:R-:W-:-:S04]  /*16700*/  SHF.R.S32.HI R0, RZ, 0x4, R0 ;  /* 0x00000004ff007819 */ /* 0x000fc80000011400 */
[----:B------:R-:W-:Y:S02]  /*16710*/  LEA.HI R3, R3, R0, RZ, 0x1c ;  /* 0x0000000003037211 */ /* 0x000fe400078fe0ff */
[----:B-----5:R-:W-:Y:S02]  /*16720*/  SHF.R.U32.HI R0, RZ, 0x8, R4 ;  /* 0x00000008ff007819 */ /* 0x020fe40000011604 */
[----:B------:R-:W-:Y:S02]  /*16730*/  LOP3.LUT R9, R4, 0xff, RZ, 0xc0, !PT ;  /* 0x000000ff04097812 */ /* 0x000fe400078ec0ff */
[----:B------:R-:W-:Y:S02]  /*16740*/  SHF.R.U32.HI R8, RZ, 0x8, R5 ;  /* 0x00000008ff087819 */ /* 0x000fe40000011605 */
[----:B------:R-:W-:Y:S02]  /*16750*/  LOP3.LUT R0, R0, 0xff, RZ, 0xc0, !PT ;  /* 0x000000ff00007812 */ /* 0x000fe400078ec0ff */
[----:B------:R-:W-:-:S02]  /*16760*/  LOP3.LUT R11, R5, 0xff, RZ, 0xc0, !PT ;  /* 0x000000ff050b7812 */ /* 0x000fc400078ec0ff */
[----:B------:R-:W-:Y:S02]  /*16770*/  LOP3.LUT R8, R8, 0xff, RZ, 0xc0, !PT ;  /* 0x000000ff08087812 */ /* 0x000fe400078ec0ff */
[----:B------:R-:W-:Y:S02]  /*16780*/  PRMT R21, R0, 0x7604, R9 ;  /* 0x0000760400157816 */ /* 0x000fe40000000009 */
[----:B------:R-:W-:Y:S02]  /*16790*/  SHF.R.S32.HI R0, RZ, 0x1f, R3 ;  /* 0x0000001fff007819 */ /* 0x000fe40000011403 */
[----:B------:R-:W-:Y:S02]  /*167a0*/  PRMT R20, R8, 0x7604, R11 ;  /* 0x0000760408147816 */ /* 0x000fe4000000000b */
[----:B------:R-:W-:Y:S01]  /*167b0*/  LEA.HI R8, R0, R3, RZ, 0x2 ;  /* 0x0000000300087211 */ /* 0x000fe200078f10ff */
[----:B------:R-:W-:-:S04]  /*167c0*/  IMAD.SHL.U32 R3, R3, 0x10, RZ ;  /* 0x0000001003037824 */ /* 0x000fc800078e00ff */
[----:B------:R-:W-:Y:S01]  /*167d0*/  IMAD.SHL.U32 R8, R8, 0x800, RZ ;  /* 0x0000080008087824 */ /* 0x000fe200078e00ff */
[----:B------:R-:W-:Y:S02]  /*167e0*/  LOP3.LUT R0, R228, 0x30, R3, 0xf8, !PT ;  /* 0x00000030e4007812 */ /* 0x000fe400078ef803 */
[----:B------:R-:W-:Y:S02]  /*167f0*/  SHF.R.U32.HI R11, RZ, 0x8, R32 ;  /* 0x00000008ff0b7819 */ /* 0x000fe40000011620 */
[----:B------:R-:W-:Y:S02]  /*16800*/  LOP3.LUT R0, R0, R229, RZ, 0x3c, !PT ;  /* 0x000000e500007212 */ /* 0x000fe400078e3cff */
[----:B------:R-:W-:Y:S02]  /*16810*/  LOP3.LUT R3, R8, 0xffffe000, RZ, 0xc0, !PT ;  /* 0xffffe00008037812 */ /* 0x000fe400078ec0ff */
[----:B------:R-:W-:Y:S02]  /*16820*/  SHF.R.U32.HI R10, RZ, 0x8, R6 ;  /* 0x00000008ff0a7819 */ /* 0x000fe40000011606 */
[----:B------:R-:W-:-:S02]  /*16830*/  LOP3.LUT R12, R32, 0xff, RZ, 0xc0, !PT ;  /* 0x000000ff200c7812 */ /* 0x000fc400078ec0ff */
[----:B------:R-:W-:Y:S02]  /*16840*/  LOP3.LUT R11, R11, 0xff, RZ, 0xc0, !PT ;  /* 0x000000ff0b0b7812 */ /* 0x000fe400078ec0ff */
[----:B------:R-:W-:Y:S02]  /*16850*/  IADD3 R3, R0, R230, R3 ;  /* 0x000000e600037210 */ /* 0x000fe40007ffe003 */
[----:B------:R-:W-:Y:S02]  /*16860*/  LOP3.LUT R13, R6, 0xff, RZ, 0xc0, !PT ;  /* 0x000000ff060d7812 */ /* 0x000fe400078ec0ff */
[----:B------:R-:W-:Y:S02]  /*16870*/  LOP3.LUT R10, R10, 0xff, RZ, 0xc0, !PT ;  /* 0x000000ff0a0a7812 */ /* 0x000fe400078ec0ff */
[----:B------:R-:W-:Y:S01]  /*16880*/  PRMT R31, R11, 0x7604, R12 ;  /* 0x000076040b1f7816 */ /* 0x000fe2000000000c */
[----:B------:R-:W-:Y:S01]  /*16890*/  IMAD.IADD R0, R16, 0x1, R3 ;  /* 0x0000000110007824 */ /* 0x000fe200078e0203 */
[----:B------:R-:W-:-:S02]  /*168a0*/  SHF.R.U32.HI R9, RZ, 0x8, R7 ;  /* 0x00000008ff097819 */ /* 0x000fc40000011607 */
[----:B------:R-:W-:Y:S02]  /*168b0*/  SHF.R.U32.HI R12, RZ, 0x8, R33 ;  /* 0x00000008ff0c7819 */ /* 0x000fe40000011621 */
[----:B------:R-:W-:Y:S02]  /*168c0*/  PRMT R25, R10, 0x7604, R13 ;  /* 0x000076040a197816 */ /* 0x000fe4000000000d */
[----:B------:R-:W-:Y:S02]  /*168d0*/  LOP3.LUT R10, R7, 0xff, RZ, 0xc0, !PT ;  /* 0x000000ff070a7812 */ /* 0x000fe400078ec0ff */
[----:B------:R-:W-:Y:S02]  /*168e0*/  LOP3.LUT R9, R9, 0xff, RZ, 0xc0, !PT ;  /* 0x000000ff09097812 */ /* 0x000fe400078ec0ff */
[----:B------:R-:W-:Y:S02]  /*168f0*/  LOP3.LUT R3, R12, 0xff, RZ, 0xc0, !PT ;  /* 0x000000ff0c037812 */ /* 0x000fe400078ec0ff */
[----:B------:R-:W0:Y:S01]  /*16900*/  LDS.128 R12, [R0+0x1e200] ;  /* 0x01e20000000c7984 */ /* 0x000e220000000c00 */
[----:B------:R-:W-:-:S02]  /*16910*/  PRMT R24, R9, 0x7604, R10 ;  /* 0x0000760409187816 */ /* 0x000fc4000000000a */
[----:B------:R-:W-:Y:S02]  /*16920*/  SHF.R.U32.HI R27, RZ, 0x8, R34 ;  /* 0x00000008ff1b7819 */ /* 0x000fe40000011622 */
[----:B------:R-:W-:Y:S02]  /*16930*/  LOP3.LUT R26, R33, 0xff, RZ, 0xc0, !PT ;  /* 0x000000ff211a7812 */ /* 0x000fe400078ec0ff */
[----:B------:R-:W-:Y:S02]  /*16940*/  LOP3.LUT R28, R34, 0xff, RZ, 0xc0, !PT ;  /* 0x000000ff221c7812 */ /* 0x000fe400078ec0ff */
[----:B------:R-:W-:Y:S02]  /*16950*/  LOP3.LUT R27, R27, 0xff, RZ, 0xc0, !PT ;  /* 0x000000ff1b1b7812 */ /* 0x000fe400078ec0ff */
[----:B------:R-:W-:Y:S02]  /*16960*/  PRMT R26, R3, 0x7604, R26 ;  /* 0x00007604031a7816 */ /* 0x000fe4000000001a */
[----:B------:R-:W-:-:S02]  /*16970*/  SHF.R.U32.HI R3, RZ, 0x10, R5 ;  /* 0x00000010ff037819 */ /* 0x000fc40000011605 */
[----:B------:R-:W-:Y:S02]  /*16980*/  PRMT R39, R27, 0x7604, R28 ;  /* 0x000076041b277816 */ /* 0x000fe4000000001c */
[----:B------:R-:W-:Y:S02]  /*16990*/  SHF.R.U32.HI R37, RZ, 0x10, R33 ;  /* 0x00000010ff257819 */ /* 0x000fe40000011621 */
[----:B------:R-:W-:Y:S01]  /*169a0*/  SHF.R.U32.HI R27, RZ, 0x10, R7 ;  /* 0x00000010ff1b7819 */ /* 0x000fe20000011607 */
[----:B------:R-:W-:Y:S01]  /*169b0*/  IMAD.U32 R3, R3, 0x10000, RZ ;  /* 0x0001000003037824 */ /* 0x000fe200078e00ff */
[----:B------:R-:W-:Y:S02]  /*169c0*/  SHF.R.U32.HI R29, RZ, 0x8, R35 ;  /* 0x00000008ff1d7819 */ /* 0x000fe40000011623 */
[----:B------:R-:W-:Y:S01]  /*169d0*/  SHF.L.U32 R37, R37, 0x10, RZ ;  /* 0x0000001025257819 */ /* 0x000fe200000006ff */
[----:B------:R-:W-:Y:S01]  /*169e0*/  IMAD.U32 R27, R27, 0x10000, RZ ;  /* 0x000100001b1b7824 */ /* 0x000fe200078e00ff */
[----:B------:R-:W-:-:S02]  /*169f0*/  LOP3.LUT R30, R35, 0xff, RZ, 0xc0, !PT ;  /* 0x000000ff231e7812 */ /* 0x000fc400078ec0ff */
[----:B------:R-:W-:Y:S02]  /*16a00*/  LOP3.LUT R29, R29, 0xff, RZ, 0xc0, !PT ;  /* 0x000000ff1d1d7812 */ /* 0x000fe400078ec0ff */
[----:B------:R-:W-:Y:S02]  /*16a10*/  LOP3.LUT R3, R20, 0xff0000, R3, 0xf8, !PT ;  /* 0x00ff000014037812 */ /* 0x000fe400078ef803 */
[----:B------:R-:W-:Y:S02]  /*16a20*/  LOP3.LUT R37, R26, 0xff0000, R37, 0xf8, !PT ;  /* 0x00ff00001a257812 */ /* 0x000fe400078ef825 */
[----:B------:R-:W-:Y:S02]  /*16a30*/  PRMT R30, R29, 0x7604, R30 ;  /* 0x000076041d1e7816 */ /* 0x000fe4000000001e */
[----:B------:R-:W-:Y:S02]  /*16a40*/  SHF.R.U32.HI R41, RZ, 0x10, R35 ;  /* 0x00000010ff297819 */ /* 0x000fe40000011623 */
[----:B------:R-:W-:-:S02]  /*16a50*/  LOP3.LUT R29, R24, 0xff0000, R27, 0xf8, !PT ;  /* 0x00ff0000181d7812 */ /* 0x000fc400078ef81b */
[----:B------:R-:W-:Y:S02]  /*16a60*/  LOP3.LUT R28, R3, 0xff000000, R5, 0xf8, !PT ;  /* 0xff000000031c7812 */ /* 0x000fe400078ef805 */
[----:B------:R-:W-:Y:S01]  /*16a70*/  LOP3.LUT R37, R37, 0xff000000, R33, 0xf8, !PT ;  /* 0xff00000025257812 */ /* 0x000fe200078ef821 */
[----:B------:R-:W-:Y:S01]  /*16a80*/  IMAD.U32 R41, R41, 0x10000, RZ ;  /* 0x0001000029297824 */ /* 0x000fe200078e00ff */
[----:B------:R-:W-:Y:S02]  /*16a90*/  LOP3.LUT R21, R21, 0xff0000, R4, 0xf8, !PT ;  /* 0x00ff000015157812 */ /* 0x000fe400078ef804 */
[----:B------:R-:W-:Y:S02]  /*16aa0*/  LOP3.LUT R36, R29, 0xff000000, R7, 0xf8, !PT ;  /* 0xff0000001d247812 */ /* 0x000fe400078ef807 */
[----:B------:R-:W-:Y:S02]  /*16ab0*/  LOP3.LUT R39, R39, 0xff0000, R34, 0xf8, !PT ;  /* 0x00ff000027277812 */ /* 0x000fe400078ef822 */
[----:B------:R-:W-:-:S02]  /*16ac0*/  F2FP.F16.E4M3.UNPACK_B R29, R28 ;  /* 0x0000001cff1d723e */ /* 0x000fc400020006ff */
[----:B------:R-:W-:Y:S02]  /*16ad0*/  F2FP.F16.E4M3.UNPACK_B R33, R37 ;  /* 0x00000025ff21723e */ /* 0x000fe400020006ff */
[-C--:B0-----:R-:W-:Y:S02]  /*16ae0*/  F2FP.F16.E4M3.UNPACK_B R20, R13.reuse ;  /* 0x0000000dff14723e */ /* 0x081fe400020006ff */
[----:B------:R-:W-:Y:S02]  /*16af0*/  LOP3.LUT R27, R21, 0xff000000, R4, 0xf8, !PT ;  /* 0xff000000151b7812 */ /* 0x000fe400078ef804 */
[----:B------:R-:W-:Y:S01]  /*16b00*/  LOP3.LUT R41, R30, 0xff0000, R41, 0xf8, !PT ;  /* 0x00ff00001e297812 */ /* 0x000fe200078ef829 */
[----:B------:R-:W-:Y:S01]  /*16b10*/  HADD2.F32 R30, -RZ, R29.H0_H0 ;  /* 0x2000001dff1e7230 */ /* 0x000fe20000004100 */
[----:B------:R-:W-:Y:S01]  /*16b20*/  LOP3.LUT R39, R39, 0xff000000, R34, 0xf8, !PT ;  /* 0xff00000027277812 */ /* 0x000fe200078ef822 */
[--C-:B------:R-:W-:Y:S02]  /*16b30*/  HADD2.F32 R34, -RZ, R33.reuse.H0_H0 ;  /* 0x20000021ff227230 */ /* 0x100fe40000004100 */
[--C-:B------:R-:W-:Y:S01]  /*16b40*/  HADD2.F32 R24, -RZ, R20.reuse.H0_H0 ;  /* 0x20000014ff187230 */ /* 0x100fe20000004100 */
[----:B------:R-:W-:Y:S01]  /*16b50*/  LOP3.LUT R25, R25, 0xff0000, R6, 0xf8, !PT ;  /* 0x00ff000019197812 */ /* 0x000fe200078ef806 */
[----:B------:R-:W-:Y:S01]  /*16b60*/  HADD2.F32 R33, -RZ, R33.H1_H1 ;  /* 0x30000021ff217230 */ /* 0x000fe20000004100 */
[----:B------:R-:W-:Y:S01]  /*16b70*/  LOP3.LUT R41, R41, 0xff000000, R35, 0xf8, !PT ;  /* 0xff00000029297812 */ /* 0x000fe200078ef823 */
[----:B------:R-:W-:Y:S01]  /*16b80*/  HADD2.F32 R20, -RZ, R20.H1_H1 ;  /* 0x30000014ff147230 */ /* 0x000fe20000004100 */
[----:B------:R-:W-:Y:S01]  /*16b90*/  F2FP.F16.E4M3.UNPACK_B R21, R13.H1 ;  /* 0x0000000dff15723e */ /* 0x000fe200030006ff */
[C---:B------:R-:W-:Y:S01]  /*16ba0*/  FMUL.FTZ R38, R24.reuse, R34 ;  /* 0x0000002218267220 */ /* 0x040fe20000410000 */
[----:B------:R-:W-:Y:S01]  /*16bb0*/  FMUL.FTZ R35, R24, R30 ;  /* 0x0000001e18237220 */ /* 0x000fe20000410000 */
[----:B------:R-:W-:-:S02]  /*16bc0*/  F2FP.F16.E4M3.UNPACK_B R37, R37.H1 ;  /* 0x00000025ff25723e */ /* 0x000fc400030006ff */
[----:B------:R-:W-:Y:S02]  /*16bd0*/  F2FP.F16.E4M3.UNPACK_B R28, R28.H1 ;  /* 0x0000001cff1c723e */ /* 0x000fe400030006ff */
[----:B------:R-:W-:Y:S02]  /*16be0*/  LOP3.LUT R3, R31, 0xff0000, R32, 0xf8, !PT ;  /* 0x00ff00001f037812 */ /* 0x000fe400078ef820 */
[----:B------:R-:W-:Y:S01]  /*16bf0*/  LOP3.LUT R31, R25, 0xff000000, R6, 0xf8, !PT ;  /* 0xff000000191f7812 */ /* 0x000fe200078ef806 */
[----:B------:R-:W-:Y:S01]  /*16c00*/  HADD2.F32 R29, -RZ, R29.H1_H1 ;  /* 0x3000001dff1d7230 */ /* 0x000fe20000004100 */
[-C--:B------:R-:W-:Y:S02]  /*16c10*/  F2FP.F16.E4M3.UNPACK_B R25, R15.reuse ;  /* 0x0000000fff19723e */ /* 0x080fe400020006ff */
[----:B------:R-:W-:Y:S01]  /*16c20*/  F2FP.F16.E4M3.UNPACK_B R26, R15.H1 ;  /* 0x0000000fff1a723e */ /* 0x000fe200030006ff */
[----:B------:R-:W-:Y:S01]  /*16c30*/  FMUL.FTZ R43, R20, R33 ;  /* 0x00000021142b7220 */ /* 0x000fe20000410000 */
[----:B------:R-:W-:-:S02]  /*16c40*/  F2FP.F16.E4M3.UNPACK_B R15, R14 ;  /* 0x0000000eff0f723e */ /* 0x000fc400020006ff */
[----:B------:R-:W-:Y:S01]  /*16c50*/  F2FP.F16.E4M3.UNPACK_B R24, R14.H1 ;  /* 0x0000000eff18723e */ /* 0x000fe200030006ff */
[--C-:B------:R-:W-:Y:S02]  /*16c60*/  HADD2.F32 R14, -RZ, R21.reuse.H0_H0 ;  /* 0x20000015ff0e7230 */ /* 0x100fe40000004100 */
[----:B------:R-:W-:Y:S01]  /*16c70*/  FMUL.FTZ R20, R20, R29 ;  /* 0x0000001d14147220 */ /* 0x000fe20000410000 */
[----:B------:R-:W-:Y:S01]  /*16c80*/  HADD2.F32 R21, -RZ, R21.H1_H1 ;  /* 0x30000015ff157230 */ /* 0x000fe20000004100 */
[----:B------:R-:W-:Y:S02]  /*16c90*/  LOP3.LUT R32, R3, 0xff000000, R32, 0xf8, !PT ;  /* 0xff00000003207812 */ /* 0x000fe400078ef820 */
[-C--:B------:R-:W-:Y:S02]  /*16ca0*/  F2FP.F16.E4M3.UNPACK_B R13, R12.reuse ;  /* 0x0000000cff0d723e */ /* 0x080fe400020006ff */
[----:B------:R-:W-:Y:S01]  /*16cb0*/  F2FP.F16.E4M3.UNPACK_B R12, R12.H1 ;  /* 0x0000000cff0c723e */ /* 0x000fe200030006ff */
[----:B--2---:R-:W0:Y:S02]  /*16cc0*/  LDS.128 R8, [R51+0x1e200] ;  /* 0x01e2000033087984 */ /* 0x004e240000000c00 */
[----:B0-----:R-:W-:-:S05]  /*16cd0*/  F2FP.F16.E4M3.UNPACK_B R4, R9 ;  /* 0x00000009ff04723e */ /* 0x001fca00020006ff */
[--C-:B------:R-:W-:Y:S01]  /*16ce0*/  HADD2.F32 R5, -RZ, R4.reuse.H0_H0 ;  /* 0x20000004ff057230 */ /* 0x100fe20000004100 */
[----:B------:R-:W-:Y:S01]  /*16cf0*/  F2FP.F16.E4M3.UNPACK_B R9, R9.H1 ;  /* 0x00000009ff09723e */ /* 0x000fe200030006ff */
[----:B------:R-:W-:-:S03]  /*16d00*/  HADD2.F32 R4, -RZ, R4.H1_H1 ;  /* 0x30000004ff047230 */ /* 0x000fc60000004100 */
[C---:B------:R-:W-:Y:S01]  /*16d10*/  FFMA.FTZ R38, R5.reuse, R30, -R38 ;  /* 0x0000001e05267223 */ /* 0x040fe20000010826 */
[----:B------:R-:W-:Y:S01]  /*16d20*/  FFMA.FTZ R35, R5, R34, R35 ;  /* 0x0000002205237223 */ /* 0x000fe20000010023 */
[----:B------:R-:W-:Y:S02]  /*16d30*/  HADD2.F32 R34, -RZ, R37.H0_H0 ;  /* 0x20000025ff227230 */ /* 0x000fe40000004100 */
[----:B------:R-:W-:Y:S02]  /*16d40*/  HADD2.F32 R30, -RZ, R28.H0_H0 ;  /* 0x2000001cff1e7230 */ /* 0x000fe40000004100 */
[----:B------:R-:W-:Y:S01]  /*16d50*/  FFMA.FTZ R43, R4, R29, -R43 ;  /* 0x0000001d042b7223 */ /* 0x000fe2000001082b */
[----:B------:R-:W-:Y:S02]  /*16d60*/  HADD2.F32 R5, -RZ, R9.H0_H0 ;  /* 0x20000009ff057230 */ /* 0x000fe40000004100 */
[C---:B------:R-:W-:Y:S01]  /*16d70*/  FMUL.FTZ R42, R14.reuse, R34 ;  /* 0x000000220e2a7220 */ /* 0x040fe20000410000 */
[----:B------:R-:W-:Y:S01]  /*16d80*/  F2FP.F16.E4M3.UNPACK_B R29, R41 ;  /* 0x00000029ff1d723e */ /* 0x000fe200020006ff */
[-C--:B------:R-:W-:Y:S01]  /*16d90*/  FMUL.FTZ R45, R14, R30.reuse ;  /* 0x0000001e0e2d7220 */ /* 0x080fe20000410000 */
[----:B------:R-:W-:Y:S01]  /*16da0*/  F2FP.F16.E4M3.UNPACK_B R7, R11 ;  /* 0x0000000bff07723e */ /* 0x000fe200020006ff */
[----:B------:R-:W-:Y:S01]  /*16db0*/  FFMA.FTZ R40, R4, R33, R20 ;  /* 0x0000002104287223 */ /* 0x000fe20000010014 */
[C---:B------:R-:W-:Y:S01]  /*16dc0*/  FFMA.FTZ R42, R5.reuse, R30, -R42 ;  /* 0x0000001e052a7223 */ /* 0x040fe2000001082a */
[----:B------:R-:W-:Y:S01]  /*16dd0*/  FFMA.FTZ R45, R5, R34, R45 ;  /* 0x00000022052d7223 */ /* 0x000fe2000001002d */
[----:B------:R-:W-:Y:S01]  /*16de0*/  F2FP.F16.E4M3.UNPACK_B R14, R36 ;  /* 0x00000024ff0e723e */ /* 0x000fe200020006ff */
[----:B------:R-:W-:-:S02]  /*16df0*/  HADD2.F32 R33, -RZ, R29.H0_H0 ;  /* 0x2000001dff217230 */ /* 0x000fc40000004100 */
[----:B------:R-:W-:Y:S02]  /*16e00*/  HADD2.F32 R5, -RZ, R25.H0_H0 ;  /* 0x20000019ff057230 */ /* 0x000fe40000004100 */
[----:B------:R-:W-:Y:S02]  /*16e10*/  HADD2.F32 R20, -RZ, R14.H0_H0 ;  /* 0x2000000eff147230 */ /* 0x000fe40000004100 */
[----:B------:R-:W-:Y:S02]  /*16e20*/  HADD2.F32 R4, -RZ, R7.H0_H0 ;  /* 0x20000007ff047230 */ /* 0x000fe40000004100 */
[C---:B------:R-:W-:Y:S01]  /*16e30*/  FMUL.FTZ R47, R5.reuse, R33 ;  /* 0x00000021052f7220 */ /* 0x040fe20000410000 */
[----:B------:R-:W-:Y:S02]  /*16e40*/  HADD2.F32 R30, -RZ, R37.H1_H1 ;  /* 0x30000025ff1e7230 */ /* 0x000fe40000004100 */
[----:B------:R-:W-:Y:S02]  /*16e50*/  HADD2.F32 R28, -RZ, R28.H1_H1 ;  /* 0x3000001cff1c7230 */ /* 0x000fe40000004100 */
[----:B------:R-:W-:Y:S01]  /*16e60*/  FMUL.FTZ R46, R5, R20 ;  /* 0x00000014052e7220 */ /* 0x000fe20000410000 */
[----:B------:R-:W-:-:S02]  /*16e70*/  HADD2.F32 R9, -RZ, R9.H1_H1 ;  /* 0x30000009ff097230 */ /* 0x000fc40000004100 */
[----:B------:R-:W-:Y:S01]  /*16e80*/  FFMA.FTZ R47, R4, R20, -R47 ;  /* 0x00000014042f7223 */ /* 0x000fe2000001082f */
[C---:B------:R-:W-:Y:S01]  /*16e90*/  FMUL.FTZ R34, R21.reuse, R30 ;  /* 0x0000001e15227220 */ /* 0x040fe20000410000 */
[----:B------:R-:W-:Y:S02]  /*16ea0*/  HADD2.F32 R20, -RZ, R29.H1_H1 ;  /* 0x3000001dff147230 */ /* 0x000fe40000004100 */
[-C--:B------:R-:W-:Y:S01]  /*16eb0*/  FMUL.FTZ R21, R21, R28.reuse ;  /* 0x0000001c15157220 */ /* 0x080fe20000410000 */
[----:B------:R-:W-:Y:S01]  /*16ec0*/  HADD2.F32 R25, -RZ, R25.H1_H1 ;  /* 0x30000019ff197230 */ /* 0x000fe20000004100 */
[----:B------:R-:W-:Y:S01]  /*16ed0*/  F2FP.F16.E4M3.UNPACK_B R41, R41.H1 ;  /* 0x00000029ff29723e */ /* 0x000fe200030006ff */
[----:B------:R-:W-:Y:S02]  /*16ee0*/  HADD2.F32 R14, -RZ, R14.H1_H1 ;  /* 0x3000000eff0e7230 */ /* 0x000fe40000004100 */
[C---:B------:R-:W-:Y:S01]  /*16ef0*/  FFMA.FTZ R37, R9.reuse, R28, -R34 ;  /* 0x0000001c09257223 */ /* 0x040fe20000010822 */
[----:B------:R-:W-:Y:S01]  /*16f00*/  F2FP.F16.E4M3.UNPACK_B R36, R36.H1 ;  /* 0x00000024ff24723e */ /* 0x000fe200030006ff */
[----:B------:R-:W-:Y:S01]  /*16f10*/  HADD2.F32 R7, -RZ, R7.H1_H1 ;  /* 0x30000007ff077230 */ /* 0x000fe20000004100 */
[----:B------:R-:W-:Y:S01]  /*16f20*/  F2FP.F16.E4M3.UNPACK_B R11, R11.H1 ;  /* 0x0000000bff0b723e */ /* 0x000fe200030006ff */
[----:B------:R-:W-:Y:S01]  /*16f30*/  FFMA.FTZ R30, R9, R30, R21 ;  /* 0x0000001e091e7223 */ /* 0x000fe20000010015 */
[----:B------:R-:W-:Y:S01]  /*16f40*/  FMUL.FTZ R28, R25, R20 ;  /* 0x00000014191c7220 */ /* 0x000fe20000410000 */
[----:B------:R-:W-:-:S02]  /*16f50*/  HADD2.F32 R21, -RZ, R41.H0_H0 ;  /* 0x20000029ff157230 */ /* 0x000fc40000004100 */
[-C--:B------:R-:W-:Y:S01]  /*16f60*/  FMUL.FTZ R25, R25, R14.reuse ;  /* 0x0000000e19197220 */ /* 0x080fe20000410000 */
[----:B------:R-:W-:Y:S02]  /*16f70*/  HADD2.F32 R5, -RZ, R26.H0_H0 ;  /* 0x2000001aff057230 */ /* 0x000fe40000004100 */
[----:B------:R-:W-:Y:S01]  /*16f80*/  FFMA.FTZ R46, R4, R33, R46 ;  /* 0x00000021042e7223 */ /* 0x000fe2000001002e */
[----:B------:R-:W-:Y:S02]  /*16f90*/  HADD2.F32 R9, -RZ, R36.H0_H0 ;  /* 0x20000024ff097230 */ /* 0x000fe40000004100 */
[C---:B------:R-:W-:Y:S01]  /*16fa0*/  FFMA.FTZ R34, R7.reuse, R14, -R28 ;  /* 0x0000000e07227223 */ /* 0x040fe2000001081c */
[----:B------:R-:W-:Y:S02]  /*16fb0*/  HADD2.F32 R41, -RZ, R41.H1_H1 ;  /* 0x30000029ff297230 */ /* 0x000fe40000004100 */
[----:B------:R-:W-:Y:S01]  /*16fc0*/  FFMA.FTZ R33, R7, R20, R25 ;  /* 0x0000001407217223 */ /* 0x000fe20000010019 */
[----:B------:R-:W-:Y:S01]  /*16fd0*/  HADD2.F32 R26, -RZ, R26.H1_H1 ;  /* 0x3000001aff1a7230 */ /* 0x000fe20000004100 */
[----:B------:R-:W-:Y:S01]  /*16fe0*/  F2FP.F16.E4M3.UNPACK_B R14, R32.H1 ;  /* 0x00000020ff0e723e */ /* 0x000fe200030006ff */
[----:B------:R-:W-:-:S02]  /*16ff0*/  HADD2.F32 R4, -RZ, R11.H0_H0 ;  /* 0x2000000bff047230 */ /* 0x000fc40000004100 */
[C---:B------:R-:W-:Y:S01]  /*17000*/  FMUL.FTZ R29, R5.reuse, R21 ;  /* 0x00000015051d7220 */ /* 0x040fe20000410000 */
[----:B------:R-:W-:Y:S01]  /*17010*/  HADD2.F32 R36, -RZ, R36.H1_H1 ;  /* 0x30000024ff247230 */ /* 0x000fe20000004100 */
[----:B------:R-:W-:Y:S01]  /*17020*/  F2FP.F16.E4M3.UNPACK_B R7, R27.H1 ;  /* 0x0000001bff07723e */ /* 0x000fe200030006ff */
[----:B------:R-:W-:Y:S01]  /*17030*/  FMUL.FTZ R50, R5, R9 ;  /* 0x0000000905327220 */ /* 0x000fe20000410000 */
[-C--:B------:R-:W-:Y:S01]  /*17040*/  F2FP.F16.E4M3.UNPACK_B R3, R8.reuse ;  /* 0x00000008ff03723e */ /* 0x080fe200020006ff */
[----:B------:R-:W-:Y:S01]  /*17050*/  HADD2.F32 R11, -RZ, R11.H1_H1 ;  /* 0x3000000bff0b7230 */ /* 0x000fe20000004100 */
[----:B------:R-:W-:Y:S01]  /*17060*/  F2FP.F16.E4M3.UNPACK_B R8, R8.H1 ;  /* 0x00000008ff08723e */ /* 0x000fe200030006ff */
[----:B------:R-:W-:Y:S01]  /*17070*/  FMUL.FTZ R28, R26, R41 ;  /* 0x000000291a1c7220 */ /* 0x000fe20000410000 */
[----:B------:R-:W-:Y:S01]  /*17080*/  FFMA.FTZ R48, R4, R9, -R29 ;  /* 0x0000000904307223 */ /* 0x000fe2000001081d */
[----:B------:R-:W-:Y:S02]  /*17090*/  HADD2.F32 R20, -RZ, R14.H0_H0 ;  /* 0x2000000eff147230 */ /* 0x000fe40000004100 */
[----:B------:R-:W-:Y:S01]  /*170a0*/  FMUL.FTZ R26, R26, R36 ;  /* 0x000000241a1a7220 */ /* 0x000fe20000410000 */
[----:B------:R-:W-:-:S02]  /*170b0*/  HADD2.F32 R5, -RZ, R12.H0_H0 ;  /* 0x2000000cff057230 */ /* 0x000fc40000004100 */
[--C-:B------:R-:W-:Y:S02]  /*170c0*/  HADD2.F32 R9, -RZ, R7.reuse.H0_H0 ;  /* 0x20000007ff097230 */ /* 0x100fe40000004100 */
[----:B------:R-:W-:Y:S01]  /*170d0*/  FFMA.FTZ R50, R4, R21, R50 ;  /* 0x0000001504327223 */ /* 0x000fe20000010032 */
[----:B------:R-:W-:Y:S02]  /*170e0*/  HADD2.F32 R4, -RZ, R8.H0_H0 ;  /* 0x20000008ff047230 */ /* 0x000fe40000004100 */
[C---:B------:R-:W-:Y:S01]  /*170f0*/  FFMA.FTZ R49, R11.reuse, R36, -R28 ;  /* 0x000000240b317223 */ /* 0x040fe2000001081c */
[----:B------:R-:W-:Y:S01]  /*17100*/  FFMA.FTZ R41, R11, R41, R26 ;  /* 0x000000290b297223 */ /* 0x000fe2000001001a */
[C---:B------:R-:W-:Y:S01]  /*17110*/  FMUL.FTZ R21, R5.reuse, R20 ;  /* 0x0000001405157220 */ /* 0x040fe20000410000 */
[----:B------:R-:W-:Y:S02]  /*17120*/  HADD2.F32 R11, -RZ, R14.H1_H1 ;  /* 0x3000000eff0b7230 */ /* 0x000fe40000004100 */
[----:B------:R-:W-:Y:S01]  /*17130*/  FMUL.FTZ R5, R5, R9 ;  /* 0x0000000905057220 */ /* 0x000fe20000410000 */
[----:B------:R-:W-:Y:S01]  /*17140*/  HADD2.F32 R12, -RZ, R12.H1_H1 ;  /* 0x3000000cff0c7230 */ /* 0x000fe20000004100 */
[----:B------:R-:W-:Y:S01]  /*17150*/  F2FP.F16.E4M3.UNPACK_B R32, R32 ;  /* 0x00000020ff20723e */ /* 0x000fe200020006ff */
[----:B------:R-:W-:-:S02]  /*17160*/  HADD2.F32 R7, -RZ, R7.H1_H1 ;  /* 0x30000007ff077230 */ /* 0x000fc40000004100 */
[C---:B------:R-:W-:Y:S01]  /*17170*/  FFMA.FTZ R25, R4.reuse, R9, -R21 ;  /* 0x0000000904197223 */ /* 0x040fe20000010815 */
[----:B------:R-:W-:Y:S02]  /*17180*/  HADD2.F32 R8, -RZ, R8.H1_H1 ;  /* 0x30000008ff087230 */ /* 0x000fe40000004100 */
[----:B------:R-:W-:Y:S01]  /*17190*/  FFMA.FTZ R26, R4, R20, R5 ;  /* 0x00000014041a7223 */ /* 0x000fe20000010005 */
[----:B------:R-:W-:Y:S01]  /*171a0*/  F2FP.F16.E4M3.UNPACK_B R27, R27 ;  /* 0x0000001bff1b723e */ /* 0x000fe200020006ff */
[C---:B------:R-:W-:Y:S01]  /*171b0*/  FMUL.FTZ R21, R12.reuse, R11 ;  /* 0x0000000b0c157220 */ /* 0x040fe20000410000 */
[-C--:B------:R-:W-:Y:S01]  /*171c0*/  FMUL.FTZ R12, R12, R7.reuse ;  /* 0x000000070c0c7220 */ /* 0x080fe20000410000 */
[----:B------:R-:W-:Y:S02]  /*171d0*/  HADD2.F32 R9, -RZ, R32.H0_H0 ;  /* 0x20000020ff097230 */ /* 0x000fe40000004100 */
[----:B------:R-:W-:Y:S02]  /*171e0*/  HADD2.F32 R5, -RZ, R13.H0_H0 ;  /* 0x2000000dff057230 */ /* 0x000fe40000004100 */
[C---:B------:R-:W-:Y:S01]  /*171f0*/  FFMA.FTZ R28, R8.reuse, R7, -R21 ;  /* 0x00000007081c7223 */ /* 0x040fe20000010815 */
        /* <DEDUP_REMOVED lines=8> */
[C---:B------:R-:W-:Y:S01]  /*17280*/  FFMA.FTZ R12, R4.reuse, R7, -R11 ;  /* 0x00000007040c7223 */ /* 0x040fe2000001080b */
[----:B------:R-:W-:Y:S01]  /*17290*/  HADD2.F32 R3, -RZ, R3.H1_H1 ;  /* 0x30000003ff037230 */ /* 0x000fe20000004100 */
[----:B------:R-:W-:Y:S01]  /*172a0*/  F2FP.F16.E4M3.UNPACK_B R11, R39.H1 ;  /* 0x00000027ff0b723e */ /* 0x000fe200030006ff */
[C---:B------:R-:W-:Y:S01]  /*172b0*/  FMUL.FTZ R20, R13.reuse, R32 ;  /* 0x000000200d147220 */ /* 0x040fe20000410000 */
[----:B------:R-:W-:Y:S01]  /*172c0*/  F2FP.F16.E4M3.UNPACK_B R6, R10 ;  /* 0x0000000aff06723e */ /* 0x000fe200020006ff */
[----:B------:R-:W-:Y:S01]  /*172d0*/  FFMA.FTZ R14, R4, R9, R5 ;  /* 0x00000009040e7223 */ /* 0x000fe20000010005 */
[----:B------:R-:W-:Y:S01]  /*172e0*/  FMUL.FTZ R7, R13, R8 ;  /* 0x000000080d077220 */ /* 0x000fe20000410000 */
[----:B------:R-:W-:Y:S01]  /*172f0*/  F2FP.F16.E4M3.UNPACK_B R10, R10.H1 ;  /* 0x0000000aff0a723e */ /* 0x000fe200030006ff */
[----:B------:R-:W-:Y:S01]  /*17300*/  FFMA.FTZ R13, R3, R8, -R20 ;  /* 0x00000008030d7223 */ /* 0x000fe20000010814 */
[----:B------:R-:W-:Y:S01]  /*17310*/  F2FP.F16.E4M3.UNPACK_B R5, R31.H1 ;  /* 0x0000001fff05723e */ /* 0x000fe200030006ff */
[----:B------:R-:W-:-:S02]  /*17320*/  HADD2.F32 R8, -RZ, R11.H0_H0 ;  /* 0x2000000bff087230 */ /* 0x000fc40000004100 */
[----:B------:R-:W-:Y:S02]  /*17330*/  HADD2.F32 R4, -RZ, R24.H0_H0 ;  /* 0x20000018ff047230 */ /* 0x000fe40000004100 */
[----:B------:R-:W-:Y:S01]  /*17340*/  FFMA.FTZ R21, R3, R32, R7 ;  /* 0x0000002003157223 */ /* 0x000fe20000010007 */
[----:B------:R-:W-:Y:S02]  /*17350*/  HADD2.F32 R7, -RZ, R5.H0_H0 ;  /* 0x20000005ff077230 */ /* 0x000fe40000004100 */
[----:B------:R-:W-:Y:S02]  /*17360*/  HADD2.F32 R3, -RZ, R10.H0_H0 ;  /* 0x2000000aff037230 */ /* 0x000fe40000004100 */
[----:B------:R-:W-:Y:S01]  /*17370*/  FMUL.FTZ R20, R4, R8 ;  /* 0x0000000804147220 */ /* 0x000fe20000410000 */
[----:B------:R-:W-:Y:S02]  /*17380*/  HADD2.F32 R11, -RZ, R11.H1_H1 ;  /* 0x3000000bff0b7230 */ /* 0x000fe40000004100 */
[----:B------:R-:W-:-:S02]  /*17390*/  HADD2.F32 R24, -RZ, R24.H1_H1 ;  /* 0x30000018ff187230 */ /* 0x000fc40000004100 */
[-C--:B------:R-:W-:Y:S01]  /*173a0*/  FMUL.FTZ R4, R4, R7.reuse ;  /* 0x0000000704047220 */ /* 0x080fe20000410000 */
[----:B------:R-:W-:Y:S02]  /*173b0*/  HADD2.F32 R5, -RZ, R5.H1_H1 ;  /* 0x30000005ff057230 */ /* 0x000fe40000004100 */
[C---:B------:R-:W-:Y:S01]  /*173c0*/  FFMA.FTZ R27, R3.reuse, R7, -R20 ;  /* 0x00000007031b7223 */ /* 0x040fe20000010814 */
[----:B------:R-:W-:Y:S01]  /*173d0*/  HADD2.F32 R10, -RZ, R10.H1_H1 ;  /* 0x3000000aff0a7230 */ /* 0x000fe20000004100 */
[----:B------:R-:W-:Y:S01]  /*173e0*/  F2FP.F16.E4M3.UNPACK_B R31, R31 ;  /* 0x0000001fff1f723e */ /* 0x000fe200020006ff */
[C---:B------:R-:W-:Y:S01]  /*173f0*/  FMUL.FTZ R7, R24.reuse, R11 ;  /* 0x0000000b18077220 */ /* 0x040fe20000410000 */
[----:B------:R-:W-:Y:S01]  /*17400*/  F2FP.F16.E4M3.UNPACK_B R39, R39 ;  /* 0x00000027ff27723e */ /* 0x000fe200020006ff */
[-C--:B------:R-:W-:Y:S01]  /*17410*/  FMUL.FTZ R20, R24, R5.reuse ;  /* 0x0000000518147220 */ /* 0x080fe20000410000 */
[----:B------:R-:W-:Y:S01]  /*17420*/  FFMA.FTZ R24, R3, R8, R4 ;  /* 0x0000000803187223 */ /* 0x000fe20000010004 */
[----:B------:R-:W-:Y:S01]  /*17430*/  FFMA.FTZ R32, R10, R5, -R7 ;  /* 0x000000050a207223 */ /* 0x000fe20000010807 */
[----:B------:R-:W-:-:S02]  /*17440*/  HADD2.F32 R5, -RZ, R31.H0_H0 ;  /* 0x2000001fff057230 */ /* 0x000fc40000004100 */
[----:B------:R-:W-:Y:S02]  /*17450*/  HADD2.F32 R7, -RZ, R39.H0_H0 ;  /* 0x20000027ff077230 */ /* 0x000fe40000004100 */
[----:B------:R-:W-:Y:S02]  /*17460*/  HADD2.F32 R4, -RZ, R15.H0_H0 ;  /* 0x2000000fff047230 */ /* 0x000fe40000004100 */
[----:B------:R-:W-:Y:S02]  /*17470*/  HADD2.F32 R31, -RZ, R31.H1_H1 ;  /* 0x3000001fff1f7230 */ /* 0x000fe40000004100 */
[----:B------:R-:W-:Y:S02]  /*17480*/  HADD2.F32 R39, -RZ, R39.H1_H1 ;  /* 0x30000027ff277230 */ /* 0x000fe40000004100 */
[----:B------:R-:W-:Y:S02]  /*17490*/  HADD2.F32 R15, -RZ, R15.H1_H1 ;  /* 0x3000000fff0f7230 */ /* 0x000fe40000004100 */
[----:B------:R-:W-:Y:S01]  /*174a0*/  FFMA.FTZ R11, R10, R11, R20 ;  /* 0x0000000b0a0b7223 */ /* 0x000fe20000010014 */
[----:B------:R-:W-:-:S02]  /*174b0*/  HADD2.F32 R3, -RZ, R6.H0_H0 ;  /* 0x20000006ff037230 */ /* 0x000fc40000004100 */
[C---:B------:R-:W-:Y:S01]  /*174c0*/  FMUL.FTZ R8, R4.reuse, R7 ;  /* 0x0000000704087220 */ /* 0x040fe20000410000 */
[----:B------:R-:W-:Y:S02]  /*174d0*/  HADD2.F32 R6, -RZ, R6.H1_H1 ;  /* 0x30000006ff067230 */ /* 0x000fe40000004100 */
[----:B------:R-:W-:Y:S01]  /*174e0*/  FMUL.FTZ R4, R4, R5 ;  /* 0x0000000504047220 */ /* 0x000fe20000410000 */
[C---:B------:R-:W-:Y:S01]  /*174f0*/  FMUL.FTZ R9, R15.reuse, R39 ;  /* 0x000000270f097220 */ /* 0x040fe20000410000 */
        /* <DEDUP_REMOVED lines=12> */
[----:B------:R-:W-:Y:S02]  /*175c0*/  F2FP.SATFINITE.E4M3.F32.PACK_AB_MERGE_C R24, R11, R24, RZ ;  /* 0x000000180b18723e */ /* 0x000fe400048070ff */
        /* <DEDUP_REMOVED lines=8> */
[----:B------:R2:W-:Y:S04]  /*17650*/  STS.128 [R51+0x1e200], R4 ;  /* 0x01e2000433007388 */ /* 0x0005e80000000c00 */
[----:B------:R2:W-:Y:S02]  /*17660*/  STS.128 [R0+0x1e200], R8 ;  /* 0x01e2000800007388 */ /* 0x0005e40000000c00 */
.L_x_2342:
[----:B------:R-:W-:Y:S05]  /*17670*/  BSYNC B0 ;  /* 0x0000000000007941 */ /* 0x000fea0003800000 */
.L_x_2332:
        /* <DEDUP_REMOVED lines=8> */
.L_x_2330:
[----:B0-2-4-:R-:W-:-:S05]  /*17700*/  IMAD.U32 R0, RZ, RZ, UR53 ;  /* 0x00000035ff007e24 */ /* 0x015fca000f8e00ff */
[----:B------:R-:W-:-:S13]  /*17710*/  ISETP.NE.AND P1, PT, R0, 0x3, PT ;  /* 0x000000030000780c */ /* 0x000fda0003f25270 */
[----:B------:R-:W-:Y:S05]  /*17720*/  @!P1 BRA `(.L_x_2365) ;  /* 0x0000000000049947 */ /* 0x000fea0003800000 */
[----:B------:R-:W-:Y:S01]  /*17730*/  BPT.TRAP 0x1 ;  /* 0x000000040000795c */ /* 0x000fe20000300000 */
.L_x_2365:
[----:B-1-3--:R-:W-:Y:S01]  /*17740*/  IMAD R3, R146, 0x8, R16 ;  /* 0x0000000892037824 */ /* 0x00afe200078e0210 */
[----:B------:R-:W-:-:S04]  /*17750*/  SHF.L.U32 R0, R220, 0x1f, RZ ;  /* 0x0000001fdc007819 */ /* 0x000fc800000006ff */
[----:B------:R0:W1:Y:S01]  /*17760*/  SYNCS.PHASECHK.TRANS64.TRYWAIT P2, [R3+URZ+0x33430], R0 ;  /* 0x03343000030075a7 */ /* 0x000062000804017f */
[----:B------:R-:W-:Y:S05]  /*17770*/  @!P1 BRA `(.L_x_2366) ;  /* 0x0000000000049947 */ /* 0x000fea0003800000 */
[----:B------:R-:W-:Y:S01]  /*17780*/  BPT.TRAP 0x1 ;  /* 0x000000040000795c */ /* 0x000fe20000300000 */
.L_x_2366:
[----:B-----5:R-:W2:Y:S01]  /*17790*/  S2R R4, SR_TID.X ;  /* 0x0000000000047919 */ /* 0x020ea20000002100 */
[----:B------:R-:W-:Y:S01]  /*177a0*/  IMAD.MOV.U32 R119, RZ, RZ, RZ ;  /* 0x000000ffff777224 */ /* 0x000fe200078e00ff */
[----:B--2---:R-:W-:-:S04]  /*177b0*/  LOP3.LUT R4, R4, 0x7f, RZ, 0xc0, !PT ;  /* 0x0000007f04047812 */ /* 0x004fc800078ec0ff */
[----:B------:R-:W-:Y:S01]  /*177c0*/  ISETP.NE.AND P0, PT, R4, RZ, PT ;  /* 0x000000ff0400720c */ /* 0x000fe20003f05270 */
[----:B-1----:R-:W-:-:S12]  /*177d0*/  @P2 BRA `(.L_x_2367) ;  /* 0x0000000000082947 */ /* 0x002fd80003800000 */
[----:B------:R-:W1:Y:S02]  /*177e0*/  SYNCS.PHASECHK.TRANS64.TRYWAIT P2, [R3+URZ+0x33430], R0 ;  /* 0x03343000030075a7 */ /* 0x000e64000804017f */
[----:B-1----:R-:W-:Y:S05]  /*177f0*/  @!P2 BRA `(.L_x_2368) ;  /* 0x000001600064a947 */ /* 0x002fea0003800000 */
.L_x_2367:
[----:B------:R-:W-:Y:S05]  /*17800*/  WARPSYNC.ALL ;  /* 0x0000000000007948 */ /* 0x000fea0003800000 */
[----:B01----:R-:W-:Y:S01]  /*17810*/  VIADD R0, R16, 0x24200 ;  /* 0x0002420010007836 */ /* 0x003fe20000000000 */
[----:B------:R-:W2:Y:S04]  /*17820*/  LDL R14, [R1] ;  /* 0x00000000010e7983 */ /* 0x000ea80000100800 */
[----:B------:R-:W-:Y:S01]  /*17830*/  SHF.R.U32.HI R0, RZ, 0x4, R0 ;  /* 0x00000004ff007819 */ /* 0x000fe20000011600 */
[----:B------:R-:W3:Y:S01]  /*17840*/  LDL R10, [R1+0x4] ;  /* 0x00000400010a7983 */ /* 0x000ee20000100800 */
[----:B------:R-:W-:Y:S01]  /*17850*/  R2UR UR24, R44 ;  /* 0x000000002c1872ca */ /* 0x000fe200000e0000 */
[----:B------:R-:W-:Y:S01]  /*17860*/  IMAD.MOV.U32 R5, RZ, RZ, -0x7fffffe0 ;  /* 0x80000020ff057424 */ /* 0x000fe200078e00ff */
[----:B------:R-:W-:Y:S01]  /*17870*/  LOP3.LUT R0, R0, 0x3fff, RZ, 0xc0, !PT ;  /* 0x00003fff00007812 */ /* 0x000fe200078ec0ff */
[----:B------:R-:W-:Y:S01]  /*17880*/  WARPGROUP.ARRIVE ;  /* 0x00000000000079c5 */ /* 0x000fe20000000000 */
[----:B------:R-:W-:Y:S01]  /*17890*/  UMOV UR25, 0x80000020 ;  /* 0x8000002000197882 */ /* 0x000fe20000000000 */
[----:B------:R-:W-:Y:S01]  /*178a0*/  IMAD.MOV.U32 R7, RZ, RZ, -0x7fffffe0 ;  /* 0x80000020ff077424 */ /* 0x000fe200078e00ff */
[----:B------:R-:W-:Y:S01]  /*178b0*/  LOP3.LUT R11, R0, 0x10000, RZ, 0xfc, !PT ;  /* 0x00010000000b7812 */ /* 0x000fe200078efcff */
[----:B------:R-:W-:Y:S01]  /*178c0*/  UMOV UR5, UR25 ;  /* 0x0000001900057c82 */ /* 0x000fe20008000000 */
[----:B------:R-:W-:Y:S01]  /*178d0*/  R2UR UR27, R5 ;  /* 0x00000000051b72ca */ /* 0x000fe200000e0000 */
[----:B------:R-:W-:Y:S01]  /*178e0*/  UMOV UR17, UR25 ;  /* 0x0000001900117c82 */ /* 0x000fe20008000000 */
[----:B------:R-:W-:Y:S01]  /*178f0*/  R2UR UR7, R7 ;  /* 0x00000000070772ca */ /* 0x000fe200000e0000 */
[----:B------:R-:W-:Y:S01]  /*17900*/  IMAD R4, R146, 0x780, R11 ;  /* 0x0000078092047824 */ /* 0x000fe200078e020b */
[----:B------:R-:W-:Y:S01]  /*17910*/  MOV R9, 0x80000020 ;  /* 0x8000002000097802 */ /* 0x000fe20000000f00 */
[----:B------:R-:W-:Y:S01]  /*17920*/  ULOP3.LUT UR24, UR24, 0x10000, URZ, 0xfc, !UPT ;  /* 0x0001000018187892 */ /* 0x000fe2000f8efc3f */
[----:B------:R-:W-:Y:S01]  /*17930*/  IMAD.MOV.U32 R7, RZ, RZ, -0x7fffffe0 ;  /* 0x80000020ff077424 */ /* 0x000fe200078e00ff */
[----:B------:R-:W-:Y:S01]  /*17940*/  UMOV UR9, UR25 ;  /* 0x0000001900097c82 */ /* 0x000fe20008000000 */
[C---:B------:R-:W-:Y:S01]  /*17950*/  R2UR UR26, R4.reuse ;  /* 0x00000000041a72ca */ /* 0x040fe200000e0000 */
[C---:B------:R-:W-:Y:S01]  /*17960*/  VIADD R8, R4.reuse, 0x180 ;  /* 0x0000018004087836 */ /* 0x040fe20000000000 */
[----:B------:R-:W-:Y:S01]  /*17970*/  IADD3 R6, R4, 0x80, RZ ;  /* 0x0000008004067810 */ /* 0x000fe20007ffe0ff */
[----:B------:R-:W-:Y:S01]  /*17980*/  UMOV UR13, UR25 ;  /* 0x00000019000d7c82 */ /* 0x000fe20008000000 */
[----:B------:R-:W-:Y:S01]  /*17990*/  UMOV UR4, UR24 ;  /* 0x0000001800047c82 */ /* 0x000fe20008000000 */
[----:B------:R-:W-:Y:S01]  /*179a0*/  R2UR UR19, R7 ;  /* 0x00000000071372ca */ /* 0x000fe200000e0000 */
[----:B------:R-:W-:Y:S01]  /*179b0*/  UMOV UR16, UR24 ;  /* 0x0000001800107c82 */ /* 0x000fe20008000000 */
[----:B------:R-:W-:Y:S01]  /*179c0*/  R2UR UR6, R6 ;  /* 0x00000000060672ca */ /* 0x000fe200000e0000 */
[----:B------:R-:W-:Y:S01]  /*179d0*/  VIADD R6, R4, 0x100 ;  /* 0x0000010004067836 */ /* 0x000fe20000000000 */
[----:B------:R-:W-:Y:S01]  /*179e0*/  R2UR UR10, R8 ;  /* 0x00000000080a72ca */ /* 0x000fe200000e0000 */
[----:B------:R-:W-:Y:S01]  /*179f0*/  UMOV UR8, UR24 ;  /* 0x0000001800087c82 */ /* 0x000fe20008000000 */
[----:B------:R-:W-:Y:S01]  /*17a00*/  R2UR UR11, R9 ;  /* 0x00000000090b72ca */ /* 0x000fe200000e0000 */
[----:B------:R-:W-:Y:S01]  /*17a10*/  IMAD.MOV.U32 R7, RZ, RZ, -0x7fffffe0 ;  /* 0x80000020ff077424 */ /* 0x000fe200078e00ff */
[----:B------:R-:W-:Y:S01]  /*17a20*/  QGMMA.64x32x32.F32.E4M3.E4M3 R88, gdesc[UR24], RZ, !UPT, gsb0 ;  /* 0x00600000185879f3 */ /* 0x000fe2000c0008ff */
[----:B------:R-:W-:Y:S01]  /*17a30*/  R2UR UR18, R6 ;  /* 0x00000000061272ca */ /* 0x000fe200000e0000 */
[C---:B------:R-:W-:Y:S01]  /*17a40*/  VIADD R6, R4.reuse, 0x200 ;  /* 0x0000020004067836 */ /* 0x040fe20000000000 */
[----:B------:R-:W-:Y:S01]  /*17a50*/  UMOV UR12, UR24 ;  /* 0x00000018000c7c82 */ /* 0x000fe20008000000 */
[----:B------:R-:W-:Y:S01]  /*17a60*/  R2UR UR15, R7 ;  /* 0x00000000070f72ca */ /* 0x000fe200000e0000 */
[C---:B------:R-:W-:Y:S01]  /*17a70*/  VIADD R12, R4.reuse, 0x2 ;  /* 0x00000002040c7836 */ /* 0x040fe20000000000 */
[----:B------:R-:W-:Y:S01]  /*17a80*/  IADD3 R20, R4, 0x682, RZ ;  /* 0x0000068204147810 */ /* 0x000fe20007ffe0ff */
[----:B------:R-:W-:Y:S01]  /*17a90*/  IMAD.MOV.U32 R13, RZ, RZ, -0x7fffffe0 ;  /* 0x80000020ff0d7424 */ /* 0x000fe200078e00ff */
[----:B------:R-:W-:Y:S01]  /*17aa0*/  R2UR UR14, R6 ;  /* 0x00000000060e72ca */ /* 0x000fe200000e0000 */
[----:B------:R-:W-:Y:S01]  /*17ab0*/  VIADD R6, R4, 0x82 ;  /* 0x0000008204067836 */ /* 0x000fe20000000000 */
[----:B------:R-:W-:Y:S01]  /*17ac0*/  MOV R112, R119 ;  /* 0x0000007700707202 */ /* 0x000fe20000000f00 */
[----:B------:R-:W-:-:S02]  /*17ad0*/  IMAD.MOV.U32 R7, RZ, RZ, -0x7fffffe0 ;  /* 0x80000020ff077424 */ /* 0x000fc400078e00ff */
[----:B------:R-:W-:Y:S02]  /*17ae0*/  VIADD R8, R4, 0x182 ;  /* 0x0000018204087836 */ /* 0x000fe40000000000 */
[----:B------:R-:W-:Y:S02]  /*17af0*/  IMAD.MOV.U32 R9, RZ, RZ, -0x7fffffe0 ;  /* 0x80000020ff097424 */ /* 0x000fe400078e00ff */
[----:B------:R-:W-:Y:S02]  /*17b00*/  IMAD R0, R105, -0xa0, R234 ;  /* 0xffffff6069007824 */ /* 0x000fe400078e02ea */
[----:B------:R-:W-:Y:S02]  /*17b10*/  IMAD.MOV.U32 R21, RZ, RZ, -0x7fffffe0 ;  /* 0x80000020ff157424 */ /* 0x000fe400078e00ff */
[----:B------:R-:W-:Y:S02]  /*17b20*/  @!P0 VIADD R3, R3, 0x33440 ;  /* 0x0003344003038836 */ /* 0x000fe40000000000 */
[----:B------:R-:W-:-:S02]  /*17b30*/  IMAD.MOV.U32 R118, RZ, RZ, R119 ;  /* 0x000000ffff767224 */ /* 0x000fc400078e0077 */
[--C-:B------:R-:W-:Y:S02]  /*17b40*/  IMAD.MOV.U32 R116, RZ, RZ, R119.reuse ;  /* 0x000000ffff747224 */ /* 0x100fe400078e0077 */
[--C-:B------:R-:W-:Y:S02]  /*17b50*/  IMAD.MOV.U32 R114, RZ, RZ, R119.reuse ;  /* 0x000000ffff727224 */ /* 0x100fe400078e0077 */
[----:B------:R-:W-:Y:S01]  /*17b60*/  IMAD.MOV.U32 R110, RZ, RZ, R119 ;  /* 0x000000ffff6e7224 */ /* 0x000fe200078e0077 */
[----:B------:R-:W-:Y:S02]  /*17b70*/  WARPGROUP.DEPBAR.LE gsb0, 0x0 ;  /* 0x00008000000079c5 */ /* 0x000fe40000010000 */
[----:B------:R-:W-:-:S06]  /*17b80*/  WARPGROUP.ARRIVE ;  /* 0x00000000000079c5 */ /* 0x000fcc0000000000 */
[----:B------:R-:W-:Y:S01]  /*17b90*/  QGMMA.64x32x32.F32.E4M3.E4M3 R72, gdesc[UR4], RZ, !UPT, gsb0 ;  /* 0x00600000044879f3 */ /* 0x000fe2000c0008ff */
[----:B------:R-:W-:Y:S01]  /*17ba0*/  R2UR UR6, R12 ;  /* 0x000000000c0672ca */ /* 0x000fe200000e0000 */
[----:B------:R-:W-:Y:S01]  /*17bb0*/  UIADD3 UR4, UR24, 0x2, URZ ;  /* 0x0000000218047890 */ /* 0x000fe2000fffe03f */
[----:B------:R-:W-:Y:S01]  /*17bc0*/  R2UR UR7, R13 ;  /* 0x000000000d0772ca */ /* 0x000fe200000e0000 */
[----:B------:R-:W-:Y:S01]  /*17bd0*/  UMOV UR5, 0x80000020 ;  /* 0x8000002000057882 */ /* 0x000fe20000000000 */
        /* <DEDUP_REMOVED lines=9> */
[----:B------:R-:W-:Y:S01]  /*17c70*/  QGMMA.64x32x32.F32.E4M3.E4M3 R40, gdesc[UR8], RZ, !UPT, gsb0 ;  /* 0x00600000082879f3 */ /* 0x000fe2000c0008ff */
        /* <DEDUP_REMOVED lines=9> */
[----:B------:R-:W-:Y:S01]  /*17d10*/  WARPGROUP.ARRIVE ;  /* 0x00000000000079c5 */ /* 0x000fe20000000000 */
[----:B---3--:R-:W-:-:S05]  /*17d20*/  IMAD R10, R225, 0x80, R10 ;  /* 0x00000080e10a7824 */ /* 0x008fca00078e020a */
        /* <DEDUP_REMOVED lines=12> */
[----:B------:R-:W-:Y:S02]  /*17df0*/  R2UR UR7, R7 ;  /* 0x00000000070772ca */ /* 0x000fe400000e0000 */
[----:B------:R-:W-:Y:S01]  /*17e00*/  MOV R7, 0x80000020 ;  /* 0x8000002000077802 */ /* 0x000fe20000000f00 */
[----:B------:R-:W-:Y:S02]  /*17e10*/  WARPGROUP.DEPBAR.LE gsb0, 0x0 ;  /* 0x00008000000079c5 */ /* 0x000fe40000010000 */
[----:B------:R-:W-:-:S08]  /*17e20*/  WARPGROUP.ARRIVE ;  /* 0x00000000000079c5 */ /* 0x000fd00000000000 */
[----:B------:R-:W-:Y:S01]  /*17e30*/  QGMMA.64x32x32.F32.E4M3.E4M3 R72, gdesc[UR4], R72, gsb0 ;  /* 0x00600000044879f3 */ /* 0x000fe20008000848 */
[----:B------:R-:W-:Y:S01]  /*17e40*/  R2UR UR6, R6 ;  /* 0x00000000060672ca */ /* 0x000fe200000e0000 */
[----:B------:R-:W-:Y:S01]  /*17e50*/  VIADD R6, R4, 0x202 ;  /* 0x0000020204067836 */ /* 0x000fe20000000000 */
[----:B------:R-:W-:Y:S01]  /*17e60*/  R2UR UR7, R7 ;  /* 0x00000000070772ca */ /* 0x000fe200000e0000 */
[----:B------:R-:W-:-:S03]  /*17e70*/  IMAD.MOV.U32 R7, RZ, RZ, -0x7fffffe0 ;  /* 0x80000020ff077424 */ /* 0x000fc600078e00ff */
[----:B------:R-:W-:Y:S01]  /*17e80*/  R2UR UR18, R6 ;  /* 0x00000000061272ca */ /* 0x000fe200000e0000 */
[----:B------:R-:W-:Y:S01]  /*17e90*/  VIADD R6, R4, 0x300 ;  /* 0x0000030004067836 */ /* 0x000fe20000000000 */
[----:B------:R-:W-:Y:S02]  /*17ea0*/  R2UR UR19, R7 ;  /* 0x00000000071372ca */ /* 0x000fe400000e0000 */
[----:B------:R-:W-:Y:S01]  /*17eb0*/  MOV R7, 0x80000020 ;  /* 0x8000002000077802 */ /* 0x000fe20000000f00 */
[----:B------:R-:W-:Y:S02]  /*17ec0*/  WARPGROUP.DEPBAR.LE gsb0, 0x0 ;  /* 0x00008000000079c5 */ /* 0x000fe40000010000 */
[----:B------:R-:W-:-:S06]  /*17ed0*/  WARPGROUP.ARRIVE ;  /* 0x00000000000079c5 */ /* 0x000fcc0000000000 */
[----:B------:R-:W-:Y:S03]  /*17ee0*/  QGMMA.64x32x32.F32.E4M3.E4M3 R56, gdesc[UR4], R56, gsb0 ;  /* 0x00600000043879f3 */ /* 0x000fe60008000838 */
        /* <DEDUP_REMOVED lines=26> */
[----:B------:R-:W-:Y:S01]  /*18090*/  IMAD.MOV.U32 R7, RZ, RZ, -0x7fffffe0 ;  /* 0x80000020ff077424 */ /* 0x000fe200078e00ff */
[----:B------:R-:W-:Y:S02]  /*180a0*/  WARPGROUP.DEPBAR.LE gsb0, 0x0 ;  /* 0x00008000000079c5 */ /* 0x000fe40000010000 */
[----:B------:R-:W-:-:S09]  /*180b0*/  WARPGROUP.ARRIVE ;  /* 0x00000000000079c5 */ /* 0x000fd20000000000 */
[----:B------:R-:W-:Y:S01]  /*180c0*/  QGMMA.64x32x32.F32.E4M3.E4M3 R72, gdesc[UR8], R72, gsb0 ;  /* 0x00600000084879f3 */ /* 0x000fe20008000848 */
[----:B------:R-:W-:Y:S01]  /*180d0*/  R2UR UR10, R6 ;  /* 0x00000000060a72ca */ /* 0x000fe200000e0000 */
[----:B------:R-:W-:Y:S01]  /*180e0*/  VIADD R6, R4, 0x480 ;  /* 0x0000048004067836 */ /* 0x000fe20000000000 */
[----:B------:R-:W-:Y:S02]  /*180f0*/  R2UR UR11, R7 ;  /* 0x00000000070b72ca */ /* 0x000fe400000e0000 */
[----:B------:R-:W-:Y:S02]  /*18100*/  MOV R7, 0x80000020 ;  /* 0x8000002000077802 */ /* 0x000fe40000000f00 */
[----:B------:R-:W-:Y:S01]  /*18110*/  R2UR UR22, R6 ;  /* 0x00000000061672ca */ /* 0x000fe200000e0000 */
[----:B------:R-:W-:Y:S01]  /*18120*/  VIADD R6, R4, 0x302 ;  /* 0x0000030204067836 */ /* 0x000fe20000000000 */
[----:B------:R-:W-:Y:S01]  /*18130*/  R2UR UR23, R7 ;  /* 0x00000000071772ca */ /* 0x000fe200000e0000 */
[----:B------:R-:W-:Y:S01]  /*18140*/  IMAD.MOV.U32 R7, RZ, RZ, -0x7fffffe0 ;  /* 0x80000020ff077424 */ /* 0x000fe200078e00ff */
[----:B------:R-:W-:-:S02]  /*18150*/  WARPGROUP.DEPBAR.LE gsb0, 0x0 ;  /* 0x00008000000079c5 */ /* 0x000fc40000010000 */
        /* <DEDUP_REMOVED lines=32> */
[----:B------:R-:W-:Y:S02]  /*18360*/  R2UR UR14, R6 ;  /* 0x00000000060e72ca */ /* 0x000fe400000e0000 */
[----:B------:R-:W-:Y:S01]  /*18370*/  R2UR UR15, R7 ;  /* 0x00000000070f72ca */ /* 0x000fe200000e0000 */
        /* <DEDUP_REMOVED lines=24> */
[----:B------:R-:W-:-:S03]  /*18500*/  IADD3 R0, -R227, 0xa1, R0 ;  /* 0x000000a1e3007810 */ /* 0x000fc60007ffe100 */
[C---:B--2---:R-:W-:Y:S02]  /*18510*/  IMAD R8, R14.reuse, -0x2, R8 ;  /* 0xfffffffe0e087824 */ /* 0x044fe400078e0208 */
[----:B------:R-:W-:-:S05]  /*18520*/  IMAD R13, R14, -0x2, R0 ;  /* 0xfffffffe0e0d7824 */ /* 0x000fca00078e0200 */
[----:B------:R-:W-:Y:S02]  /*18530*/  VIADDMNMX R9, R10, R13, R8, PT ;  /* 0x0000000d0a097246 */ /* 0x000fe40003800108 */
[----:B------:R-:W-:Y:S02]  /*18540*/  IADD3 R13, R13, 0x8, R10 ;  /* 0x000000080d0d7810 */ /* 0x000fe40007ffe00a */
[C---:B------:R-:W-:Y:S02]  /*18550*/  ISETP.GT.AND P2, PT, R9.reuse, RZ, PT ;  /* 0x000000ff0900720c */ /* 0x040fe40003f44270 */
[C---:B------:R-:W-:Y:S02]  /*18560*/  ISETP.GT.AND P3, PT, R9.reuse, 0x1, PT ;  /* 0x000000010900780c */ /* 0x040fe40003f64270 */
[----:B------:R-:W-:Y:S01]  /*18570*/  ISETP.GT.AND P4, PT, R9, 0x8, PT ;  /* 0x000000080900780c */ /* 0x000fe20003f84270 */
[----:B------:R-:W-:Y:S02]  /*18580*/  WARPGROUP.DEPBAR.LE gsb0, 0x0 ;  /* 0x00008000000079c5 */ /* 0x000fe40000010000 */
[----:B------:R-:W-:-:S06]  /*18590*/  WARPGROUP.ARRIVE ;  /* 0x00000000000079c5 */ /* 0x000fcc0000000000 */
[----:B------:R-:W-:Y:S01]  /*185a0*/  QGMMA.64x32x32.F32.E4M3.E4M3 R88, gdesc[UR16], R88, gsb0 ;  /* 0x00600000105879f3 */ /* 0x000fe20008000858 */
[----:B------:R-:W-:Y:S02]  /*185b0*/  R2UR UR18, R6 ;  /* 0x00000000061272ca */ /* 0x000fe400000e0000 */
[----:B------:R-:W-:Y:S01]  /*185c0*/  R2UR UR19, R7 ;  /* 0x00000000071372ca */ /* 0x000fe200000e0000 */
[----:B------:R-:W-:Y:S01]  /*185d0*/  IMAD.MOV.U32 R7, RZ, RZ, -0x7fffffe0 ;  /* 0x80000020ff077424 */ /* 0x000fe200078e00ff */
[----:B------:R-:W-:Y:S01]  /*185e0*/  IADD3 R6, R4, 0x600, RZ ;  /* 0x0000060004067810 */ /* 0x000fe20007ffe0ff */
        /* <DEDUP_REMOVED lines=23> */
[----:B------:R-:W-:Y:S01]  /*18760*/  R2UR UR22, R6 ;  /* 0x00000000061672ca */ /* 0x000fe200000e0000 */
[C---:B------:R-:W-:Y:S01]  /*18770*/  VIADD R6, R4.reuse, 0x602 ;  /* 0x0000060204067836 */ /* 0x040fe20000000000 */
[----:B------:R-:W-:Y:S01]  /*18780*/  R2UR UR23, R7 ;  /* 0x00000000071772ca */ /* 0x000fe200000e0000 */
[----:B------:R-:W-:Y:S02]  /*18790*/  IMAD.MOV.U32 R7, RZ, RZ, -0x7fffffe0 ;  /* 0x80000020ff077424 */ /* 0x000fe400078e00ff */
[----:B------:R-:W-:Y:S01]  /*187a0*/  VIADD R4, R4, 0x702 ;  /* 0x0000070204047836 */ /* 0x000fe20000000000 */
[----:B------:R-:W-:Y:S02]  /*187b0*/  WARPGROUP.DEPBAR.LE gsb0, 0x0 ;  /* 0x00008000000079c5 */ /* 0x000fe40000010000 */
[----:B------:R-:W-:Y:S01]  /*187c0*/  WARPGROUP.ARRIVE ;  /* 0x00000000000079c5 */ /* 0x000fe20000000000 */
[----:B------:R-:W-:-:S02]  /*187d0*/  FSEL R14, R89, -INF , P3 ;  /* 0xff800000590e7808 */ /* 0x000fc40001800000 */
[----:B------:R-:W-:Y:S02]  /*187e0*/  FSEL R104, R92, -INF , P4 ;  /* 0xff8000005c687808 */ /* 0x000fe40002000000 */
[----:B------:R-:W-:Y:S02]  /*187f0*/  ISETP.GT.AND P3, PT, R9, 0x10, PT ;  /* 0x000000100900780c */ /* 0x000fe40003f64270 */
[----:B------:R-:W-:Y:S01]  /*18800*/  QGMMA.64x32x32.F32.E4M3.E4M3 R72, gdesc[UR20], R72, gsb0 ;  /* 0x00600000144879f3 */ /* 0x000fe20008000848 */
[----:B------:R-:W-:Y:S02]  /*18810*/  R2UR UR22, R6 ;  /* 0x00000000061672ca */ /* 0x000fe400000e0000 */
[----:B------:R-:W-:Y:S02]  /*18820*/  R2UR UR23, R7 ;  /* 0x00000000071772ca */ /* 0x000fe400000e0000 */
[----:B------:R-:W-:Y:S02]  /*18830*/  FSEL R6, R88, -INF , P2 ;  /* 0xff80000058067808 */ /* 0x000fe40001000000 */
[----:B------:R-:W-:-:S02]  /*18840*/  ISETP.GT.AND P2, PT, R9, 0x9, PT ;  /* 0x000000090900780c */ /* 0x000fc40003f44270 */
[----:B------:R-:W-:Y:S02]  /*18850*/  FMNMX.FTZ R5, R6, R14, !PT ;  /* 0x0000000e06057209 */ /* 0x000fe40007810000 */
        /* <DEDUP_REMOVED lines=23> */
[----:B------:R-:W-:Y:S02]  /*189d0*/  R2UR UR22, R20 ;  /* 0x00000000141672ca */ /* 0x000fe400000e0000 */
[----:B------:R-:W-:Y:S02]  /*189e0*/  R2UR UR23, R21 ;  /* 0x00000000151772ca */ /* 0x000fe400000e0000 */
        /* <DEDUP_REMOVED lines=8> */
[----:B------:R-:W-:Y:S01]  /*18a70*/  FMNMX.FTZ R7, R88, R5, !PT ;  /* 0x0000000558077209 */ /* 0x000fe20007810000 */
[----:B------:R-:W-:Y:S01]  /*18a80*/  IMAD.MOV.U32 R5, RZ, RZ, -0x7fffffe0 ;  /* 0x80000020ff057424 */ /* 0x000fe200078e00ff */
[----:B------:R-:W-:Y:S02]  /*18a90*/  ISETP.GT.AND P3, PT, R9, 0x38, PT ;  /* 0x000000380900780c */ /* 0x000fe40003f64270 */
[----:B------:R-:W-:Y:S02]  /*18aa0*/  FSEL R81, R81, -INF , P2 ;  /* 0xff80000051517808 */ /* 0x000fe40001000000 */
[----:B------:R-:W-:Y:S02]  /*18ab0*/  FMNMX.FTZ R0, R80, R7, !PT ;  /* 0x0000000750007209 */ /* 0x000fe40007810000 */
[----:B------:R-:W-:-:S02]  /*18ac0*/  ISETP.GT.AND P2, PT, R9, 0x39, PT ;  /* 0x000000390900780c */ /* 0x000fc40003f44270 */
[----:B------:R-:W-:Y:S02]  /*18ad0*/  FSEL R84, R84, -INF , P3 ;  /* 0xff80000054547808 */ /* 0x000fe40001800000 */
[----:B------:R-:W-:Y:S02]  /*18ae0*/  ISETP.GT.AND P3, PT, R9, 0x40, PT ;  /* 0x000000400900780c */ /* 0x000fe40003f64270 */
[----:B------:R-:W-:Y:S02]  /*18af0*/  FSEL R85, R85, -INF , P2 ;  /* 0xff80000055557808 */ /* 0x000fe40001000000 */
[C---:B------:R-:W-:Y:S02]  /*18b00*/  ISETP.GT.AND P2, PT, R9.reuse, 0x41, PT ;  /* 0x000000410900780c */ /* 0x040fe40003f44270 */
[----:B------:R-:W-:Y:S01]  /*18b10*/  ISETP.GT.AND P4, PT, R9, 0x48, PT ;  /* 0x000000480900780c */ /* 0x000fe20003f84270 */
[----:B------:R-:W-:Y:S02]  /*18b20*/  WARPGROUP.DEPBAR.LE gsb0, 0x0 ;  /* 0x00008000000079c5 */ /* 0x000fe40000010000 */
[----:B------:R-:W-:Y:S01]  /*18b30*/  WARPGROUP.ARRIVE ;  /* 0x00000000000079c5 */ /* 0x000fe20000000000 */
[----:B------:R-:W-:-:S02]  /*18b40*/  FSEL R77, R56, -INF , P3 ;  /* 0xff800000384d7808 */ /* 0x000fc40001800000 */
[----:B------:R-:W-:Y:S02]  /*18b50*/  FSEL R76, R57, -INF , P2 ;  /* 0xff800000394c7808 */ /* 0x000fe40001000000 */
[----:B------:R-:W-:Y:S01]  /*18b60*/  ISETP.GT.AND P2, PT, R9, 0x49, PT ;  /* 0x000000490900780c */ /* 0x000fe20003f44270 */
[----:B------:R-:W-:Y:S01]  /*18b70*/  QGMMA.64x32x32.F32.E4M3.E4M3 R40, gdesc[UR20], R40, gsb0 ;  /* 0x00600000142879f3 */ /* 0x000fe20008000828 */
[----:B------:R-:W-:Y:S02]  /*18b80*/  R2UR UR22, R4 ;  /* 0x00000000041672ca */ /* 0x000fe400000e0000 */
[----:B------:R-:W-:Y:S02]  /*18b90*/  R2UR UR23, R5 ;  /* 0x00000000051772ca */ /* 0x000fe400000e0000 */
        /* <DEDUP_REMOVED lines=22> */
[----:B------:R-:W-:Y:S01]  /*18d00*/  FMNMX.FTZ R0, R69, R0, !PT ;  /* 0x0000000045007209 */ /* 0x000fe20007810000 */
[----:B------:R-:W-:Y:S02]  /*18d10*/  WARPGROUP.DEPBAR.LE gsb0, 0x0 ;  /* 0x00008000000079c5 */ /* 0x000fe40000010000 */
[----:B------:R-:W-:Y:S01]  /*18d20*/  WARPGROUP.ARRIVE ;  /* 0x00000000000079c5 */ /* 0x000fe20000000000 */
[----:B------:R-:W-:Y:S02]  /*18d30*/  FSEL R57, R40, -INF , P3 ;  /* 0xff80000028397808 */ /* 0x000fe40001800000 */
[----:B------:R-:W-:-:S02]  /*18d40*/  ISETP.GT.AND P3, PT, R9, 0x68, PT ;  /* 0x000000680900780c */ /* 0x000fc40003f64270 */
[----:B------:R-:W-:Y:S01]  /*18d50*/  FSEL R41, R41, -INF , P2 ;  /* 0xff80000029297808 */ /* 0x000fe20001000000 */
[----:B------:R-:W-:Y:S01]  /*18d60*/  QGMMA.64x32x32.F32.E4M3.E4M3 R24, gdesc[UR20], R24, gsb0 ;  /* 0x00600000141879f3 */ /* 0x000fe20008000818 */
        /* <DEDUP_REMOVED lines=20> */
[----:B------:R-:W-:Y:S01]  /*18eb0*/  FMNMX.FTZ R5, R40, R5, !PT ;  /* 0x0000000528057209 */ /* 0x000fe20007810000 */
[----:B------:R-:W-:Y:S02]  /*18ec0*/  WARPGROUP.DEPBAR.LE gsb0, 0x0 ;  /* 0x00008000000079c5 */ /* 0x000fe40000010000 */
[----:B------:R-:W-:Y:S02]  /*18ed0*/  FSEL R52, R24, -INF , P3 ;  /* 0xff80000018347808 */ /* 0x000fe40001800000 */
        /* <DEDUP_REMOVED lines=21> */
[----:B------:R-:W0:Y:S02]  /*19030*/  SHFL.BFLY PT, R0, R7, 0x2, 0x1f ;  /* 0x0c401f0007007f89 */ /* 0x000e2400000e0000 */
[----:B0-----:R-:W-:-:S05]  /*19040*/  FMNMX.FTZ R9, R7, R0, !PT ;  /* 0x0000000007097209 */ /* 0x001fca0007810000 */
[----:B------:R-:W0:Y:S02]  /*19050*/  SHFL.BFLY PT, R0, R9, 0x1, 0x1f ;  /* 0x0c201f0009007f89 */ /* 0x000e2400000e0000 */
[----:B0-----:R-:W-:-:S04]  /*19060*/  FMNMX.FTZ R0, R9, R0, !PT ;  /* 0x0000000009007209 */ /* 0x001fc80007810000 */
[----:B------:R-:W-:Y:S01]  /*19070*/  FSETP.NEU.FTZ.AND P2, PT, R0, -INF , PT ;  /* 0xff8000000000780b */ /* 0x000fe20003f5d000 */
[----:B------:R-:W-:-:S05]  /*19080*/  FFMA.FTZ R15, R2, R0, -8 ;  /* 0xc1000000020f7423 */ /* 0x000fca0000010000 */
[----:B------:R-:W-:-:S05]  /*19090*/  FSEL R15, R15, RZ, P2 ;  /* 0x000000ff0f0f7208 */ /* 0x000fca0001000000 */
[--C-:B------:R-:W-:Y:S01]  /*190a0*/  FFMA.FTZ R7, R2, R96, -R15.reuse ;  /* 0x0000006002077223 */ /* 0x100fe2000001080f */
[----:B------:R-:W-:Y:S01]  /*190b0*/  VIMNMX R96, R8, R13, PT ;  /* 0x0000000d08607248 */ /* 0x000fe20003fe0100 */
[C-C-:B------:R-:W-:Y:S01]  /*190c0*/  FFMA.FTZ R5, R2.reuse, R14, -R15.reuse ;  /* 0x0000000e02057223 */ /* 0x140fe2000001080f */
[----:B------:R-:W-:-:S01]  /*190d0*/  FFMA.FTZ R25, R2, R89, -R15 ;  /* 0x0000005902197223 */ /* 0x000fc2000001080f */
[--C-:B------:R-:W-:Y:S01]  /*190e0*/  FFMA.FTZ R93, R2, R93, -R15.reuse ;  /* 0x0000005d025d7223 */ /* 0x100fe2000001080f */
[----:B------:R-:W-:Y:S01]  /*190f0*/  ISETP.GT.AND P2, PT, R96, RZ, PT ;  /* 0x000000ff6000720c */ /* 0x000fe20003f44270 */
[--C-:B------:R-:W-:Y:S01]  /*19100*/  FFMA.FTZ R13, R2, R101, -R15.reuse ;  /* 0x00000065020d7223 */ /* 0x100fe2000001080f */
[----:B------:R-:W-:Y:S01]  /*19110*/  ISETP.GT.AND P3, PT, R96, 0x1, PT ;  /* 0x000000016000780c */ /* 0x000fe20003f64270 */
[--C-:B------:R-:W-:Y:S01]  /*19120*/  FFMA.FTZ R133, R2, R24, -R15.reuse ;  /* 0x0000001802857223 */ /* 0x100fe2000001080f */
[----:B------:R-:W-:Y:S01]  /*19130*/  ISETP.GT.AND P4, PT, R96, 0x8, PT ;  /* 0x000000086000780c */ /* 0x000fe20003f84270 */
[--C-:B------:R-:W-:Y:S01]  /*19140*/  FFMA.FTZ R24, R2, R32, -R15.reuse ;  /* 0x0000002002187223 */ /* 0x100fe2000001080f */
[----:B------:R-:W-:Y:S01]  /*19150*/  FSEL R29, R90, -INF , P2 ;  /* 0xff8000005a1d7808 */ /* 0x000fe20001000000 */
[C-C-:B------:R-:W-:Y:S01]  /*19160*/  FFMA.FTZ R4, R2.reuse, R6, -R15.reuse ;  /* 0x0000000602047223 */ /* 0x140fe2000001080f */
[----:B------:R-:W-:Y:S01]  /*19170*/  FSEL R91, R91, -INF , P3 ;  /* 0xff8000005b5b7808 */ /* 0x000fe20001800000 */
[--C-:B------:R-:W-:Y:S01]  /*19180*/  FFMA.FTZ R129, R2, R40, -R15.reuse ;  /* 0x0000002802817223 */ /* 0x100fe2000001080f */
[----:B------:R-:W-:Y:S01]  /*19190*/  ISETP.GT.AND P2, PT, R96, 0x9, PT ;  /* 0x000000096000780c */ /* 0x000fe20003f44270 */
[--C-:B------:R-:W-:Y:S01]  /*191a0*/  FFMA.FTZ R32, R2, R28, -R15.reuse ;  /* 0x0000001c02207223 */ /* 0x100fe2000001080f */
[----:B------:R-:W-:Y:S01]  /*191b0*/  FSEL R33, R94, -INF , P4 ;  /* 0xff8000005e217808 */ /* 0x000fe20002000000 */
[C-C-:B------:R-:W-:Y:S01]  /*191c0*/  FFMA.FTZ R6, R2.reuse, R104, -R15.reuse ;  /* 0x0000006802067223 */ /* 0x140fe2000001080f */
[----:B------:R-:W-:Y:S01]  /*191d0*/  FMNMX.FTZ R14, R29, R91, !PT ;  /* 0x0000005b1d0e7209 */ /* 0x000fe20007810000 */
[--C-:B------:R-:W-:Y:S01]  /*191e0*/  FFMA.FTZ R9, R2, R106, -R15.reuse ;  /* 0x0000006a02097223 */ /* 0x100fe2000001080f */
[----:B------:R-:W-:Y:S01]  /*191f0*/  ISETP.GT.AND P3, PT, R96, 0x10, PT ;  /* 0x000000106000780c */ /* 0x000fe20003f64270 */
[C-C-:B------:R-:W-:Y:S01]  /*19200*/  FFMA.FTZ R108, R2.reuse, R108, -R15.reuse ;  /* 0x0000006c026c7223 */ /* 0x140fe2000001080f */
[----:B------:R-:W-:Y:S01]  /*19210*/  FSEL R95, R95, -INF , P2 ;  /* 0xff8000005f5f7808 */ /* 0x000fe20001000000 */
[C-C-:B------:R-:W-:Y:S01]  /*19220*/  FFMA.FTZ R10, R2.reuse, R100, -R15.reuse ;  /* 0x00000064020a7223 */ /* 0x140fe2000001080f */
[----:B------:R-:W-:Y:S01]  /*19230*/  FMNMX.FTZ R14, R33, R14, !PT ;  /* 0x0000000e210e7209 */ /* 0x000fe20007810000 */
        /* <DEDUP_REMOVED lines=8> */
[----:B------:R0:W-:Y:S01]  /*192c0*/  MUFU.EX2 R14, R93 ;  /* 0x0000005d000e7308 */ /* 0x0001e20000000800 */
[----:B------:R-:W-:Y:S01]  /*192d0*/  FSEL R99, R99, -INF , P2 ;  /* 0xff80000063637808 */ /* 0x000fe20001000000 */
[C-C-:B------:R-:W-:Y:S01]  /*192e0*/  FFMA.FTZ R40, R2.reuse, R52, -R15.reuse ;  /* 0x0000003402287223 */ /* 0x140fe2000001080f */
[----:B------:R-:W-:Y:S01]  /*192f0*/  FMNMX.FTZ R90, R45, R90, !PT ;  /* 0x0000005a2d5a7209 */ /* 0x000fe20007810000 */
[--C-:B------:R-:W-:Y:S01]  /*19300*/  FFMA.FTZ R48, R2, R48, -R15.reuse ;  /* 0x0000003002307223 */ /* 0x100fe2000001080f */
[----:B------:R-:W-:Y:S01]  /*19310*/  ISETP.GT.AND P2, PT, R96, 0x19, PT ;  /* 0x000000196000780c */ /* 0x000fe20003f44270 */
[----:B------:R-:W-:Y:S01]  /*19320*/  FFMA.FTZ R28, R2, R36, -R15 ;  /* 0x00000024021c7223 */ /* 0x000fe2000001080f */
[----:B------:R-:W-:Y:S01]  /*19330*/  FSEL R53, R102, -INF , P3 ;  /* 0xff80000066357808 */ /* 0x000fe20001800000 */
[----:B------:R-:W-:Y:S01]  /*19340*/  MUFU.EX2 R4, R4 ;  /* 0x0000000400047308 */ /* 0x000fe20000000800 */
[----:B------:R-:W-:Y:S01]  /*19350*/  FMNMX.FTZ R90, R99, R90, !PT ;  /* 0x0000005a635a7209 */ /* 0x000fe20007810000 */
[--C-:B------:R-:W-:Y:S01]  /*19360*/  IMAD.MOV.U32 R106, RZ, RZ, R119.reuse ;  /* 0x000000ffff6a7224 */ /* 0x100fe200078e0077 */
[----:B------:R-:W-:Y:S01]  /*19370*/  FSEL R103, R103, -INF , P2 ;  /* 0xff80000067677808 */ /* 0x000fe20001000000 */
[--C-:B------:R-:W-:Y:S01]  /*19380*/  IMAD.MOV.U32 R104, RZ, RZ, R119.reuse ;  /* 0x000000ffff687224 */ /* 0x100fe200078e0077 */
[C---:B------:R-:W-:Y:S01]  /*19390*/  ISETP.GT.AND P2, PT, R96.reuse, 0x20, PT ;  /* 0x000000206000780c */ /* 0x040fe20003f44270 */
[--C-:B------:R-:W-:Y:S01]  /*193a0*/  IMAD.MOV.U32 R102, RZ, RZ, R119.reuse ;  /* 0x000000ffff667224 */ /* 0x100fe200078e0077 */
[----:B------:R-:W-:Y:S01]  /*193b0*/  FMNMX.FTZ R90, R53, R90, !PT ;  /* 0x0000005a355a7209 */ /* 0x000fe20007810000 */
[----:B------:R-:W-:Y:S01]  /*193c0*/  MUFU.EX2 R5, R5 ;  /* 0x0000000500057308 */ /* 0x000fe20000000800 */
[----:B------:R-:W-:Y:S01]  /*193d0*/  ISETP.GT.AND P3, PT, R96, 0x21, PT ;  /* 0x000000216000780c */ /* 0x000fe20003f64270 */
[----:B------:R-:W-:Y:S01]  /*193e0*/  IMAD.MOV.U32 R100, RZ, RZ, R119 ;  /* 0x000000ffff647224 */ /* 0x000fe200078e0077 */
[----:B------:R-:W-:Y:S01]  /*193f0*/  FSEL R89, R74, -INF , P2 ;  /* 0xff8000004a597808 */ /* 0x000fe20001000000 */
[----:B------:R-:W-:Y:S01]  /*19400*/  FFMA.FTZ R74, R2, R88, -R15 ;  /* 0x00000058024a7223 */ /* 0x000fe2000001080f */
[----:B------:R-:W-:Y:S01]  /*19410*/  FMNMX.FTZ R90, R103, R90, !PT ;  /* 0x0000005a675a7209 */ /* 0x000fe20007810000 */
[--C-:B------:R-:W-:Y:S01]  /*19420*/  IMAD.MOV.U32 R94, RZ, RZ, R119.reuse ;  /* 0x000000ffff5e7224 */ /* 0x100fe200078e0077 */
[----:B------:R-:W-:Y:S01]  /*19430*/  ISETP.GT.AND P2, PT, R96, 0x28, PT ;  /* 0x000000286000780c */ /* 0x000fe20003f44270 */
[----:B------:R-:W-:Y:S01]  /*19440*/  MUFU.EX2 R6, R6 ;  /* 0x0000000600067308 */ /* 0x000fe20000000800 */
[----:B------:R-:W-:Y:S01]  /*19450*/  FSEL R75, R75, -INF , P3 ;  /* 0xff8000004b4b7808 */ /* 0x000fe20001800000 */
[----:B------:R-:W-:Y:S01]  /*19460*/  IMAD.MOV.U32 R92, RZ, RZ, R119 ;  /* 0x000000ffff5c7224 */ /* 0x000fe200078e0077 */
[----:B------:R-:W-:-:S02]  /*19470*/  FMNMX.FTZ R90, R89, R90, !PT ;  /* 0x0000005a595a7209 */ /* 0x000fc40007810000 */
[----:B------:R-:W-:Y:S02]  /*19480*/  ISETP.GT.AND P3, PT, R96, 0x29, PT ;  /* 0x000000296000780c */ /* 0x000fe40003f64270 */
[----:B0-----:R-:W-:Y:S01]  /*19490*/  FSEL R93, R78, -INF , P2 ;  /* 0xff8000004e5d7808 */ /* 0x001fe20001000000 */
[----:B------:R-:W-:Y:S01]  /*194a0*/  FFMA.FTZ R78, R2, R81, -R15 ;  /* 0x00000051024e7223 */ /* 0x000fe2000001080f */
[----:B------:R-:W-:Y:S01]  /*194b0*/  FMNMX.FTZ R90, R75, R90, !PT ;  /* 0x0000005a4b5a7209 */ /* 0x000fe20007810000 */
[----:B------:R-:W0:Y:S01]  /*194c0*/  MUFU.EX2 R9, R9 ;  /* 0x0000000900097308 */ /* 0x000e220000000800 */
        /* <DEDUP_REMOVED lines=9> */
[----:B------:R1:W-:Y:S01]  /*19560*/  MUFU.EX2 R8, R108 ;  /* 0x0000006c00087308 */ /* 0x0003e20000000800 */
[----:B------:R-:W-:-:S02]  /*19570*/  FMNMX.FTZ R90, R97, R90, !PT ;  /* 0x0000005a615a7209 */ /* 0x000fc40007810000 */
[----:B------:R-:W-:Y:S02]  /*19580*/  ISETP.GT.AND P3, PT, R96, 0x39, PT ;  /* 0x000000396000780c */ /* 0x000fe40003f64270 */
[----:B------:R-:W-:Y:S02]  /*19590*/  FSEL R101, R86, -INF , P2 ;  /* 0xff80000056657808 */ /* 0x000fe40001000000 */
[----:B------:R-:W-:Y:S01]  /*195a0*/  FMNMX.FTZ R90, R83, R90, !PT ;  /* 0x0000005a535a7209 */ /* 0x000fe20007810000 */
[----:B------:R-:W-:Y:S01]  /*195b0*/  MUFU.EX2 R10, R10 ;  /* 0x0000000a000a7308 */ /* 0x000fe20000000800 */
[----:B------:R-:W-:Y:S01]  /*195c0*/  FSEL R87, R87, -INF , P3 ;  /* 0xff80000057577808 */ /* 0x000fe20001800000 */
[----:B-1----:R-:W-:Y:S01]  /*195d0*/  IMAD.MOV.U32 R108, RZ, RZ, R119 ;  /* 0x000000ffff6c7224 */ /* 0x002fe200078e0077 */
[----:B------:R-:W-:Y:S02]  /*195e0*/  ISETP.GT.AND P2, PT, R96, 0x40, PT ;  /* 0x000000406000780c */ /* 0x000fe40003f44270 */
[----:B------:R-:W-:-:S02]  /*195f0*/  FMNMX.FTZ R90, R101, R90, !PT ;  /* 0x0000005a655a7209 */ /* 0x000fc40007810000 */
[----:B------:R-:W-:Y:S01]  /*19600*/  ISETP.GT.AND P3, PT, R96, 0x41, PT ;  /* 0x000000416000780c */ /* 0x000fe20003f64270 */
[----:B------:R-:W1:Y:S01]  /*19610*/  MUFU.EX2 R13, R13 ;  /* 0x0000000d000d7308 */ /* 0x000e620000000800 */
[----:B------:R-:W-:Y:S01]  /*19620*/  FSEL R81, R58, -INF , P2 ;  /* 0xff8000003a517808 */ /* 0x000fe20001000000 */
[--C-:B------:R-:W-:Y:S01]  /*19630*/  FFMA.FTZ R58, R2, R84, -R15.reuse ;  /* 0x00000054023a7223 */ /* 0x100fe2000001080f */
[----:B------:R-:W-:Y:S02]  /*19640*/  FMNMX.FTZ R90, R87, R90, !PT ;  /* 0x0000005a575a7209 */ /* 0x000fe40007810000 */
[----:B------:R-:W-:Y:S02]  /*19650*/  ISETP.GT.AND P2, PT, R96, 0x48, PT ;  /* 0x000000486000780c */ /* 0x000fe40003f44270 */
        /* <DEDUP_REMOVED lines=8> */
[C---:B------:R-:W-:Y:S01]  /*196e0*/  ISETP.GT.AND P2, PT, R96.reuse, 0x50, PT ;  /* 0x000000506000780c */ /* 0x040fe20003f44270 */
[----:B------:R-:W-:Y:S01]  /*196f0*/  MUFU.EX2 R37, R37 ;  /* 0x0000002500257308 */ /* 0x000fe20000000800 */
[----:B------:R-:W-:Y:S02]  /*19700*/  FSEL R85, R63, -INF , P3 ;  /* 0xff8000003f557808 */ /* 0x000fe40001800000 */
[----:B------:R-:W-:Y:S02]  /*19710*/  FMNMX.FTZ R90, R109, R90, !PT ;  /* 0x0000005a6d5a7209 */ /* 0x000fe40007810000 */
[----:B------:R-:W-:-:S02]  /*19720*/  ISETP.GT.AND P3, PT, R96, 0x51, PT ;  /* 0x000000516000780c */ /* 0x000fc40003f64270 */
[----:B------:R-:W-:Y:S01]  /*19730*/  FSEL R111, R66, -INF , P2 ;  /* 0xff800000426f7808 */ /* 0x000fe20001000000 */
[----:B------:R2:W-:Y:S01]  /*19740*/  MUFU.EX2 R63, R62 ;  /* 0x0000003e003f7308 */ /* 0x0005e20000000800 */
[----:B------:R-:W-:Y:S02]  /*19750*/  FMNMX.FTZ R90, R85, R90, !PT ;  /* 0x0000005a555a7209 */ /* 0x000fe40007810000 */
[C---:B------:R-:W-:Y:S02]  /*19760*/  ISETP.GT.AND P2, PT, R96.reuse, 0x58, PT ;  /* 0x000000586000780c */ /* 0x040fe40003f44270 */
[----:B------:R-:W-:Y:S02]  /*19770*/  FSEL R67, R67, -INF , P3 ;  /* 0xff80000043437808 */ /* 0x000fe40001800000 */
[----:B------:R-:W-:Y:S01]  /*19780*/  FMNMX.FTZ R90, R111, R90, !PT ;  /* 0x0000005a6f5a7209 */ /* 0x000fe20007810000 */
[----:B------:R-:W-:Y:S01]  /*19790*/  MUFU.EX2 R74, R74 ;  /* 0x0000004a004a7308 */ /* 0x000fe20000000800 */
[----:B------:R-:W-:Y:S01]  /*197a0*/  ISETP.GT.AND P3, PT, R96, 0x59, PT ;  /* 0x000000596000780c */ /* 0x000fe20003f64270 */
[----:B--2---:R-:W-:Y:S01]  /*197b0*/  FFMA.FTZ R62, R2, R76, -R15 ;  /* 0x0000004c023e7223 */ /* 0x004fe2000001080f */
[----:B------:R-:W-:-:S02]  /*197c0*/  FSEL R77, R70, -INF , P2 ;  /* 0xff800000464d7808 */ /* 0x000fc40001000000 */
[----:B------:R-:W-:Y:S02]  /*197d0*/  FMNMX.FTZ R90, R67, R90, !PT ;  /* 0x0000005a435a7209 */ /* 0x000fe40007810000 */
[----:B------:R-:W-:Y:S01]  /*197e0*/  FSEL R71, R71, -INF , P3 ;  /* 0xff80000047477808 */ /* 0x000fe20001800000 */
[----:B------:R-:W-:Y:S01]  /*197f0*/  MUFU.EX2 R49, R49 ;  /* 0x0000003100317308 */ /* 0x000fe20000000800 */
[C---:B------:R-:W-:Y:S02]  /*19800*/  ISETP.GT.AND P2, PT, R96.reuse, 0x60, PT ;  /* 0x000000606000780c */ /* 0x040fe40003f44270 */
[----:B------:R-:W-:Y:S02]  /*19810*/  FMNMX.FTZ R90, R77, R90, !PT ;  /* 0x0000005a4d5a7209 */ /* 0x000fe40007810000 */
[----:B------:R-:W-:Y:S02]  /*19820*/  ISETP.GT.AND P3, PT, R96, 0x61, PT ;  /* 0x000000616000780c */ /* 0x000fe40003f64270 */
[----:B------:R-:W-:Y:S01]  /*19830*/  FSEL R113, R42, -INF , P2 ;  /* 0xff8000002a717808 */ /* 0x000fe20001000000 */
[----:B------:R-:W-:-:S01]  /*19840*/  FFMA.FTZ R42, R2, R73, -R15 ;  /* 0x00000049022a7223 */ /* 0x000fc2000001080f */
[----:B------:R-:W-:Y:S01]  /*19850*/  FMNMX.FTZ R90, R71, R90, !PT ;  /* 0x0000005a475a7209 */ /* 0x000fe20007810000 */
[----:B------:R-:W-:Y:S01]  /*19860*/  MUFU.EX2 R78, R78 ;  /* 0x0000004e004e7308 */ /* 0x000fe20000000800 */
[----:B------:R-:W-:-:S02]  /*19870*/  ISETP.GT.AND P2, PT, R96, 0x68, PT ;  /* 0x000000686000780c */ /* 0x000fc40003f44270 */
[----:B------:R-:W-:Y:S02]  /*19880*/  FSEL R43, R43, -INF , P3 ;  /* 0xff8000002b2b7808 */ /* 0x000fe40001800000 */
[----:B------:R-:W-:Y:S02]  /*19890*/  FMNMX.FTZ R90, R113, R90, !PT ;  /* 0x0000005a715a7209 */ /* 0x000fe40007810000 */
[----:B------:R-:W-:Y:S01]  /*198a0*/  ISETP.GT.AND P3, PT, R96, 0x69, PT ;  /* 0x000000696000780c */ /* 0x000fe20003f64270 */
[----:B------:R-:W-:Y:S01]  /*198b0*/  MUFU.EX2 R58, R58 ;  /* 0x0000003a003a7308 */ /* 0x000fe20000000800 */
[----:B------:R-:W-:Y:S01]  /*198c0*/  FSEL R73, R46, -INF , P2 ;  /* 0xff8000002e497808 */ /* 0x000fe20001000000 */
[----:B------:R-:W-:Y:S01]  /*198d0*/  FFMA.FTZ R46, R2, R61, -R15 ;  /* 0x0000003d022e7223 */ /* 0x000fe2000001080f */
[----:B------:R-:W-:Y:S02]  /*198e0*/  FMNMX.FTZ R90, R43, R90, !PT ;  /* 0x0000005a2b5a7209 */ /* 0x000fe40007810000 */
[----:B------:R-:W-:-:S02]  /*198f0*/  ISETP.GT.AND P2, PT, R96, 0x70, PT ;  /* 0x000000706000780c */ /* 0x000fc40003f44270 */
[----:B------:R-:W-:Y:S01]  /*19900*/  FSEL R47, R47, -INF , P3 ;  /* 0xff8000002f2f7808 */ /* 0x000fe20001800000 */
[----:B------:R-:W-:Y:S01]  /*19910*/  MUFU.EX2 R59, R59 ;  /* 0x0000003b003b7308 */ /* 0x000fe20000000800 */
        /* <DEDUP_REMOVED lines=16> */
[----:B------:R-:W2:Y:S01]  /*19a20*/  MUFU.EX2 R115, R115 ;  /* 0x0000007300737308 */ /* 0x000ea20000000800 */
[----:B------:R-:W-:Y:S02]  /*19a30*/  FMNMX.FTZ R90, R121, R90, !PT ;  /* 0x0000005a795a7209 */ /* 0x000fe40007810000 */
[----:B------:R-:W-:Y:S02]  /*19a40*/  ISETP.GT.AND P3, PT, R96, 0x81, PT ;  /* 0x000000816000780c */ /* 0x000fe40003f64270 */
[----:B------:R-:W-:Y:S01]  /*19a50*/  FSEL R65, R26, -INF , P2 ;  /* 0xff8000001a417808 */ /* 0x000fe20001000000 */
[----:B------:R-:W-:Y:S01]  /*19a60*/  FFMA.FTZ R26, R2, R68, -R15 ;  /* 0x00000044021a7223 */ /* 0x000fe2000001080f */
        /* <DEDUP_REMOVED lines=18> */
[----:B------:R3:W-:Y:S01]  /*19b90*/  MUFU.EX2 R31, R50 ;  /* 0x00000032001f7308 */ /* 0x0007e20000000800 */
[----:B------:R-:W-:-:S02]  /*19ba0*/  ISETP.GT.AND P2, PT, R96, 0x98, PT ;  /* 0x000000986000780c */ /* 0x000fc40003f44270 */
[----:B------:R-:W-:Y:S01]  /*19bb0*/  FSEL R57, R35, -INF , P3 ;  /* 0xff80000023397808 */ /* 0x000fe20001800000 */
[----:B------:R-:W-:-:S01]  /*19bc0*/  FFMA.FTZ R35, R2, R41, -R15 ;  /* 0x0000002902237223 */ /* 0x000fc2000001080f */
[----:B------:R-:W-:Y:S02]  /*19bd0*/  FMNMX.FTZ R90, R125, R90, !PT ;  /* 0x0000005a7d5a7209 */ /* 0x000fe40007810000 */
[----:B------:R-:W-:Y:S01]  /*19be0*/  ISETP.GT.AND P3, PT, R96, 0x99, PT ;  /* 0x000000996000780c */ /* 0x000fe20003f64270 */
[----:B------:R-:W-:Y:S01]  /*19bf0*/  MUFU.EX2 R30, R30 ;  /* 0x0000001e001e7308 */ /* 0x000fe20000000800 */
[----:B------:R-:W-:Y:S01]  /*19c00*/  FSEL R127, R38, -INF , P2 ;  /* 0xff800000267f7808 */ /* 0x000fe20001000000 */
[C-C-:B------:R-:W-:Y:S01]  /*19c10*/  FFMA.FTZ R38, R2.reuse, R44, -R15.reuse ;  /* 0x0000002c02267223 */ /* 0x140fe2000001080f */
[----:B------:R-:W-:Y:S01]  /*19c20*/  FMNMX.FTZ R90, R57, R90, !PT ;  /* 0x0000005a395a7209 */ /* 0x000fe20007810000 */
[C-C-:B------:R-:W-:Y:S01]  /*19c30*/  FFMA.FTZ R44, R2.reuse, R56, -R15.reuse ;  /* 0x00000038022c7223 */ /* 0x140fe2000001080f */
[----:B------:R-:W-:Y:S01]  /*19c40*/  FSEL R41, R39, -INF , P3 ;  /* 0xff80000027297808 */ /* 0x000fe20001800000 */
[----:B------:R-:W-:Y:S01]  /*19c50*/  FFMA.FTZ R39, R2, R60, -R15 ;  /* 0x0000003c02277223 */ /* 0x000fe2000001080f */
[----:B------:R-:W-:Y:S01]  /*19c60*/  FMNMX.FTZ R90, R127, R90, !PT ;  /* 0x0000005a7f5a7209 */ /* 0x000fe20007810000 */
[----:B------:R-:W-:Y:S01]  /*19c70*/  MUFU.EX2 R35, R35 ;  /* 0x0000002300237308 */ /* 0x000fe20000000800 */
[----:B0-----:R-:W-:Y:S01]  /*19c80*/  F2FP.SATFINITE.E4M3.F32.PACK_AB_MERGE_C R216, R9, R6, RZ ;  /* 0x0000000609d8723e */ /* 0x001fe200048070ff */
[----:B------:R-:W-:Y:S01]  /*19c90*/  IMAD.MOV.U32 R96, RZ, RZ, R119 ;  /* 0x000000ffff607224 */ /* 0x000fe200078e0077 */
[----:B------:R-:W-:-:S02]  /*19ca0*/  FMNMX.FTZ R90, R41, R90, !PT ;  /* 0x0000005a295a7209 */ /* 0x000fc40007810000 */
[----:B-1----:R-:W-:Y:S02]  /*19cb0*/  F2FP.SATFINITE.E4M3.F32.PACK_AB_MERGE_C R218, R13, R10, RZ ;  /* 0x0000000a0dda723e */ /* 0x002fe400048070ff */
[----:B--2---:R-:W-:Y:S01]  /*19cc0*/  F2FP.SATFINITE.E4M3.F32.PACK_AB_MERGE_C R208, R115, R42, RZ ;  /* 0x0000002a73d0723e */ /* 0x004fe200048070ff */
[----:B------:R-:W3:Y:S01]  /*19cd0*/  SHFL.BFLY PT, R131, R90, 0x2, 0x1f ;  /* 0x0c401f005a837f89 */ /* 0x000ee200000e0000 */
[----:B------:R-:W-:Y:S01]  /*19ce0*/  MUFU.EX2 R21, R21 ;  /* 0x0000001500157308 */ /* 0x000fe20000000800 */
[----:B------:R-:W-:Y:S02]  /*19cf0*/  F2FP.SATFINITE.E4M3.F32.PACK_AB_MERGE_C R216, R5, R4, R216 ;  /* 0x0000000405d8723e */ /* 0x000fe400048070d8 */
[----:B------:R-:W-:Y:S02]  /*19d00*/  F2FP.SATFINITE.E4M3.F32.PACK_AB_MERGE_C R212, R74, R37, RZ ;  /* 0x000000254ad4723e */ /* 0x000fe400048070ff */
[----:B------:R-:W-:Y:S02]  /*19d10*/  F2FP.SATFINITE.E4M3.F32.PACK_AB_MERGE_C R218, R8, R7, R218 ;  /* 0x0000000708da723e */ /* 0x000fe400048070da */
[----:B------:R-:W-:Y:S01]  /*19d20*/  F2FP.SATFINITE.E4M3.F32.PACK_AB_MERGE_C R212, R25, R14, R212 ;  /* 0x0000000e19d4723e */ /* 0x000fe200048070d4 */
[----:B------:R-:W-:Y:S01]  /*19d30*/  MUFU.EX2 R38, R38 ;  /* 0x0000002600267308 */ /* 0x000fe20000000800 */
[----:B------:R-:W-:-:S02]  /*19d40*/  F2FP.SATFINITE.E4M3.F32.PACK_AB_MERGE_C R214, R63, R58, RZ ;  /* 0x0000003a3fd6723e */ /* 0x000fc400048070ff */
[----:B------:R-:W-:Y:S02]  /*19d50*/  F2FP.SATFINITE.E4M3.F32.PACK_AB_MERGE_C R208, R62, R59, R208 ;  /* 0x0000003b3ed0723e */ /* 0x000fe400048070d0 */
[----:B------:R-:W-:Y:S02]  /*19d60*/  F2FP.SATFINITE.E4M3.F32.PACK_AB_MERGE_C R214, R78, R49, R214 ;  /* 0x000000314ed6723e */ /* 0x000fe400048070d6 */
[----:B------:R-:W-:Y:S01]  /*19d70*/  MOV R98, R119 ;  /* 0x0000007700627202 */ /* 0x000fe20000000f00 */
[----:B------:R-:W-:Y:S01]  /*19d80*/  MUFU.EX2 R34, R34 ;  /* 0x0000002200227308 */ /* 0x000fe20000000800 */
[----:B---3--:R-:W-:Y:S01]  /*19d90*/  FMNMX.FTZ R50, R90, R131, !PT ;  /* 0x000000835a327209 */ /* 0x008fe20007810000 */
[C-C-:B------:R-:W-:Y:S01]  /*19da0*/  FFMA.FTZ R131, R2.reuse, R12, -R15.reuse ;  /* 0x0000000c02837223 */ /* 0x140fe2000001080f */
[----:B------:R-:W-:-:S05]  /*19db0*/  FFMA.FTZ R15, R2, R20, -R15 ;  /* 0x00000014020f7223 */ /* 0x000fca000001080f */
[----:B------:R-:W-:Y:S01]  /*19dc0*/  MUFU.EX2 R39, R39 ;  /* 0x0000002700277308 */ /* 0x000fe20000000800 */
[----:B------:R-:W-:Y:S01]  /*19dd0*/  IMAD.MOV.U32 R90, RZ, RZ, R119 ;  /* 0x000000ffff5a7224 */ /* 0x000fe200078e0077 */
[----:B------:R-:W0:Y:S06]  /*19de0*/  SHFL.BFLY PT, R135, R50, 0x1, 0x1f ;  /* 0x0c201f0032877f89 */ /* 0x000e2c00000e0000 */
[----:B------:R-:W-:Y:S08]  /*19df0*/  MUFU.EX2 R44, R44 ;  /* 0x0000002c002c7308 */ /* 0x000ff00000000800 */
[----:B------:R-:W-:Y:S08]  /*19e00*/  MUFU.EX2 R129, R129 ;  /* 0x0000008100817308 */ /* 0x000ff00000000800 */
[----:B------:R-:W-:Y:S01]  /*19e10*/  MUFU.EX2 R40, R40 ;  /* 0x0000002800287308 */ /* 0x000fe20000000800 */
[----:B0-----:R-:W-:-:S04]  /*19e20*/  FMNMX.FTZ R12, R50, R135, !PT ;  /* 0x00000087320c7209 */ /* 0x001fc80007810000 */
[----:B------:R-:W-:Y:S01]  /*19e30*/  FSETP.NEU.FTZ.AND P2, PT, R12, -INF , PT ;  /* 0xff8000000c00780b */ /* 0x000fe20003f5d000 */
[----:B------:R-:W-:-:S02]  /*19e40*/  FFMA.FTZ R64, R2, R12, -8 ;  /* 0xc100000002407423 */ /* 0x000fc4000001000c */
[----:B------:R-:W-:Y:S03]  /*19e50*/  MUFU.EX2 R135, R32 ;  /* 0x0000002000877308 */ /* 0x000fe60000000800 */
[----:B------:R-:W-:-:S05]  /*19e60*/  FSEL R64, R64, RZ, P2 ;  /* 0x000000ff40407208 */ /* 0x000fca0001000000 */
        /* <DEDUP_REMOVED lines=8> */
[----:B------:R0:W-:Y:S01]  /*19ef0*/  MUFU.EX2 R66, R20 ;  /* 0x0000001400427308 */ /* 0x0001e20000000800 */
        /* <DEDUP_REMOVED lines=8> */
[----:B0-----:R-:W-:-:S02]  /*19f80*/  IMAD.IADD R20, R234, 0x1, -R227 ;  /* 0x00000001ea147824 */ /* 0x001fc400078e0ae3 */
[C-C-:B------:R-:W-:Y:S01]  /*19f90*/  FFMA.FTZ R52, R2.reuse, R97, -R64.reuse ;  /* 0x0000006102347223 */ /* 0x140fe20000010840 */
[----:B------:R-:W-:-:S01]  /*19fa0*/  FFMA.FTZ R101, R2, R101, -R64 ;  /* 0x0000006502657223 */ /* 0x000fc20000010840 */
[C---:B------:R-:W-:Y:S01]  /*19fb0*/  FFMA.FTZ R87, R2.reuse, R87, -R64 ;  /* 0x0000005702577223 */ /* 0x040fe20000010840 */
[----:B------:R-:W-:Y:S02]  /*19fc0*/  IMAD R20, R225, 0x80, R20 ;  /* 0x00000080e1147824 */ /* 0x000fe400078e0214 */
[C-C-:B------:R-:W-:Y:S01]  /*19fd0*/  FFMA.FTZ R75, R2.reuse, R107, -R64.reuse ;  /* 0x0000006b024b7223 */ /* 0x140fe20000010840 */
[----:B------:R-:W-:-:S01]  /*19fe0*/  FFMA.FTZ R109, R2, R109, -R64 ;  /* 0x0000006d026d7223 */ /* 0x000fc20000010840 */
[----:B------:R-:W0:Y:S01]  /*19ff0*/  MUFU.EX2 R32, R91 ;  /* 0x0000005b00207308 */ /* 0x000e220000000800 */
[----:B------:R-:W-:-:S04]  /*1a000*/  IMAD.HI R20, R20, 0x66666667, RZ ;  /* 0x6666666714147827 */ /* 0x000fc800078e02ff */
[C-C-:B------:R-:W-:Y:S01]  /*1a010*/  FFMA.FTZ R85, R2.reuse, R85, -R64.reuse ;  /* 0x0000005502557223 */ /* 0x140fe20000010840 */
[----:B------:R-:W-:-:S01]  /*1a020*/  FFMA.FTZ R56, R2, R111, -R64 ;  /* 0x0000006f02387223 */ /* 0x000fc20000010840 */
[C-C-:B------:R-:W-:Y:S01]  /*1a030*/  FFMA.FTZ R67, R2.reuse, R67, -R64.reuse ;  /* 0x0000004302437223 */ /* 0x140fe20000010840 */
[----:B------:R-:W-:-:S01]  /*1a040*/  FFMA.FTZ R77, R2, R77, -R64 ;  /* 0x0000004d024d7223 */ /* 0x000fc20000010840 */
[----:B------:R-:W-:Y:S01]  /*1a050*/  SHF.R.U32.HI R81, RZ, 0x1f, R20 ;  /* 0x0000001fff517819 */ /* 0x000fe20000011614 */
[----:B------:R-:W-:-:S01]  /*1a060*/  FFMA.FTZ R113, R2, R113, -R64 ;  /* 0x0000007102717223 */ /* 0x000fc20000010840 */
[----:B------:R-:W1:Y:S01]  /*1a070*/  MUFU.EX2 R95, R95 ;  /* 0x0000005f005f7308 */ /* 0x000e620000000800 */
[----:B------:R-:W-:-:S01]  /*1a080*/  FFMA.FTZ R73, R2, R73, -R64 ;  /* 0x0000004902497223 */ /* 0x000fc20000010840 */
[----:B------:R-:W-:Y:S01]  /*1a090*/  LEA.HI.SX32 R20, R20, R81, 0x1a ;  /* 0x0000005114147211 */ /* 0x000fe200078fd2ff */
[----:B------:R-:W-:-:S01]  /*1a0a0*/  FFMA.FTZ R47, R2, R47, -R64 ;  /* 0x0000002f022f7223 */ /* 0x000fc20000010840 */
[C-C-:B------:R-:W-:Y:S01]  /*1a0b0*/  FFMA.FTZ R117, R2.reuse, R117, -R64.reuse ;  /* 0x0000007502757223 */ /* 0x140fe20000010840 */
[----:B------:R-:W-:-:S01]  /*1a0c0*/  FFMA.FTZ R61, R2, R61, -R64 ;  /* 0x0000003d023d7223 */ /* 0x000fc20000010840 */
[C-C-:B------:R-:W-:Y:S01]  /*1a0d0*/  FFMA.FTZ R121, R2.reuse, R121, -R64.reuse ;  /* 0x0000007902797223 */ /* 0x140fe20000010840 */
[----:B------:R-:W-:-:S01]  /*1a0e0*/  FFMA.FTZ R55, R2, R55, -R64 ;  /* 0x0000003702377223 */ /* 0x000fc20000010840 */
[----:B------:R-:W-:Y:S01]  /*1a0f0*/  MUFU.EX2 R33, R33 ;  /* 0x0000002100217308 */ /* 0x000fe20000000800 */
[----:B0-----:R-:W-:-:S01]  /*1a100*/  FADD.FTZ R81, R29, R32 ;  /* 0x000000201d517221 */ /* 0x001fc20000010000 */
[C-C-:B------:R-:W-:Y:S01]  /*1a110*/  FFMA.FTZ R65, R2.reuse, R65, -R64.reuse ;  /* 0x0000004102417223 */ /* 0x140fe20000010840 */
[----:B------:R-:W-:-:S01]  /*1a120*/  FFMA.FTZ R27, R2, R27, -R64 ;  /* 0x0000001b021b7223 */ /* 0x000fc20000010840 */
[----:B------:R-:W-:Y:S01]  /*1a130*/  FFMA.FTZ R123, R2, R123, -R64 ;  /* 0x0000007b027b7223 */ /* 0x000fe20000010840 */
[----:B------:R-:W-:-:S01]  /*1a140*/  FADD.FTZ R82, R66, R81 ;  /* 0x0000005142527221 */ /* 0x000fc20000010000 */
[C-C-:B------:R-:W-:Y:S01]  /*1a150*/  FFMA.FTZ R69, R2.reuse, R69, -R64.reuse ;  /* 0x0000004502457223 */ /* 0x140fe20000010840 */
[----:B------:R-:W-:-:S01]  /*1a160*/  FFMA.FTZ R125, R2, R125, -R64 ;  /* 0x0000007d027d7223 */ /* 0x000fc20000010840 */
[----:B------:R0:W-:Y:S01]  /*1a170*/  MUFU.EX2 R70, R79 ;  /* 0x0000004f00467308 */ /* 0x0001e20000000800 */
[----:B-1----:R-:W-:-:S01]  /*1a180*/  FADD.FTZ R82, R95, R82 ;  /* 0x000000525f527221 */ /* 0x002fc20000010000 */
[C-C-:B------:R-:W-:Y:S01]  /*1a190*/  FFMA.FTZ R57, R2.reuse, R57, -R64.reuse ;  /* 0x0000003902397223 */ /* 0x140fe20000010840 */
[----:B------:R-:W-:-:S01]  /*1a1a0*/  FFMA.FTZ R127, R2, R127, -R64 ;  /* 0x0000007f027f7223 */ /* 0x000fc20000010840 */
[----:B------:R-:W-:Y:S01]  /*1a1b0*/  FFMA.FTZ R41, R2, R41, -R64 ;  /* 0x0000002902297223 */ /* 0x000fe20000010840 */
[----:B------:R-:W-:Y:S01]  /*1a1c0*/  VIMNMX R20, RZ, R20, !PT ;  /* 0x00000014ff147248 */ /* 0x000fe20007fe0100 */
[----:B------:R-:W-:Y:S01]  /*1a1d0*/  IMAD.MOV.U32 R111, RZ, RZ, R119 ;  /* 0x000000ffff6f7224 */ /* 0x000fe200078e0077 */
[----:B------:R-:W-:Y:S01]  /*1a1e0*/  F2FP.SATFINITE.E4M3.F32.PACK_AB_MERGE_C R217, R95, R66, RZ ;  /* 0x000000425fd9723e */ /* 0x000fe200048070ff */
[----:B------:R-:W-:Y:S01]  /*1a1f0*/  MUFU.EX2 R36, R36 ;  /* 0x0000002400247308 */ /* 0x000fe20000000800 */
[----:B0-----:R-:W-:-:S01]  /*1a200*/  FADD.FTZ R79, R4, R5 ;  /* 0x00000005044f7221 */ /* 0x001fc20000010000 */
[----:B------:R-:W-:Y:S01]  /*1a210*/  IMAD.MOV.U32 R107, RZ, RZ, R119 ;  /* 0x000000ffff6b7224 */ /* 0x000fe200078e0077 */
[----:B------:R-:W-:Y:S01]  /*1a220*/  F2FP.SATFINITE.E4M3.F32.PACK_AB_MERGE_C R217, R32, R29, R217 ;  /* 0x0000001d20d9723e */ /* 0x000fe200048070d9 */
[----:B------:R-:W-:-:S02]  /*1a230*/  IMAD.MOV.U32 R99, RZ, RZ, R119 ;  /* 0x000000ffff637224 */ /* 0x000fc400078e0077 */
[----:B------:R-:W-:-:S01]  /*1a240*/  FADD.FTZ R60, R6, R79 ;  /* 0x0000004f063c7221 */ /* 0x000fc20000010000 */
[----:B------:R-:W-:Y:S01]  /*1a250*/  IMAD.MOV.U32 R97, RZ, RZ, R119 ;  /* 0x000000ffff617224 */ /* 0x000fe200078e0077 */
[----:B------:R-:W-:Y:S01]  /*1a260*/  MOV R91, R119 ;  /* 0x00000077005b7202 */ /* 0x000fe20000000f00 */
[----:B------:R0:W-:Y:S01]  /*1a270*/  MUFU.EX2 R68, R53 ;  /* 0x0000003500447308 */ /* 0x0001e20000000800 */
[----:B------:R-:W-:-:S01]  /*1a280*/  FADD.FTZ R84, R9, R60 ;  /* 0x0000003c09547221 */ /* 0x000fc20000010000 */
[----:B------:R-:W-:Y:S01]  /*1a290*/  @!P0 PRMT R60, RZ, 0x654, R3 ;  /* 0x00000654ff3c8816 */ /* 0x000fe20000000003 */
[--C-:B------:R-:W-:Y:S02]  /*1a2a0*/  IMAD.MOV.U32 R95, RZ, RZ, R119.reuse ;  /* 0x000000ffff5f7224 */ /* 0x100fe400078e0077 */
[----:B------:R-:W-:Y:S01]  /*1a2b0*/  FADD.FTZ R79, R7, R84 ;  /* 0x00000054074f7221 */ /* 0x000fe20000010000 */
[----:B------:R1:W-:Y:S01]  /*1a2c0*/  @!P0 SYNCS.ARRIVE.TRANS64.RED.A1T0 RZ, [R60+URZ], RZ ;  /* 0x000000ff3cff89a7 */ /* 0x0003e2000810043f */
[----:B------:R-:W-:Y:S01]  /*1a2d0*/  IMAD.MOV.U32 R89, RZ, RZ, R119 ;  /* 0x000000ffff597224 */ /* 0x000fe200078e0077 */
[----:B------:R-:W2:Y:S01]  /*1a2e0*/  MUFU.EX2 R103, R103 ;  /* 0x0000006700677308 */ /* 0x000ea20000000800 */
[----:B------:R-:W-:-:S01]  /*1a2f0*/  FADD.FTZ R79, R8, R79 ;  /* 0x0000004f084f7221 */ /* 0x000fc20000010000 */
[----:B0-----:R-:W-:Y:S01]  /*1a300*/  FFMA.FTZ R53, R2, R83, -R64 ;  /* 0x0000005302357223 */ /* 0x001fe20000010840 */
[----:B------:R-:W-:-:S02]  /*1a310*/  IMAD.MOV.U32 R83, RZ, RZ, R119 ;  /* 0x000000ffff537224 */ /* 0x000fc400078e0077 */
[----:B------:R-:W-:Y:S02]  /*1a320*/  IMAD.MOV.U32 R81, RZ, RZ, R119 ;  /* 0x000000ffff517224 */ /* 0x000fe400078e0077 */
[----:B-1----:R-:W-:-:S01]  /*1a330*/  FFMA.FTZ R60, R2, R43, -R64 ;  /* 0x0000002b023c7223 */ /* 0x002fc20000010840 */
[--C-:B------:R-:W-:Y:S01]  /*1a340*/  IMAD.MOV.U32 R66, RZ, RZ, R119.reuse ;  /* 0x000000ffff427224 */ /* 0x100fe200078e0077 */
[----:B------:R-:W0:Y:S01]  /*1a350*/  MUFU.EX2 R45, R45 ;  /* 0x0000002d002d7308 */ /* 0x000e220000000800 */
[--C-:B------:R-:W-:Y:S02]  /*1a360*/  IMAD.MOV.U32 R32, RZ, RZ, R119.reuse ;  /* 0x000000ffff207224 */ /* 0x100fe400078e0077 */
[----:B------:R-:W-:-:S05]  /*1a370*/  IMAD.MOV.U32 R29, RZ, RZ, R119 ;  /* 0x000000ffff1d7224 */ /* 0x000fca00078e0077 */
[----:B------:R1:W-:Y:S01]  /*1a380*/  MUFU.EX2 R80, R71 ;  /* 0x0000004700507308 */ /* 0x0003e20000000800 */
[----:B--2---:R-:W-:-:S04]  /*1a390*/  F2FP.SATFINITE.E4M3.F32.PACK_AB_MERGE_C R219, R103, R68, RZ ;  /* 0x0000004467db723e */ /* 0x004fc800048070ff */
[----:B------:R-:W-:-:S03]  /*1a3a0*/  F2FP.SATFINITE.E4M3.F32.PACK_AB_MERGE_C R219, R36, R33, R219 ;  /* 0x0000002124db723e */ /* 0x000fc600048070db */
[----:B------:R-:W2:Y:S01]  /*1a3b0*/  MUFU.EX2 R50, R50 ;  /* 0x0000003200327308 */ /* 0x000ea20000000800 */
[----:B-1----:R-:W-:-:S01]  /*1a3c0*/  FADD.FTZ R71, R33, R82 ;  /* 0x0000005221477221 */ /* 0x002fc20000010000 */
[----:B------:R-:W-:Y:S01]  /*1a3d0*/  FADD.FTZ R82, R10, R79 ;  /* 0x0000004f0a527221 */ /* 0x000fe20000010000 */
[----:B------:R-:W-:Y:S02]  /*1a3e0*/  IMAD.MOV.U32 R79, RZ, RZ, R119 ;  /* 0x000000ffff4f7224 */ /* 0x000fe400078e0077 */
[----:B------:R-:W-:Y:S01]  /*1a3f0*/  FADD.FTZ R71, R36, R71 ;  /* 0x0000004724477221 */ /* 0x000fe20000010000 */
[----:B------:R-:W-:-:S01]  /*1a400*/  FADD.FTZ R43, R13, R82 ;  /* 0x000000520d2b7221 */ /* 0x000fc20000010000 */
[----:B------:R-:W-:Y:S01]  /*1a410*/  IMAD.MOV.U32 R36, RZ, RZ, R119 ;  /* 0x000000ffff247224 */ /* 0x000fe200078e0077 */
[----:B------:R-:W1:Y:S01]  /*1a420*/  MUFU.EX2 R93, R93 ;  /* 0x0000005d005d7308 */ /* 0x000e620000000800 */
[----:B------:R-:W-:-:S01]  /*1a430*/  FADD.FTZ R84, R68, R71 ;  /* 0x0000004744547221 */ /* 0x000fc20000010000 */
[----:B------:R-:W-:Y:S01]  /*1a440*/  FADD.FTZ R82, R14, R43 ;  /* 0x0000002b0e527221 */ /* 0x000fe20000010000 */
[----:B------:R-:W-:-:S02]  /*1a450*/  IMAD.MOV.U32 R68, RZ, RZ, R119 ;  /* 0x000000ffff447224 */ /* 0x000fc400078e0077 */
[----:B------:R-:W-:Y:S01]  /*1a460*/  FADD.FTZ R84, R103, R84 ;  /* 0x0000005467547221 */ /* 0x000fe20000010000 */
[----:B------:R-:W-:Y:S02]  /*1a470*/  IMAD.MOV.U32 R103, RZ, RZ, R119 ;  /* 0x000000ffff677224 */ /* 0x000fe400078e0077 */
[----:B------:R-:W3:Y:S01]  /*1a480*/  MUFU.EX2 R52, R52 ;  /* 0x0000003400347308 */ /* 0x000ee20000000800 */
[----:B0-----:R-:W-:-:S01]  /*1a490*/  FADD.FTZ R43, R45, R84 ;  /* 0x000000542d2b7221 */ /* 0x001fc20000010000 */
[----:B------:R-:W-:Y:S01]  /*1a4a0*/  FADD.FTZ R84, R25, R82 ;  /* 0x0000005219547221 */ /* 0x000fe20000010000 */
[----:B------:R-:W-:Y:S02]  /*1a4b0*/  IMAD.MOV.U32 R33, RZ, RZ, R119 ;  /* 0x000000ffff217224 */ /* 0x000fe400078e0077 */
[----:B--2---:R-:W-:Y:S01]  /*1a4c0*/  FADD.FTZ R86, R50, R43 ;  /* 0x0000002b32567221 */ /* 0x004fe20000010000 */
[----:B------:R-:W-:-:S01]  /*1a4d0*/  FADD.FTZ R43, R37, R84 ;  /* 0x00000054252b7221 */ /* 0x000fc20000010000 */
[----:B------:R-:W-:Y:S01]  /*1a4e0*/  IMAD.MOV.U32 R37, RZ, RZ, R119 ;  /* 0x000000ffff257224 */ /* 0x000fe200078e0077 */
[----:B------:R-:W0:Y:S01]  /*1a4f0*/  MUFU.EX2 R53, R53 ;  /* 0x0000003500357308 */ /* 0x000e220000000800 */
[----:B-1----:R-:W-:-:S01]  /*1a500*/  FADD.FTZ R71, R93, R86 ;  /* 0x000000565d477221 */ /* 0x002fc20000010000 */
[----:B------:R-:W-:Y:S01]  /*1a510*/  FADD.FTZ R84, R74, R43 ;  /* 0x0000002b4a547221 */ /* 0x000fe20000010000 */
[----:B------:R-:W-:Y:S01]  /*1a520*/  F2FP.SATFINITE.E4M3.F32.PACK_AB_MERGE_C R213, R70, R93, RZ ;  /* 0x0000005d46d5723e */ /* 0x000fe200048070ff */
[----:B------:R-:W-:-:S02]  /*1a530*/  IMAD.MOV.U32 R93, RZ, RZ, R119 ;  /* 0x000000ffff5d7224 */ /* 0x000fc400078e0077 */
[----:B------:R-:W-:-:S01]  /*1a540*/  FADD.FTZ R71, R70, R71 ;  /* 0x0000004746477221 */ /* 0x000fc20000010000 */
[----:B------:R-:W-:Y:S01]  /*1a550*/  FADD.FTZ R43, R49, R84 ;  /* 0x00000054312b7221 */ /* 0x000fe20000010000 */
[----:B------:R-:W-:Y:S01]  /*1a560*/  F2FP.SATFINITE.E4M3.F32.PACK_AB_MERGE_C R213, R50, R45, R213 ;  /* 0x0000002d32d5723e */ /* 0x000fe200048070d5 */
[----:B------:R-:W1:Y:S01]  /*1a570*/  MUFU.EX2 R101, R101 ;  /* 0x0000006500657308 */ /* 0x000e620000000800 */
[----:B---3--:R-:W-:-:S01]  /*1a580*/  FADD.FTZ R84, R52, R71 ;  /* 0x0000004734547221 */ /* 0x008fc20000010000 */
[----:B------:R-:W-:Y:S01]  /*1a590*/  FADD.FTZ R43, R78, R43 ;  /* 0x0000002b4e2b7221 */ /* 0x000fe20000010000 */
[--C-:B------:R-:W-:Y:S01]  /*1a5a0*/  IMAD.MOV.U32 R78, RZ, RZ, R119.reuse ;  /* 0x000000ffff4e7224 */ /* 0x100fe200078e0077 */
[----:B------:R-:W-:Y:S01]  /*1a5b0*/  MOV R70, R119 ;  /* 0x0000007700467202 */ /* 0x000fe20000000f00 */
[----:B------:R-:W-:Y:S02]  /*1a5c0*/  IMAD.MOV.U32 R74, RZ, RZ, R119 ;  /* 0x000000ffff4a7224 */ /* 0x000fe400078e0077 */
[----:B------:R-:W-:Y:S01]  /*1a5d0*/  FADD.FTZ R88, R58, R43 ;  /* 0x0000002b3a587221 */ /* 0x000fe20000010000 */
[----:B------:R-:W-:Y:S01]  /*1a5e0*/  IMAD.MOV.U32 R71, RZ, RZ, R119 ;  /* 0x000000ffff477224 */ /* 0x000fe200078e0077 */
[----:B------:R2:W3:Y:S01]  /*1a5f0*/  MUFU.EX2 R72, R87 ;  /* 0x0000005700487308 */ /* 0x0004e20000000800 */
[----:B0-----:R-:W-:-:S01]  /*1a600*/  FADD.FTZ R86, R53, R84 ;  /* 0x0000005435567221 */ /* 0x001fc20000010000 */
[----:B------:R-:W-:Y:S01]  /*1a610*/  FADD.FTZ R88, R63, R88 ;  /* 0x000000583f587221 */ /* 0x000fe20000010000 */
[-C--:B------:R-:W-:Y:S01]  /*1a620*/  MOV R63, R119.reuse ;  /* 0x00000077003f7202 */ /* 0x080fe20000000f00 */
[--C-:B------:R-:W-:Y:S01]  /*1a630*/  IMAD.MOV.U32 R58, RZ, RZ, R119.reuse ;  /* 0x000000ffff3a7224 */ /* 0x100fe200078e0077 */
[----:B------:R-:W-:Y:S01]  /*1a640*/  MOV R49, R119 ;  /* 0x0000007700317202 */ /* 0x000fe20000000f00 */
[----:B------:R-:W-:Y:S01]  /*1a650*/  FADD.FTZ R9, R59, R88 ;  /* 0x000000583b097221 */ /* 0x000fe20000010000 */
[----:B------:R-:W-:Y:S01]  /*1a660*/  IMAD.MOV.U32 R88, RZ, RZ, R119 ;  /* 0x000000ffff587224 */ /* 0x000fe200078e0077 */
[----:B------:R-:W0:Y:S01]  /*1a670*/  MUFU.EX2 R54, R54 ;  /* 0x0000003600367308 */ /* 0x000e220000000800 */
[----:B-1----:R-:W-:-:S01]  /*1a680*/  FADD.FTZ R43, R101, R86 ;  /* 0x00000056652b7221 */ /* 0x002fc20000010000 */
[----:B------:R-:W-:Y:S01]  /*1a690*/  FADD.FTZ R9, R62, R9 ;  /* 0x000000093e097221 */ /* 0x000fe20000010000 */
[----:B--2---:R-:W-:-:S02]  /*1a6a0*/  IMAD.MOV.U32 R87, RZ, RZ, R119 ;  /* 0x000000ffff577224 */ /* 0x004fc400078e0077 */
[----:B------:R-:W-:Y:S02]  /*1a6b0*/  IMAD.MOV.U32 R86, RZ, RZ, R119 ;  /* 0x000000ffff567224 */ /* 0x000fe400078e0077 */
[----:B------:R-:W-:-:S01]  /*1a6c0*/  FADD.FTZ R64, R42, R9 ;  /* 0x000000092a407221 */ /* 0x000fc20000010000 */
[----:B------:R-:W-:Y:S01]  /*1a6d0*/  IMAD.MOV.U32 R62, RZ, RZ, R119 ;  /* 0x000000ffff3e7224 */ /* 0x000fe200078e0077 */
[----:B------:R-:W1:Y:S01]  /*1a6e0*/  MUFU.EX2 R75, R75 ;  /* 0x0000004b004b7308 */ /* 0x000e620000000800 */
[----:B---3--:R-:W-:-:S01]  /*1a6f0*/  FADD.FTZ R43, R72, R43 ;  /* 0x0000002b482b7221 */ /* 0x008fc20000010000 */
[----:B------:R-:W-:Y:S01]  /*1a700*/  FADD.FTZ R13, R115, R64 ;  /* 0x00000040730d7221 */ /* 0x000fe20000010000 */
[----:B------:R-:W-:Y:S01]  /*1a710*/  F2FP.SATFINITE.E4M3.F32.PACK_AB_MERGE_C R215, R72, R101, RZ ;  /* 0x0000006548d7723e */ /* 0x000fe200048070ff */
[--C-:B------:R-:W-:Y:S02]  /*1a720*/  IMAD.MOV.U32 R115, RZ, RZ, R119.reuse ;  /* 0x000000ffff737224 */ /* 0x100fe400078e0077 */
[----:B------:R-:W-:Y:S01]  /*1a730*/  IMAD.MOV.U32 R101, RZ, RZ, R119 ;  /* 0x000000ffff657224 */ /* 0x000fe200078e0077 */
[----:B------:R-:W-:Y:S01]  /*1a740*/  F2FP.SATFINITE.E4M3.F32.PACK_AB_MERGE_C R215, R53, R52, R215 ;  /* 0x0000003435d7723e */ /* 0x000fe200048070d7 */
[----:B------:R-:W2:Y:S01]  /*1a750*/  MUFU.EX2 R109, R109 ;  /* 0x0000006d006d7308 */ /* 0x000ea20000000800 */
[----:B0-----:R-:W-:-:S01]  /*1a760*/  FADD.FTZ R6, R54, R43 ;  /* 0x0000002b36067221 */ /* 0x001fc20000010000 */
[----:B------:R-:W-:-:S02]  /*1a770*/  IMAD.MOV.U32 R72, RZ, RZ, R119 ;  /* 0x000000ffff487224 */ /* 0x000fc400078e0077 */
[--C-:B------:R-:W-:Y:S02]  /*1a780*/  IMAD.MOV.U32 R64, RZ, RZ, R119.reuse ;  /* 0x000000ffff407224 */ /* 0x100fe400078e0077 */
[----:B------:R-:W-:Y:S02]  /*1a790*/  IMAD.MOV.U32 R59, RZ, RZ, R119 ;  /* 0x000000ffff3b7224 */ /* 0x000fe400078e0077 */
[----:B------:R0:W3:Y:S01]  /*1a7a0*/  MUFU.EX2 R76, R85 ;  /* 0x00000055004c7308 */ /* 0x0000e20000000800 */
[----:B-1----:R-:W-:-:S01]  /*1a7b0*/  FADD.FTZ R10, R75, R6 ;  /* 0x000000064b0a7221 */ /* 0x002fc20000010000 */
[--C-:B------:R-:W-:Y:S02]  /*1a7c0*/  IMAD.MOV.U32 R53, RZ, RZ, R119.reuse ;  /* 0x000000ffff357224 */ /* 0x100fe400078e0077 */
[--C-:B------:R-:W-:Y:S02]  /*1a7d0*/  IMAD.MOV.U32 R52, RZ, RZ, R119.reuse ;  /* 0x000000ffff347224 */ /* 0x100fe400078e0077 */
[----:B------:R-:W-:-:S02]  /*1a7e0*/  IMAD.MOV.U32 R50, RZ, RZ, R119 ;  /* 0x000000ffff327224 */ /* 0x000fc400078e0077 */
[----:B------:R-:W1:Y:S01]  /*1a7f0*/  MUFU.EX2 R56, R56 ;  /* 0x0000003800387308 */ /* 0x000e620000000800 */
[----:B--2---:R-:W-:-:S01]  /*1a800*/  FADD.FTZ R9, R109, R10 ;  /* 0x0000000a6d097221 */ /* 0x004fc20000010000 */
[----:B------:R-:W-:Y:S01]  /*1a810*/  FADD.FTZ R10, R46, R13 ;  /* 0x0000000d2e0a7221 */ /* 0x000fe20000010000 */
[--C-:B0-----:R-:W-:Y:S02]  /*1a820*/  IMAD.MOV.U32 R85, RZ, RZ, R119.reuse ;  /* 0x000000ffff557224 */ /* 0x101fe400078e0077 */
[--C-:B------:R-:W-:Y:S02]  /*1a830*/  IMAD.MOV.U32 R45, RZ, RZ, R119.reuse ;  /* 0x000000ffff2d7224 */ /* 0x100fe400078e0077 */
[----:B------:R-:W-:Y:S01]  /*1a840*/  IMAD.MOV.U32 R43, RZ, RZ, R119 ;  /* 0x000000ffff2b7224 */ /* 0x000fe200078e0077 */
[----:B------:R-:W0:Y:S01]  /*1a850*/  MUFU.EX2 R67, R67 ;  /* 0x0000004300437308 */ /* 0x000e220000000800 */
[----:B---3--:R-:W-:-:S01]  /*1a860*/  FADD.FTZ R9, R76, R9 ;  /* 0x000000094c097221 */ /* 0x008fc20000010000 */
[----:B------:R-:W-:Y:S01]  /*1a870*/  F2FP.SATFINITE.E4M3.F32.PACK_AB_MERGE_C R209, R76, R109, RZ ;  /* 0x0000006d4cd1723e */ /* 0x000fe200048070ff */
[----:B------:R-:W-:-:S02]  /*1a880*/  IMAD.MOV.U32 R109, RZ, RZ, R119 ;  /* 0x000000ffff6d7224 */ /* 0x000fc400078e0077 */
[----:B------:R-:W-:Y:S01]  /*1a890*/  IMAD.MOV.U32 R76, RZ, RZ, R119 ;  /* 0x000000ffff4c7224 */ /* 0x000fe200078e0077 */
[----:B------:R-:W-:Y:S01]  /*1a8a0*/  F2FP.SATFINITE.E4M3.F32.PACK_AB_MERGE_C R209, R75, R54, R209 ;  /* 0x000000364bd1723e */ /* 0x000fe200048070d1 */
[----:B------:R-:W-:Y:S01]  /*1a8b0*/  IMAD.MOV.U32 R75, RZ, RZ, R119 ;  /* 0x000000ffff4b7224 */ /* 0x000fe200078e0077 */
[----:B------:R-:W2:Y:S01]  /*1a8c0*/  MUFU.EX2 R77, R77 ;  /* 0x0000004d004d7308 */ /* 0x000ea20000000800 */
[----:B-1----:R-:W-:-:S01]  /*1a8d0*/  FADD.FTZ R42, R56, R9 ;  /* 0x00000009382a7221 */ /* 0x002fc20000010000 */
[----:B------:R-:W-:Y:S01]  /*1a8e0*/  FADD.FTZ R9, R51, R10 ;  /* 0x0000000a33097221 */ /* 0x000fe20000010000 */
[--C-:B------:R-:W-:Y:S02]  /*1a8f0*/  IMAD.MOV.U32 R54, RZ, RZ, R119.reuse ;  /* 0x000000ffff367224 */ /* 0x100fe400078e0077 */
[----:B------:R-:W-:Y:S02]  /*1a900*/  IMAD.MOV.U32 R25, RZ, RZ, R119 ;  /* 0x000000ffff197224 */ /* 0x000fe400078e0077 */
[----:B------:R-:W-:-:S01]  /*1a910*/  FADD.FTZ R10, R26, R9 ;  /* 0x000000091a0a7221 */ /* 0x000fc20000010000 */
[----:B------:R-:W-:Y:S01]  /*1a920*/  F2FP.SATFINITE.E4M3.F32.PACK_AB_MERGE_C R9, R31, R26, RZ ;  /* 0x0000001a1f09723e */ /* 0x000fe200048070ff */
[----:B------:R1:W3:Y:S01]  /*1a930*/  MUFU.EX2 R3, R113 ;  /* 0x0000007100037308 */ /* 0x0002e20000000800 */
[----:B0-----:R-:W-:-:S01]  /*1a940*/  FADD.FTZ R42, R67, R42 ;  /* 0x0000002a432a7221 */ /* 0x001fc20000010000 */
[----:B------:R-:W-:Y:S01]  /*1a950*/  FADD.FTZ R31, R31, R10 ;  /* 0x0000000a1f1f7221 */ /* 0x000fe20000010000 */
[----:B------:R-:W-:Y:S01]  /*1a960*/  F2FP.SATFINITE.E4M3.F32.PACK_AB_MERGE_C R210, R51, R46, R9 ;  /* 0x0000002e33d2723e */ /* 0x000fe20004807009 */
[----:B------:R-:W-:-:S02]  /*1a970*/  IMAD.MOV.U32 R51, RZ, RZ, R119 ;  /* 0x000000ffff337224 */ /* 0x000fc400078e0077 */
[----:B------:R-:W-:-:S01]  /*1a980*/  FADD.FTZ R10, R30, R31 ;  /* 0x0000001f1e0a7221 */ /* 0x000fc20000010000 */
[----:B------:R-:W-:Y:S01]  /*1a990*/  IMAD.MOV.U32 R46, RZ, RZ, R119 ;  /* 0x000000ffff2e7224 */ /* 0x000fe200078e0077 */
[----:B------:R-:W0:Y:S01]  /*1a9a0*/  MUFU.EX2 R60, R60 ;  /* 0x0000003c003c7308 */ /* 0x000e220000000800 */
[----:B--2---:R-:W-:-:S01]  /*1a9b0*/  FADD.FTZ R5, R77, R42 ;  /* 0x0000002a4d057221 */ /* 0x004fc20000010000 */
[----:B------:R-:W-:Y:S01]  /*1a9c0*/  F2FP.SATFINITE.E4M3.F32.PACK_AB_MERGE_C R77, R80, R77, RZ ;  /* 0x0000004d504d723e */ /* 0x000fe200048070ff */
[----:B------:R-:W-:-:S01]  /*1a9d0*/  FADD.FTZ R10, R35, R10 ;  /* 0x0000000a230a7221 */ /* 0x000fc20000010000 */
[----:B-1----:R-:W-:Y:S02]  /*1a9e0*/  IMAD.MOV.U32 R113, RZ, RZ, R119 ;  /* 0x000000ffff717224 */ /* 0x002fe400078e0077 */
[----:B------:R-:W-:-:S01]  /*1a9f0*/  FADD.FTZ R80, R80, R5 ;  /* 0x0000000550507221 */ /* 0x000fc20000010000 */
[----:B------:R-:W-:Y:S01]  /*1aa00*/  F2FP.SATFINITE.E4M3.F32.PACK_AB_MERGE_C R211, R67, R56, R77 ;  /* 0x0000003843d3723e */ /* 0x000fe2000480704d */
[----:B------:R-:W-:Y:S01]  /*1aa10*/  IMAD.MOV.U32 R67, RZ, RZ, R119 ;  /* 0x000000ffff437224 */ /* 0x000fe200078e0077 */
[----:B------:R-:W1:Y:S01]  /*1aa20*/  MUFU.EX2 R73, R73 ;  /* 0x0000004900497308 */ /* 0x000e620000000800 */
[----:B---3--:R-:W-:-:S01]  /*1aa30*/  FADD.FTZ R5, R3, R80 ;  /* 0x0000005003057221 */ /* 0x008fc20000010000 */
[--C-:B------:R-:W-:Y:S01]  /*1aa40*/  IMAD.MOV.U32 R80, RZ, RZ, R119.reuse ;  /* 0x000000ffff507224 */ /* 0x100fe200078e0077 */
[-C--:B------:R-:W-:Y:S01]  /*1aa50*/  MOV R77, R119.reuse ;  /* 0x00000077004d7202 */ /* 0x080fe20000000f00 */
[----:B------:R-:W-:Y:S01]  /*1aa60*/  IMAD.MOV.U32 R31, RZ, RZ, R119 ;  /* 0x000000ffff1f7224 */ /* 0x000fe200078e0077 */
[----:B------:R-:W-:-:S02]  /*1aa70*/  MOV R56, R119 ;  /* 0x0000007700387202 */ /* 0x000fc40000000f00 */
[----:B------:R-:W-:Y:S01]  /*1aa80*/  MOV R42, R119 ;  /* 0x00000077002a7202 */ /* 0x000fe20000000f00 */
[----:B------:R2:W3:Y:S01]  /*1aa90*/  MUFU.EX2 R82, R47 ;  /* 0x0000002f00527308 */ /* 0x0004e20000000800 */
[----:B0-----:R-:W-:-:S01]  /*1aaa0*/  FADD.FTZ R14, R60, R5 ;  /* 0x000000053c0e7221 */ /* 0x001fc20000010000 */
[----:B------:R-:W-:Y:S01]  /*1aab0*/  FADD.FTZ R5, R21, R10 ;  /* 0x0000000a15057221 */ /* 0x000fe20000010000 */
[----:B------:R-:W-:-:S03]  /*1aac0*/  F2FP.SATFINITE.E4M3.F32.PACK_AB_MERGE_C R21, R38, R21, RZ ;  /* 0x000000152615723e */ /* 0x000fc600048070ff */
[----:B------:R-:W-:Y:S01]  /*1aad0*/  FADD.FTZ R5, R38, R5 ;  /* 0x0000000526057221 */ /* 0x000fe20000010000 */
[----:B------:R-:W-:Y:S01]  /*1aae0*/  F2FP.SATFINITE.E4M3.F32.PACK_AB_MERGE_C R204, R35, R30, R21 ;  /* 0x0000001e23cc723e */ /* 0x000fe20004807015 */
[----:B------:R-:W0:Y:S01]  /*1aaf0*/  MUFU.EX2 R117, R117 ;  /* 0x0000007500757308 */ /* 0x000e220000000800 */
[----:B-1----:R-:W-:-:S01]  /*1ab00*/  FADD.FTZ R7, R73, R14 ;  /* 0x0000000e49077221 */ /* 0x002fc20000010000 */
[----:B------:R-:W-:Y:S01]  /*1ab10*/  FADD.FTZ R10, R34, R5 ;  /* 0x00000005220a7221 */ /* 0x000fe20000010000 */
[--C-:B--2---:R-:W-:Y:S01]  /*1ab20*/  IMAD.MOV.U32 R47, RZ, RZ, R119.reuse ;  /* 0x000000ffff2f7224 */ /* 0x104fe200078e0077 */
[----:B------:R-:W-:Y:S01]  /*1ab30*/  MOV R35, R119 ;  /* 0x0000007700237202 */ /* 0x000fe20000000f00 */
[--C-:B------:R-:W-:Y:S02]  /*1ab40*/  IMAD.MOV.U32 R38, RZ, RZ, R119.reuse ;  /* 0x000000ffff267224 */ /* 0x100fe400078e0077 */
[----:B------:R-:W-:Y:S01]  /*1ab50*/  IMAD.MOV.U32 R30, RZ, RZ, R119 ;  /* 0x000000ffff1e7224 */ /* 0x000fe200078e0077 */
[----:B------:R1:W2:Y:S01]  /*1ab60*/  MUFU.EX2 R84, R61 ;  /* 0x0000003d00547308 */ /* 0x0002a20000000800 */
[C---:B---3--:R-:W-:Y:S01]  /*1ab70*/  F2FP.SATFINITE.E4M3.F32.PACK_AB_MERGE_C R73, R82.reuse, R73, RZ ;  /* 0x000000495249723e */ /* 0x048fe200048070ff */
[----:B------:R-:W-:Y:S01]  /*1ab80*/  FADD.FTZ R82, R82, R7 ;  /* 0x0000000752527221 */ /* 0x000fe20000010000 */
[----:B------:R-:W-:-:S02]  /*1ab90*/  FADD.FTZ R7, R39, R10 ;  /* 0x0000000a27077221 */ /* 0x000fc40000010000 */
[----:B------:R-:W-:Y:S01]  /*1aba0*/  F2FP.SATFINITE.E4M3.F32.PACK_AB_MERGE_C R205, R60, R3, R73 ;  /* 0x000000033ccd723e */ /* 0x000fe20004807049 */
[----:B------:R-:W-:Y:S02]  /*1abb0*/  IMAD.MOV.U32 R73, RZ, RZ, R119 ;  /* 0x000000ffff497224 */ /* 0x000fe400078e0077 */
[----:B------:R-:W-:Y:S01]  /*1abc0*/  FADD.FTZ R26, R44, R7 ;  /* 0x000000072c1a7221 */ /* 0x000fe20000010000 */
[----:B------:R-:W3:Y:S01]  /*1abd0*/  MUFU.EX2 R121, R121 ;  /* 0x0000007900797308 */ /* 0x000ee20000000800 */
[----:B0-----:R-:W-:-:S01]  /*1abe0*/  FADD.FTZ R5, R117, R82 ;  /* 0x0000005275057221 */ /* 0x001fc20000010000 */
[C---:B------:R-:W-:Y:S01]  /*1abf0*/  F2FP.SATFINITE.E4M3.F32.PACK_AB_MERGE_C R44, R129.reuse, R44, RZ ;  /* 0x0000002c812c723e */ /* 0x040fe200048070ff */
[----:B------:R-:W-:-:S01]  /*1ac00*/  FADD.FTZ R129, R129, R26 ;  /* 0x0000001a81817221 */ /* 0x000fc20000010000 */
[--C-:B------:R-:W-:Y:S02]  /*1ac10*/  IMAD.MOV.U32 R82, RZ, RZ, R119.reuse ;  /* 0x000000ffff527224 */ /* 0x100fe400078e0077 */
[----:B------:R-:W-:Y:S01]  /*1ac20*/  F2FP.SATFINITE.E4M3.F32.PACK_AB_MERGE_C R206, R39, R34, R44 ;  /* 0x0000002227ce723e */ /* 0x000fe2000480702c */
[----:B-1----:R-:W-:Y:S01]  /*1ac30*/  IMAD.MOV.U32 R61, RZ, RZ, R119 ;  /* 0x000000ffff3d7224 */ /* 0x002fe200078e0077 */
[----:B------:R0:W1:Y:S01]  /*1ac40*/  MUFU.EX2 R6, R55 ;  /* 0x0000003700067308 */ /* 0x0000620000000800 */
[----:B--2---:R-:W-:-:S01]  /*1ac50*/  FADD.FTZ R14, R84, R5 ;  /* 0x00000005540e7221 */ /* 0x004fc20000010000 */
[----:B------:R-:W-:-:S02]  /*1ac60*/  IMAD.MOV.U32 R60, RZ, RZ, R119 ;  /* 0x000000ffff3c7224 */ /* 0x000fc400078e0077 */
[--C-:B------:R-:W-:Y:S02]  /*1ac70*/  IMAD.MOV.U32 R44, RZ, RZ, R119.reuse ;  /* 0x000000ffff2c7224 */ /* 0x100fe400078e0077 */
[----:B------:R-:W-:Y:S02]  /*1ac80*/  IMAD.MOV.U32 R39, RZ, RZ, R119 ;  /* 0x000000ffff277224 */ /* 0x000fe400078e0077 */
[----:B------:R-:W2:Y:S01]  /*1ac90*/  MUFU.EX2 R65, R65 ;  /* 0x0000004100417308 */ /* 0x000ea20000000800 */
[----:B---3--:R-:W-:-:S01]  /*1aca0*/  FADD.FTZ R5, R121, R14 ;  /* 0x0000000e79057221 */ /* 0x008fc20000010000 */
[----:B------:R-:W-:Y:S01]  /*1acb0*/  FADD.FTZ R14, R40, R129 ;  /* 0x00000081280e7221 */ /* 0x000fe20000010000 */
[--C-:B0-----:R-:W-:Y:S02]  /*1acc0*/  IMAD.MOV.U32 R55, RZ, RZ, R119.reuse ;  /* 0x000000ffff377224 */ /* 0x101fe400078e0077 */
[----:B------:R-:W-:Y:S02]  /*1acd0*/  IMAD.MOV.U32 R34, RZ, RZ, R119 ;  /* 0x000000ffff227224 */ /* 0x000fe400078e0077 */
[----:B------:R-:W-:-:S01]  /*1ace0*/  FADD.FTZ R7, R131, R14 ;  /* 0x0000000e83077221 */ /* 0x000fc20000010000 */
[----:B------:R-:W0:Y:S01]  /*1acf0*/  MUFU.EX2 R48, R48 ;  /* 0x0000003000307308 */ /* 0x000e220000000800 */
[C---:B-1----:R-:W-:Y:S01]  /*1ad00*/  F2FP.SATFINITE.E4M3.F32.PACK_AB_MERGE_C R121, R6.reuse, R121, RZ ;  /* 0x000000790679723e */ /* 0x042fe200048070ff */
[----:B------:R-:W-:-:S03]  /*1ad10*/  FADD.FTZ R6, R6, R5 ;  /* 0x0000000506067221 */ /* 0x000fc60000010000 */
[----:B------:R-:W-:Y:S01]  /*1ad20*/  F2FP.SATFINITE.E4M3.F32.PACK_AB_MERGE_C R207, R84, R117, R121 ;  /* 0x0000007554cf723e */ /* 0x000fe20004807079 */
[----:B------:R-:W-:Y:S01]  /*1ad30*/  IMAD.MOV.U32 R117, RZ, RZ, R119 ;  /* 0x000000ffff757224 */ /* 0x000fe200078e0077 */
[----:B------:R-:W-:Y:S01]  /*1ad40*/  MOV R84, R119 ;  /* 0x0000007700547202 */ /* 0x000fe20000000f00 */
[----:B------:R-:W-:Y:S01]  /*1ad50*/  MUFU.EX2 R28, R28 ;  /* 0x0000001c001c7308 */ /* 0x000fe20000000800 */
[----:B--2---:R-:W-:-:S07]  /*1ad60*/  FADD.FTZ R5, R65, R6 ;  /* 0x0000000641057221 */ /* 0x004fce0000010000 */
[----:B------:R-:W1:Y:S01]  /*1ad70*/  MUFU.EX2 R15, R15 ;  /* 0x0000000f000f7308 */ /* 0x000e620000000800 */
[----:B0-----:R-:W-:-:S07]  /*1ad80*/  FADD.FTZ R26, R48, R7 ;  /* 0x00000007301a7221 */ /* 0x001fce0000010000 */
[----:B------:R0:W2:Y:S08]  /*1ad90*/  MUFU.EX2 R4, R27 ;  /* 0x0000001b00047308 */ /* 0x0000b00000000800 */
[----:B------:R-:W3:Y:S01]  /*1ada0*/  MUFU.EX2 R24, R24 ;  /* 0x0000001800187308 */ /* 0x000ee20000000800 */
[----:B-1----:R-:W-:Y:S01]  /*1adb0*/  F2FP.SATFINITE.E4M3.F32.PACK_AB_MERGE_C R7, R15, R28, RZ ;  /* 0x0000001c0f07723e */ /* 0x002fe200048070ff */
[----:B0-----:R-:W-:-:S06]  /*1adc0*/  IMAD.MOV.U32 R27, RZ, RZ, R119 ;  /* 0x000000ffff1b7224 */ /* 0x001fcc00078e0077 */
[----:B------:R-:W0:Y:S01]  /*1add0*/  MUFU.EX2 R123, R123 ;  /* 0x0000007b007b7308 */ /* 0x000e220000000800 */
[----:B--2---:R-:W-:-:S07]  /*1ade0*/  FADD.FTZ R14, R4, R5 ;  /* 0x00000005040e7221 */ /* 0x004fce0000010000 */
[----:B------:R-:W1:Y:S01]  /*1adf0*/  MUFU.EX2 R133, R133 ;  /* 0x0000008500857308 */ /* 0x000e620000000800 */
[----:B---3--:R-:W-:Y:S02]  /*1ae00*/  F2FP.SATFINITE.E4M3.F32.PACK_AB_MERGE_C R202, R135, R24, R7 ;  /* 0x0000001887ca723e */ /* 0x008fe40004807007 */
[----:B------:R-:W-:Y:S02]  /*1ae10*/  IADD3 R7, R105, -0x2, RZ ;  /* 0xfffffffe69077810 */ /* 0x000fe40007ffe0ff */
[----:B------:R-:W-:Y:S02]  /*1ae20*/  MOV R105, R119 ;  /* 0x0000007700697202 */ /* 0x000fe40000000f00 */
[----:B------:R-:W-:Y:S01]  /*1ae30*/  ISETP.GE.AND P0, PT, R7, R20, PT ;  /* 0x000000140700720c */ /* 0x000fe20003f06270 */
[----:B------:R2:W3:Y:S01]  /*1ae40*/  MUFU.EX2 R8, R69 ;  /* 0x0000004500087308 */ /* 0x0004e20000000800 */
[----:B0-----:R-:W-:-:S07]  /*1ae50*/  FADD.FTZ R3, R123, R14 ;  /* 0x0000000e7b037221 */ /* 0x001fce0000010000 */
[----:B------:R-:W0:Y:S01]  /*1ae60*/  MUFU.EX2 R125, R125 ;  /* 0x0000007d007d7308 */ /* 0x000e220000000800 */
[C---:B-1----:R-:W-:Y:S01]  /*1ae70*/  F2FP.SATFINITE.E4M3.F32.PACK_AB_MERGE_C R48, R133.reuse, R48, RZ ;  /* 0x000000308530723e */ /* 0x042fe200048070ff */
[----:B------:R-:W-:Y:S01]  /*1ae80*/  FADD.FTZ R133, R133, R26 ;  /* 0x0000001a85857221 */ /* 0x000fe20000010000 */
[----:B--2---:R-:W-:Y:S02]  /*1ae90*/  IMAD.MOV.U32 R69, RZ, RZ, R119 ;  /* 0x000000ffff457224 */ /* 0x004fe400078e0077 */
[----:B------:R-:W-:Y:S01]  /*1aea0*/  F2FP.SATFINITE.E4M3.F32.PACK_AB_MERGE_C R200, R131, R40, R48 ;  /* 0x0000002883c8723e */ /* 0x000fe20004807030 */
[----:B------:R-:W-:-:S01]  /*1aeb0*/  FADD.FTZ R14, R24, R133 ;  /* 0x00000085180e7221 */ /* 0x000fc20000010000 */
[----:B------:R-:W-:Y:S01]  /*1aec0*/  IMAD.MOV.U32 R48, RZ, RZ, R119 ;  /* 0x000000ffff307224 */ /* 0x000fe200078e0077 */
[----:B------:R1:W2:Y:S01]  /*1aed0*/  MUFU.EX2 R10, R57 ;  /* 0x00000039000a7308 */ /* 0x0002a20000000800 */
[C---:B---3--:R-:W-:Y:S01]  /*1aee0*/  F2FP.SATFINITE.E4M3.F32.PACK_AB_MERGE_C R123, R8.reuse, R123, RZ ;  /* 0x0000007b087b723e */ /* 0x048fe200048070ff */
[----:B------:R-:W-:Y:S01]  /*1aef0*/  FADD.FTZ R8, R8, R3 ;  /* 0x0000000308087221 */ /* 0x000fe20000010000 */
[----:B------:R-:W-:-:S01]  /*1af00*/  FADD.FTZ R5, R135, R14 ;  /* 0x0000000e87057221 */ /* 0x000fc20000010000 */
[----:B------:R-:W-:Y:S01]  /*1af10*/  IMAD.MOV.U32 R40, RZ, RZ, R119 ;  /* 0x000000ffff287224 */ /* 0x000fe200078e0077 */
[----:B------:R-:W-:Y:S01]  /*1af20*/  F2FP.SATFINITE.E4M3.F32.PACK_AB_MERGE_C R201, R4, R65, R123 ;  /* 0x0000004104c9723e */ /* 0x000fe2000480707b */
[----:B------:R-:W-:-:S02]  /*1af30*/  IMAD.MOV.U32 R65, RZ, RZ, R119 ;  /* 0x000000ffff417224 */ /* 0x000fc400078e0077 */
[----:B------:R-:W-:-:S01]  /*1af40*/  FADD.FTZ R28, R28, R5 ;  /* 0x000000051c1c7221 */ /* 0x000fc20000010000 */
[----:B------:R-:W3:Y:S01]  /*1af50*/  MUFU.EX2 R127, R127 ;  /* 0x0000007f007f7308 */ /* 0x000ee20000000800 */
[----:B0-----:R-:W-:-:S01]  /*1af60*/  FADD.FTZ R3, R125, R8 ;  /* 0x000000087d037221 */ /* 0x001fc20000010000 */
[--C-:B-1----:R-:W-:Y:S02]  /*1af70*/  IMAD.MOV.U32 R57, RZ, RZ, R119.reuse ;  /* 0x000000ffff397224 */ /* 0x102fe400078e0077 */
[--C-:B------:R-:W-:Y:S02]  /*1af80*/  IMAD.MOV.U32 R26, RZ, RZ, R119.reuse ;  /* 0x000000ffff1a7224 */ /* 0x100fe400078e0077 */
[----:B------:R-:W-:Y:S02]  /*1af90*/  IMAD.MOV.U32 R24, RZ, RZ, R119 ;  /* 0x000000ffff187224 */ /* 0x000fe400078e0077 */
[----:B------:R0:W1:Y:S01]  /*1afa0*/  MUFU.EX2 R6, R41 ;  /* 0x0000002900067308 */ /* 0x0000620000000800 */
[----:B--2---:R-:W-:-:S04]  /*1afb0*/  FADD.FTZ R4, R10, R3 ;  /* 0x000000030a047221 */ /* 0x004fc80000010000 */
[----:B---3--:R-:W-:Y:S01]  /*1afc0*/  FADD.FTZ R3, R127, R4 ;  /* 0x000000047f037221 */ /* 0x008fe20000010000 */
[----:B------:R-:W-:-:S01]  /*1afd0*/  FADD.FTZ R4, R15, R28 ;  /* 0x0000001c0f047221 */ /* 0x000fc20000010000 */
[----:B0-----:R-:W-:Y:S01]  /*1afe0*/  IMAD.MOV.U32 R41, RZ, RZ, R119 ;  /* 0x000000ffff297224 */ /* 0x001fe200078e0077 */
[----:B------:R-:W-:Y:S02]  /*1aff0*/  MOV R28, R119 ;  /* 0x00000077001c7202 */ /* 0x000fe40000000f00 */
[C---:B-1----:R-:W-:Y:S01]  /*1b000*/  F2FP.SATFINITE.E4M3.F32.PACK_AB_MERGE_C R8, R6.reuse, R127, RZ ;  /* 0x0000007f0608723e */ /* 0x042fe200048070ff */
[----:B------:R-:W-:-:S03]  /*1b010*/  FADD.FTZ R3, R6, R3 ;  /* 0x0000000306037221 */ /* 0x000fc60000010000 */
[----:B------:R-:W-:Y:S01]  /*1b020*/  F2FP.SATFINITE.E4M3.F32.PACK_AB_MERGE_C R203, R10, R125, R8 ;  /* 0x0000007d0acb723e */ /* 0x000fe20004807008 */
[----:B------:R-:W-:Y:S06]  /*1b030*/  @!P0 BRA `(.L_x_2369) ;  /* 0x0000004000948947 */ /* 0x000fec0003800000 */
[----:B------:R-:W-:Y:S01]  /*1b040*/  IMAD.MOV.U32 R5, RZ, RZ, R12 ;  /* 0x000000ffff057224 */ /* 0x000fe200078e000c */
[----:B------:R-:W-:Y:S01]  /*1b050*/  MOV R8, R220 ;  /* 0x000000dc00087202 */ /* 0x000fe20000000f00 */
        /* <DEDUP_REMOVED lines=50> */
.L_x_2380:
        /* <DEDUP_REMOVED lines=8> */
.L_x_2371:
[----:B------:R-:W-:-:S05]  /*1b400*/  VIADD R0, R9, 0x1 ;  /* 0x0000000109007836 */ /* 0x000fca0000000000 */
[----:B------:R-:W-:-:S04]  /*1b410*/  ISETP.NE.AND P2, PT, R0, 0x2, PT ;  /* 0x000000020000780c */ /* 0x000fc80003f45270 */
[----:B------:R-:W-:Y:S02]  /*1b420*/  SEL R13, R0, RZ, P2 ;  /* 0x000000ff000d7207 */ /* 0x000fe40001000000 */
[----:B------:R-:W-:-:S03]  /*1b430*/  SHF.L.U32 R0, R220, 0x1f, RZ ;  /* 0x0000001fdc007819 */ /* 0x000fc600000006ff */
[----:B------:R-:W-:-:S04]  /*1b440*/  IMAD R13, R13, 0x8, R16 ;  /* 0x000000080d0d7824 */ /* 0x000fc800078e0210 */
[----:B------:R0:W1:Y:S01]  /*1b450*/  SYNCS.PHASECHK.TRANS64.TRYWAIT P2, [R13+URZ+0x33430], R0 ;  /* 0x033430000d0075a7 */ /* 0x000062000804017f */
[----:B------:R-:W-:Y:S05]  /*1b460*/  @!P1 BRA `(.L_x_2372) ;  /* 0x0000000000049947 */ /* 0x000fea0003800000 */
[----:B------:R-:W-:Y:S01]  /*1b470*/  BPT.TRAP 0x1 ;  /* 0x000000040000795c */ /* 0x000fe20000300000 */
.L_x_2372:
[----:B------:R-:W-:Y:S04]  /*1b480*/  BSSY B0, `(.L_x_2370) ;  /* 0x0000004000007945 */ /* 0x000fe80003800000 */
[----:B-1----:R-:W-:Y:S05]  /*1b490*/  @P2 BRA `(.L_x_2373) ;  /* 0x0000000000082947 */ /* 0x002fea0003800000 */
[----:B------:R-:W1:Y:S02]  /*1b4a0*/  SYNCS.PHASECHK.TRANS64.TRYWAIT P2, [R13+URZ+0x33430], R0 ;  /* 0x033430000d0075a7 */ /* 0x000e64000804017f */
[----:B-1----:R-:W-:Y:S05]  /*1b4b0*/  @!P2 BRA `(.L_x_2374) ;  /* 0x000001240048a947 */ /* 0x002fea0003800000 */
.L_x_2373:
[----:B------:R-:W-:Y:S05]  /*1b4c0*/  BSYNC B0 ;  /* 0x0000000000007941 */ /* 0x000fea0003800000 */
.L_x_2370:
[----:B01----:R-:W0:Y:S01]  /*1b4d0*/  S2R R0, SR_TID.X ;  /* 0x0000000000007919 */ /* 0x003e220000002100 */
[----:B------:R-:W-:Y:S01]  /*1b4e0*/  VIADD R10, R9, 0x1 ;  /* 0x00000001090a7836 */ /* 0x000fe20000000000 */
[----:B------:R-:W-:Y:S05]  /*1b4f0*/  WARPSYNC.ALL ;  /* 0x0000000000007948 */ /* 0x000fea0003800000 */
[C---:B------:R-:W-:Y:S01]  /*1b500*/  ISETP.NE.AND P2, PT, R10.reuse, 0x2, PT ;  /* 0x000000020a00780c */ /* 0x040fe20003f45270 */
[----:B------:R-:W-:Y:S01]  /*1b510*/  UMOV UR48, UR24 ;  /* 0x0000001800307c82 */ /* 0x000fe20008000000 */
[----:B------:R-:W-:Y:S01]  /*1b520*/  MOV R13, 0x80000020 ;  /* 0x80000020000d7802 */ /* 0x000fe20000000f00 */
[----:B------:R-:W-:Y:S01]  /*1b530*/  UMOV UR49, UR25 ;  /* 0x0000001900317c82 */ /* 0x000fe20008000000 */
[----:B------:R-:W-:Y:S01]  /*1b540*/  SEL R10, R10, RZ, P2 ;  /* 0x000000ff0a0a7207 */ /* 0x000fe20001000000 */
[----:B------:R-:W-:Y:S01]  /*1b550*/  IMAD.MOV.U32 R121, RZ, RZ, -0x7fffffe0 ;  /* 0x80000020ff797424 */ /* 0x000fe200078e00ff */
[----:B------:R-:W-:Y:S01]  /*1b560*/  R2UR UR51, R13 ;  /* 0x000000000d3372ca */ /* 0x000fe200000e0000 */
[----:B------:R-:W-:Y:S01]  /*1b570*/  UMOV UR44, UR24 ;  /* 0x00000018002c7c82 */ /* 0x000fe20008000000 */
[----:B------:R-:W-:Y:S01]  /*1b580*/  UMOV UR45, UR25 ;  /* 0x00000019002d7c82 */ /* 0x000fe20008000000 */
[----:B------:R-:W-:Y:S01]  /*1b590*/  IMAD R12, R10, 0x780, R11 ;  /* 0x000007800a0c7824 */ /* 0x000fe200078e020b */
[----:B------:R-:W-:Y:S01]  /*1b5a0*/  R2UR UR47, R121 ;  /* 0x00000000792f72ca */ /* 0x000fe200000e0000 */
[----:B------:R-:W-:Y:S01]  /*1b5b0*/  IMAD.MOV.U32 R15, RZ, RZ, -0x7fffffe0 ;  /* 0x80000020ff0f7424 */ /* 0x000fe200078e00ff */
[----:B------:R-:W-:Y:S01]  /*1b5c0*/  MOV R123, 0x80000020 ;  /* 0x80000020007b7802 */ /* 0x000fe20000000f00 */
[C---:B------:R-:W-:Y:S01]  /*1b5d0*/  VIADD R120, R12.reuse, 0x80 ;  /* 0x000000800c787836 */ /* 0x040fe20000000000 */
[C---:B------:R-:W-:Y:S01]  /*1b5e0*/  R2UR UR50, R12.reuse ;  /* 0x000000000c3272ca */ /* 0x040fe200000e0000 */
[C---:B------:R-:W-:Y:S01]  /*1b5f0*/  VIADD R14, R12.reuse, 0x100 ;  /* 0x000001000c0e7836 */ /* 0x040fe20000000000 */
[----:B------:R-:W-:Y:S01]  /*1b600*/  R2UR UR27, R15 ;  /* 0x000000000f1b72ca */ /* 0x000fe200000e0000 */
[----:B------:R-:W-:Y:S01]  /*1b610*/  VIADD R122, R12, 0x180 ;  /* 0x000001800c7a7836 */ /* 0x000fe20000000000 */
[----:B------:R-:W-:Y:S01]  /*1b620*/  R2UR UR46, R120 ;  /* 0x00000000782e72ca */ /* 0x000fe200000e0000 */
[----:B------:R-:W-:Y:S01]  /*1b630*/  UMOV UR28, UR24 ;  /* 0x00000018001c7c82 */ /* 0x000fe20008000000 */
[----:B------:R-:W-:Y:S01]  /*1b640*/  R2UR UR26, R14 ;  /* 0x000000000e1a72ca */ /* 0x000fe200000e0000 */
[----:B------:R-:W-:Y:S01]  /*1b650*/  UMOV UR29, UR25 ;  /* 0x00000019001d7c82 */ /* 0x000fe20008000000 */
[----:B------:R-:W-:Y:S01]  /*1b660*/  R2UR UR30, R122 ;  /* 0x000000007a1e72ca */ /* 0x000fe200000e0000 */
[----:B------:R-:W-:Y:S01]  /*1b670*/  VIADD R120, R12, 0x200 ;  /* 0x000002000c787836 */ /* 0x000fe20000000000 */
[----:B------:R-:W-:Y:S01]  /*1b680*/  R2UR UR31, R123 ;  /* 0x000000007b1f72ca */ /* 0x000fe200000e0000 */
[----:B------:R-:W-:Y:S01]  /*1b690*/  UMOV UR32, UR24 ;  /* 0x0000001800207c82 */ /* 0x000fe20008000000 */
[----:B0-----:R-:W-:Y:S01]  /*1b6a0*/  SHF.R.U32.HI R0, RZ, 0x7, R0 ;  /* 0x00000007ff007819 */ /* 0x001fe20000011600 */
[----:B------:R-:W-:Y:S01]  /*1b6b0*/  UMOV UR33, UR25 ;  /* 0x0000001900217c82 */ /* 0x000fe20008000000 */
[----:B------:R-:W-:Y:S01]  /*1b6c0*/  R2UR UR34, R120 ;  /* 0x00000000782272ca */ /* 0x000fe200000e0000 */
[----:B------:R-:W-:Y:S01]  /*1b6d0*/  VIADD R120, R12, 0x82 ;  /* 0x000000820c787836 */ /* 0x000fe20000000000 */
[----:B------:R-:W-:Y:S01]  /*1b6e0*/  R2UR UR35, R121 ;  /* 0x00000000792372ca */ /* 0x000fe200000e0000 */
[----:B------:R-:W-:Y:S01]  /*1b6f0*/  VIADD R0, R0, 0x8 ;  /* 0x0000000800007836 */ /* 0x000fe20000000000 */
[----:B------:R-:W-:Y:S01]  /*1b700*/  R2UR UR7, R15 ;  /* 0x000000000f0772ca */ /* 0x000fe200000e0000 */
[----:B------:R-:W-:-:S02]  /*1b710*/  IMAD.MOV.U32 R121, RZ, RZ, -0x7fffffe0 ;  /* 0x80000020ff797424 */ /* 0x000fc400078e00ff */
[----:B------:R-:W-:Y:S01]  /*1b720*/  VIADD R14, R12, 0x2 ;  /* 0x000000020c0e7836 */ /* 0x000fe20000000000 */
[----:B------:R0:W-:Y:S01]  /*1b730*/  BAR.SYNC.DEFER_BLOCKING R0, 0x100 ;  /* 0x000400000000751d */ /* 0x0001e20000010000 */
[----:B------:R-:W-:Y:S02]  /*1b740*/  IMAD.MOV.U32 R15, RZ, RZ, -0x7fffffe0 ;  /* 0x80000020ff0f7424 */ /* 0x000fe400078e00ff */
[----:B------:R-:W-:Y:S01]  /*1b750*/  IMAD.MOV.U32 R13, RZ, RZ, -0x7fffffe0 ;  /* 0x80000020ff0d7424 */ /* 0x000fe200078e00ff */
[----:B------:R-:W-:Y:S01]  /*1b760*/  R2UR UR6, R14 ;  /* 0x000000000e0672ca */ /* 0x000fe200000e0000 */
[----:B------:R-:W-:Y:S01]  /*1b770*/  VIADD R14, R12, 0x102 ;  /* 0x000001020c0e7836 */ /* 0x000fe20000000000 */
        /* <DEDUP_REMOVED lines=74> */
[----:B------:R-:W-:-:S03]  /*1bc20*/  IMAD.MOV.U32 R15, RZ, RZ, -0x7fffffe0 ;  /* 0x80000020ff0f7424 */ /* 0x000fc600078e00ff */
[----:B------:R-:W-:Y:S01]  /*1bc30*/  R2UR UR50, R14 ;  /* 0x000000000e3272ca */ /* 0x000fe200000e0000 */
[----:B------:R-:W-:Y:S01]  /*1bc40*/  VIADD R14, R12, 0x282 ;  /* 0x000002820c0e7836 */ /* 0x000fe20000000000 */
[----:B------:R-:W-:Y:S01]  /*1bc50*/  R2UR UR51, R15 ;  /* 0x000000000f3372ca */ /* 0x000fe200000e0000 */
        /* <DEDUP_REMOVED lines=110> */
[C---:B------:R-:W-:Y:S02]  /*1c340*/  VIADD R14, R12.reuse, 0x682 ;  /* 0x000006820c0e7836 */ /* 0x040fe40000000000 */
[----:B------:R-:W-:Y:S02]  /*1c350*/  IMAD.MOV.U32 R15, RZ, RZ, -0x7fffffe0 ;  /* 0x80000020ff0f7424 */ /* 0x000fe400078e00ff */
[----:B------:R-:W-:Y:S01]  /*1c360*/  VIADD R12, R12, 0x702 ;  /* 0x000007020c0c7836 */ /* 0x000fe20000000000 */
[----:B------:R-:W-:-:S02]  /*1c370*/  WARPGROUP.DEPBAR.LE gsb0, 0x0 ;  /* 0x00008000000079c5 */ /* 0x000fc40000010000 */
        /* <DEDUP_REMOVED lines=32> */
.L_x_2376:
[----:B------:R-:W-:Y:S02]  /*1c580*/  SHF.L.U32 R0, R8, 0x1f, RZ ;  /* 0x0000001f08007819 */ /* 0x000fe400000006ff */
[----:B------:R-:W-:-:S04]  /*1c590*/  LEA R8, R9, R16, 0x3 ;  /* 0x0000001009087211 */ /* 0x000fc800078e18ff */
[----:B------:R0:W1:Y:S01]  /*1c5a0*/  SYNCS.PHASECHK.TRANS64.TRYWAIT P0, [R8+URZ+0x33450], R0 ;  /* 0x03345000080075a7 */ /* 0x000062000800017f */
[----:B------:R-:W-:Y:S05]  /*1c5b0*/  @!P1 BRA `(.L_x_2377) ;  /* 0x0000000000049947 */ /* 0x000fea0003800000 */
[----:B------:R-:W-:Y:S01]  /*1c5c0*/  BPT.TRAP 0x1 ;  /* 0x000000040000795c */ /* 0x000fe20000300000 */
.L_x_2377:
[----:B-1----:R-:W-:Y:S05]  /*1c5d0*/  @P0 BRA `(.L_x_2375) ;  /* 0x0000000000080947 */ /* 0x002fea0003800000 */
[----:B------:R-:W1:Y:S02]  /*1c5e0*/  SYNCS.PHASECHK.TRANS64.TRYWAIT P0, [R8+URZ+0x33450], R0 ;  /* 0x03345000080075a7 */ /* 0x000e64000800017f */
[----:B-1----:R-:W-:Y:S05]  /*1c5f0*/  @!P0 BRA `(.L_x_2378) ;  /* 0x00000114000c8947 */ /* 0x002fea0003800000 */
.L_x_2375:
[----:B01----:R-:W-:Y:S01]  /*1c600*/  VIADD R0, R16, 0x200 ;  /* 0x0000020010007836 */ /* 0x003fe20000000000 */
[----:B------:R-:W2:Y:S04]  /*1c610*/  LDL R8, [R1] ;  /* 0x0000000001087983 */ /* 0x000ea80000100800 */
[----:B------:R-:W-:Y:S01]  /*1c620*/  SHF.R.U32.HI R0, RZ, 0x4, R0 ;  /* 0x00000004ff007819 */ /* 0x000fe20000011600 */
[----:B------:R-:W3:Y:S01]  /*1c630*/  LDL R21, [R1+0x4] ;  /* 0x0000040001157983 */ /* 0x000ee20000100800 */
[----:B------:R-:W-:Y:S01]  /*1c640*/  IMAD.MOV.U32 R13, RZ, RZ, -0x3ffffff0 ;  /* 0xc0000010ff0d7424 */ /* 0x000fe200078e00ff */
[----:B------:R-:W-:Y:S05]  /*1c650*/  WARPSYNC.ALL ;  /* 0x0000000000007948 */ /* 0x000fea0003800000 */
[----:B------:R-:W-:Y:S01]  /*1c660*/  LOP3.LUT R0, R0, 0x3fff, RZ, 0xc0, !PT ;  /* 0x00003fff00007812 */ /* 0x000fe200078ec0ff */
[----:B------:R-:W-:Y:S01]  /*1c670*/  WARPGROUP.ARRIVE ;  /* 0x00000000000079c5 */ /* 0x000fe20000000000 */
[----:B------:R-:W-:Y:S01]  /*1c680*/  R2UR UR7, R13 ;  /* 0x000000000d0772ca */ /* 0x000fe200000e0000 */
[----:B------:R-:W-:Y:S01]  /*1c690*/  IMAD.MOV.U32 R15, RZ, RZ, -0x3ffffff0 ;  /* 0xc0000010ff0f7424 */ /* 0x000fe200078e00ff */
[----:B------:R-:W-:-:S05]  /*1c6a0*/  LOP3.LUT R0, R0, 0x10000, RZ, 0xfc, !PT ;  /* 0x0001000000007812 */ /* 0x000fca00078efcff */
[----:B------:R-:W-:Y:S02]  /*1c6b0*/  IMAD R12, R9, 0x780, R0 ;  /* 0x00000780090c7824 */ /* 0x000fe400078e0200 */
[----:B------:R-:W-:Y:S02]  /*1c6c0*/  IMAD.SHL.U32 R0, R225, 0x80, RZ ;  /* 0x00000080e1007824 */ /* 0x000fe400078e00ff */
[C---:B------:R-:W-:Y:S01]  /*1c6d0*/  VIADD R14, R12.reuse, 0x180 ;  /* 0x000001800c0e7836 */ /* 0x040fe20000000000 */
[----:B------:R-:W-:Y:S01]  /*1c6e0*/  R2UR UR6, R12 ;  /* 0x000000000c0672ca */ /* 0x000fe200000e0000 */
[----:B------:R-:W-:-:S05]  /*1c6f0*/  IMAD R0, R7, -0xa0, R0 ;  /* 0xffffff6007007824 */ /* 0x000fca00078e0200 */
[----:B------:R-:W-:-:S05]  /*1c700*/  IADD3 R0, R0, 0x1, R234 ;  /* 0x0000000100007810 */ /* 0x000fca0007ffe0ea */
[----:B------:R-:W-:Y:S02]  /*1c710*/  IMAD.IADD R0, R0, 0x1, -R227 ;  /* 0x0000000100007824 */ /* 0x000fe400078e0ae3 */
[----:B------:R-:W-:Y:S01]  /*1c720*/  QGMMA.64x192x32.F32.E4M3.E4M3 R24, R216, gdesc[UR4], R24, gsb0 ;  /* 0x02e00004d8187df3 */ /* 0x000fe20008000818 */
[----:B------:R-:W-:Y:S01]  /*1c730*/  R2UR UR6, R14 ;  /* 0x000000000e0672ca */ /* 0x000fe200000e0000 */
[----:B------:R-:W-:Y:S01]  /*1c740*/  VIADD R14, R12, 0x300 ;  /* 0x000003000c0e7836 */ /* 0x000fe20000000000 */
[----:B------:R-:W-:Y:S01]  /*1c750*/  R2UR UR7, R15 ;  /* 0x000000000f0772ca */ /* 0x000fe200000e0000 */
[----:B------:R-:W-:Y:S01]  /*1c760*/  IMAD.MOV.U32 R15, RZ, RZ, -0x3ffffff0 ;  /* 0xc0000010ff0f7424 */ /* 0x000fe200078e00ff */
[----:B------:R-:W-:Y:S02]  /*1c770*/  WARPGROUP.DEPBAR.LE gsb0, 0x0 ;  /* 0x00008000000079c5 */ /* 0x000fe40000010000 */
[----:B------:R-:W-:-:S06]  /*1c780*/  WARPGROUP.ARRIVE ;  /* 0x00000000000079c5 */ /* 0x000fcc0000000000 */
[----:B------:R-:W0:Y:S07]  /*1c790*/  S2R R218, SR_TID.X ;  /* 0x0000000000da7919 */ /* 0x000e2e0000002100 */
[----:B------:R-:W-:Y:S01]  /*1c7a0*/  QGMMA.64x192x32.F32.E4M3.E4M3 R24, R212, gdesc[UR4], R24, gsb0 ;  /* 0x02e00004d4187df3 */ /* 0x000fe20008000818 */
[----:B------:R-:W-:Y:S02]  /*1c7b0*/  R2UR UR6, R14 ;  /* 0x000000000e0672ca */ /* 0x000fe400000e0000 */
[----:B------:R-:W-:Y:S01]  /*1c7c0*/  R2UR UR7, R15 ;  /* 0x000000000f0772ca */ /* 0x000fe200000e0000 */
[----:B------:R-:W-:Y:S01]  /*1c7d0*/  IMAD.MOV.U32 R15, RZ, RZ, -0x3ffffff0 ;  /* 0xc0000010ff0f7424 */ /* 0x000fe200078e00ff */
[C---:B------:R-:W-:Y:S01]  /*1c7e0*/  IADD3 R14, R12.reuse, 0x480, RZ ;  /* 0x000004800c0e7810 */ /* 0x040fe20007ffe0ff */
[----:B------:R-:W-:-:S02]  /*1c7f0*/  VIADD R12, R12, 0x600 ;  /* 0x000006000c0c7836 */ /* 0x000fc40000000000 */
[----:B--2---:R-:W-:-:S04]  /*1c800*/  IMAD R0, R8, -0x2, R0 ;  /* 0xfffffffe08007824 */ /* 0x004fc800078e0200 */
[----:B---3--:R-:W-:-:S05]  /*1c810*/  IMAD.IADD R8, R21, 0x1, R0 ;  /* 0x0000000115087824 */ /* 0x008fca00078e0200 */
[C---:B------:R-:W-:Y:S02]  /*1c820*/  ISETP.GT.AND P0, PT, R8.reuse, RZ, PT ;  /* 0x000000ff0800720c */ /* 0x040fe40003f04270 */
[----:B------:R-:W-:Y:S02]  /*1c830*/  ISETP.GT.AND P2, PT, R8, 0x1, PT ;  /* 0x000000010800780c */ /* 0x000fe40003f44270 */
[----:B------:R-:W-:Y:S02]  /*1c840*/  FSEL R184, R184, -INF , P0 ;  /* 0xff800000b8b87808 */ /* 0x000fe40000000000 */
        /* <DEDUP_REMOVED lines=71> */
[----:B------:R-:W-:Y:S01]  /*1ccc0*/  FMNMX.FTZ R0, R165, R0, !PT ;  /* 0x00000000a5007209 */ /* 0x000fe20007810000 */
[----:B------:R-:W-:Y:S02]  /*1ccd0*/  WARPGROUP.DEPBAR.LE gsb0, 0x0 ;  /* 0x00008000000079c5 */ /* 0x000fe40000010000 */
[----:B------:R-:W-:Y:S01]  /*1cce0*/  WARPGROUP.ARRIVE ;  /* 0x00000000000079c5 */ /* 0x000fe20000000000 */
[----:B------:R-:W-:Y:S02]  /*1ccf0*/  ISETP.GT.AND P0, PT, R8, 0x68, PT ;  /* 0x000000680800780c */ /* 0x000fe40003f04270 */
[----:B------:R-:W-:-:S02]  /*1cd00*/  FSEL R137, R137, -INF , P2 ;  /* 0xff80000089897808 */ /* 0x000fc40001000000 */
[----:B------:R-:W-:Y:S01]  /*1cd10*/  FMNMX.FTZ R0, R136, R0, !PT ;  /* 0x0000000088007209 */ /* 0x000fe20007810000 */
[----:B------:R-:W-:Y:S01]  /*1cd20*/  QGMMA.64x192x32.F32.E4M3.E4M3 R24, R208, gdesc[UR4], R24, gsb0 ;  /* 0x02e00004d0187df3 */ /* 0x000fe20008000818 */
[----:B------:R-:W-:Y:S02]  /*1cd30*/  R2UR UR6, R14 ;  /* 0x000000000e0672ca */ /* 0x000fe400000e0000 */
[----:B------:R-:W-:Y:S02]  /*1cd40*/  R2UR UR7, R15 ;  /* 0x000000000f0772ca */ /* 0x000fe400000e0000 */
        /* <DEDUP_REMOVED lines=39> */
[----:B------:R-:W-:Y:S02]  /*1cfc0*/  FSEL R133, R133, -INF , P2 ;  /* 0xff80000085857808 */ /* 0x000fe40001000000 */
[----:B------:R-:W-:-:S04]  /*1cfd0*/  FMNMX.FTZ R0, R132, R0, !PT ;  /* 0x0000000084007209 */ /* 0x000fc80007810000 */
[----:B------:R-:W-:-:S05]  /*1cfe0*/  FMNMX.FTZ R0, R133, R0, !PT ;  /* 0x0000000085007209 */ /* 0x000fca0007810000 */
[----:B------:R-:W1:Y:S02]  /*1cff0*/  SHFL.BFLY PT, R13, R0, 0x2, 0x1f ;  /* 0x0c401f00000d7f89 */ /* 0x000e6400000e0000 */
[----:B-1----:R-:W-:Y:S01]  /*1d000*/  FMNMX.FTZ R0, R0, R13, !PT ;  /* 0x0000000d00007209 */ /* 0x002fe20007810000 */
[----:B------:R-:W-:-:S04]  /*1d010*/  IMAD.MOV.U32 R13, RZ, RZ, -0x3ffffff0 ;  /* 0xc0000010ff0d7424 */ /* 0x000fc800078e00ff */
[----:B------:R-:W1:Y:S02]  /*1d020*/  SHFL.BFLY PT, R14, R0, 0x1, 0x1f ;  /* 0x0c201f00000e7f89 */ /* 0x000e6400000e0000 */
[----:B-1----:R-:W-:-:S04]  /*1d030*/  FMNMX.FTZ R0, R0, R14, !PT ;  /* 0x0000000e00007209 */ /* 0x002fc80007810000 */
[----:B------:R-:W-:Y:S01]  /*1d040*/  FSETP.NEU.FTZ.AND P0, PT, R0, -INF , PT ;  /* 0xff8000000000780b */ /* 0x000fe20003f1d000 */
[----:B------:R-:W-:Y:S02]  /*1d050*/  WARPGROUP.DEPBAR.LE gsb0, 0x0 ;  /* 0x00008000000079c5 */ /* 0x000fe40000010000 */
[----:B------:R-:W-:-:S06]  /*1d060*/  WARPGROUP.ARRIVE ;  /* 0x00000000000079c5 */ /* 0x000fcc0000000000 */
[----:B------:R-:W-:Y:S01]  /*1d070*/  QGMMA.64x192x32.F32.E4M3.E4M3 R24, R204, gdesc[UR4], R24, gsb0 ;  /* 0x02e00004cc187df3 */ /* 0x000fe20008000818 */
[----:B------:R-:W-:Y:S02]  /*1d080*/  R2UR UR6, R12 ;  /* 0x000000000c0672ca */ /* 0x000fe400000e0000 */
[----:B------:R-:W-:Y:S01]  /*1d090*/  R2UR UR7, R13 ;  /* 0x000000000d0772ca */ /* 0x000fe200000e0000 */
[----:B------:R-:W-:-:S01]  /*1d0a0*/  FFMA.FTZ R13, R2, R0, -8 ;  /* 0xc1000000020d7423 */ /* 0x000fc20000010000 */
[----:B------:R-:W-:-:S04]  /*1d0b0*/  IADD3 R12, R8, 0x8, RZ ;  /* 0x00000008080c7810 */ /* 0x000fc80007ffe0ff */
[C---:B------:R-:W-:Y:S02]  /*1d0c0*/  ISETP.GT.AND P2, PT, R12.reuse, RZ, PT ;  /* 0x000000ff0c00720c */ /* 0x040fe40003f44270 */
[----:B------:R-:W-:Y:S02]  /*1d0d0*/  FSEL R13, R13, RZ, P0 ;  /* 0x000000ff0d0d7208 */ /* 0x000fe40000000000 */
[----:B------:R-:W-:Y:S02]  /*1d0e0*/  ISETP.GT.AND P3, PT, R12, 0x1, PT ;  /* 0x000000010c00780c */ /* 0x000fe40003f64270 */
[----:B------:R-:W-:Y:S01]  /*1d0f0*/  FSEL R186, R186, -INF , P2 ;  /* 0xff800000baba7808 */ /* 0x000fe20001000000 */
[C-C-:B------:R-:W-:Y:S01]  /*1d100*/  FFMA.FTZ R15, R2.reuse, R184, -R13.reuse ;  /* 0x000000b8020f7223 */ /* 0x140fe2000001080d */
[----:B------:R-:W-:-:S01]  /*1d110*/  FFMA.FTZ R14, R2, R185, -R13 ;  /* 0x000000b9020e7223 */ /* 0x000fc2000001080d */
[C-C-:B------:R-:W-:Y:S01]  /*1d120*/  FFMA.FTZ R184, R2.reuse, R189, -R13.reuse ;  /* 0x000000bd02b87223 */ /* 0x140fe2000001080d */
[----:B------:R-:W-:-:S01]  /*1d130*/  FFMA.FTZ R185, R2, R192, -R13 ;  /* 0x000000c002b97223 */ /* 0x000fc2000001080d */
[----:B------:R-:W-:Y:S01]  /*1d140*/  ISETP.GT.AND P2, PT, R12, 0x8, PT ;  /* 0x000000080c00780c */ /* 0x000fe20003f44270 */
[----:B------:R-:W-:-:S01]  /*1d150*/  FFMA.FTZ R21, R2, R188, -R13 ;  /* 0x000000bc02157223 */ /* 0x000fc2000001080d */
[----:B------:R-:W-:Y:S01]  /*1d160*/  FSEL R189, R187, -INF , P3 ;  /* 0xff800000bbbd7808 */ /* 0x000fe20001800000 */
[----:B------:R-:W-:-:S01]  /*1d170*/  FFMA.FTZ R188, R2, R193, -R13 ;  /* 0x000000c102bc7223 */ /* 0x000fc2000001080d */
[----:B------:R-:W-:Y:S01]  /*1d180*/  FMNMX.FTZ R192, R186, R5, !PT ;  /* 0x00000005bac07209 */ /* 0x000fe20007810000 */
[----:B------:R-:W-:-:S01]  /*1d190*/  FFMA.FTZ R197, R2, R197, -R13 ;  /* 0x000000c502c57223 */ /* 0x000fc2000001080d */
[----:B------:R-:W-:Y:S01]  /*1d1a0*/  ISETP.GT.AND P3, PT, R12, 0x9, PT ;  /* 0x000000090c00780c */ /* 0x000fe20003f64270 */
[----:B------:R-:W-:-:S01]  /*1d1b0*/  FFMA.FTZ R196, R2, R196, -R13 ;  /* 0x000000c402c47223 */ /* 0x000fc2000001080d */
[----:B------:R-:W-:Y:S01]  /*1d1c0*/  FSEL R193, R190, -INF , P2 ;  /* 0xff800000bec17808 */ /* 0x000fe20001000000 */
[----:B------:R1:W-:Y:S01]  /*1d1d0*/  MUFU.EX2 R187, R197 ;  /* 0x000000c500bb7308 */ /* 0x0003e20000000800 */
        /* <DEDUP_REMOVED lines=10> */
[----:B-1----:R-:W-:Y:S01]  /*1d280*/  FSEL R197, R194, -INF , P2 ;  /* 0xff800000c2c57808 */ /* 0x002fe20001000000 */
        /* <DEDUP_REMOVED lines=10> */
[C-C-:B------:R-:W-:Y:S01]  /*1d330*/  FFMA.FTZ R156, R2.reuse, R156, -R13.reuse ;  /* 0x0000009c029c7223 */ /* 0x140fe2000001080d */
[----:B------:R-:W-:Y:S01]  /*1d340*/  FMNMX.FTZ R192, R195, R192, !PT ;  /* 0x000000c0c3c07209 */ /* 0x000fe20007810000 */
[C-C-:B------:R-:W-:Y:S01]  /*1d350*/  FFMA.FTZ R157, R2.reuse, R157, -R13.reuse ;  /* 0x0000009d029d7223 */ /* 0x140fe2000001080d */
[----:B------:R-:W-:Y:S01]  /*1d360*/  FSEL R199, R199, -INF , P3 ;  /* 0xff800000c7c77808 */ /* 0x000fe20001800000 */
[--C-:B------:R-:W-:Y:S01]  /*1d370*/  FFMA.FTZ R160, R2, R160, -R13.reuse ;  /* 0x000000a002a07223 */ /* 0x100fe2000001080d */
[----:B------:R-:W-:Y:S01]  /*1d380*/  ISETP.GT.AND P3, PT, R12, 0x21, PT ;  /* 0x000000210c00780c */ /* 0x000fe20003f64270 */
[C-C-:B------:R-:W-:Y:S01]  /*1d390*/  FFMA.FTZ R161, R2.reuse, R161, -R13.reuse ;  /* 0x000000a102a17223 */ /* 0x140fe2000001080d */
[----:B------:R-:W-:-:S01]  /*1d3a0*/  FFMA.FTZ R164, R2, R164, -R13 ;  /* 0x000000a402a47223 */ /* 0x000fc2000001080d */
        /* <DEDUP_REMOVED lines=14> */
[----:B------:R-:W-:Y:S01]  /*1d490*/  FFMA.FTZ R132, R2, R132, -R13 ;  /* 0x0000008402847223 */ /* 0x000fe2000001080d */
[----:B------:R-:W-:Y:S01]  /*1d4a0*/  ISETP.GT.AND P3, PT, R12, 0x39, PT ;  /* 0x000000390c00780c */ /* 0x000fe20003f64270 */
[----:B------:R-:W-:Y:S03]  /*1d4b0*/  MUFU.EX2 R15, R15 ;  /* 0x0000000f000f7308 */ /* 0x000fe60000000800 */
[----:B------:R-:W-:-:S02]  /*1d4c0*/  FSEL R183, R183, -INF , P3 ;  /* 0xff800000b7b77808 */ /* 0x000fc40001800000 */
        /* <DEDUP_REMOVED lines=8> */
[C---:B------:R-:W-:Y:S01]  /*1d550*/  ISETP.GT.AND P3, PT, R12.reuse, 0x59, PT ;  /* 0x000000590c00780c */ /* 0x040fe20003f64270 */
        /* <DEDUP_REMOVED lines=22> */
[----:B------:R-:W-:Y:S08]  /*1d6c0*/  MUFU.EX2 R172, R172 ;  /* 0x000000ac00ac7308 */ /* 0x000ff00000000800 */
[----:B------:R-:W-:Y:S08]  /*1d6d0*/  MUFU.EX2 R173, R173 ;  /* 0x000000ad00ad7308 */ /* 0x000ff00000000800 */
[----:B------:R-:W-:Y:S08]  /*1d6e0*/  MUFU.EX2 R176, R176 ;  /* 0x000000b000b07308 */ /* 0x000ff00000000800 */
[----:B------:R-:W-:Y:S08]  /*1d6f0*/  MUFU.EX2 R177, R177 ;  /* 0x000000b100b17308 */ /* 0x000ff00000000800 */
[----:B------:R-:W-:Y:S08]  /*1d700*/  MUFU.EX2 R180, R180 ;  /* 0x000000b400b47308 */ /* 0x000ff00000000800 */
[----:B------:R-:W-:Y:S08]  /*1d710*/  MUFU.EX2 R181, R181 ;  /* 0x000000b500b57308 */ /* 0x000ff00000000800 */
[----:B------:R-:W-:Y:S08]  /*1d720*/  MUFU.EX2 R152, R152 ;  /* 0x0000009800987308 */ /* 0x000ff00000000800 */
[----:B------:R-:W-:Y:S01]  /*1d730*/  MUFU.EX2 R153, R153 ;  /* 0x0000009900997308 */ /* 0x000fe20000000800 */
[----:B------:R-:W-:-:S02]  /*1d740*/  WARPGROUP.DEPBAR.LE gsb0, 0x0 ;  /* 0x00008000000079c5 */ /* 0x000fc40000010000 */
[----:B------:R-:W-:Y:S01]  /*1d750*/  WARPGROUP.ARRIVE ;  /* 0x00000000000079c5 */ /* 0x000fe20000000000 */
[----:B0-----:R-:W-:-:S04]  /*1d760*/  LOP3.LUT R204, R218, 0x7f, RZ, 0xc0, !PT ;  /* 0x0000007fdacc7812 */ /* 0x001fc800078ec0ff */
[----:B------:R-:W-:Y:S01]  /*1d770*/  MUFU.EX2 R156, R156 ;  /* 0x0000009c009c7308 */ /* 0x000fe20000000800 */
[----:B------:R-:W0:Y:S01]  /*1d780*/  S2R R218, SR_TID.X ;  /* 0x0000000000da7919 */ /* 0x000e220000002100 */
[----:B------:R-:W-:Y:S06]  /*1d790*/  QGMMA.64x192x32.F32.E4M3.E4M3 R24, R200, gdesc[UR4], R24, gsb0 ;  /* 0x02e00004c8187df3 */ /* 0x000fec0008000818 */
[----:B------:R-:W-:Y:S08]  /*1d7a0*/  MUFU.EX2 R157, R157 ;  /* 0x0000009d009d7308 */ /* 0x000ff00000000800 */
        /* <DEDUP_REMOVED lines=14> */
[----:B------:R-:W-:Y:S02]  /*1d890*/  FSEL R201, R198, -INF , P2 ;  /* 0xff800000c6c97808 */ /* 0x000fe40001000000 */
        /* <DEDUP_REMOVED lines=22> */
[----:B------:R-:W-:Y:S01]  /*1da00*/  FSEL R213, R158, -INF , P2 ;  /* 0xff8000009ed57808 */ /* 0x000fe20001000000 */
[C-C-:B------:R-:W-:Y:S01]  /*1da10*/  FFMA.FTZ R158, R2.reuse, R140, -R13.reuse ;  /* 0x0000008c029e7223 */ /* 0x140fe2000001080d */
[----:B------:R-:W-:Y:S01]  /*1da20*/  FMNMX.FTZ R192, R155, R192, !PT ;  /* 0x000000c09bc07209 */ /* 0x000fe20007810000 */
[--C-:B------:R-:W-:Y:S01]  /*1da30*/  FFMA.FTZ R140, R2, R141, -R13.reuse ;  /* 0x0000008d028c7223 */ /* 0x100fe2000001080d */
[----:B------:R-:W-:Y:S01]  /*1da40*/  ISETP.GT.AND P2, PT, R12, 0x50, PT ;  /* 0x000000500c00780c */ /* 0x000fe20003f44270 */
[C-C-:B------:R-:W-:Y:S01]  /*1da50*/  FFMA.FTZ R141, R2.reuse, R144, -R13.reuse ;  /* 0x00000090028d7223 */ /* 0x140fe2000001080d */
[----:B------:R-:W-:Y:S01]  /*1da60*/  FMNMX.FTZ R192, R213, R192, !PT ;  /* 0x000000c0d5c07209 */ /* 0x000fe20007810000 */
[--C-:B------:R-:W-:Y:S01]  /*1da70*/  FFMA.FTZ R144, R2, R145, -R13.reuse ;  /* 0x0000009102907223 */ /* 0x100fe2000001080d */
[----:B------:R-:W-:Y:S01]  /*1da80*/  FSEL R215, R162, -INF , P2 ;  /* 0xff800000a2d77808 */ /* 0x000fe20001000000 */
[C-C-:B------:R-:W-:Y:S01]  /*1da90*/  FFMA.FTZ R145, R2.reuse, R148, -R13.reuse ;  /* 0x0000009402917223 */ /* 0x140fe2000001080d */
[----:B------:R-:W-:Y:S01]  /*1daa0*/  FMNMX.FTZ R192, R159, R192, !PT ;  /* 0x000000c09fc07209 */ /* 0x000fe20007810000 */
[--C-:B------:R-:W-:Y:S01]  /*1dab0*/  FFMA.FTZ R148, R2, R149, -R13.reuse ;  /* 0x0000009502947223 */ /* 0x100fe2000001080d */
[----:B------:R-:W-:Y:S01]  /*1dac0*/  ISETP.GT.AND P2, PT, R12, 0x58, PT ;  /* 0x000000580c00780c */ /* 0x000fe20003f44270 */
[----:B------:R-:W-:Y:S01]  /*1dad0*/  FFMA.FTZ R13, R2, R133, -R13 ;  /* 0x00000085020d7223 */ /* 0x000fe2000001080d */
        /* <DEDUP_REMOVED lines=41> */
[----:B------:R-:W-:Y:S02]  /*1dd70*/  FSEL R138, R135, -INF , P3 ;  /* 0xff800000878a7808 */ /* 0x000fe40001800000 */
[----:B------:R-:W-:Y:S01]  /*1dd80*/  FMNMX.FTZ R12, R134, R192, !PT ;  /* 0x000000c0860c7209 */ /* 0x000fe20007810000 */
[----:B------:R1:W-:Y:S03]  /*1dd90*/  MUFU.EX2 R135, R158 ;  /* 0x0000009e00877308 */ /* 0x0003e60000000800 */
[----:B------:R-:W-:-:S05]  /*1dda0*/  FMNMX.FTZ R12, R138, R12, !PT ;  /* 0x0000000c8a0c7209 */ /* 0x000fca0007810000 */
[----:B------:R-:W2:Y:S02]  /*1ddb0*/  SHFL.BFLY PT, R154, R12, 0x2, 0x1f ;  /* 0x0c401f000c9a7f89 */ /* 0x000ea400000e0000 */
[----:B--2---:R-:W-:-:S05]  /*1ddc0*/  FMNMX.FTZ R154, R12, R154, !PT ;  /* 0x0000009a0c9a7209 */ /* 0x004fca0007810000 */
[----:B------:R-:W2:Y:S02]  /*1ddd0*/  SHFL.BFLY PT, R149, R154, 0x1, 0x1f ;  /* 0x0c201f009a957f89 */ /* 0x000ea400000e0000 */
[----:B--2---:R-:W-:Y:S02]  /*1dde0*/  FMNMX.FTZ R12, R154, R149, !PT ;  /* 0x000000959a0c7209 */ /* 0x004fe40007810000 */
[----:B------:R-:W-:Y:S02]  /*1ddf0*/  FSEL R149, R0, RZ, P0 ;  /* 0x000000ff00957208 */ /* 0x000fe40000000000 */
[----:B------:R-:W-:Y:S01]  /*1de00*/  FSETP.NEU.FTZ.AND P0, PT, R12, -INF , PT ;  /* 0xff8000000c00780b */ /* 0x000fe20003f1d000 */
[----:B------:R-:W-:Y:S02]  /*1de10*/  FFMA.FTZ R133, R2, R12, -8 ;  /* 0xc100000002857423 */ /* 0x000fe4000001000c */
[----:B------:R-:W-:-:S01]  /*1de20*/  FADD.FTZ R149, -R149, R6 ;  /* 0x0000000695957221 */ /* 0x000fc20000010100 */
[----:B------:R-:W-:-:S02]  /*1de30*/  FSEL R190, R12, RZ, P0 ;  /* 0x000000ff0cbe7208 */ /* 0x000fc40000000000 */
[----:B------:R-:W-:Y:S01]  /*1de40*/  FSEL R133, R133, RZ, P0 ;  /* 0x000000ff85857208 */ /* 0x000fe20000000000 */
[----:B------:R-:W-:Y:S01]  /*1de50*/  FMUL.FTZ R6, R2, R149 ;  /* 0x0000009502067220 */ /* 0x000fe20000410000 */
[----:B------:R-:W-:Y:S01]  /*1de60*/  ISETP.NE.AND P0, PT, R204, RZ, PT ;  /* 0x000000ffcc00720c */ /* 0x000fe20003f05270 */
[----:B------:R-:W-:Y:S01]  /*1de70*/  FADD.FTZ R5, -R190, R5 ;  /* 0x00000005be057221 */ /* 0x000fe20000010100 */
[----:B0-----:R-:W-:Y:S01]  /*1de80*/  SHF.R.U32.HI R204, RZ, 0x7, R218 ;  /* 0x00000007ffcc7819 */ /* 0x001fe200000116da */
[C-C-:B------:R-:W-:Y:S01]  /*1de90*/  FFMA.FTZ R154, R2.reuse, R186, -R133.reuse ;  /* 0x000000ba029a7223 */ /* 0x140fe20000010885 */
[----:B------:R-:W-:-:S01]  /*1dea0*/  FFMA.FTZ R149, R2, R189, -R133 ;  /* 0x000000bd02957223 */ /* 0x000fc20000010885 */
[C---:B------:R-:W-:Y:S01]  /*1deb0*/  FMUL.FTZ R5, R2.reuse, R5 ;  /* 0x0000000502057220 */ /* 0x040fe20000410000 */
[----:B------:R-:W0:Y:S01]  /*1dec0*/  MUFU.EX2 R6, R6 ;  /* 0x0000000600067308 */ /* 0x000e220000000800 */
        /* <DEDUP_REMOVED lines=16> */
[----:B0-----:R-:W-:-:S01]  /*1dfd0*/  FFMA.FTZ R195, R6, R4, R15 ;  /* 0x0000000406c37223 */ /* 0x001fc2000001000f */
        /* <DEDUP_REMOVED lines=10> */
[----:B------:R-:W-:Y:S01]  /*1e080*/  FFMA.FTZ R167, R2, R167, -R133 ;  /* 0x000000a702a77223 */ /* 0x000fe20000010885 */
[----:B------:R-:W-:-:S01]  /*1e090*/  FADD.FTZ R196, R184, R195 ;  /* 0x000000c3b8c47221 */ /* 0x000fc20000010000 */
[C-C-:B------:R-:W-:Y:S01]  /*1e0a0*/  FFMA.FTZ R195, R2.reuse, R219, -R133.reuse ;  /* 0x000000db02c37223 */ /* 0x140fe20000010885 */
[----:B------:R-:W-:-:S01]  /*1e0b0*/  FFMA.FTZ R122, R2, R122, -R133 ;  /* 0x0000007a027a7223 */ /* 0x000fc20000010885 */
[----:B------:R-:W2:Y:S01]  /*1e0c0*/  MUFU.EX2 R158, R158 ;  /* 0x0000009e009e7308 */ /* 0x000ea20000000800 */
[----:B-1----:R-:W-:-:S01]  /*1e0d0*/  FFMA.FTZ R4, R5, R3, R154 ;  /* 0x0000000305047223 */ /* 0x002fc2000001009a */
[----:B------:R-:W-:Y:S01]  /*1e0e0*/  FADD.FTZ R197, R185, R196 ;  /* 0x000000c4b9c57221 */ /* 0x000fe20000010000 */
[----:B------:R-:W-:-:S01]  /*1e0f0*/  FFMA.FTZ R196, R2, R139, -R133 ;  /* 0x0000008b02c47223 */ /* 0x000fc20000010885 */
[C-C-:B------:R-:W-:Y:S01]  /*1e100*/  FFMA.FTZ R123, R2.reuse, R123, -R133.reuse ;  /* 0x0000007b027b7223 */ /* 0x140fe20000010885 */
[----:B------:R-:W-:-:S01]  /*1e110*/  FFMA.FTZ R126, R2, R126, -R133 ;  /* 0x0000007e027e7223 */ /* 0x000fc20000010885 */
[----:B------:R-:W-:Y:S01]  /*1e120*/  FADD.FTZ R197, R188, R197 ;  /* 0x000000c5bcc57221 */ /* 0x000fe20000010000 */
[----:B------:R-:W-:-:S01]  /*1e130*/  FFMA.FTZ R127, R2, R127, -R133 ;  /* 0x0000007f027f7223 */ /* 0x000fc20000010885 */
[----:B------:R-:W1:Y:S01]  /*1e140*/  MUFU.EX2 R189, R189 ;  /* 0x000000bd00bd7308 */ /* 0x000e620000000800 */
[----:B0-----:R-:W-:-:S01]  /*1e150*/  FADD.FTZ R3, R149, R4 ;  /* 0x0000000495037221 */ /* 0x001fc20000010000 */
[C-C-:B------:R-:W-:Y:S01]  /*1e160*/  FFMA.FTZ R130, R2.reuse, R130, -R133.reuse ;  /* 0x0000008202827223 */ /* 0x140fe20000010885 */
[----:B------:R-:W-:-:S01]  /*1e170*/  FFMA.FTZ R131, R2, R131, -R133 ;  /* 0x0000008302837223 */ /* 0x000fc20000010885 */
[----:B------:R-:W-:-:S04]  /*1e180*/  FFMA.FTZ R134, R2, R134, -R133 ;  /* 0x0000008602867223 */ /* 0x000fc80000010885 */
        /* <DEDUP_REMOVED lines=8> */
[----:B------:R-:W-:-:S06]  /*1e210*/  FADD.FTZ R4, R8, R197 ;  /* 0x000000c508047221 */ /* 0x000fcc0000010000 */
        /* <DEDUP_REMOVED lines=10> */
[C-C-:B------:R-:W-:Y:S01]  /*1e2c0*/  FFMA.FTZ R139, R2.reuse, R142, -R133.reuse ;  /* 0x0000008e028b7223 */ /* 0x140fe20000010885 */
[----:B------:R-:W-:-:S01]  /*1e2d0*/  FFMA.FTZ R142, R2, R143, -R133 ;  /* 0x0000008f028e7223 */ /* 0x000fc20000010885 */
[----:B------:R-:W-:-:S04]  /*1e2e0*/  FADD.FTZ R3, R173, R4 ;  /* 0x00000004ad037221 */ /* 0x000fc80000010000 */
        /* <DEDUP_REMOVED lines=14> */
[C-C-:B------:R-:W-:Y:S01]  /*1e3d0*/  FFMA.FTZ R143, R2.reuse, R146, -R133.reuse ;  /* 0x00000092028f7223 */ /* 0x140fe20000010885 */
[----:B------:R-:W-:-:S01]  /*1e3e0*/  FFMA.FTZ R146, R2, R147, -R133 ;  /* 0x0000009302927223 */ /* 0x000fc20000010885 */
[----:B------:R-:W-:-:S04]  /*1e3f0*/  FADD.FTZ R4, R156, R3 ;  /* 0x000000039c047221 */ /* 0x000fc80000010000 */
        /* <DEDUP_REMOVED lines=14> */
[C-C-:B------:R-:W-:Y:S01]  /*1e4e0*/  FFMA.FTZ R147, R2.reuse, R150, -R133.reuse ;  /* 0x0000009602937223 */ /* 0x140fe20000010885 */
[----:B------:R-:W-:-:S01]  /*1e4f0*/  FFMA.FTZ R150, R2, R151, -R133 ;  /* 0x0000009702967223 */ /* 0x000fc20000010885 */
[----:B------:R-:W-:Y:S01]  /*1e500*/  FADD.FTZ R4, R137, R4 ;  /* 0x0000000489047221 */ /* 0x000fe20000010000 */
[----:B------:R-:W-:-:S03]  /*1e510*/  FFMA.FTZ R133, R2, R138, -R133 ;  /* 0x0000008a02857223 */ /* 0x000fc60000010885 */
        /* <DEDUP_REMOVED lines=18> */
[----:B------:R-:W-:-:S04]  /*1e640*/  FADD.FTZ R3, R135, R4 ;  /* 0x0000000487037221 */ /* 0x000fc80000010000 */
[----:B------:R-:W-:Y:S01]  /*1e650*/  FADD.FTZ R4, R140, R3 ;  /* 0x000000038c047221 */ /* 0x000fe20000010000 */
[----:B------:R-:W-:Y:S01]  /*1e660*/  IADD3 R3, -R204, 0xb, RZ ;  /* 0x0000000bcc037810 */ /* 0x000fe20007ffe1ff */
[----:B------:R-:W0:Y:S01]  /*1e670*/  MUFU.EX2 R143, R143 ;  /* 0x0000008f008f7308 */ /* 0x000e220000000800 */
[----:B--2---:R-:W-:-:S01]  /*1e680*/  FADD.FTZ R151, R139, R198 ;  /* 0x000000c68b977221 */ /* 0x004fc20000010000 */
[----:B------:R-:W-:-:S06]  /*1e690*/  FADD.FTZ R197, R141, R4 ;  /* 0x000000048dc57221 */ /* 0x000fcc0000010000 */
[----:B------:R-:W2:Y:S01]  /*1e6a0*/  MUFU.EX2 R146, R146 ;  /* 0x0000009200927308 */ /* 0x000ea20000000800 */
[----:B-1----:R-:W-:-:S07]  /*1e6b0*/  FADD.FTZ R198, R142, R151 ;  /* 0x000000978ec67221 */ /* 0x002fce0000010000 */
[----:B------:R-:W1:Y:S01]  /*1e6c0*/  MUFU.EX2 R147, R147 ;  /* 0x0000009300937308 */ /* 0x000e620000000800 */
[----:B0-----:R-:W-:-:S01]  /*1e6d0*/  FADD.FTZ R151, R143, R198 ;  /* 0x000000c68f977221 */ /* 0x001fc20000010000 */
[----:B------:R-:W-:-:S06]  /*1e6e0*/  FADD.FTZ R198, R144, R197 ;  /* 0x000000c590c67221 */ /* 0x000fcc0000010000 */
[----:B------:R-:W0:Y:S01]  /*1e6f0*/  MUFU.EX2 R150, R150 ;  /* 0x0000009600967308 */ /* 0x000e220000000800 */
[----:B--2---:R-:W-:-:S01]  /*1e700*/  FADD.FTZ R4, R146, R151 ;  /* 0x0000009792047221 */ /* 0x004fc20000010000 */
[----:B------:R-:W-:-:S04]  /*1e710*/  FADD.FTZ R151, R145, R198 ;  /* 0x000000c691977221 */ /* 0x000fc80000010000 */
[----:B------:R-:W-:Y:S02]  /*1e720*/  FADD.FTZ R151, R148, R151 ;  /* 0x0000009794977221 */ /* 0x000fe40000010000 */
[----:B------:R-:W2:Y:S01]  /*1e730*/  MUFU.EX2 R122, R122 ;  /* 0x0000007a007a7308 */ /* 0x000ea20000000800 */
[----:B-1----:R-:W-:-:S01]  /*1e740*/  FADD.FTZ R197, R147, R4 ;  /* 0x0000000493c57221 */ /* 0x002fc20000010000 */
[----:B------:R-:W-:Y:S01]  /*1e750*/  FADD.FTZ R198, R120, R151 ;  /* 0x0000009778c67221 */ /* 0x000fe20000010000 */
[----:B------:R-:W-:-:S03]  /*1e760*/  @!P0 IMAD R4, R10, 0x8, R16 ;  /* 0x000000080a048824 */ /* 0x000fc600078e0210 */
[----:B------:R-:W-:Y:S01]  /*1e770*/  FADD.FTZ R151, R121, R198 ;  /* 0x000000c679977221 */ /* 0x000fe20000010000 */
[----:B------:R-:W-:Y:S01]  /*1e780*/  @!P0 VIADD R4, R4, 0x33440 ;  /* 0x0003344004048836 */ /* 0x000fe20000000000 */
[----:B------:R-:W1:Y:S01]  /*1e790*/  MUFU.EX2 R123, R123 ;  /* 0x0000007b007b7308 */ /* 0x000e620000000800 */
[----:B0-----:R-:W-:-:S01]  /*1e7a0*/  FADD.FTZ R197, R150, R197 ;  /* 0x000000c596c57221 */ /* 0x001fc20000010000 */
[----:B------:R-:W-:Y:S02]  /*1e7b0*/  FADD.FTZ R138, R124, R151 ;  /* 0x000000977c8a7221 */ /* 0x000fe40000010000 */
[----:B------:R-:W-:Y:S01]  /*1e7c0*/  @!P0 PRMT R4, RZ, 0x654, R4 ;  /* 0x00000654ff048816 */ /* 0x000fe20000000004 */
[----:B------:R1:W-:Y:S06]  /*1e7d0*/  BAR.ARV R3, 0x100 ;  /* 0x000400030000751d */ /* 0x0003ec0000002000 */
[----:B------:R-:W0:Y:S01]  /*1e7e0*/  MUFU.EX2 R126, R126 ;  /* 0x0000007e007e7308 */ /* 0x000e220000000800 */
[----:B--2---:R-:W-:-:S01]  /*1e7f0*/  FADD.FTZ R200, R122, R197 ;  /* 0x000000c57ac87221 */ /* 0x004fc20000010000 */
[----:B------:R2:W-:Y:S03]  /*1e800*/  @!P0 SYNCS.ARRIVE.TRANS64.RED.A1T0 RZ, [R4+URZ], RZ ;  /* 0x000000ff04ff89a7 */ /* 0x0005e6000810043f */
[----:B-1----:R-:W-:-:S03]  /*1e810*/  FADD.FTZ R3, R123, R200 ;  /* 0x000000c87b037221 */ /* 0x002fc60000010000 */
[----:B------:R-:W1:Y:S08]  /*1e820*/  MUFU.EX2 R127, R127 ;  /* 0x0000007f007f7308 */ /* 0x000e700000000800 */
[----:B------:R-:W3:Y:S01]  /*1e830*/  MUFU.EX2 R130, R130 ;  /* 0x0000008200827308 */ /* 0x000ee20000000800 */
[----:B0-----:R-:W-:-:S01]  /*1e840*/  FADD.FTZ R198, R126, R3 ;  /* 0x000000037ec67221 */ /* 0x001fc20000010000 */
[----:B------:R-:W-:-:S04]  /*1e850*/  FADD.FTZ R3, R125, R138 ;  /* 0x0000008a7d037221 */ /* 0x000fc80000010000 */
[----:B--2---:R-:W-:Y:S02]  /*1e860*/  FADD.FTZ R4, R128, R3 ;  /* 0x0000000380047221 */ /* 0x004fe40000010000 */
[----:B------:R-:W0:Y:S01]  /*1e870*/  MUFU.EX2 R131, R131 ;  /* 0x0000008300837308 */ /* 0x000e220000000800 */
[----:B-1----:R-:W-:-:S01]  /*1e880*/  FADD.FTZ R151, R127, R198 ;  /* 0x000000c67f977221 */ /* 0x002fc20000010000 */
[----:B------:R-:W-:-:S04]  /*1e890*/  FADD.FTZ R3, R129, R4 ;  /* 0x0000000481037221 */ /* 0x000fc80000010000 */
[----:B------:R-:W-:Y:S02]  /*1e8a0*/  FADD.FTZ R4, R132, R3 ;  /* 0x0000000384047221 */ /* 0x000fe40000010000 */
[----:B------:R-:W1:Y:S01]  /*1e8b0*/  MUFU.EX2 R134, R134 ;  /* 0x0000008600867308 */ /* 0x000e620000000800 */
[----:B---3--:R-:W-:-:S01]  /*1e8c0*/  FADD.FTZ R138, R130, R151 ;  /* 0x00000097828a7221 */ /* 0x008fc20000010000 */
[----:B------:R-:W-:-:S06]  /*1e8d0*/  FADD.FTZ R4, R13, R4 ;  /* 0x000000040d047221 */ /* 0x000fcc0000010000 */
[----:B------:R-:W2:Y:S01]  /*1e8e0*/  MUFU.EX2 R133, R133 ;  /* 0x0000008500857308 */ /* 0x000ea20000000800 */
[----:B0-----:R-:W-:-:S04]  /*1e8f0*/  FADD.FTZ R151, R131, R138 ;  /* 0x0000008a83977221 */ /* 0x001fc80000010000 */
[----:B-1----:R-:W-:-:S04]  /*1e900*/  FADD.FTZ R138, R134, R151 ;  /* 0x00000097868a7221 */ /* 0x002fc80000010000 */
[----:B--2---:R-:W-:Y:S01]  /*1e910*/  FADD.FTZ R3, R133, R138 ;  /* 0x0000008a85037221 */ /* 0x004fe20000010000 */
[----:B------:R-:W-:Y:S06]  /*1e920*/  @!P1 BRA `(.L_x_2379) ;  /* 0x0000000000049947 */ /* 0x000fec0003800000 */
[----:B------:R-:W-:Y:S01]  /*1e930*/  BPT.TRAP 0x1 ;  /* 0x000000040000795c */ /* 0x000fe20000300000 */
.L_x_2379:
[----:B------:R-:W-:Y:S01]  /*1e940*/  F2FP.SATFINITE.E4M3.F32.PACK_AB_MERGE_C R8, R187, R8, RZ ;  /* 0x00000008bb08723e */ /* 0x000fe200048070ff */
[----:B------:R-:W-:Y:S01]  /*1e950*/  FMUL.FTZ R24, R24, R6 ;  /* 0x0000000618187220 */ /* 0x000fe20000410000 */
[----:B------:R-:W-:Y:S01]  /*1e960*/  ISETP.GT.AND P0, PT, R7, R20, PT ;  /* 0x000000140700720c */ /* 0x000fe20003f04270 */
[----:B------:R-:W-:Y:S01]  /*1e970*/  FMUL.FTZ R25, R25, R6 ;  /* 0x0000000619197220 */ /* 0x000fe20000410000 */
[----:B------:R-:W-:Y:S01]  /*1e980*/  F2FP.SATFINITE.E4M3.F32.PACK_AB_MERGE_C R218, R188, R185, R8 ;  /* 0x000000b9bcda723e */ /* 0x000fe20004807008 */
[----:B------:R-:W-:Y:S01]  /*1e990*/  IMAD R8, R9, 0x8, R16 ;  /* 0x0000000809087824 */ /* 0x000fe200078e0210 */
[----:B------:R-:W-:Y:S01]  /*1e9a0*/  F2FP.SATFINITE.E4M3.F32.PACK_AB_MERGE_C R21, R184, R21, RZ ;  /* 0x00000015b815723e */ /* 0x000fe200048070ff */
[----:B------:R-:W-:Y:S01]  /*1e9b0*/  IMAD.U32 R9, RZ, RZ, UR42 ;  /* 0x0000002aff097e24 */ /* 0x000fe2000f8e00ff */
[----:B------:R-:W-:Y:S01]  /*1e9c0*/  F2FP.SATFINITE.E4M3.F32.PACK_AB_MERGE_C R158, R189, R158, RZ ;  /* 0x0000009ebd9e723e */ /* 0x000fe200048070ff */
[----:B------:R-:W-:Y:S01]  /*1e9d0*/  VIADD R8, R8, 0x33460 ;  /* 0x0003346008087836 */ /* 0x000fe20000000000 */
[----:B------:R-:W-:Y:S01]  /*1e9e0*/  F2FP.SATFINITE.E4M3.F32.PACK_AB_MERGE_C R166, R193, R166, RZ ;  /* 0x000000a6c1a6723e */ /* 0x000fe200048070ff */
[----:B------:R-:W-:Y:S01]  /*1e9f0*/  FMUL.FTZ R28, R28, R6 ;  /* 0x000000061c1c7220 */ /* 0x000fe20000410000 */
[----:B------:R-:W-:Y:S01]  /*1ea00*/  F2FP.SATFINITE.E4M3.F32.PACK_AB_MERGE_C R172, R173, R172, RZ ;  /* 0x000000acadac723e */ /* 0x000fe200048070ff */
[-C--:B------:R-:W-:Y:S01]  /*1ea10*/  FMUL.FTZ R29, R29, R6.reuse ;  /* 0x000000061d1d7220 */ /* 0x080fe20000410000 */
[----:B------:R-:W-:Y:S01]  /*1ea20*/  PRMT R8, R9, 0x654, R8 ;  /* 0x0000065409087816 */ /* 0x000fe20000000008 */
[----:B------:R-:W-:Y:S01]  /*1ea30*/  FMUL.FTZ R32, R32, R6 ;  /* 0x0000000620207220 */ /* 0x000fe20000410000 */
[----:B------:R-:W-:Y:S01]  /*1ea40*/  F2FP.SATFINITE.E4M3.F32.PACK_AB_MERGE_C R174, R175, R174, RZ ;  /* 0x000000aeafae723e */ /* 0x000fe200048070ff */
[----:B------:R-:W-:Y:S01]  /*1ea50*/  FMUL.FTZ R33, R33, R6 ;  /* 0x0000000621217220 */ /* 0x000fe20000410000 */
[----:B------:R-:W-:Y:S01]  /*1ea60*/  F2FP.SATFINITE.E4M3.F32.PACK_AB_MERGE_C R180, R181, R180, RZ ;  /* 0x000000b4b5b4723e */ /* 0x000fe200048070ff */
[----:B------:R0:W-:Y:S01]  /*1ea70*/  SYNCS.ARRIVE.TRANS64.RED.A1T0 RZ, [R8+URZ], RZ ;  /* 0x000000ff08ff79a7 */ /* 0x0001e2000810043f */
        /* <DEDUP_REMOVED lines=108> */
[----:B0-----:R-:W-:Y:S01]  /*1f140*/  IMAD.MOV.U32 R8, RZ, RZ, R220 ;  /* 0x000000ffff087224 */ /* 0x001fe200078e00dc */
        /* <DEDUP_REMOVED lines=20> */
.L_x_2369:
[----:B------:R-:W-:-:S13]  /*1f290*/  ISETP.GE.AND P0, PT, R7, RZ, PT ;  /* 0x000000ff0700720c */ /* 0x000fda0003f06270 */
[----:B------:R-:W-:Y:S05]  /*1f2a0*/  @!P0 BRA `(.L_x_2381) ;  /* 0x0000003400188947 */ /* 0x000fea0003800000 */
[----:B------:R-:W-:Y:S01]  /*1f2b0*/  IMAD.MOV.U32 R5, RZ, RZ, R12 ;  /* 0x000000ffff057224 */ /* 0x000fe200078e000c */
[----:B------:R-:W-:Y:S01]  /*1f2c0*/  MOV R8, R220 ;  /* 0x000000dc00087202 */ /* 0x000fe20000000f00 */
[----:B------:R-:W-:Y:S02]  /*1f2d0*/  IMAD.MOV.U32 R6, RZ, RZ, R0 ;  /* 0x000000ffff067224 */ /* 0x000fe400078e0000 */
[----:B------:R-:W-:-:S07]  /*1f2e0*/  IMAD.MOV.U32 R9, RZ, RZ, R146 ;  /* 0x000000ffff097224 */ /* 0x000fce00078e0092 */
.L_x_2392:
        /* <DEDUP_REMOVED lines=8> */
.L_x_2383:
        /* <DEDUP_REMOVED lines=8> */
.L_x_2384:
[----:B------:R-:W-:Y:S04]  /*1f3f0*/  BSSY B0, `(.L_x_2382) ;  /* 0x0000004000007945 */ /* 0x000fe80003800000 */
[----:B-1----:R-:W-:Y:S05]  /*1f400*/  @P2 BRA `(.L_x_2385) ;  /* 0x0000000000082947 */ /* 0x002fea0003800000 */
[----:B------:R-:W1:Y:S02]  /*1f410*/  SYNCS.PHASECHK.TRANS64.TRYWAIT P2, [R13+URZ+0x33430], R0 ;  /* 0x033430000d0075a7 */ /* 0x000e64000804017f */
[----:B-1----:R-:W-:Y:S05]  /*1f420*/  @!P2 BRA `(.L_x_2386) ;  /* 0x000000e40094a947 */ /* 0x002fea0003800000 */
.L_x_2385:
[----:B------:R-:W-:Y:S05]  /*1f430*/  BSYNC B0 ;  /* 0x0000000000007941 */ /* 0x000fea0003800000 */
.L_x_2382:
        /* <DEDUP_REMOVED lines=13> */
[C---:B------:R-:W-:Y:S01]  /*1f510*/  R2UR UR47, R15.reuse ;  /* 0x000000000f2f72ca */ /* 0x040fe200000e0000 */
[----:B------:R-:W-:Y:S01]  /*1f520*/  IMAD.MOV.U32 R21, RZ, RZ, -0x7fffffe0 ;  /* 0x80000020ff157424 */ /* 0x000fe200078e00ff */
[----:B------:R-:W-:Y:S01]  /*1f530*/  R2UR UR31, R15 ;  /* 0x000000000f1f72ca */ /* 0x000fe200000e0000 */
[C---:B------:R-:W-:Y:S01]  /*1f540*/  VIADD R14, R12.reuse, 0x80 ;  /* 0x000000800c0e7836 */ /* 0x040fe20000000000 */
[C---:B------:R-:W-:Y:S01]  /*1f550*/  R2UR UR50, R12.reuse ;  /* 0x000000000c3272ca */ /* 0x040fe200000e0000 */
[----:B------:R-:W-:Y:S01]  /*1f560*/  VIADD R20, R12, 0x100 ;  /* 0x000001000c147836 */ /* 0x000fe20000000000 */
[----:B------:R-:W-:Y:S01]  /*1f570*/  R2UR UR27, R21 ;  /* 0x00000000151b72ca */ /* 0x000fe200000e0000 */
[----:B------:R-:W-:Y:S01]  /*1f580*/  UMOV UR28, UR24 ;  /* 0x00000018001c7c82 */ /* 0x000fe20008000000 */
[----:B------:R-:W-:Y:S01]  /*1f590*/  R2UR UR46, R14 ;  /* 0x000000000e2e72ca */ /* 0x000fe200000e0000 */
[----:B------:R-:W-:Y:S01]  /*1f5a0*/  VIADD R14, R12, 0x180 ;  /* 0x000001800c0e7836 */ /* 0x000fe20000000000 */
[----:B------:R-:W-:Y:S01]  /*1f5b0*/  R2UR UR26, R20 ;  /* 0x00000000141a72ca */ /* 0x000fe200000e0000 */
[----:B------:R-:W-:Y:S01]  /*1f5c0*/  UMOV UR29, UR25 ;  /* 0x00000019001d7c82 */ /* 0x000fe20008000000 */
[----:B------:R-:W-:Y:S01]  /*1f5d0*/  VIADD R120, R12, 0x200 ;  /* 0x000002000c787836 */ /* 0x000fe20000000000 */
[----:B------:R-:W-:Y:S01]  /*1f5e0*/  MOV R121, 0x80000020 ;  /* 0x8000002000797802 */ /* 0x000fe20000000f00 */
        /* <DEDUP_REMOVED lines=8> */
[----:B------:R-:W-:Y:S01]  /*1f670*/  VIADD R14, R12, 0x102 ;  /* 0x000001020c0e7836 */ /* 0x000fe20000000000 */
[----:B------:R-:W-:Y:S01]  /*1f680*/  R2UR UR6, R20 ;  /* 0x00000000140672ca */ /* 0x000fe200000e0000 */
[----:B------:R-:W-:Y:S01]  /*1f690*/  VIADD R20, R12, 0x82 ;  /* 0x000000820c147836 */ /* 0x000fe20000000000 */
[----:B------:R0:W-:Y:S01]  /*1f6a0*/  BAR.SYNC.DEFER_BLOCKING R0, 0x100 ;  /* 0x000400000000751d */ /* 0x0001e20000010000 */
[----:B------:R-:W-:Y:S01]  /*1f6b0*/  R2UR UR7, R21 ;  /* 0x00000000150772ca */ /* 0x000fe200000e0000 */
[----:B------:R-:W-:-:S02]  /*1f6c0*/  IMAD.MOV.U32 R21, RZ, RZ, -0x7fffffe0 ;  /* 0x80000020ff157424 */ /* 0x000fc400078e00ff */
[----:B------:R-:W-:Y:S02]  /*1f6d0*/  IMAD.MOV.U32 R15, RZ, RZ, -0x7fffffe0 ;  /* 0x80000020ff0f7424 */ /* 0x000fe400078e00ff */
[----:B------:R-:W-:Y:S01]  /*1f6e0*/  IMAD.MOV.U32 R13, RZ, RZ, -0x7fffffe0 ;  /* 0x80000020ff0d7424 */ /* 0x000fe200078e00ff */
        /* <DEDUP_REMOVED lines=224> */
.L_x_2388:
[----:B------:R-:W-:Y:S02]  /*204f0*/  SHF.L.U32 R0, R8, 0x1f, RZ ;  /* 0x0000001f08007819 */ /* 0x000fe400000006ff */
[----:B------:R-:W-:-:S04]  /*20500*/  LEA R8, R9, R16, 0x3 ;  /* 0x0000001009087211 */ /* 0x000fc800078e18ff */
[----:B------:R0:W1:Y:S01]  /*20510*/  SYNCS.PHASECHK.TRANS64.TRYWAIT P0, [R8+URZ+0x33450], R0 ;  /* 0x03345000080075a7 */ /* 0x000062000800017f */
[----:B------:R-:W-:Y:S05]  /*20520*/  @!P1 BRA `(.L_x_2389) ;  /* 0x0000000000049947 */ /* 0x000fea0003800000 */
[----:B------:R-:W-:Y:S01]  /*20530*/  BPT.TRAP 0x1 ;  /* 0x000000040000795c */ /* 0x000fe20000300000 */
.L_x_2389:
[----:B-1----:R-:W-:Y:S05]  /*20540*/  @P0 BRA `(.L_x_2387) ;  /* 0x0000000000080947 */ /* 0x002fea0003800000 */
[----:B------:R-:W1:Y:S02]  /*20550*/  SYNCS.PHASECHK.TRANS64.TRYWAIT P0, [R8+URZ+0x33450], R0 ;  /* 0x03345000080075a7 */ /* 0x000e64000800017f */
[----:B-1----:R-:W-:Y:S05]  /*20560*/  @!P0 BRA `(.L_x_2390) ;  /* 0x000000d400588947 */ /* 0x002fea0003800000 */
.L_x_2387:
[----:B01----:R-:W-:Y:S01]  /*20570*/  VIADD R0, R16, 0x200 ;  /* 0x0000020010007836 */ /* 0x003fe20000000000 */
[----:B------:R-:W-:Y:S05]  /*20580*/  WARPSYNC.ALL ;  /* 0x0000000000007948 */ /* 0x000fea0003800000 */
[----:B------:R-:W-:Y:S01]  /*20590*/  SHF.R.U32.HI R0, RZ, 0x4, R0 ;  /* 0x00000004ff007819 */ /* 0x000fe20000011600 */
[----:B------:R-:W-:Y:S01]  /*205a0*/  IMAD.MOV.U32 R13, RZ, RZ, -0x3ffffff0 ;  /* 0xc0000010ff0d7424 */ /* 0x000fe200078e00ff */
[----:B------:R-:W-:Y:S01]  /*205b0*/  WARPGROUP.ARRIVE ;  /* 0x00000000000079c5 */ /* 0x000fe20000000000 */
[----:B------:R-:W-:Y:S01]  /*205c0*/  IMAD.MOV.U32 R15, RZ, RZ, -0x3ffffff0 ;  /* 0xc0000010ff0f7424 */ /* 0x000fe200078e00ff */
[----:B------:R-:W-:-:S04]  /*205d0*/  LOP3.LUT R0, R0, 0x3fff, RZ, 0xc0, !PT ;  /* 0x00003fff00007812 */ /* 0x000fc800078ec0ff */
[----:B------:R-:W0:Y:S01]  /*205e0*/  S2R R225, SR_TID.X ;  /* 0x0000000000e17919 */ /* 0x000e220000002100 */
[----:B------:R-:W-:Y:S02]  /*205f0*/  R2UR UR7, R13 ;  /* 0x000000000d0772ca */ /* 0x000fe400000e0000 */
[----:B------:R-:W-:-:S05]  /*20600*/  LOP3.LUT R0, R0, 0x10000, RZ, 0xfc, !PT ;  /* 0x0001000000007812 */ /* 0x000fca00078efcff */
[----:B------:R-:W-:Y:S01]  /*20610*/  IMAD R12, R9, 0x780, R0 ;  /* 0x00000780090c7824 */ /* 0x000fe200078e0200 */
[----:B------:R-:W-:-:S03]  /*20620*/  FMNMX.FTZ R0, R184, R6, !PT ;  /* 0x00000006b8007209 */ /* 0x000fc60007810000 */
[C---:B------:R-:W-:Y:S01]  /*20630*/  VIADD R14, R12.reuse, 0x180 ;  /* 0x000001800c0e7836 */ /* 0x040fe20000000000 */
[----:B------:R-:W-:Y:S02]  /*20640*/  R2UR UR6, R12 ;  /* 0x000000000c0672ca */ /* 0x000fe400000e0000 */
[----:B------:R-:W-:Y:S02]  /*20650*/  FMNMX.FTZ R13, R185, R0, !PT ;  /* 0x00000000b90d7209 */ /* 0x000fe40007810000 */
[----:B------:R-:W-:-:S09]  /*20660*/  FMNMX.FTZ R0, R186, R5, !PT ;  /* 0x00000005ba007209 */ /* 0x000fd20007810000 */
[----:B------:R-:W-:Y:S01]  /*20670*/  QGMMA.64x192x32.F32.E4M3.E4M3 R24, R216, gdesc[UR4], R24, gsb0 ;  /* 0x02e00004d8187df3 */ /* 0x000fe20008000818 */
[----:B------:R-:W-:Y:S01]  /*20680*/  R2UR UR6, R14 ;  /* 0x000000000e0672ca */ /* 0x000fe200000e0000 */
[----:B------:R-:W-:Y:S01]  /*20690*/  VIADD R14, R12, 0x300 ;  /* 0x000003000c0e7836 */ /* 0x000fe20000000000 */
[----:B------:R-:W-:Y:S01]  /*206a0*/  R2UR UR7, R15 ;  /* 0x000000000f0772ca */ /* 0x000fe200000e0000 */
[----:B------:R-:W-:Y:S01]  /*206b0*/  IMAD.MOV.U32 R15, RZ, RZ, -0x3ffffff0 ;  /* 0xc0000010ff0f7424 */ /* 0x000fe200078e00ff */
[----:B0-----:R-:W-:Y:S02]  /*206c0*/  LOP3.LUT R227, R225, 0x7f, RZ, 0xc0, !PT ;  /* 0x0000007fe1e37812 */ /* 0x001fe400078ec0ff */
[----:B------:R-:W0:Y:S02]  /*206d0*/  S2R R225, SR_TID.X ;  /* 0x0000000000e17919 */ /* 0x000e240000002100 */
[----:B------:R-:W-:Y:S02]  /*206e0*/  ISETP.NE.AND P0, PT, R227, RZ, PT ;  /* 0x000000ffe300720c */ /* 0x000fe40003f05270 */
[----:B0-----:R-:W-:Y:S01]  /*206f0*/  SHF.R.U32.HI R225, RZ, 0x7, R225 ;  /* 0x00000007ffe17819 */ /* 0x001fe200000116e1 */
[----:B------:R-:W-:-:S02]  /*20700*/  WARPGROUP.DEPBAR.LE gsb0, 0x0 ;  /* 0x00008000000079c5 */ /* 0x000fc40000010000 */
[----:B------:R-:W-:-:S06]  /*20710*/  WARPGROUP.ARRIVE ;  /* 0x00000000000079c5 */ /* 0x000fcc0000000000 */
[----:B------:R-:W-:Y:S01]  /*20720*/  QGMMA.64x192x32.F32.E4M3.E4M3 R24, R212, gdesc[UR4], R24, gsb0 ;  /* 0x02e00004d4187df3 */ /* 0x000fe20008000818 */
[----:B------:R-:W-:Y:S02]  /*20730*/  R2UR UR6, R14 ;  /* 0x000000000e0672ca */ /* 0x000fe400000e0000 */
[----:B------:R-:W-:Y:S01]  /*20740*/  R2UR UR7, R15 ;  /* 0x000000000f0772ca */ /* 0x000fe200000e0000 */
[----:B------:R-:W-:Y:S01]  /*20750*/  IMAD.MOV.U32 R15, RZ, RZ, -0x3ffffff0 ;  /* 0xc0000010ff0f7424 */ /* 0x000fe200078e00ff */
[C---:B------:R-:W-:Y:S01]  /*20760*/  IADD3 R14, R12.reuse, 0x480, RZ ;  /* 0x000004800c0e7810 */ /* 0x040fe20007ffe0ff */
[----:B------:R-:W-:Y:S01]  /*20770*/  VIADD R12, R12, 0x600 ;  /* 0x000006000c0c7836 */ /* 0x000fe20000000000 */
[----:B------:R-:W-:Y:S02]  /*20780*/  WARPGROUP.DEPBAR.LE gsb0, 0x0 ;  /* 0x00008000000079c5 */ /* 0x000fe40000010000 */
[----:B------:R-:W-:-:S11]  /*20790*/  WARPGROUP.ARRIVE ;  /* 0x00000000000079c5 */ /* 0x000fd60000000000 */
[----:B------:R-:W-:Y:S01]  /*207a0*/  QGMMA.64x192x32.F32.E4M3.E4M3 R24, R208, gdesc[UR4], R24, gsb0 ;  /* 0x02e00004d0187df3 */ /* 0x000fe20008000818 */
[----:B------:R-:W-:Y:S02]  /*207b0*/  R2UR UR7, R15 ;  /* 0x000000000f0772ca */ /* 0x000fe400000e0000 */
        /* <DEDUP_REMOVED lines=54> */
[----:B------:R-:W-:Y:S02]  /*20b20*/  R2UR UR6, R14 ;  /* 0x000000000e0672ca */ /* 0x000fe400000e0000 */
        /* <DEDUP_REMOVED lines=25> */
[----:B0-----:R-:W-:Y:S01]  /*20cc0*/  FMNMX.FTZ R15, R0, R13, !PT ;  /* 0x0000000d000f7209 */ /* 0x001fe20007810000 */
[----:B------:R-:W-:Y:S01]  /*20cd0*/  IMAD.MOV.U32 R13, RZ, RZ, -0x3ffffff0 ;  /* 0xc0000010ff0d7424 */ /* 0x000fe200078e00ff */
[----:B-1----:R-:W-:Y:S01]  /*20ce0*/  FMNMX.FTZ R14, R8, R14, !PT ;  /* 0x0000000e080e7209 */ /* 0x002fe20007810000 */
        /* <DEDUP_REMOVED lines=12> */
[----:B------:R0:W-:Y:S01]  /*20db0*/  MUFU.EX2 R5, R20 ;  /* 0x0000001400057308 */ /* 0x0001e20000000800 */
[C---:B------:R-:W-:Y:S01]  /*20dc0*/  FMUL.FTZ R6, R2.reuse, R13 ;  /* 0x0000000d02067220 */ /* 0x040fe20000410000 */
[----:B------:R-:W-:-:S04]  /*20dd0*/  FFMA.FTZ R13, R2, R0, -8 ;  /* 0xc1000000020d7423 */ /* 0x000fc80000010000 */
[C-C-:B------:R-:W-:Y:S01]  /*20de0*/  FFMA.FTZ R8, R2.reuse, R184, -R13.reuse ;  /* 0x000000b802087223 */ /* 0x140fe2000001080d */
[----:B------:R-:W-:-:S01]  /*20df0*/  FFMA.FTZ R15, R2, R185, -R13 ;  /* 0x000000b9020f7223 */ /* 0x000fc2000001080d */
[C-C-:B------:R-:W-:Y:S01]  /*20e00*/  FFMA.FTZ R21, R2.reuse, R189, -R13.reuse ;  /* 0x000000bd02157223 */ /* 0x140fe2000001080d */
[----:B------:R-:W-:-:S01]  /*20e10*/  FFMA.FTZ R14, R2, R188, -R13 ;  /* 0x000000bc020e7223 */ /* 0x000fc2000001080d */
[C-C-:B0-----:R-:W-:Y:S01]  /*20e20*/  FFMA.FTZ R20, R2.reuse, R192, -R13.reuse ;  /* 0x000000c002147223 */ /* 0x141fe2000001080d */
        /* <DEDUP_REMOVED lines=36> */
[----:B------:R-:W0:Y:S03]  /*21070*/  MUFU.EX2 R8, R8 ;  /* 0x0000000800087308 */ /* 0x000e260000000800 */
        /* <DEDUP_REMOVED lines=38> */
[----:B0-----:R-:W-:-:S01]  /*212e0*/  FADD.FTZ R197, R15, R4 ;  /* 0x000000040fc57221 */ /* 0x001fc20000010000 */
[C-C-:B------:R-:W-:Y:S01]  /*212f0*/  FFMA.FTZ R151, R2.reuse, R151, -R133.reuse ;  /* 0x0000009702977223 */ /* 0x140fe20000010885 */
[----:B------:R-:W-:-:S01]  /*21300*/  FFMA.FTZ R122, R2, R122, -R133 ;  /* 0x0000007a027a7223 */ /* 0x000fc20000010885 */
[C-C-:B------:R-:W-:Y:S01]  /*21310*/  FFMA.FTZ R123, R2.reuse, R123, -R133.reuse ;  /* 0x0000007b027b7223 */ /* 0x140fe20000010885 */
[----:B------:R-:W-:-:S01]  /*21320*/  FFMA.FTZ R126, R2, R126, -R133 ;  /* 0x0000007e027e7223 */ /* 0x000fc20000010885 */
[C-C-:B------:R-:W-:Y:S01]  /*21330*/  FFMA.FTZ R127, R2.reuse, R127, -R133.reuse ;  /* 0x0000007f027f7223 */ /* 0x140fe20000010885 */
[----:B------:R-:W-:-:S01]  /*21340*/  FFMA.FTZ R130, R2, R130, -R133 ;  /* 0x0000008202827223 */ /* 0x000fc20000010885 */
[----:B------:R-:W0:Y:S01]  /*21350*/  MUFU.EX2 R187, R187 ;  /* 0x000000bb00bb7308 */ /* 0x000e220000000800 */
[----:B--2---:R-:W-:-:S01]  /*21360*/  FADD.FTZ R4, R186, R3 ;  /* 0x00000003ba047221 */ /* 0x004fc20000010000 */
[C-C-:B------:R-:W-:Y:S01]  /*21370*/  FFMA.FTZ R131, R2.reuse, R131, -R133.reuse ;  /* 0x0000008302837223 */ /* 0x140fe20000010885 */
[----:B------:R-:W-:-:S01]  /*21380*/  FFMA.FTZ R134, R2, R134, -R133 ;  /* 0x0000008602867223 */ /* 0x000fc20000010885 */
[----:B------:R-:W-:-:S04]  /*21390*/  FFMA.FTZ R133, R2, R135, -R133 ;  /* 0x0000008702857223 */ /* 0x000fc80000010885 */
        /* <DEDUP_REMOVED lines=16> */
[----:B------:R-:W-:Y:S02]  /*214a0*/  WARPGROUP.DEPBAR.LE gsb0, 0x0 ;  /* 0x00008000000079c5 */ /* 0x000fe40000010000 */
[----:B------:R-:W-:-:S04]  /*214b0*/  WARPGROUP.ARRIVE ;  /* 0x00000000000079c5 */ /* 0x000fc80000000000 */
[----:B------:R-:W0:Y:S01]  /*214c0*/  MUFU.EX2 R189, R189 ;  /* 0x000000bd00bd7308 */ /* 0x000e220000000800 */
[----:B--2---:R-:W-:-:S01]  /*214d0*/  FADD.FTZ R4, R184, R3 ;  /* 0x00000003b8047221 */ /* 0x004fc20000010000 */
[----:B------:R-:W-:Y:S01]  /*214e0*/  QGMMA.64x192x32.F32.E4M3.E4M3 R24, R200, gdesc[UR4], R24, gsb0 ;  /* 0x02e00004c8187df3 */ /* 0x000fe20008000818 */
[----:B-1----:R-:W-:-:S05]  /*214f0*/  FADD.FTZ R194, R192, R197 ;  /* 0x000000c5c0c27221 */ /* 0x002fca0000010000 */
[----:B------:R-:W1:Y:S08]  /*21500*/  MUFU.EX2 R195, R195 ;  /* 0x000000c300c37308 */ /* 0x000e700000000800 */
        /* <DEDUP_REMOVED lines=50> */
[----:B------:R-:W-:-:S06]  /*21830*/  WARPGROUP.DEPBAR.LE gsb0, 0x0 ;  /* 0x00008000000079c5 */ /* 0x000fcc0000010000 */
        /* <DEDUP_REMOVED lines=49> */
[----:B------:R-:W-:-:S04]  /*21b50*/  @!P0 IMAD R4, R10, 0x8, R16 ;  /* 0x000000080a048824 */ /* 0x000fc800078e0210 */
[----:B------:R-:W-:Y:S02]  /*21b60*/  @!P0 VIADD R4, R4, 0x33440 ;  /* 0x0003344004048836 */ /* 0x000fe40000000000 */
[----:B------:R-:W0:Y:S01]  /*21b70*/  MUFU.EX2 R122, R122 ;  /* 0x0000007a007a7308 */ /* 0x000e220000000800 */
[----:B-1----:R-:W-:-:S02]  /*21b80*/  FADD.FTZ R199, R151, R194 ;  /* 0x000000c297c77221 */ /* 0x002fc40000010000 */
[----:B------:R-:W-:Y:S01]  /*21b90*/  @!P0 PRMT R4, RZ, 0x654, R4 ;  /* 0x00000654ff048816 */ /* 0x000fe20000000004 */
[----:B------:R1:W-:Y:S06]  /*21ba0*/  BAR.ARV R3, 0x100 ;  /* 0x000400030000751d */ /* 0x0003ec0000002000 */
[----:B------:R-:W3:Y:S01]  /*21bb0*/  MUFU.EX2 R121, R121 ;  /* 0x0000007900797308 */ /* 0x000ee20000000800 */
[----:B--2---:R-:W-:-:S01]  /*21bc0*/  FADD.FTZ R194, R120, R197 ;  /* 0x000000c578c27221 */ /* 0x004fc20000010000 */
[----:B------:R2:W-:Y:S01]  /*21bd0*/  @!P0 SYNCS.ARRIVE.TRANS64.RED.A1T0 RZ, [R4+URZ], RZ ;  /* 0x000000ff04ff89a7 */ /* 0x0005e2000810043f */
[----:B0-----:R-:W-:-:S05]  /*21be0*/  FADD.FTZ R196, R122, R199 ;  /* 0x000000c77ac47221 */ /* 0x001fca0000010000 */
[----:B------:R-:W1:Y:S08]  /*21bf0*/  MUFU.EX2 R123, R123 ;  /* 0x0000007b007b7308 */ /* 0x000e700000000800 */
[----:B------:R-:W0:Y:S01]  /*21c00*/  MUFU.EX2 R124, R124 ;  /* 0x0000007c007c7308 */ /* 0x000e220000000800 */
[----:B---3--:R-:W-:-:S07]  /*21c10*/  FADD.FTZ R197, R121, R194 ;  /* 0x000000c279c57221 */ /* 0x008fce0000010000 */
[----:B------:R-:W3:Y:S01]  /*21c20*/  MUFU.EX2 R126, R126 ;  /* 0x0000007e007e7308 */ /* 0x000ee20000000800 */
[----:B-1----:R-:W-:-:S07]  /*21c30*/  FADD.FTZ R3, R123, R196 ;  /* 0x000000c47b037221 */ /* 0x002fce0000010000 */
        /* <DEDUP_REMOVED lines=20> */
[----:B--2---:R-:W-:-:S03]  /*21d80*/  FADD.FTZ R4, R13, R4 ;  /* 0x000000040d047221 */ /* 0x004fc60000010000 */
[----:B-1----:R-:W-:Y:S01]  /*21d90*/  FADD.FTZ R3, R133, R194 ;  /* 0x000000c285037221 */ /* 0x002fe20000010000 */
[----:B------:R-:W-:Y:S06]  /*21da0*/  @!P1 BRA `(.L_x_2391) ;  /* 0x0000000000049947 */ /* 0x000fec0003800000 */
[----:B------:R-:W-:Y:S01]  /*21db0*/  BPT.TRAP 0x1 ;  /* 0x000000040000795c */ /* 0x000fe20000300000 */
.L_x_2391:
        /* <DEDUP_REMOVED lines=11> */
[-C--:B------:R-:W-:Y:S01]  /*21e70*/  FMUL.FTZ R29, R29, R5.reuse ;  /* 0x000000051d1d7220 */ /* 0x080fe20000410000 */
        /* <DEDUP_REMOVED lines=135> */
[----:B------:R-:W-:Y:S06]  /*226f0*/  @P0 BRA `(.L_x_2392) ;  /* 0xffffffc800fc0947 */ /* 0x000fec000383ffff */
[----:B------:R-:W-:-:S07]  /*22700*/  MOV R146, R10 ;  /* 0x0000000a00927202 */ /* 0x000fce0000000f00 */
.L_x_2381:
[----:B------:R-:W-:Y:S05]  /*22710*/  WARPSYNC.ALL ;  /* 0x0000000000007948 */ /* 0x000fea0003800000 */
[----:B------:R-:W-:Y:S06]  /*22720*/  BAR.ARV 0x8, 0x120 ;  /* 0x0204800000007b1d */ /* 0x000fec0000002000 */
[----:B------:R-:W-:Y:S05]  /*22730*/  @!P1 BRA `(.L_x_2393) ;  /* 0x0000000000049947 */ /* 0x000fea0003800000 */
[----:B------:R-:W-:Y:S01]  /*22740*/  BPT.TRAP 0x1 ;  /* 0x000000040000795c */ /* 0x000fe20000300000 */
.L_x_2393:
[----:B------:R-:W-:Y:S01]  /*22750*/  IMAD R20, R146, 0x8, R16 ;  /* 0x0000000892147824 */ /* 0x000fe200078e0210 */
[----:B------:R-:W-:-:S04]  /*22760*/  SHF.L.U32 R5, R220, 0x1f, RZ ;  /* 0x0000001fdc057819 */ /* 0x000fc800000006ff */
[----:B------:R0:W1:Y:S01]  /*22770*/  SYNCS.PHASECHK.TRANS64.TRYWAIT P0, [R20+URZ+0x33450], R5 ;  /* 0x03345005140075a7 */ /* 0x000062000800017f */
[----:B------:R-:W-:Y:S05]  /*22780*/  @!P1 BRA `(.L_x_2394) ;  /* 0x0000000000049947 */ /* 0x000fea0003800000 */
[----:B------:R-:W-:Y:S01]  /*22790*/  BPT.TRAP 0x1 ;  /* 0x000000040000795c */ /* 0x000fe20000300000 */
.L_x_2394:
[----:B------:R-:W-:-:S05]  /*227a0*/  VIADD R16, R16, 0x200 ;  /* 0x0000020010107836 */ /* 0x000fca0000000000 */
[----:B------:R-:W-:-:S04]  /*227b0*/  SHF.R.U32.HI R16, RZ, 0x4, R16 ;  /* 0x00000004ff107819 */ /* 0x000fc80000011610 */
[----:B------:R-:W-:-:S04]  /*227c0*/  LOP3.LUT R16, R16, 0x3fff, RZ, 0xc0, !PT ;  /* 0x00003fff10107812 */ /* 0x000fc800078ec0ff */
[----:B------:R-:W-:Y:S01]  /*227d0*/  LOP3.LUT R7, R16, 0x10000, RZ, 0xfc, !PT ;  /* 0x0001000010077812 */ /* 0x000fe200078efcff */
[----:B-1----:R-:W-:Y:S06]  /*227e0*/  @P0 BRA `(.L_x_2395) ;  /* 0x0000000000080947 */ /* 0x002fec0003800000 */
[----:B------:R-:W1:Y:S02]  /*227f0*/  SYNCS.PHASECHK.TRANS64.TRYWAIT P0, [R20+URZ+0x33450], R5 ;  /* 0x03345005140075a7 */ /* 0x000e64000800017f */
[----:B-1----:R-:W-:Y:S05]  /*22800*/  @!P0 BRA `(.L_x_2396) ;  /* 0x000000b000c48947 */ /* 0x002fea0003800000 */
.L_x_2395:
[----:B------:R-:W-:Y:S01]  /*22810*/  IMAD R6, R146, 0x780, R7 ;  /* 0x0000078092067824 */ /* 0x000fe200078e0207 */
[----:B------:R-:W2:Y:S01]  /*22820*/  LDL R16, [R1+0x1c] ;  /* 0x00001c0001107983 */ /* 0x000ea20000100800 */
[----:B------:R-:W-:Y:S01]  /*22830*/  IMAD.MOV.U32 R7, RZ, RZ, -0x3ffffff0 ;  /* 0xc0000010ff077424 */ /* 0x000fe200078e00ff */
[----:B------:R-:W-:Y:S05]  /*22840*/  WARPSYNC.ALL ;  /* 0x0000000000007948 */ /* 0x000fea0003800000 */
[C---:B------:R-:W-:Y:S01]  /*22850*/  R2UR UR6, R6.reuse ;  /* 0x00000000060672ca */ /* 0x040fe200000e0000 */
[----:B------:R-:W3:Y:S01]  /*22860*/  LDL R13, [R1+0xc] ;  /* 0x00000c00010d7983 */ /* 0x000ee20000100800 */
[----:B------:R-:W-:Y:S01]  /*22870*/  R2UR UR7, R7 ;  /* 0x00000000070772ca */ /* 0x000fe200000e0000 */
[----:B------:R-:W-:Y:S01]  /*22880*/  WARPGROUP.ARRIVE ;  /* 0x00000000000079c5 */ /* 0x000fe20000000000 */
[----:B------:R-:W-:Y:S01]  /*22890*/  VIADD R8, R6, 0x180 ;  /* 0x0000018006087836 */ /* 0x000fe20000000000 */
[----:B------:R-:W-:Y:S01]  /*228a0*/  ULDC.64 UR4, c[0x0][0x9a0] ;  /* 0x0002680000047ab9 */ /* 0x000fe20000000a00 */
[----:B------:R-:W-:Y:S01]  /*228b0*/  IMAD.MOV.U32 R9, RZ, RZ, -0x3ffffff0 ;  /* 0xc0000010ff097424 */ /* 0x000fe200078e00ff */
[----:B------:R-:W-:-:S04]  /*228c0*/  ISETP.NE.U32.AND P0, PT, RZ, UR4, PT ;  /* 0x00000004ff007c0c */ /* 0x000fc8000bf05070 */
[----:B------:R-:W-:-:S04]  /*228d0*/  ISETP.NE.AND.EX P0, PT, RZ, UR5, PT, P0 ;  /* 0x00000005ff007c0c */ /* 0x000fc8000bf05300 */
[----:B------:R-:W-:Y:S01]  /*228e0*/  QGMMA.64x192x32.F32.E4M3.E4M3 R24, R216, gdesc[UR4], R24, gsb0 ;  /* 0x02e00004d8187df3 */ /* 0x000fe20008000818 */
[----:B------:R-:W-:Y:S01]  /*228f0*/  R2UR UR6, R8 ;  /* 0x00000000080672ca */ /* 0x000fe200000e0000 */
[----:B------:R-:W-:Y:S01]  /*22900*/  VIADD R8, R6, 0x300 ;  /* 0x0000030006087836 */ /* 0x000fe20000000000 */
[----:B------:R-:W-:Y:S02]  /*22910*/  R2UR UR7, R9 ;  /* 0x00000000090772ca */ /* 0x000fe400000e0000 */
[----:B------:R-:W-:-:S04]  /*22920*/  MOV R9, 0xc0000010 ;  /* 0xc000001000097802 */ /* 0x000fc80000000f00 */
[----:B------:R-:W2:Y:S01]  /*22930*/  @P0 LDC.64 R10, c[0x0][0x9c8] ;  /* 0x00027200ff0a0b82 */ /* 0x000ea20000000a00 */
[----:B01----:R-:W-:-:S07]  /*22940*/  @P0 SHF.R.S32.HI R5, RZ, 0x1f, R226 ;  /* 0x0000001fff050819 */ /* 0x003fce00000114e2 */
[----:B------:R-:W0:Y:S02]  /*22950*/  @P0 LDC.64 R14, c[0x0][0x9d0] ;  /* 0x00027400ff0e0b82 */ /* 0x000e240000000a00 */
[----:B0-----:R-:W-:-:S04]  /*22960*/  @P0 IMAD R5, R5, R14, RZ ;  /* 0x0000000e05050224 */ /* 0x001fc800078e02ff */
[----:B------:R-:W-:Y:S01]  /*22970*/  @P0 IMAD R5, R226, R15, R5 ;  /* 0x0000000fe2050224 */ /* 0x000fe200078e0205 */
[----:B------:R-:W-:Y:S02]  /*22980*/  WARPGROUP.DEPBAR.LE gsb0, 0x0 ;  /* 0x00008000000079c5 */ /* 0x000fe40000010000 */
[----:B------:R-:W-:-:S06]  /*22990*/  WARPGROUP.ARRIVE ;  /* 0x00000000000079c5 */ /* 0x000fcc0000000000 */
[----:B------:R-:W-:Y:S01]  /*229a0*/  QGMMA.64x192x32.F32.E4M3.E4M3 R24, R212, gdesc[UR4], R24, gsb0 ;  /* 0x02e00004d4187df3 */ /* 0x000fe20008000818 */
[----:B------:R-:W-:Y:S02]  /*229b0*/  R2UR UR6, R8 ;  /* 0x00000000080672ca */ /* 0x000fe400000e0000 */
[----:B------:R-:W-:Y:S01]  /*229c0*/  R2UR UR7, R9 ;  /* 0x00000000090772ca */ /* 0x000fe200000e0000 */
[----:B--2---:R-:W-:-:S04]  /*229d0*/  @P0 IMAD R8, R16, R10, RZ ;  /* 0x0000000a10080224 */ /* 0x004fc800078e02ff */
[C---:B---3--:R-:W-:Y:S02]  /*229e0*/  @P0 IMAD R7, R13.reuse, R11, R8 ;  /* 0x0000000b0d070224 */ /* 0x048fe400078e0208 */
[----:B------:R-:W-:-:S04]  /*229f0*/  @P0 IMAD.WIDE.U32 R8, R13, R10, RZ ;  /* 0x0000000a0d080225 */ /* 0x000fc800078e00ff */
[----:B------:R-:W-:Y:S02]  /*22a00*/  @P0 IMAD.IADD R9, R9, 0x1, R7 ;  /* 0x0000000109090824 */ /* 0x000fe400078e0207 */
[----:B------:R-:W-:-:S04]  /*22a10*/  @P0 IMAD.WIDE.U32 R226, R226, R14, R8 ;  /* 0x0000000ee2e20225 */ /* 0x000fc800078e0008 */
[----:B------:R-:W-:Y:S01]  /*22a20*/  @P0 IMAD.IADD R5, R227, 0x1, R5 ;  /* 0x00000001e3050824 */ /* 0x000fe200078e0205 */
[----:B------:R-:W-:-:S04]  /*22a30*/  @P0 LEA R10, P2, R226, UR4, 0x2 ;  /* 0x00000004e20a0c11 */ /* 0x000fc8000f8410ff */
[----:B------:R-:W-:Y:S01]  /*22a40*/  @P0 LEA.HI.X R11, R226, UR5, R5, 0x2, P2 ;  /* 0x00000005e20b0c11 */ /* 0x000fe200090f1405 */
[----:B------:R-:W-:-:S06]  /*22a50*/  IMAD.MOV.U32 R5, RZ, RZ, 0x3f800000 ;  /* 0x3f800000ff057424 */ /* 0x000fcc00078e00ff */
[----:B------:R0:W2:Y:S01]  /*22a60*/  @P0 LDG.E R5, desc[UR54][R10.64] ;  /* 0x000000360a050981 */ /* 0x0000a2000c1e1900 */
[----:B------:R-:W-:Y:S02]  /*22a70*/  WARPGROUP.DEPBAR.LE gsb0, 0x0 ;  /* 0x00008000000079c5 */ /* 0x000fe40000010000 */
[----:B------:R-:W-:-:S06]  /*22a80*/  WARPGROUP.ARRIVE ;  /* 0x00000000000079c5 */ /* 0x000fcc0000000000 */
[----:B------:R-:W-:Y:S01]  /*22a90*/  QGMMA.64x192x32.F32.E4M3.E4M3 R24, R208, gdesc[UR4], R24, gsb0 ;  /* 0x02e00004d0187df3 */ /* 0x000fe20008000818 */
[----:B------:R-:W-:Y:S02]  /*22aa0*/  VIADD R8, R6, 0x480 ;  /* 0x0000048006087836 */ /* 0x000fe40000000000 */
[----:B------:R-:W-:-:S03]  /*22ab0*/  IMAD.MOV.U32 R9, RZ, RZ, -0x3ffffff0 ;  /* 0xc0000010ff097424 */ /* 0x000fc600078e00ff */
[----:B------:R-:W-:Y:S02]  /*22ac0*/  R2UR UR6, R8 ;  /* 0x00000000080672ca */ /* 0x000fe400000e0000 */
[----:B------:R-:W-:Y:S01]  /*22ad0*/  R2UR UR7, R9 ;  /* 0x00000000090772ca */ /* 0x000fe200000e0000 */
[----:B------:R-:W-:Y:S01]  /*22ae0*/  VIADD R6, R6, 0x600 ;  /* 0x0000060006067836 */ /* 0x000fe20000000000 */
[----:B------:R-:W-:Y:S01]  /*22af0*/  MOV R7, 0xc0000010 ;  /* 0xc000001000077802 */ /* 0x000fe20000000f00 */
[----:B------:R-:W1:Y:S01]  /*22b00*/  SHFL.BFLY PT, R8, R3, 0x2, 0x1f ;  /* 0x0c401f0003087f89 */ /* 0x000e6200000e0000 */
[----:B------:R-:W-:Y:S02]  /*22b10*/  WARPGROUP.DEPBAR.LE gsb0, 0x0 ;  /* 0x00008000000079c5 */ /* 0x000fe40000010000 */
[----:B------:R-:W-:-:S07]  /*22b20*/  WARPGROUP.ARRIVE ;  /* 0x00000000000079c5 */ /* 0x000fce0000000000 */
[----:B------:R-:W-:Y:S01]  /*22b30*/  QGMMA.64x192x32.F32.E4M3.E4M3 R24, R204, gdesc[UR4], R24, gsb0 ;  /* 0x02e00004cc187df3 */ /* 0x000fe20008000818 */
[----:B------:R-:W-:Y:S02]  /*22b40*/  R2UR UR6, R6 ;  /* 0x00000000060672ca */ /* 0x000fe400000e0000 */
[----:B------:R-:W-:Y:S02]  /*22b50*/  R2UR UR7, R7 ;  /* 0x00000000070772ca */ /* 0x000fe400000e0000 */
[----:B------:R-:W3:Y:S01]  /*22b60*/  SHFL.BFLY PT, R7, R4, 0x2, 0x1f ;  /* 0x0c401f0004077f89 */ /* 0x000ee200000e0000 */
[----:B-1----:R-:W-:-:S05]  /*22b70*/  FADD.FTZ R8, R8, R3 ;  /* 0x0000000308087221 */ /* 0x002fca0000010000 */
[----:B------:R-:W1:Y:S01]  /*22b80*/  SHFL.BFLY PT, R9, R8, 0x1, 0x1f ;  /* 0x0c201f0008097f89 */ /* 0x000e6200000e0000 */
[----:B---3--:R-:W-:-:S05]  /*22b90*/  FADD.FTZ R7, R7, R4 ;  /* 0x0000000407077221 */ /* 0x008fca0000010000 */
[----:B------:R-:W0:Y:S01]  /*22ba0*/  SHFL.BFLY PT, R6, R7, 0x1, 0x1f ;  /* 0x0c201f0007067f89 */ /* 0x000e2200000e0000 */
[----:B-1----:R-:W-:-:S01]  /*22bb0*/  FADD.FTZ R9, R8, R9 ;  /* 0x0000000908097221 */ /* 0x002fc20000010000 */
[----:B------:R-:W-:-:S03]  /*22bc0*/  IMAD.MOV.U32 R4, RZ, RZ, RZ ;  /* 0x000000ffff047224 */ /* 0x000fc600078e00ff */
[----:B------:R-:W-:Y:S01]  /*22bd0*/  FMUL.FTZ R13, R9, 0.00390625 ;  /* 0x3b800000090d7820 */ /* 0x000fe20000410000 */
[----:B0-----:R-:W-:-:S05]  /*22be0*/  FADD.FTZ R10, R7, R6 ;  /* 0x00000006070a7221 */ /* 0x001fca0000010000 */
        /* <DEDUP_REMOVED lines=16> */
[----:B------:R-:W-:-:S02]  /*22cf0*/  IMAD.MOV.U32 R120, RZ, RZ, -0x800000 ;  /* 0xff800000ff787424 */ /* 0x000fc400078e00ff */
[----:B------:R-:W-:Y:S02]  /*22d00*/  IMAD.MOV.U32 R121, RZ, RZ, -0x800000 ;  /* 0xff800000ff797424 */ /* 0x000fe400078e00ff */
[----:B-1----:R-:W-:Y:S01]  /*22d10*/  @P3 FMUL.FTZ R7, R7, 0.69314718246459960938 ;  /* 0x3f31721807073820 */ /* 0x002fe20000410000 */
[----:B------:R-:W-:-:S01]  /*22d20*/  @P2 FFMA.FTZ R120, R3, R0, R6 ;  /* 0x0000000003782223 */ /* 0x000fc20000010006 */
[----:B--2---:R-:W-:Y:S02]  /*22d30*/  FMUL.FTZ R3, R4, R5 ;  /* 0x0000000504037220 */ /* 0x004fe40000410000 */
[----:B------:R-:W-:-:S01]  /*22d40*/  @P3 FFMA.FTZ R121, R2, R12, R7 ;  /* 0x0000000c02793223 */ /* 0x000fc20000010007 */
[----:B---3--:R-:W-:Y:S01]  /*22d50*/  FMUL.FTZ R0, R8, R5 ;  /* 0x0000000508007220 */ /* 0x008fe20000410000 */
[----:B------:R-:W-:Y:S02]  /*22d60*/  WARPGROUP.DEPBAR.LE gsb0, 0x0 ;  /* 0x00008000000079c5 */ /* 0x000fe40000010000 */
[----:B------:R-:W-:Y:S05]  /*22d70*/  @!P1 BRA `(.L_x_2397) ;  /* 0x0000000000049947 */ /* 0x000fea0003800000 */
[----:B------:R-:W-:Y:S01]  /*22d80*/  BPT.TRAP 0x1 ;  /* 0x000000040000795c */ /* 0x000fe20000300000 */
.L_x_2397:
[----:B------:R-:W-:Y:S01]  /*22d90*/  VIADD R2, R20, 0x33460 ;  /* 0x0003346014027836 */ /* 0x000fe20000000000 */
[----:B------:R-:W-:Y:S01]  /*22da0*/  IADD3 R146, R146, 0x1, RZ ;  /* 0x0000000192927810 */ /* 0x000fe20007ffe0ff */
[----:B------:R-:W-:Y:S02]  /*22db0*/  IMAD.U32 R7, RZ, RZ, UR42 ;  /* 0x0000002aff077e24 */ /* 0x000fe4000f8e00ff */
[-C--:B------:R-:W-:Y:S01]  /*22dc0*/  FMUL.FTZ R10, R33, R3.reuse ;  /* 0x00000003210a7220 */ /* 0x080fe20000410000 */
[-C--:B------:R-:W-:Y:S01]  /*22dd0*/  FMUL.FTZ R4, R25, R3.reuse ;  /* 0x0000000319047220 */ /* 0x080fe20000410000 */
[-C--:B------:R-:W-:Y:S01]  /*22de0*/  FMUL.FTZ R122, R36, R3.reuse ;  /* 0x00000003247a7220 */ /* 0x080fe20000410000 */
[-C--:B------:R-:W-:Y:S01]  /*22df0*/  FMUL.FTZ R33, R37, R3.reuse ;  /* 0x0000000325217220 */ /* 0x080fe20000410000 */
[----:B------:R-:W-:Y:S01]  /*22e00*/  PRMT R2, R7, 0x654, R2 ;  /* 0x0000065407027816 */ /* 0x000fe20000000002 */
[-C--:B------:R-:W-:Y:S01]  /*22e10*/  FMUL.FTZ R14, R40, R3.reuse ;  /* 0x00000003280e7220 */ /* 0x080fe20000410000 */
[-C--:B------:R-:W-:Y:S01]  /*22e20*/  FMUL.FTZ R9, R41, R3.reuse ;  /* 0x0000000329097220 */ /* 0x080fe20000410000 */
[----:B------:R-:W-:Y:S01]  /*22e30*/  ISETP.NE.AND P1, PT, R146, 0x2, PT ;  /* 0x000000029200780c */ /* 0x000fe20003f25270 */
        /* <DEDUP_REMOVED lines=43> */
[----:B------:R-:W-:Y:S01]  /*230f0*/  SEL R3, RZ, 0x1, P1 ;  /* 0x00000001ff037807 */ /* 0x000fe20000800000 */
        /* <DEDUP_REMOVED lines=51> */
[----:B0-----:R-:W-:-:S11]  /*23430*/  SEL R146, R146, RZ, P1 ;  /* 0x000000ff92927207 */ /* 0x001fd60000800000 */
.L_x_2323:
[----:B------:R-:W2:Y:S04]  /*23440*/  LDL R98, [R1+0xc] ;  /* 0x00000c0001627983 */ /* 0x000ea80000100800 */
[----:B------:R-:W2:Y:S01]  /*23450*/  LDL R94, [R1+0x1c] ;  /* 0x00001c00015e7983 */ /* 0x000ea20000100800 */
[----:B------:R-:W-:Y:S05]  /*23460*/  WARPSYNC.ALL ;  /* 0x0000000000007948 */ /* 0x000fea0003800000 */
[----:B--2---:R-:W-:Y:S01]  /*23470*/  SHF.L.U64.HI R87, R98, 0x2, R94 ;  /* 0x0000000262577819 */ /* 0x004fe2000001025e */
        /* <DEDUP_REMOVED lines=9> */
[----:B------:R-:W2:Y:S01]  /*23510*/  S2R R83, SR_TID.X ;  /* 0x0000000000537919 */ /* 0x000ea20000002100 */
[----:B------:R-:W-:Y:S01]  /*23520*/  ULDC.64 UR4, c[0x4][0x38] ;  /* 0x01000e0000047ab9 */ /* 0x000fe20000000a00 */
[----:B------:R-:W3:Y:S01]  /*23530*/  LDL R86, [R1+0x44] ;  /* 0x0000440001567983 */ /* 0x000ee20000100800 */
[----:B--2---:R-:W-:-:S05]  /*23540*/  IMAD.SHL.U32 R0, R83, 0x4, RZ ;  /* 0x0000000453007824 */ /* 0x004fca00078e00ff */
        /* <DEDUP_REMOVED lines=10> */
[----:B--2---:R-:W2:Y:S01]  /*235f0*/  S2R R3, SR_SWINHI ;  /* 0x0000000000037919 */ /* 0x004ea20000002f00 */
        /* <DEDUP_REMOVED lines=16> */
[----:B------:R-:W-:Y:S02]  /*23700*/  MOV R54, R16 ;  /* 0x0000001000367202 */ /* 0x000fe40000000f00 */
[----:B--2---:R-:W-:Y:S02]  /*23710*/  MOV R55, R3 ;  /* 0x0000000300377202 */ /* 0x004fe40000000f00 */
[----:B------:R-:W-:-:S02]  /*23720*/  F2FP.BF16.F32.PACK_AB R42, R36, R9 ;  /* 0x00000009242a723e */ /* 0x000fc400000010ff */
[----:B------:R-:W-:Y:S02]  /*23730*/  F2FP.BF16.F32.PACK_AB R119, R119, R30 ;  /* 0x0000001e7777723e */ /* 0x000fe400000010ff */
[----:B------:R-:W-:Y:S02]  /*23740*/  F2FP.BF16.F32.PACK_AB R45, R45, R28 ;  /* 0x0000001c2d2d723e */ /* 0x000fe400000010ff */
[----:B------:R-:W-:Y:S02]  /*23750*/  LOP3.LUT P0, R2, R83, 0x3, RZ, 0xc0, !PT ;  /* 0x0000000353027812 */ /* 0x000fe4000780c0ff */
[----:B------:R-:W-:Y:S02]  /*23760*/  F2FP.BF16.F32.PACK_AB R20, R20, R5 ;  /* 0x000000051414723e */ /* 0x000fe400000010ff */
[----:B------:R-:W-:Y:S02]  /*23770*/  F2FP.BF16.F32.PACK_AB R21, R21, R4 ;  /* 0x000000041515723e */ /* 0x000fe400000010ff */
[----:B------:R-:W-:-:S02]  /*23780*/  ISETP.EQ.OR P0, PT, R2, 0x3, !P0 ;  /* 0x000000030200780c */ /* 0x000fc40004702670 */
        /* <DEDUP_REMOVED lines=24> */
[----:B---3--:R-:W-:-:S03]  /*23910*/  IMAD.WIDE R24, R86, 0x2, R54 ;  /* 0x0000000256187825 */ /* 0x008fc600078e0236 */
        /* <DEDUP_REMOVED lines=20> */
[----:B------:R-:W-:Y:S02]  /*23a60*/  LOP3.LUT R32, R32, R33, RZ, 0x3c, !PT ;  /* 0x0000002120207212 */ /* 0x000fe400078e3cff */
[----:B------:R-:W-:Y:S01]  /*23a70*/  LOP3.LUT R36, R36, R37, RZ, 0x3c, !PT ;  /* 0x0000002524247212 */ /* 0x000fe200078e3cff */
[--C-:B------:R-:W-:Y:S01]  /*23a80*/  IMAD.X R37, RZ, RZ, R25.reuse, P2 ;  /* 0x000000ffff257224 */ /* 0x100fe200010e0619 */
[----:B------:R-:W-:Y:S01]  /*23a90*/  LOP3.LUT R34, R34, R35, RZ, 0x3c, !PT ;  /* 0x0000002322227212 */ /* 0x000fe200078e3cff */
[--C-:B------:R-:W-:Y:S01]  /*23aa0*/  IMAD.X R35, RZ, RZ, R25.reuse, P1 ;  /* 0x000000ffff237224 */ /* 0x100fe200008e0619 */
[----:B------:R-:W-:Y:S01]  /*23ab0*/  LOP3.LUT R30, R30, R31, RZ, 0x3c, !PT ;  /* 0x0000001f1e1e7212 */ /* 0x000fe200078e3cff */
[----:B------:R-:W-:Y:S01]  /*23ac0*/  IMAD.X R31, RZ, RZ, R25, P4 ;  /* 0x000000ffff1f7224 */ /* 0x000fe200020e0619 */
[----:B------:R-:W-:-:S02]  /*23ad0*/  IADD3.X R33, RZ, R25, RZ, P5, !PT ;  /* 0x00000019ff217210 */ /* 0x000fc40002ffe4ff */
[----:B------:R-:W-:Y:S01]  /*23ae0*/  LOP3.LUT R28, R28, R29, RZ, 0x3c, !PT ;  /* 0x0000001d1c1c7212 */ /* 0x000fe200078e3cff */
[----:B------:R-:W-:Y:S01]  /*23af0*/  IMAD.X R29, RZ, RZ, R25, P3 ;  /* 0x000000ffff1d7224 */ /* 0x000fe200018e0619 */
[C---:B------:R-:W-:Y:S02]  /*23b00*/  IADD3 R85, P5, R24.reuse, 0x60, RZ ;  /* 0x0000006018557810 */ /* 0x040fe40007fbe0ff */
        /* <DEDUP_REMOVED lines=80> */
[----:B------:R-:W2:Y:S01]  /*24010*/  SHFL.IDX PT, R7, R8, R3, 0x1c1f ;  /* 0x001c1f0308077589 */ /* 0x000ea200000e0000 */
        /* <DEDUP_REMOVED lines=17> */
[----:B------:R-:W3:Y:S01]  /*24130*/  SHFL.IDX PT, R5, R2, R3, 0x1c1f ;  /* 0x001c1f0302057589 */ /* 0x000ee200000e0000 */
[----:B------:R-:W-:Y:S02]  /*24140*/  SEL R53, R40, R93, P0 ;  /* 0x0000005d28357207 */ /* 0x000fe40000000000 */
[----:B------:R-:W-:Y:S01]  /*24150*/  SEL R72, R93, R40, P0 ;  /* 0x000000285d487207 */ /* 0x000fe20000000000 */
[----:B------:R-:W-:Y:S01]  /*24160*/  SHFL.IDX PT, R42, R42, R3, 0x1c1f ;  /* 0x001c1f032a2a7589 */ /* 0x000fe200000e0000 */
[----:B------:R-:W-:-:S02]  /*24170*/  SEL R78, R65, R78, P0 ;  /* 0x0000004e414e7207 */ /* 0x000fc40000000000 */
[----:B------:R-:W-:Y:S01]  /*24180*/  SEL R63, R62, R101, P0 ;  /* 0x000000653e3f7207 */ /* 0x000fe20000000000 */
[----:B------:R4:W0:Y:S01]  /*24190*/  SHFL.IDX PT, R40, R36, R3, 0x1c1f ;  /* 0x001c1f0324287589 */ /* 0x00082200000e0000 */
[----:B------:R-:W-:Y:S02]  /*241a0*/  SEL R80, R101, R62, P0 ;  /* 0x0000003e65507207 */ /* 0x000fe40000000000 */
[----:B------:R-:W-:Y:S01]  /*241b0*/  SEL R65, R82, R119, P0 ;  /* 0x0000007752417207 */ /* 0x000fe20000000000 */
[----:B------:R1:W-:Y:S01]  /*241c0*/  SHFL.IDX PT, R62, R50, R3, 0x1c1f ;  /* 0x001c1f03323e7589 */ /* 0x0003e200000e0000 */
[----:B------:R-:W-:Y:S02]  /*241d0*/  SEL R82, R119, R82, P0 ;  /* 0x0000005277527207 */ /* 0x000fe40000000000 */
[----:B--2---:R-:W-:Y:S01]  /*241e0*/  SEL R8, R10, R7, P0 ;  /* 0x000000070a087207 */ /* 0x004fe20000000000 */
[----:B------:R2:W0:Y:S01]  /*241f0*/  SHFL.IDX PT, R52, R48, R3, 0x1c1f ;  /* 0x001c1f0330347589 */ /* 0x00042200000e0000 */
[----:B------:R-:W-:-:S02]  /*24200*/  SEL R10, R7, R10, P0 ;  /* 0x0000000a070a7207 */ /* 0x000fc40000000000 */
[----:B------:R-:W-:Y:S01]  /*24210*/  SEL R32, R34, R25, P0 ;  /* 0x0000001922207207 */ /* 0x000fe20000000000 */
[----:B------:R-:W-:Y:S01]  /*24220*/  SHFL.IDX PT, R41, R41, R0, 0x1c1f ;  /* 0x001c1f0029297589 */ /* 0x000fe200000e0000 */
[----:B----4-:R-:W-:Y:S02]  /*24230*/  SEL R36, R38, R27, P0 ;  /* 0x0000001b26247207 */ /* 0x010fe40000000000 */
[----:B-1----:R-:W-:Y:S01]  /*24240*/  SEL R50, R44, R33, P0 ;  /* 0x000000212c327207 */ /* 0x002fe20000000000 */
[----:B------:R-:W-:Y:S01]  /*24250*/  SHFL.IDX PT, R43, R43, R0, 0x1c1f ;  /* 0x001c1f002b2b7589 */ /* 0x000fe200000e0000 */
[----:B---3--:R-:W-:Y:S02]  /*24260*/  SEL R4, R6, R5, P0 ;  /* 0x0000000506047207 */ /* 0x008fe40000000000 */
[----:B--2---:R-:W-:Y:S01]  /*24270*/  SEL R48, R33, R44, P0 ;  /* 0x0000002c21307207 */ /* 0x004fe20000000000 */
[----:B------:R-:W-:Y:S01]  /*24280*/  SHFL.IDX PT, R49, R49, R0, 0x1c1f ;  /* 0x001c1f0031317589 */ /* 0x000fe200000e0000 */
[----:B------:R-:W-:-:S02]  /*24290*/  SEL R44, R35, R46, P0 ;  /* 0x0000002e232c7207 */ /* 0x000fc40000000000 */
[----:B------:R-:W-:Y:S01]  /*242a0*/  SEL R6, R5, R6, P0 ;  /* 0x0000000605067207 */ /* 0x000fe20000000000 */
[----:B------:R-:W-:Y:S01]  /*242b0*/  SHFL.IDX PT, R51, R51, R0, 0x1c1f ;  /* 0x001c1f0033337589 */ /* 0x000fe200000e0000 */
[----:B0-----:R-:W-:Y:S02]  /*242c0*/  SEL R12, R29, R40, P0 ;  /* 0x000000281d0c7207 */ /* 0x001fe40000000000 */
[----:B------:R-:W-:Y:S01]  /*242d0*/  SEL R14, R40, R29, P0 ;  /* 0x0000001d280e7207 */ /* 0x000fe20000000000 */
[----:B------:R0:W1:Y:S01]  /*242e0*/  SHFL.IDX PT, R2, R56, R3, 0x1c1f ;  /* 0x001c1f0338027589 */ /* 0x00006200000e0000 */
[----:B------:R-:W-:Y:S02]  /*242f0*/  SEL R40, R31, R42, P0 ;  /* 0x0000002a1f287207 */ /* 0x000fe40000000000 */
[----:B------:R-:W-:Y:S01]  /*24300*/  SEL R46, R46, R35, P0 ;  /* 0x000000232e2e7207 */ /* 0x000fe20000000000 */
[----:B------:R2:W3:Y:S01]  /*24310*/  SHFL.IDX PT, R20, R58, R3, 0x1c1f ;  /* 0x001c1f033a147589 */ /* 0x0004e200000e0000 */
[----:B------:R-:W-:-:S02]  /*24320*/  SEL R34, R25, R34, P0 ;  /* 0x0000002219227207 */ /* 0x000fc40000000000 */
[----:B------:R-:W-:Y:S01]  /*24330*/  SEL R38, R27, R38, P0 ;  /* 0x000000261b267207 */ /* 0x000fe20000000000 */
[----:B------:R-:W4:Y:S01]  /*24340*/  SHFL.IDX PT, R68, R68, R3, 0x1c1f ;  /* 0x001c1f0344447589 */ /* 0x000f2200000e0000 */
[----:B------:R-:W-:Y:S02]  /*24350*/  SEL R42, R42, R31, P0 ;  /* 0x0000001f2a2a7207 */ /* 0x000fe40000000000 */
[----:B0-----:R-:W-:Y:S01]  /*24360*/  SEL R56, R37, R52, P0 ;  /* 0x0000003425387207 */ /* 0x001fe20000000000 */
[----:B------:R-:W0:Y:S01]  /*24370*/  SHFL.IDX PT, R70, R70, R3, 0x1c1f ;  /* 0x001c1f0346467589 */ /* 0x000e2200000e0000 */
[----:B--2---:R-:W-:-:S03]  /*24380*/  SEL R58, R52, R37, P0 ;  /* 0x00000025343a7207 */ /* 0x004fc60000000000 */
[----:B------:R-:W-:Y:S04]  /*24390*/  SHFL.IDX PT, R45, R45, R0, 0x1c1f ;  /* 0x001c1f002d2d7589 */ /* 0x000fe800000e0000 */
[----:B------:R-:W-:Y:S04]  /*243a0*/  SHFL.IDX PT, R47, R47, R0, 0x1c1f ;  /* 0x001c1f002f2f7589 */ /* 0x000fe800000e0000 */
[----:B------:R-:W-:Y:S01]  /*243b0*/  SHFL.IDX PT, R57, R57, R0, 0x1c1f ;  /* 0x001c1f0039397589 */ /* 0x000fe200000e0000 */
[----:B-1----:R-:W-:Y:S02]  /*243c0*/  SEL R5, R41, R2, P0 ;  /* 0x0000000229057207 */ /* 0x002fe40000000000 */
[----:B------:R-:W-:Y:S01]  /*243d0*/  SEL R7, R2, R41, P0 ;  /* 0x0000002902077207 */ /* 0x000fe20000000000 */
[----:B------:R-:W-:Y:S01]  /*243e0*/  SHFL.IDX PT, R59, R59, R0, 0x1c1f ;  /* 0x001c1f003b3b7589 */ /* 0x000fe200000e0000 */
[----:B---3--:R-:W-:-:S03]  /*243f0*/  SEL R11, R20, R43, P0 ;  /* 0x0000002b140b7207 */ /* 0x008fc60000000000 */
[----:B------:R1:W2:Y:S01]  /*24400*/  SHFL.IDX PT, R21, R24, R3, 0x1c1f ;  /* 0x001c1f0318157589 */ /* 0x0002a200000e0000 */
[----:B----4-:R-:W-:Y:S02]  /*24410*/  SEL R33, R49, R68, P0 ;  /* 0x0000004431217207 */ /* 0x010fe40000000000 */
[----:B------:R-:W-:Y:S01]  /*24420*/  SEL R35, R68, R49, P0 ;  /* 0x0000003144237207 */ /* 0x000fe20000000000 */
[----:B------:R3:W4:Y:S01]  /*24430*/  SHFL.IDX PT, R64, R60, R3, 0x1c1f ;  /* 0x001c1f033c407589 */ /* 0x00072200000e0000 */
[----:B0-----:R-:W-:-:S03]  /*24440*/  SEL R37, R51, R70, P0 ;  /* 0x0000004633257207 */ /* 0x001fc60000000000 */
[----:B------:R-:W0:Y:S01]  /*24450*/  SHFL.IDX PT, R66, R66, R3, 0x1c1f ;  /* 0x001c1f0342427589 */ /* 0x000e2200000e0000 */
[----:B-1----:R-:W-:-:S03]  /*24460*/  SEL R24, R26, R9, P0 ;  /* 0x000000091a187207 */ /* 0x002fc60000000000 */
[----:B------:R-:W1:Y:S01]  /*24470*/  SHFL.IDX PT, R74, R74, R3, 0x1c1f ;  /* 0x001c1f034a4a7589 */ /* 0x000e6200000e0000 */
[----:B------:R-:W-:Y:S02]  /*24480*/  SEL R26, R9, R26, P0 ;  /* 0x0000001a091a7207 */ /* 0x000fe40000000000 */
[----:B---3--:R-:W-:Y:S01]  /*24490*/  SEL R60, R39, R62, P0 ;  /* 0x0000003e273c7207 */ /* 0x008fe20000000000 */
[----:B------:R-:W3:Y:S01]  /*244a0*/  SHFL.IDX PT, R76, R76, R3, 0x1c1f ;  /* 0x001c1f034c4c7589 */ /* 0x000ee200000e0000 */
[----:B------:R-:W-:Y:S02]  /*244b0*/  SEL R62, R62, R39, P0 ;  /* 0x000000273e3e7207 */ /* 0x000fe40000000000 */
[----:B------:R-:W-:Y:S01]  /*244c0*/  SEL R9, R43, R20, P0 ;  /* 0x000000142b097207 */ /* 0x000fe20000000000 */
[----:B------:R-:W-:Y:S01]  /*244d0*/  SHFL.IDX PT, R53, R53, R0, 0x1c1f ;  /* 0x001c1f0035357589 */ /* 0x000fe200000e0000 */
[----:B------:R-:W-:-:S03]  /*244e0*/  SEL R39, R70, R51, P0 ;  /* 0x0000003346277207 */ /* 0x000fc60000000000 */
[----:B------:R-:W-:Y:S01]  /*244f0*/  SHFL.IDX PT, R61, R61, R0, 0x1c1f ;  /* 0x001c1f003d3d7589 */ /* 0x000fe200000e0000 */
[----:B--2---:R-:W-:Y:S02]  /*24500*/  SEL R28, R30, R21, P0 ;  /* 0x000000151e1c7207 */ /* 0x004fe40000000000 */
[----:B------:R-:W-:Y:S01]  /*24510*/  SEL R30, R21, R30, P0 ;  /* 0x0000001e151e7207 */ /* 0x000fe20000000000 */
[----:B------:R-:W-:Y:S01]  /*24520*/  SHFL.IDX PT, R63, R63, R0, 0x1c1f ;  /* 0x001c1f003f3f7589 */ /* 0x000fe200000e0000 */
[----:B----4-:R-:W-:Y:S02]  /*24530*/  SEL R25, R45, R64, P0 ;  /* 0x000000402d197207 */ /* 0x010fe40000000000 */
[----:B------:R-:W-:Y:S01]  /*24540*/  SEL R27, R64, R45, P0 ;  /* 0x0000002d401b7207 */ /* 0x000fe20000000000 */
[----:B------:R-:W2:Y:S01]  /*24550*/  SHFL.IDX PT, R72, R72, R3, 0x1c1f ;  /* 0x001c1f0348487589 */ /* 0x000ea200000e0000 */
[----:B0-----:R-:W-:Y:S02]  /*24560*/  SEL R29, R47, R66, P0 ;  /* 0x000000422f1d7207 */ /* 0x001fe40000000000 */
[----:B------:R-:W-:Y:S01]  /*24570*/  SEL R31, R66, R47, P0 ;  /* 0x0000002f421f7207 */ /* 0x000fe20000000000 */
[----:B------:R-:W0:Y:S01]  /*24580*/  SHFL.IDX PT, R78, R78, R3, 0x1c1f ;  /* 0x001c1f034e4e7589 */ /* 0x000e2200000e0000 */
[----:B-1----:R-:W-:-:S02]  /*24590*/  SEL R41, R57, R74, P0 ;  /* 0x0000004a39297207 */ /* 0x002fc40000000000 */
[----:B------:R-:W-:Y:S01]  /*245a0*/  SEL R43, R74, R57, P0 ;  /* 0x000000394a2b7207 */ /* 0x000fe20000000000 */
[----:B------:R-:W1:Y:S01]  /*245b0*/  SHFL.IDX PT, R80, R80, R3, 0x1c1f ;  /* 0x001c1f0350507589 */ /* 0x000e6200000e0000 */
[----:B---3--:R-:W-:Y:S02]  /*245c0*/  SEL R49, R59, R76, P0 ;  /* 0x0000004c3b317207 */ /* 0x008fe40000000000 */
[----:B------:R-:W-:Y:S01]  /*245d0*/  SEL R51, R76, R59, P0 ;  /* 0x0000003b4c337207 */ /* 0x000fe20000000000 */
[----:B------:R-:W3:Y:S04]  /*245e0*/  SHFL.IDX PT, R82, R82, R3, 0x1c1f ;  /* 0x001c1f0352527589 */ /* 0x000ee800000e0000 */
[----:B------:R4:W3:Y:S01]  /*245f0*/  SHFL.IDX PT, R65, R65, R0, 0x1c1f ;  /* 0x001c1f0041417589 */ /* 0x0008e200000e0000 */
[----:B--2---:R-:W-:-:S02]  /*24600*/  SEL R13, R53, R72, P0 ;  /* 0x00000048350d7207 */ /* 0x004fc40000000000 */
[----:B------:R-:W-:Y:S01]  /*24610*/  SEL R15, R72, R53, P0 ;  /* 0x00000035480f7207 */ /* 0x000fe20000000000 */
[----:B----4-:R-:W-:Y:S01]  /*24620*/  IMAD.MOV.U32 R0, RZ, RZ, RZ ;  /* 0x000000ffff007224 */ /* 0x010fe200078e00ff */
[----:B0-----:R-:W-:Y:S02]  /*24630*/  SEL R45, R61, R78, P0 ;  /* 0x0000004e3d2d7207 */ /* 0x001fe40000000000 */
[----:B------:R-:W-:Y:S02]  /*24640*/  SEL R47, R78, R61, P0 ;  /* 0x0000003d4e2f7207 */ /* 0x000fe40000000000 */
[----:B-1----:R-:W-:Y:S02]  /*24650*/  SEL R57, R63, R80, P0 ;  /* 0x000000503f397207 */ /* 0x002fe40000000000 */
[----:B------:R-:W-:-:S07]  /*24660*/  SEL R59, R80, R63, P0 ;  /* 0x0000003f503b7207 */ /* 0x000fce0000000000 */
.L_x_2635:
[----:B------:R-:W2:Y:S01]  /*24670*/  LDL.LU R2, [R1+0x18] ;  /* 0x0000180001027983 */ /* 0x000ea20000300800 */
[----:B------:R-:W-:Y:S05]  /*24680*/  WARPSYNC.ALL ;  /* 0x0000000000007948 */ /* 0x000fea0003800000 */
[----:B------:R-:W-:Y:S01]  /*24690*/  BAR.SYNC.DEFER_BLOCKING 0x1, 0x100 ;  /* 0x0044000000007b1d */ /* 0x000fe20000010000 */
[----:B---3--:R-:W-:Y:S02]  /*246a0*/  SEL R61, R65, R82, P0 ;  /* 0x00000052413d7207 */ /* 0x008fe40000000000 */
        /* <DEDUP_REMOVED lines=19> */
[----:B--2---:R-:W-:-:S04]  /*247e0*/  IADD3 R20, P2, R2, UR4, RZ ;  /* 0x0000000402147c10 */ /* 0x004fc8000ff5e0ff */
[----:B------:R-:W-:Y:S01]  /*247f0*/  IADD3.X R21, R87, UR5, RZ, P2, !PT ;  /* 0x0000000557157c10 */ /* 0x000fe200097fe4ff */
        /* <DEDUP_REMOVED lines=15> */
.L_x_2401:
[----:B------:R-:W3:Y:S01]  /*248f0*/  LDL R6, [R1+0x4] ;  /* 0x0000040001067983 */ /* 0x000ee20000100800 */
[----:B------:R-:W-:-:S03]  /*24900*/  ULDC.64 UR4, c[0x0][0xb70] ;  /* 0x0002dc0000047ab9 */ /* 0x000fc60000000a00 */
[----:B------:R-:W4:Y:S04]  /*24910*/  LDL.LU R66, [R1+0x14] ;  /* 0x0000140001427983 */ /* 0x000f280000300800 */
[----:B------:R-:W3:Y:S01]  /*24920*/  LDL.LU R64, [R1+0x28] ;  /* 0x0000280001407983 */ /* 0x000ee20000300800 */
[--C-:B--2--5:R-:W-:Y:S01]  /*24930*/  SHF.R.S32.HI R3, RZ, 0x1f, R0.reuse ;  /* 0x0000001fff037819 */ /* 0x124fe20000011400 */
[----:B------:R-:W-:Y:S01]  /*24940*/  IMAD.MOV.U32 R2, RZ, RZ, R0 ;  /* 0x000000ffff027224 */ /* 0x000fe200078e0000 */
[----:B------:R-:W-:Y:S01]  /*24950*/  SEL R63, R94, RZ, !P1 ;  /* 0x000000ff5e3f7207 */ /* 0x000fe20004800000 */
[----:B------:R-:W2:Y:S01]  /*24960*/  LDL R10, [R1+0x30] ;  /* 0x00003000010a7983 */ /* 0x000ea20000100800 */
[----:B------:R-:W-:Y:S02]  /*24970*/  SEL R65, R98, RZ, !P1 ;  /* 0x000000ff62417207 */ /* 0x000fe40004800000 */
[----:B------:R-:W-:-:S02]  /*24980*/  LOP3.LUT R8, R9, 0x380, RZ, 0xc0, !PT ;  /* 0x0000038009087812 */ /* 0x000fc400078ec0ff */
[----:B------:R-:W-:Y:S02]  /*24990*/  IADD3 R13, P3, R54, 0x2000, RZ ;  /* 0x00002000360d7810 */ /* 0x000fe40007f7e0ff */
[----:B------:R-:W-:Y:S02]  /*249a0*/  SHF.R.U64 R8, R8, 0x3, RZ ;  /* 0x0000000308087819 */ /* 0x000fe400000012ff */
[----:B------:R-:W-:Y:S02]  /*249b0*/  IADD3 R33, P0, R54, 0x5000, RZ ;  /* 0x0000500036217810 */ /* 0x000fe40007f1e0ff */
[----:B------:R-:W-:Y:S01]  /*249c0*/  LOP3.LUT R8, R8, R9, RZ, 0x3c, !PT ;  /* 0x0000000908087212 */ /* 0x000fe200078e3cff */
[----:B------:R-:W-:Y:S01]  /*249d0*/  IMAD.X R9, RZ, RZ, R55, P2 ;  /* 0x000000ffff097224 */ /* 0x000fe200010e0637 */
[C---:B------:R-:W-:Y:S02]  /*249e0*/  IADD3 R25, P4, R54.reuse, 0x3000, RZ ;  /* 0x0000300036197810 */ /* 0x040fe40007f9e0ff */
[----:B------:R-:W-:-:S02]  /*249f0*/  IADD3 R29, P5, R54, 0x4000, RZ ;  /* 0x00004000361d7810 */ /* 0x000fc40007fbe0ff */
[----:B------:R-:W-:Y:S02]  /*24a00*/  IADD3 R41, P2, R54, 0x7000, RZ ;  /* 0x0000700036297810 */ /* 0x000fe40007f5e0ff */
        /* <DEDUP_REMOVED lines=22> */
[----:B------:R-:W-:Y:S02]  /*24b70*/  IADD3 R53, P5, R54, 0xa000, RZ ;  /* 0x0000a00036357810 */ /* 0x000fe40007fbe0ff */
[----:B------:R-:W-:Y:S02]  /*24b80*/  LOP3.LUT R44, R45, 0x380, RZ, 0xc0, !PT ;  /* 0x000003802d2c7812 */ /* 0x000fe400078ec0ff */
[----:B------:R-:W-:Y:S02]  /*24b90*/  LOP3.LUT R48, R49, 0x380, RZ, 0xc0, !PT ;  /* 0x0000038031307812 */ /* 0x000fe400078ec0ff */
[----:B------:R-:W-:Y:S02]  /*24ba0*/  LOP3.LUT R52, R53, 0x380, RZ, 0xc0, !PT ;  /* 0x0000038035347812 */ /* 0x000fe400078ec0ff */
[----:B------:R-:W-:-:S02]  /*24bb0*/  SHF.R.U64 R44, R44, 0x3, RZ ;  /* 0x000000032c2c7819 */ /* 0x000fc400000012ff */
        /* <DEDUP_REMOVED lines=8> */
[----:B------:R-:W-:Y:S01]  /*24c40*/  SHF.R.S32.HI R237, RZ, 0x1f, R236 ;  /* 0x0000001fffed7819 */ /* 0x000fe200000114ec */
[----:B------:R-:W-:Y:S01]  /*24c50*/  BSSY B1, `(.L_x_2402) ;  /* 0x0000068000017945 */ /* 0x000fe20003800000 */
[----:B----4-:R-:W-:-:S02]  /*24c60*/  SHF.R.S32.HI R62, RZ, 0x1f, R66 ;  /* 0x0000001fff3e7819 */ /* 0x010fc40000011442 */
[----:B---3--:R-:W-:-:S03]  /*24c70*/  LEA R11, R64, R6, 0x7 ;  /* 0x00000006400b7211 */ /* 0x008fc600078e38ff */
[----:B------:R-:W-:-:S04]  /*24c80*/  IMAD R4, R62, UR4, RZ ;  /* 0x000000043e047c24 */ /* 0x000fc8000f8e02ff */
[C---:B------:R-:W-:Y:S02]  /*24c90*/  IMAD R7, R66.reuse, UR5, R4 ;  /* 0x0000000542077c24 */ /* 0x040fe4000f8e0204 */
[----:B------:R-:W-:Y:S01]  /*24ca0*/  IMAD.WIDE.U32 R4, R66, UR4, R2 ;  /* 0x0000000442047c25 */ /* 0x000fe2000f8e0002 */
[----:B------:R-:W-:-:S03]  /*24cb0*/  ULDC.64 UR4, c[0x0][0xb78] ;  /* 0x0002de0000047ab9 */ /* 0x000fc60000000a00 */
[----:B------:R-:W-:Y:S02]  /*24cc0*/  IMAD.IADD R5, R5, 0x1, R7 ;  /* 0x0000000105057824 */ /* 0x000fe400078e0207 */
[----:B------:R-:W-:Y:S02]  /*24cd0*/  IMAD R2, R63, UR4, RZ ;  /* 0x000000043f027c24 */ /* 0x000fe4000f8e02ff */
[----:B------:R-:W-:Y:S01]  /*24ce0*/  IMAD.WIDE.U32 R4, R65, UR4, R4 ;  /* 0x0000000441047c25 */ /* 0x000fe2000f8e0004 */
[----:B------:R-:W-:-:S03]  /*24cf0*/  SHF.R.S32.HI R7, RZ, 0x1f, R11 ;  /* 0x0000001fff077819 */ /* 0x000fc6000001140b */
[----:B------:R-:W-:Y:S01]  /*24d00*/  IMAD R6, R65, UR5, R2 ;  /* 0x0000000541067c24 */ /* 0x000fe2000f8e0202 */
[----:B------:R-:W-:Y:S01]  /*24d10*/  IADD3 R2, P1, R11, R4, RZ ;  /* 0x000000040b027210 */ /* 0x000fe20007f3e0ff */
[----:B------:R-:W-:-:S03]  /*24d20*/  ULDC.64 UR4, c[0x0][0xb40] ;  /* 0x0002d00000047ab9 */ /* 0x000fc60000000a00 */
[----:B------:R-:W-:Y:S02]  /*24d30*/  IADD3.X R7, R7, R5, R6, P1, !PT ;  /* 0x0000000507077210 */ /* 0x000fe40000ffe406 */
[----:B------:R-:W-:-:S04]  /*24d40*/  LEA R20, P1, R2, UR4, 0x2 ;  /* 0x0000000402147c11 */ /* 0x000fc8000f8210ff */
[----:B------:R-:W-:Y:S01]  /*24d50*/  LEA.HI.X R21, R2, UR5, R7, 0x2, P1 ;  /* 0x0000000502157c11 */ /* 0x000fe200088f1407 */
[----:B------:R-:W-:Y:S01]  /*24d60*/  ULDC.64 UR4, c[0x0][0xaa0] ;  /* 0x0002a80000047ab9 */ /* 0x000fe20000000a00 */
[----:B------:R-:W-:-:S04]  /*24d70*/  IADD3 R37, P1, R54, 0x6000, RZ ;  /* 0x0000600036257810 */ /* 0x000fc80007f3e0ff */
[----:B------:R-:W-:Y:S02]  /*24d80*/  LOP3.LUT R36, R37, 0x380, RZ, 0xc0, !PT ;  /* 0x0000038025247812 */ /* 0x000fe400078ec0ff */
[----:B--2---:R-:W-:Y:S02]  /*24d90*/  LOP3.LUT P0, RZ, R10, 0x3, RZ, 0xc0, !PT ;  /* 0x000000030aff7812 */ /* 0x004fe4000780c0ff */
[----:B------:R-:W-:Y:S02]  /*24da0*/  SHF.R.U64 R36, R36, 0x3, RZ ;  /* 0x0000000324247819 */ /* 0x000fe400000012ff */
[----:B------:R-:W-:Y:S02]  /*24db0*/  IADD3 R5, R11, 0x8, RZ ;  /* 0x000000080b057810 */ /* 0x000fe40007ffe0ff */
[----:B------:R-:W-:Y:S01]  /*24dc0*/  LOP3.LUT R36, R36, R37, RZ, 0x3c, !PT ;  /* 0x0000002524247212 */ /* 0x000fe200078e3cff */
[----:B------:R-:W-:Y:S01]  /*24dd0*/  IMAD.X R37, RZ, RZ, R55, P1 ;  /* 0x000000ffff257224 */ /* 0x000fe200008e0637 */
[----:B------:R-:W-:-:S02]  /*24de0*/  LOP3.LUT R2, R54, 0x380, RZ, 0xc0, !PT ;  /* 0x0000038036027812 */ /* 0x000fc400078ec0ff */
[----:B------:R-:W-:Y:S02]  /*24df0*/  IADD3 R7, P2, R54, 0xb000, RZ ;  /* 0x0000b00036077810 */ /* 0x000fe40007f5e0ff */
[-C--:B------:R-:W-:Y:S02]  /*24e00*/  ISETP.GE.OR P1, PT, R11, R60.reuse, P0 ;  /* 0x0000003c0b00720c */ /* 0x080fe40000726670 */
[----:B------:R-:W-:Y:S02]  /*24e10*/  ISETP.GE.OR P0, PT, R5, R60, P0 ;  /* 0x0000003c0500720c */ /* 0x000fe40000706670 */
[----:B------:R-:W-:Y:S02]  /*24e20*/  SHF.R.U64 R5, R2, 0x3, RZ ;  /* 0x0000000302057819 */ /* 0x000fe400000012ff */
[----:B------:R-:W-:-:S04]  /*24e30*/  LOP3.LUT R2, R7, 0x380, RZ, 0xc0, !PT ;  /* 0x0000038007027812 */ /* 0x000fc800078ec0ff */
[----:B------:R-:W-:Y:S01]  /*24e40*/  SHF.R.U64 R2, R2, 0x3, RZ ;  /* 0x0000000302027819 */ /* 0x000fe200000012ff */
[--C-:B------:R-:W-:Y:S01]  /*24e50*/  IMAD.X R57, RZ, RZ, R55.reuse, P2 ;  /* 0x000000ffff397224 */ /* 0x100fe200010e0637 */
[----:B------:R-:W-:Y:S01]  /*24e60*/  LOP3.LUT R4, R5, R54, RZ, 0x3c, !PT ;  /* 0x0000003605047212 */ /* 0x000fe200078e3cff */
[----:B------:R-:W-:Y:S01]  /*24e70*/  IMAD.MOV.U32 R5, RZ, RZ, R55 ;  /* 0x000000ffff057224 */ /* 0x000fe200078e0037 */
[----:B------:R-:W-:Y:S01]  /*24e80*/  LOP3.LUT R56, R2, R7, RZ, 0x3c, !PT ;  /* 0x0000000702387212 */ /* 0x000fe200078e3cff */
[----:B------:R-:W-:Y:S01]  /*24e90*/  @!P1 STG.E desc[UR54][R20.64], R120 ;  /* 0x0000007814009986 */ /* 0x000fe2000c101936 */
[----:B------:R-:W-:-:S03]  /*24ea0*/  IMAD R61, R3, UR4, RZ ;  /* 0x00000004033d7c24 */ /* 0x000fc6000f8e02ff */
[----:B------:R0:W-:Y:S04]  /*24eb0*/  @!P0 STG.E desc[UR54][R20.64+0x20], R121 ;  /* 0x0000207914008986 */ /* 0x0001e8000c101936 */
[----:B------:R-:W5:Y:S04]  /*24ec0*/  LD.E.128 R4, desc[UR54][R4.64] ;  /* 0x0000003604047980 */ /* 0x000f68000c101d00 */
[----:B------:R-:W5:Y:S04]  /*24ed0*/  LD.E.128 R8, desc[UR54][R8.64] ;  /* 0x0000003608087980 */ /* 0x000f68000c101d00 */
[----:B------:R-:W5:Y:S01]  /*24ee0*/  LD.E.128 R12, desc[UR54][R12.64] ;  /* 0x000000360c0c7980 */ /* 0x000f62000c101d00 */
[----:B0-----:R-:W-:-:S02]  /*24ef0*/  SHF.R.S32.HI R21, RZ, 0x1f, R233 ;  /* 0x0000001fff157819 */ /* 0x001fc400000114e9 */
[----:B------:R-:W-:Y:S01]  /*24f00*/  MOV R20, R233 ;  /* 0x000000e900147202 */ /* 0x000fe20000000f00 */
        /* <DEDUP_REMOVED lines=15> */
[----:B------:R-:W-:-:S04]  /*25000*/  IMAD.WIDE.U32 R2, R0, UR4, R20 ;  /* 0x0000000400027c25 */ /* 0x000fc8000f8e0014 */
[----:B------:R-:W-:Y:S01]  /*25010*/  IMAD R61, R0, UR5, R61 ;  /* 0x00000005003d7c24 */ /* 0x000fe2000f8e023d */
[----:B------:R-:W-:Y:S01]  /*25020*/  ULDC.64 UR4, c[0x0][0xae0] ;  /* 0x0002b80000047ab9 */ /* 0x000fe20000000a00 */
[----:B------:R-:W-:Y:S02]  /*25030*/  IMAD R67, R64, -0x80, R60 ;  /* 0xffffff8040437824 */ /* 0x000fe400078e023c */
[----:B------:R-:W-:Y:S02]  /*25040*/  IMAD.IADD R3, R3, 0x1, R61 ;  /* 0x0000000103037824 */ /* 0x000fe400078e023d */
[----:B------:R-:W-:Y:S02]  /*25050*/  VIADD R0, R236, 0x20 ;  /* 0x00000020ec007836 */ /* 0x000fe40000000000 */
[----:B------:R-:W-:Y:S01]  /*25060*/  IMAD R61, R62, UR4, RZ ;  /* 0x000000043e3d7c24 */ /* 0x000fe2000f8e02ff */
[CC--:B------:R-:W-:Y:S01]  /*25070*/  ISETP.GE.AND P3, PT, R236.reuse, R67.reuse, PT ;  /* 0x00000043ec00720c */ /* 0x0c0fe20003f66270 */
[----:B------:R-:W-:Y:S01]  /*25080*/  VIADD R20, R236, 0x40 ;  /* 0x00000040ec147836 */ /* 0x000fe20000000000 */
[----:B------:R-:W-:Y:S01]  /*25090*/  ISETP.GE.AND P0, PT, R0, R67, PT ;  /* 0x000000430000720c */ /* 0x000fe20003f06270 */
[----:B------:R-:W-:-:S02]  /*250a0*/  IMAD R61, R66, UR5, R61 ;  /* 0x00000005423d7c24 */ /* 0x000fc4000f8e023d */
[----:B------:R-:W-:Y:S01]  /*250b0*/  IMAD.WIDE.U32 R2, R66, UR4, R2 ;  /* 0x0000000442027c25 */ /* 0x000fe2000f8e0002 */
[----:B------:R-:W-:Y:S01]  /*250c0*/  ULDC.64 UR4, c[0x0][0xae8] ;  /* 0x0002ba0000047ab9 */ /* 0x000fe20000000a00 */
[----:B------:R-:W-:Y:S02]  /*250d0*/  ISETP.GE.AND P1, PT, R20, R67, PT ;  /* 0x000000431400720c */ /* 0x000fe40003f26270 */
[----:B------:R-:W-:Y:S02]  /*250e0*/  VIADD R0, R16, 0x33420 ;  /* 0x0003342010007836 */ /* 0x000fe40000000000 */
[----:B------:R-:W-:Y:S02]  /*250f0*/  IMAD.IADD R3, R3, 0x1, R61 ;  /* 0x0000000103037824 */ /* 0x000fe400078e023d */
[----:B------:R-:W-:Y:S01]  /*25100*/  IMAD R20, R63, UR4, RZ ;  /* 0x000000043f147c24 */ /* 0x000fe2000f8e02ff */
[----:B------:R-:W-:Y:S01]  /*25110*/  PRMT R0, RZ, 0x654, R0 ;  /* 0x00000654ff007816 */ /* 0x000fe20000000000 */
[----:B------:R-:W-:-:S02]  /*25120*/  VIADD R21, R236, 0x60 ;  /* 0x00000060ec157836 */ /* 0x000fc40000000000 */
[C---:B------:R-:W-:Y:S01]  /*25130*/  IMAD R63, R65.reuse, UR5, R20 ;  /* 0x00000005413f7c24 */ /* 0x040fe2000f8e0214 */
[----:B0-----:R0:W-:Y:S01]  /*25140*/  SYNCS.ARRIVE.TRANS64.RED.A1T0 RZ, [R0+URZ], RZ ;  /* 0x000000ff00ff79a7 */ /* 0x0011e2000810043f */
[----:B------:R-:W-:Y:S01]  /*25150*/  IMAD.WIDE.U32 R60, R65, UR4, R2 ;  /* 0x00000004413c7c25 */ /* 0x000fe2000f8e0002 */
[----:B------:R-:W-:-:S03]  /*25160*/  ISETP.GE.AND P2, PT, R21, R67, PT ;  /* 0x000000431500720c */ /* 0x000fc60003f46270 */
[----:B------:R-:W-:Y:S01]  /*25170*/  IMAD.WIDE R20, R64, 0x80, R236 ;  /* 0x0000008040147825 */ /* 0x000fe200078e02ec */
[----:B------:R-:W-:Y:S01]  /*25180*/  IADD3 R65, R61, R63, RZ ;  /* 0x0000003f3d417210 */ /* 0x000fe20007ffe0ff */
[----:B------:R-:W-:Y:S08]  /*25190*/  @P3 BRA `(.L_x_2403) ;  /* 0x00000000004c3947 */ /* 0x000ff00003800000 */
        /* <DEDUP_REMOVED lines=10> */
[C---:B------:R-:W-:Y:S01]  /*25240*/  LEA R62, P5, R2.reuse, UR6, 0x1 ;  /* 0x00000006023e7c11 */ /* 0x040fe2000f8a08ff */
[C---:B0-----:R-:W-:Y:S02]  /*25250*/  VIADD R0, R233.reuse, 0x40 ;  /* 0x00000040e9007836 */ /* 0x041fe40000000000 */
[----:B------:R-:W-:Y:S01]  /*25260*/  VIADD R64, R233, 0x80 ;  /* 0x00000080e9407836 */ /* 0x000fe20000000000 */
[----:B------:R-:W-:Y:S02]  /*25270*/  LEA.HI.X R63, R2, UR7, R3, 0x1, P5 ;  /* 0x00000007023f7c11 */ /* 0x000fe4000a8f0c03 */
[----:B------:R-:W-:Y:S02]  /*25280*/  ISETP.GE.AND P3, PT, R0, UR4, PT ;  /* 0x0000000400007c0c */ /* 0x000fe4000bf66270 */
[----:B------:R-:W-:-:S03]  /*25290*/  ISETP.GE.AND P5, PT, R64, UR4, PT ;  /* 0x0000000440007c0c */ /* 0x000fc6000bfa6270 */
[----:B-----5:R1:W-:Y:S08]  /*252a0*/  @!P4 STG.E.128 desc[UR54][R62.64], R4 ;  /* 0x000000043e00c986 */ /* 0x0203f0000c101d36 */
[----:B------:R1:W-:Y:S04]  /*252b0*/  @!P3 STG.E.128 desc[UR54][R62.64+0x80], R28 ;  /* 0x0000801c3e00b986 */ /* 0x0003e8000c101d36 */
[----:B------:R1:W-:Y:S02]  /*252c0*/  @!P5 STG.E.128 desc[UR54][R62.64+0x100], R44 ;  /* 0x0001002c3e00d986 */ /* 0x0003e4000c101d36 */
.L_x_2403:
[----:B------:R-:W-:Y:S05]  /*252d0*/  BSYNC B1 ;  /* 0x0000000000017941 */ /* 0x000fea0003800000 */
.L_x_2402:
[----:B------:R-:W-:Y:S04]  /*252e0*/  BSSY B1, `(.L_x_2404) ;  /* 0x0000017000017945 */ /* 0x000fe80003800000 */
[----:B------:R-:W-:Y:S05]  /*252f0*/  @P0 BRA `(.L_x_2405) ;  /* 0x0000000000540947 */ /* 0x000fea0003800000 */
[----:B-1---5:R-:W-:Y:S01]  /*25300*/  IADD3 R5, P0, R20, 0x20, RZ ;  /* 0x0000002014057810 */ /* 0x022fe20007f1e0ff */
[----:B------:R-:W-:Y:S01]  /*25310*/  ULDC UR4, c[0x0][0xa8c] ;  /* 0x0002a30000047ab9 */ /* 0x000fe20000000800 */
[C---:B------:R-:W-:Y:S01]  /*25320*/  IADD3 R2, R233.reuse, 0x40, RZ ;  /* 0x00000040e9027810 */ /* 0x040fe20007ffe0ff */
[----:B------:R-:W-:Y:S01]  /*25330*/  ULDC.64 UR6, c[0x0][0xad8] ;  /* 0x0002b60000067ab9 */ /* 0x000fe20000000a00 */
[----:B------:R-:W-:Y:S01]  /*25340*/  IMAD.MOV.U32 R3, RZ, RZ, R65 ;  /* 0x000000ffff037224 */ /* 0x000fe200078e0041 */
[C---:B------:R-:W-:Y:S01]  /*25350*/  ISETP.GE.AND P3, PT, R233.reuse, UR4, PT ;  /* 0x00000004e9007c0c */ /* 0x040fe2000bf66270 */
        /* <DEDUP_REMOVED lines=15> */
.L_x_2405:
[----:B------:R-:W-:Y:S05]  /*25450*/  BSYNC B1 ;  /* 0x0000000000017941 */ /* 0x000fea0003800000 */
.L_x_2404:
[----:B------:R-:W-:Y:S04]  /*25460*/  BSSY B1, `(.L_x_2406) ;  /* 0x0000017000017945 */ /* 0x000fe80003800000 */
[----:B------:R-:W-:Y:S05]  /*25470*/  @P1 BRA `(.L_x_2407) ;  /* 0x0000000000541947 */ /* 0x000fea0003800000 */
[----:B-12--5:R-:W-:Y:S01]  /*25480*/  IADD3 R5, P0, R20, 0x40, RZ ;  /* 0x0000004014057810 */ /* 0x026fe20007f1e0ff */
[C---:B------:R-:W-:Y:S01]  /*25490*/  VIADD R2, R233.reuse, 0x40 ;  /* 0x00000040e9027836 */ /* 0x040fe20000000000 */
[----:B------:R-:W-:Y:S01]  /*254a0*/  ULDC UR4, c[0x0][0xa8c] ;  /* 0x0002a30000047ab9 */ /* 0x000fe20000000800 */
[----:B------:R-:W-:Y:S01]  /*254b0*/  ULDC.64 UR6, c[0x0][0xad8] ;  /* 0x0002b60000067ab9 */ /* 0x000fe20000000a00 */
[----:B------:R-:W-:Y:S01]  /*254c0*/  IMAD.MOV.U32 R3, RZ, RZ, R65 ;  /* 0x000000ffff037224 */ /* 0x000fe200078e0041 */
[C---:B------:R-:W-:Y:S01]  /*254d0*/  IADD3 R4, R233.reuse, 0x80, RZ ;  /* 0x00000080e9047810 */ /* 0x040fe20007ffe0ff */
[----:B0-----:R-:W-:Y:S01]  /*254e0*/  IMAD.X R0, RZ, RZ, R21, P0 ;  /* 0x000000ffff007224 */ /* 0x001fe200000e0615 */
[----:B------:R-:W-:Y:S01]  /*254f0*/  ISETP.GE.AND P3, PT, R2, UR4, PT ;  /* 0x0000000402007c0c */ /* 0x000fe2000bf66270 */
[----:B------:R-:W-:Y:S01]  /*25500*/  IMAD.MOV.U32 R2, RZ, RZ, R60 ;  /* 0x000000ffff027224 */ /* 0x000fe200078e003c */
[----:B------:R-:W-:Y:S01]  /*25510*/  ISETP.GE.AND P1, PT, R233, UR4, PT ;  /* 0x00000004e9007c0c */ /* 0x000fe2000bf26270 */
[----:B------:R-:W-:Y:S01]  /*25520*/  IMAD R0, R0, UR6, RZ ;  /* 0x0000000600007c24 */ /* 0x000fe2000f8e02ff */
[----:B------:R-:W-:Y:S01]  /*25530*/  ISETP.GE.AND P4, PT, R4, UR4, PT ;  /* 0x0000000404007c0c */ /* 0x000fe2000bf86270 */
[----:B------:R-:W-:-:S04]  /*25540*/  IMAD.WIDE.U32 R2, R5, UR6, R2 ;  /* 0x0000000605027c25 */ /* 0x000fc8000f8e0002 */
        /* <DEDUP_REMOVED lines=8> */
.L_x_2407:
[----:B------:R-:W-:Y:S05]  /*255d0*/  BSYNC B1 ;  /* 0x0000000000017941 */ /* 0x000fea0003800000 */
.L_x_2406:
[----:B------:R-:W-:Y:S05]  /*255e0*/  @P2 BRA `(.L_x_2408) ;  /* 0x0000000c00182947 */ /* 0x000fea0003800000 */
[----:B-123-5:R-:W-:Y:S01]  /*255f0*/  IADD3 R5, P0, R20, 0x60, RZ ;  /* 0x0000006014057810 */ /* 0x02efe20007f1e0ff */
[----:B------:R-:W-:Y:S01]  /*25600*/  ULDC.64 UR4, c[0x0][0xad8] ;  /* 0x0002b60000047ab9 */ /* 0x000fe20000000a00 */
[----:B------:R-:W-:Y:S01]  /*25610*/  IMAD.MOV.U32 R2, RZ, RZ, R60 ;  /* 0x000000ffff027224 */ /* 0x000fe200078e003c */
[----:B0-----:R-:W-:Y:S01]  /*25620*/  IADD3 R0, R233, 0x40, RZ ;  /* 0x00000040e9007810 */ /* 0x001fe20007ffe0ff */
[----:B------:R-:W-:Y:S01]  /*25630*/  IMAD.MOV.U32 R3, RZ, RZ, R65 ;  /* 0x000000ffff037224 */ /* 0x000fe200078e0041 */
[----:B------:R-:W-:Y:S01]  /*25640*/  ULDC.64 UR6, c[0x0][0xa80] ;  /* 0x0002a00000067ab9 */ /* 0x000fe20000000a00 */
[----:B------:R-:W-:Y:S02]  /*25650*/  IMAD.X R20, RZ, RZ, R21, P0 ;  /* 0x000000ffff147224 */ /* 0x000fe400000e0615 */
[----:B------:R-:W-:-:S04]  /*25660*/  IMAD.WIDE.U32 R2, R5, UR4, R2 ;  /* 0x0000000405027c25 */ /* 0x000fc8000f8e0002 */
[----:B------:R-:W-:Y:S01]  /*25670*/  IMAD R20, R20, UR4, RZ ;  /* 0x0000000414147c24 */ /* 0x000fe2000f8e02ff */
[----:B------:R-:W-:Y:S01]  /*25680*/  ULDC UR4, c[0x0][0xa8c] ;  /* 0x0002a30000047ab9 */ /* 0x000fe20000000800 */
[----:B------:R-:W-:Y:S02]  /*25690*/  LEA R4, P0, R2, UR6, 0x1 ;  /* 0x0000000602047c11 */ /* 0x000fe4000f8008ff */
[----:B------:R-:W-:Y:S01]  /*256a0*/  IMAD R5, R5, UR5, R20 ;  /* 0x0000000505057c24 */ /* 0x000fe2000f8e0214 */
[----:B------:R-:W-:Y:S02]  /*256b0*/  ISETP.GE.AND P1, PT, R233, UR4, PT ;  /* 0x00000004e9007c0c */ /* 0x000fe4000bf26270 */
[----:B------:R-:W-:Y:S01]  /*256c0*/  ISETP.GE.AND P2, PT, R0, UR4, PT ;  /* 0x0000000400007c0c */ /* 0x000fe2000bf46270 */
[----:B------:R-:W-:Y:S02]  /*256d0*/  IMAD.IADD R3, R3, 0x1, R5 ;  /* 0x0000000103037824 */ /* 0x000fe400078e0205 */
[----:B------:R-:W-:-:S03]  /*256e0*/  VIADD R0, R233, 0x80 ;  /* 0x00000080e9007836 */ /* 0x000fc60000000000 */
[----:B------:R-:W-:Y:S02]  /*256f0*/  LEA.HI.X R5, R2, UR7, R3, 0x1, P0 ;  /* 0x0000000702057c11 */ /* 0x000fe400080f0c03 */
[----:B------:R-:W-:-:S03]  /*25700*/  ISETP.GE.AND P0, PT, R0, UR4, PT ;  /* 0x0000000400007c0c */ /* 0x000fc6000bf06270 */
[----:B------:R0:W-:Y:S04]  /*25710*/  @!P1 STG.E.128 desc[UR54][R4.64], R24 ;  /* 0x0000001804009986 */ /* 0x0001e8000c101d36 */
[----:B------:R0:W-:Y:S06]  /*25720*/  @!P2 STG.E.128 desc[UR54][R4.64+0x80], R40 ;  /* 0x000080280400a986 */ /* 0x0001ec000c101d36 */
[----:B------:R-:W-:Y:S05]  /*25730*/  @P0 BRA `(.L_x_2408) ;  /* 0x0000000800c40947 */ /* 0x000fea0003800000 */
[----:B------:R1:W-:Y:S01]  /*25740*/  STG.E.128 desc[UR54][R4.64+0x100], R56 ;  /* 0x0001003804007986 */ /* 0x0003e2000c101d36 */
[----:B------:R-:W-:Y:S05]  /*25750*/  BRA `(.L_x_2408) ;  /* 0x0000000800bc7947 */ /* 0x000fea0003800000 */
.L_x_2399:
[----:B------:R-:W2:Y:S01]  /*25760*/  LDL.LU R0, [R1+0x18] ;  /* 0x0000180001007983 */ /* 0x000ea20000300800 */
[----:B------:R-:W-:Y:S01]  /*25770*/  ULDC.64 UR4, c[0x0][0xbd8] ;  /* 0x0002f60000047ab9 */ /* 0x000fe20000000a00 */
[----:B------:R-:W-:Y:S01]  /*25780*/  IMAD.MOV.U32 R7, RZ, RZ, RZ ;  /* 0x000000ffff077224 */ /* 0x000fe200078e00ff */
[----:B------:R-:W-:-:S04]  /*25790*/  ISETP.NE.U32.AND P0, PT, RZ, UR4, PT ;  /* 0x00000004ff007c0c */ /* 0x000fc8000bf05070 */
[----:B------:R-:W-:Y:S01]  /*257a0*/  ISETP.NE.AND.EX P0, PT, RZ, UR5, PT, P0 ;  /* 0x00000005ff007c0c */ /* 0x000fe2000bf05300 */
[----:B------:R-:W3:Y:S01]  /*257b0*/  S2R R13, SR_TID.X ;  /* 0x00000000000d7919 */ /* 0x000ee20000002100 */
[----:B--2---:R-:W-:-:S04]  /*257c0*/  IADD3 R2, P1, R0, UR4, RZ ;  /* 0x0000000400027c10 */ /* 0x004fc8000ff3e0ff */
[----:B------:R-:W-:Y:S01]  /*257d0*/  IADD3.X R3, R87, UR5, RZ, P1, !PT ;  /* 0x0000000557037c10 */ /* 0x000fe20008ffe4ff */
[----:B------:R-:W-:Y:S02]  /*257e0*/  ULDC.64 UR4, c[0x0][0xbe0] ;  /* 0x0002f80000047ab9 */ /* 0x000fe40000000a00 */
[----:B------:R-:W-:-:S04]  /*257f0*/  ISETP.NE.U32.AND P1, PT, RZ, UR4, PT ;  /* 0x00000004ff007c0c */ /* 0x000fc8000bf25070 */
[----:B------:R2:W5:Y:S01]  /*25800*/  @P0 LDG.E R7, desc[UR54][R2.64] ;  /* 0x0000003602070981 */ /* 0x000562000c1e1900 */
[----:B------:R-:W-:-:S13]  /*25810*/  ISETP.NE.AND.EX P1, PT, RZ, UR5, PT, P1 ;  /* 0x00000005ff007c0c */ /* 0x000fda000bf25310 */
[----:B------:R-:W-:Y:S01]  /*25820*/  @P1 IADD3 R4, P2, R0, UR4, RZ ;  /* 0x0000000400041c10 */ /* 0x000fe2000ff5e0ff */
[----:B------:R-:W-:Y:S02]  /*25830*/  ULDC UR4, c[0x0][0xa88] ;  /* 0x0002a20000047ab9 */ /* 0x000fe40000000800 */
[----:B------:R-:W-:Y:S01]  /*25840*/  IMAD.U32 R0, RZ, RZ, UR4 ;  /* 0x00000004ff007e24 */ /* 0x000fe2000f8e00ff */
[----:B------:R-:W-:-:S05]  /*25850*/  @P1 IADD3.X R5, R87, UR5, RZ, P2, !PT ;  /* 0x0000000557051c10 */ /* 0x000fca00097fe4ff */
[----:B------:R2:W5:Y:S01]  /*25860*/  @P1 LDG.E R0, desc[UR54][R4.64] ;  /* 0x0000003604001981 */ /* 0x000562000c1e1900 */
[----:B---3--:R-:W-:-:S05]  /*25870*/  VIADD R6, R13, 0xffffff80 ;  /* 0xffffff800d067836 */ /* 0x008fca0000000000 */
[----:B------:R-:W-:Y:S01]  /*25880*/  ISETP.GT.AND P2, PT, R6, 0x7f, PT ;  /* 0x0000007f0600780c */ /* 0x000fe20003f44270 */
[----:B------:R-:W-:-:S12]  /*25890*/  @P1 BRA `(.L_x_2409) ;  /* 0x0000000000101947 */ /* 0x000fd80003800000 */
[----:B------:R-:W-:Y:S05]  /*258a0*/  @!P0 BRA `(.L_x_2409) ;  /* 0x00000000000c8947 */ /* 0x000fea0003800000 */
[----:B--2---:R-:W2:Y:S04]  /*258b0*/  LDG.E R5, desc[UR54][R2.64] ;  /* 0x0000003602057981 */ /* 0x004ea8000c1e1900 */
[----:B-----5:R-:W2:Y:S02]  /*258c0*/  LDG.E R0, desc[UR54][R2.64+0x4] ;  /* 0x0000043602007981 */ /* 0x020ea4000c1e1900 */
[----:B--2---:R-:W-:-:S07]  /*258d0*/  IMAD.IADD R0, R0, 0x1, -R5 ;  /* 0x0000000100007824 */ /* 0x004fce00078e0a05 */
.L_x_2409:
[----:B------:R-:W3:Y:S04]  /*258e0*/  LDL R14, [R1+0x14] ;  /* 0x00001400010e7983 */ /* 0x000ee80000100800 */
[----:B------:R4:W5:Y:S01]  /*258f0*/  LDL R12, [R1+0x28] ;  /* 0x00002800010c7983 */ /* 0x0009620000100800 */
[----:B------:R-:W-:Y:S01]  /*25900*/  BSSY B1, `(.L_x_2410) ;  /* 0x000001c000017945 */ /* 0x000fe20003800000 */
[----:B------:R-:W-:Y:S02]  /*25910*/  SHF.R.S32.HI R10, RZ, 0x1f, R233 ;  /* 0x0000001fff0a7819 */ /* 0x000fe400000114e9 */
[----:B------:R-:W-:Y:S02]  /*25920*/  SEL R11, R98, RZ, !P0 ;  /* 0x000000ff620b7207 */ /* 0x000fe40004000000 */
[----:B------:R-:W-:-:S02]  /*25930*/  SEL R9, R94, RZ, !P0 ;  /* 0x000000ff5e097207 */ /* 0x000fc40004000000 */
[----:B-----5:R-:W-:Y:S02]  /*25940*/  SHF.R.S32.HI R6, RZ, 0x1f, R7 ;  /* 0x0000001fff067819 */ /* 0x020fe40000011407 */
[----:B---3--:R-:W-:Y:S01]  /*25950*/  SHF.R.S32.HI R8, RZ, 0x1f, R14 ;  /* 0x0000001fff087819 */ /* 0x008fe2000001140e */
[----:B----4-:R-:W-:Y:S06]  /*25960*/  @P2 BRA `(.L_x_2411) ;  /* 0x0000000000542947 */ /* 0x010fec0003800000 */
[----:B--2---:R-:W-:-:S05]  /*25970*/  LEA R2, R12, R13, 0x7 ;  /* 0x0000000d0c027211 */ /* 0x004fca00078e38ff */
        /* <DEDUP_REMOVED lines=14> */
[----:B------:R-:W-:-:S03]  /*25a60*/  ULDC.64 UR4, c[0x0][0xb40] ;  /* 0x0002d00000047ab9 */ /* 0x000fc60000000a00 */
[----:B------:R-:W-:Y:S01]  /*25a70*/  IMAD.IADD R3, R3, 0x1, R5 ;  /* 0x0000000103037824 */ /* 0x000fe200078e0205 */
[----:B------:R-:W-:-:S04]  /*25a80*/  LEA R4, P0, R2, UR4, 0x2 ;  /* 0x0000000402047c11 */ /* 0x000fc8000f8010ff */
[----:B------:R-:W-:Y:S01]  /*25a90*/  LEA.HI.X R5, R2, UR5, R3, 0x2, P0 ;  /* 0x0000000502057c11 */ /* 0x000fe200080f1403 */
[----:B------:R-:W-:-:S05]  /*25aa0*/  IMAD.MOV.U32 R3, RZ, RZ, -0x800000 ;  /* 0xff800000ff037424 */ /* 0x000fca00078e00ff */
[----:B------:R3:W-:Y:S03]  /*25ab0*/  STG.E desc[UR54][R4.64], R3 ;  /* 0x0000000304007986 */ /* 0x0007e6000c101936 */
.L_x_2411:
[----:B------:R-:W-:Y:S05]  /*25ac0*/  BSYNC B1 ;  /* 0x0000000000017941 */ /* 0x000fea0003800000 */
.L_x_2410:
[----:B------:R-:W-:Y:S01]  /*25ad0*/  ULDC.64 UR4, c[0x0][0xaa0] ;  /* 0x0002a80000047ab9 */ /* 0x000fe20000000a00 */
[----:B--2---:R-:W-:Y:S01]  /*25ae0*/  IMAD.MOV.U32 R2, RZ, RZ, R233 ;  /* 0x000000ffff027224 */ /* 0x004fe200078e00e9 */
[----:B------:R-:W-:Y:S01]  /*25af0*/  BSSY B1, `(.L_x_2412) ;  /* 0x000002e000017945 */ /* 0x000fe20003800000 */
[----:B---3--:R-:W-:Y:S02]  /*25b00*/  IMAD.MOV.U32 R3, RZ, RZ, R10 ;  /* 0x000000ffff037224 */ /* 0x008fe400078e000a */
[----:B------:R-:W-:Y:S02]  /*25b10*/  IMAD R4, R6, UR4, RZ ;  /* 0x0000000406047c24 */ /* 0x000fe4000f8e02ff */
[----:B------:R-:W-:-:S04]  /*25b20*/  IMAD.WIDE.U32 R2, R7, UR4, R2 ;  /* 0x0000000407027c25 */ /* 0x000fc8000f8e0002 */
[----:B------:R-:W-:Y:S01]  /*25b30*/  IMAD R7, R7, UR5, R4 ;  /* 0x0000000507077c24 */ /* 0x000fe2000f8e0204 */
[----:B------:R-:W-:Y:S01]  /*25b40*/  ULDC.64 UR4, c[0x0][0xae0] ;  /* 0x0002b80000047ab9 */ /* 0x000fe20000000a00 */
[----:B------:R-:W-:Y:S02]  /*25b50*/  IMAD R13, R12, -0x80, R0 ;  /* 0xffffff800c0d7824 */ /* 0x000fe400078e0200 */
[----:B------:R-:W-:Y:S01]  /*25b60*/  IMAD R4, R8, UR4, RZ ;  /* 0x0000000408047c24 */ /* 0x000fe2000f8e02ff */
[----:B------:R-:W-:Y:S01]  /*25b70*/  IADD3 R3, R3, R7, RZ ;  /* 0x0000000703037210 */ /* 0x000fe20007ffe0ff */
[C---:B------:R-:W-:Y:S01]  /*25b80*/  VIADD R0, R236.reuse, 0x40 ;  /* 0x00000040ec007836 */ /* 0x040fe20000000000 */
[-C--:B------:R-:W-:Y:S01]  /*25b90*/  ISETP.GE.AND P1, PT, R236, R13.reuse, PT ;  /* 0x0000000dec00720c */ /* 0x080fe20003f26270 */
[C---:B------:R-:W-:Y:S01]  /*25ba0*/  IMAD R5, R14.reuse, UR5, R4 ;  /* 0x000000050e057c24 */ /* 0x040fe2000f8e0204 */
[----:B------:R-:W-:Y:S01]  /*25bb0*/  SHF.R.S32.HI R7, RZ, 0x1f, R236 ;  /* 0x0000001fff077819 */ /* 0x000fe200000114ec */
[----:B------:R-:W-:Y:S01]  /*25bc0*/  IMAD.WIDE.U32 R2, R14, UR4, R2 ;  /* 0x000000040e027c25 */ /* 0x000fe2000f8e0002 */
[----:B------:R-:W-:Y:S01]  /*25bd0*/  ULDC.64 UR4, c[0x0][0xae8] ;  /* 0x0002ba0000047ab9 */ /* 0x000fe20000000a00 */
[----:B------:R-:W-:-:S02]  /*25be0*/  ISETP.GE.AND P0, PT, R0, R13, PT ;  /* 0x0000000d0000720c */ /* 0x000fc40003f06270 */
[----:B------:R-:W-:Y:S02]  /*25bf0*/  VIADD R6, R236, 0x20 ;  /* 0x00000020ec067836 */ /* 0x000fe40000000000 */
[----:B------:R-:W-:Y:S02]  /*25c00*/  IMAD.IADD R3, R3, 0x1, R5 ;  /* 0x0000000103037824 */ /* 0x000fe400078e0205 */
[----:B------:R-:W-:Y:S01]  /*25c10*/  IMAD R0, R9, UR4, RZ ;  /* 0x0000000409007c24 */ /* 0x000fe2000f8e02ff */
[----:B------:R-:W-:Y:S01]  /*25c20*/  ISETP.GE.AND P2, PT, R6, R13, PT ;  /* 0x0000000d0600720c */ /* 0x000fe20003f46270 */
[----:B------:R-:W-:-:S04]  /*25c30*/  IMAD.WIDE.U32 R4, R11, UR4, R2 ;  /* 0x000000040b047c25 */ /* 0x000fc8000f8e0002 */
[----:B------:R-:W-:Y:S02]  /*25c40*/  IMAD R9, R11, UR5, R0 ;  /* 0x000000050b097c24 */ /* 0x000fe4000f8e0200 */
[----:B------:R-:W-:Y:S02]  /*25c50*/  IMAD.MOV.U32 R6, RZ, RZ, R236 ;  /* 0x000000ffff067224 */ /* 0x000fe400078e00ec */
[----:B------:R-:W-:Y:S02]  /*25c60*/  VIADD R0, R236, 0x60 ;  /* 0x00000060ec007836 */ /* 0x000fe40000000000 */
[----:B------:R-:W-:-:S04]  /*25c70*/  IMAD.WIDE R6, R12, 0x80, R6 ;  /* 0x000000800c067825 */ /* 0x000fc800078e0206 */
[----:B------:R-:W-:Y:S01]  /*25c80*/  IMAD.IADD R11, R5, 0x1, R9 ;  /* 0x00000001050b7824 */ /* 0x000fe200078e0209 */
[----:B------:R-:W-:Y:S06]  /*25c90*/  @P1 BRA `(.L_x_2413) ;  /* 0x00000000004c1947 */ /* 0x000fec0003800000 */
[C---:B------:R-:W-:Y:S01]  /*25ca0*/  IADD3 R2, R233.reuse, 0x40, RZ ;  /* 0x00000040e9027810 */ /* 0x040fe20007ffe0ff */
[----:B------:R-:W-:Y:S01]  /*25cb0*/  ULDC UR4, c[0x0][0xa8c] ;  /* 0x0002a30000047ab9 */ /* 0x000fe20000000800 */
[----:B------:R-:W-:Y:S01]  /*25cc0*/  ULDC.64 UR6, c[0x0][0xad8] ;  /* 0x0002b60000067ab9 */ /* 0x000fe20000000a00 */
[----:B------:R-:W-:Y:S01]  /*25cd0*/  VIADD R8, R233, 0x80 ;  /* 0x00000080e9087836 */ /* 0x000fe20000000000 */
        /* <DEDUP_REMOVED lines=15> */
.L_x_2413:
[----:B------:R-:W-:Y:S05]  /*25dd0*/  BSYNC B1 ;  /* 0x0000000000017941 */ /* 0x000fea0003800000 */
.L_x_2412:
[----:B------:R-:W-:Y:S01]  /*25de0*/  BSSY B1, `(.L_x_2414) ;  /* 0x0000018000017945 */ /* 0x000fe20003800000 */
[----:B------:R-:W-:-:S03]  /*25df0*/  ISETP.GE.AND P1, PT, R0, R13, PT ;  /* 0x0000000d0000720c */ /* 0x000fc60003f26270 */
[----:B------:R-:W-:Y:S10]  /*25e00*/  @P2 BRA `(.L_x_2415) ;  /* 0x0000000000542947 */ /* 0x000ff40003800000 */
[----:B--2---:R-:W-:Y:S01]  /*25e10*/  IADD3 R9, P2, R6, 0x20, RZ ;  /* 0x0000002006097810 */ /* 0x004fe20007f5e0ff */
[C---:B------:R-:W-:Y:S01]  /*25e20*/  VIADD R2, R233.reuse, 0x40 ;  /* 0x00000040e9027836 */ /* 0x040fe20000000000 */
[----:B------:R-:W-:Y:S01]  /*25e30*/  ULDC UR4, c[0x0][0xa8c] ;  /* 0x0002a30000047ab9 */ /* 0x000fe20000000800 */
[----:B------:R-:W-:Y:S01]  /*25e40*/  ULDC.64 UR6, c[0x0][0xad8] ;  /* 0x0002b60000067ab9 */ /* 0x000fe20000000a00 */
[----:B------:R-:W-:Y:S01]  /*25e50*/  IMAD.MOV.U32 R3, RZ, RZ, R11 ;  /* 0x000000ffff037224 */ /* 0x000fe200078e000b */
[C---:B------:R-:W-:Y:S01]  /*25e60*/  IADD3 R8, R233.reuse, 0x80, RZ ;  /* 0x00000080e9087810 */ /* 0x040fe20007ffe0ff */
[----:B------:R-:W-:Y:S01]  /*25e70*/  IMAD.X R0, RZ, RZ, R7, P2 ;  /* 0x000000ffff007224 */ /* 0x000fe200010e0607 */
        /* <DEDUP_REMOVED lines=14> */
.L_x_2415:
[----:B------:R-:W-:Y:S05]  /*25f60*/  BSYNC B1 ;  /* 0x0000000000017941 */ /* 0x000fea0003800000 */
.L_x_2414:
[----:B------:R-:W-:Y:S04]  /*25f70*/  BSSY B1, `(.L_x_2416) ;  /* 0x0000017000017945 */ /* 0x000fe80003800000 */
[----:B------:R-:W-:Y:S05]  /*25f80*/  @P0 BRA `(.L_x_2417) ;  /* 0x0000000000540947 */ /* 0x000fea0003800000 */
[----:B--23--:R-:W-:Y:S01]  /*25f90*/  IADD3 R9, P0, R6, 0x40, RZ ;  /* 0x0000004006097810 */ /* 0x00cfe20007f1e0ff */
[C---:B------:R-:W-:Y:S01]  /*25fa0*/  VIADD R2, R233.reuse, 0x40 ;  /* 0x00000040e9027836 */ /* 0x040fe20000000000 */
[----:B------:R-:W-:Y:S01]  /*25fb0*/  ULDC UR4, c[0x0][0xa8c] ;  /* 0x0002a30000047ab9 */ /* 0x000fe20000000800 */
[----:B------:R-:W-:Y:S01]  /*25fc0*/  ULDC.64 UR6, c[0x0][0xad8] ;  /* 0x0002b60000067ab9 */ /* 0x000fe20000000a00 */
[----:B------:R-:W-:Y:S01]  /*25fd0*/  IMAD.MOV.U32 R3, RZ, RZ, R11 ;  /* 0x000000ffff037224 */ /* 0x000fe200078e000b */
[C---:B------:R-:W-:Y:S01]  /*25fe0*/  ISETP.GE.AND P2, PT, R233.reuse, UR4, PT ;  /* 0x00000004e9007c0c */ /* 0x040fe2000bf46270 */
[----:B------:R-:W-:Y:S01]  /*25ff0*/  IMAD.X R0, RZ, RZ, R7, P0 ;  /* 0x000000ffff007224 */ /* 0x000fe200000e0607 */
[----:B------:R-:W-:Y:S01]  /*26000*/  ISETP.GE.AND P3, PT, R2, UR4, PT ;  /* 0x0000000402007c0c */ /* 0x000fe2000bf66270 */
[----:B------:R-:W-:Y:S01]  /*26010*/  VIADD R8, R233, 0x80 ;  /* 0x00000080e9087836 */ /* 0x000fe20000000000 */
[----:B------:R-:W-:Y:S01]  /*26020*/  MOV R2, R4 ;  /* 0x0000000400027202 */ /* 0x000fe20000000f00 */
[----:B------:R-:W-:-:S03]  /*26030*/  IMAD R0, R0, UR6, RZ ;  /* 0x0000000600007c24 */ /* 0x000fc6000f8e02ff */
        /* <DEDUP_REMOVED lines=10> */
.L_x_2417:
[----:B------:R-:W-:Y:S05]  /*260e0*/  BSYNC B1 ;  /* 0x0000000000017941 */ /* 0x000fea0003800000 */
.L_x_2416:
[----:B------:R-:W-:Y:S05]  /*260f0*/  @P1 BRA `(.L_x_2408) ;  /* 0x0000000000541947 */ /* 0x000fea0003800000 */
[----:B------:R-:W-:Y:S01]  /*26100*/  IADD3 R5, P0, R6, 0x60, RZ ;  /* 0x0000006006057810 */ /* 0x000fe20007f1e0ff */
[C---:B------:R-:W-:Y:S01]  /*26110*/  VIADD R0, R233.reuse, 0x40 ;  /* 0x00000040e9007836 */ /* 0x040fe20000000000 */
[----:B------:R-:W-:Y:S01]  /*26120*/  ULDC.64 UR6, c[0x0][0xad8] ;  /* 0x0002b60000067ab9 */ /* 0x000fe20000000a00 */
[----:B------:R-:W-:Y:S01]  /*26130*/  ULDC UR4, c[0x0][0xa8c] ;  /* 0x0002a30000047ab9 */ /* 0x000fe20000000800 */
[----:B------:R-:W-:Y:S01]  /*26140*/  IMAD.MOV.U32 R2, RZ, RZ, R4 ;  /* 0x000000ffff027224 */ /* 0x000fe200078e0004 */
[C---:B------:R-:W-:Y:S01]  /*26150*/  ISETP.GE.AND P1, PT, R233.reuse, UR4, PT ;  /* 0x00000004e9007c0c */ /* 0x040fe2000bf26270 */
        /* <DEDUP_REMOVED lines=15> */
.L_x_2408:
[----:B------:R-:W-:Y:S05]  /*26250*/  BSYNC B0 ;  /* 0x0000000000007941 */ /* 0x000fea0003800000 */
.L_x_2398:
[----:B------:R-:W-:Y:S02]  /*26260*/  ULDC UR4, c[0x0][0xc14] ;  /* 0x0003050000047ab9 */ /* 0x000fe40000000800 */
[----:B-1----:R-:W-:-:S13]  /*26270*/  ISETP.GE.AND P0, PT, R227, UR4, PT ;  /* 0x00000004e3007c0c */ /* 0x002fda000bf06270 */
[----:B------:R-:W-:Y:S05]  /*26280*/  @!P0 BRA `(.L_x_2418) ;  /* 0xfffffdb0000c8947 */ /* 0x000fea000383ffff */
[----:B------:R-:W-:Y:S05]  /*26290*/  BRA `(.L_x_2213) ;  /* 0x0000006c00c07947 */ /* 0x000fea0003800000 */
.L_x_2211:
[----:B------:R-:W-:-:S08]  /*262a0*/  NOP ;  /* 0x0000000000007918 */ /* 0x000fd00000000000 */
[----:B------:R-:W0:-:S00]  /*262b0*/  USETMAXREG.DEALLOC.CTAPOOL 0x18 ;  /* 0x00000018000079c8 */ /* 0x000e0000080e0500 */
[----:B0-----:R-:W2:Y:S01]  /*262c0*/  LDL.LU R2, [R1+0x10] ;  /* 0x0000100001027983 */ /* 0x001ea20000300800 */
[----:B------:R-:W-:Y:S01]  /*262d0*/  LOP3.LUT R0, R0, 0x3, RZ, 0xc0, !PT ;  /* 0x0000000300007812 */ /* 0x000fe200078ec0ff */
[----:B------:R-:W-:-:S05]  /*262e0*/  IMAD.MOV.U32 R4, RZ, RZ, RZ ;  /* 0x000000ffff047224 */ /* 0x000fca00078e00ff */
[----:B------:R-:W0:Y:S02]  /*262f0*/  SHFL.IDX PT, R0, R0, RZ, 0x1f ;  /* 0x00001fff00007589 */ /* 0x000e2400000e0000 */
[----:B0-----:R-:W-:Y:S02]  /*26300*/  ISETP.NE.AND P0, PT, R0, RZ, PT ;  /* 0x000000ff0000720c */ /* 0x001fe40003f05270 */
        /* <DEDUP_REMOVED lines=11> */
.L_x_2419:
[----:B------:R-:W1:Y:S01]  /*263c0*/  S2R R0, SR_TID.X ;  /* 0x0000000000007919 */ /* 0x000e620000002100 */
[----:B------:R-:W-:Y:S01]  /*263d0*/  ULDC UR4, c[0x0][0xc14] ;  /* 0x0003050000047ab9 */ /* 0x000fe20000000800 */
[----:B------:R-:W2:Y:S01]  /*263e0*/  S2UR UR6, SR_CTAID.X ;  /* 0x00000000000679c3 */ /* 0x000ea20000002500 */
[----:B------:R-:W-:Y:S01]  /*263f0*/  ULDC UR5, c[0x0][0xc10] ;  /* 0x0003040000057ab9 */ /* 0x000fe20000000800 */
[----:B-1----:R-:W-:-:S04]  /*26400*/  LOP3.LUT R0, R0, 0x1f, RZ, 0xc0, !PT ;  /* 0x0000001f00007812 */ /* 0x002fc800078ec0ff */
[----:B------:R-:W-:-:S04]  /*26410*/  ISETP.NE.AND P0, PT, R0, 0x1f, PT ;  /* 0x0000001f0000780c */ /* 0x000fc80003f05270 */
[----:B------:R-:W-:-:S13]  /*26420*/  ISETP.GE.OR P1, PT, R0, UR4, !P0 ;  /* 0x0000000400007c0c */ /* 0x000fda000c726670 */
[----:B0-----:R-:W0:Y:S02]  /*26430*/  @!P1 LDC.64 R2, c[0x0][0xc58] ;  /* 0x00031600ff029b82 */ /* 0x001e240000000a00 */
[----:B0-----:R-:W-:-:S05]  /*26440*/  @!P1 IMAD.WIDE.U32 R2, R0, 0x4, R2 ;  /* 0x0000000400029825 */ /* 0x001fca00078e0002 */
[----:B------:R-:W3:Y:S01]  /*26450*/  @!P1 LDG.E R4, desc[UR54][R2.64] ;  /* 0x0000003602049981 */ /* 0x000ee2000c1e1900 */
[C---:B------:R-:W-:Y:S01]  /*26460*/  ISETP.NE.AND P1, PT, R0.reuse, RZ, PT ;  /* 0x000000ff0000720c */ /* 0x040fe20003f25270 */
[----:B------:R-:W-:Y:S01]  /*26470*/  UMOV UR4, URZ ;  /* 0x0000003f00047c82 */ /* 0x000fe20008000000 */
[C---:B------:R-:W-:Y:S01]  /*26480*/  ISETP.GE.U32.AND P2, PT, R0.reuse, 0x2, PT ;  /* 0x000000020000780c */ /* 0x040fe20003f46070 */
[----:B------:R-:W-:Y:S01]  /*26490*/  IMAD.MOV.U32 R16, RZ, RZ, RZ ;  /* 0x000000ffff107224 */ /* 0x000fe200078e00ff */
[C---:B------:R-:W-:Y:S02]  /*264a0*/  ISETP.GE.U32.AND P3, PT, R0.reuse, 0x4, PT ;  /* 0x000000040000780c */ /* 0x040fe40003f66070 */
[C---:B------:R-:W-:Y:S02]  /*264b0*/  ISETP.GE.U32.AND P4, PT, R0.reuse, 0x8, PT ;  /* 0x000000080000780c */ /* 0x040fe40003f86070 */
[----:B------:R-:W-:Y:S01]  /*264c0*/  ISETP.GE.U32.AND P5, PT, R0, 0x10, PT ;  /* 0x000000100000780c */ /* 0x000fe20003fa6070 */
        /* <DEDUP_REMOVED lines=17> */
[----:B------:R-:W-:Y:S01]  /*265e0*/  IMAD.MOV.U32 R3, RZ, RZ, R6 ;  /* 0x000000ffff037224 */ /* 0x000fe200078e0006 */
[----:B--2---:R-:W-:-:S13]  /*265f0*/  ISETP.GT.AND P6, PT, R6, UR6, PT ;  /* 0x0000000606007c0c */ /* 0x004fda000bfc4270 */
[----:B------:R-:W-:Y:S05]  /*26600*/  @P6 BRA `(.L_x_2421) ;  /* 0x00000000009c6947 */ /* 0x000fea0003800000 */
[----:B------:R-:W0:Y:S01]  /*26610*/  LDC R5, c[0x0][0xc14] ;  /* 0x00030500ff057b82 */ /* 0x000e220000000800 */
[----:B------:R-:W-:Y:S01]  /*26620*/  IMAD.MOV.U32 R6, RZ, RZ, R3 ;  /* 0x000000ffff067224 */ /* 0x000fe200078e0003 */
[----:B------:R-:W-:Y:S01]  /*26630*/  UMOV UR4, URZ ;  /* 0x0000003f00047c82 */ /* 0x000fe20008000000 */
[----:B------:R-:W-:Y:S01]  /*26640*/  ULDC UR7, c[0x0][0xc14] ;  /* 0x0003050000077ab9 */ /* 0x000fe20000000800 */
[----:B------:R-:W-:-:S05]  /*26650*/  ULDC UR5, c[0x0][0xc10] ;  /* 0x0003040000057ab9 */ /* 0x000fca0000000800 */
.L_x_2425:
[----:B------:R-:W-:Y:S01]  /*26660*/  UIADD3 UR4, UR4, 0x1f, URZ ;  /* 0x0000001f04047890 */ /* 0x000fe2000fffe03f */
[----:B------:R-:W-:-:S05]  /*26670*/  IMAD.U32 R19, RZ, RZ, UR7 ;  /* 0x00000007ff137e24 */ /* 0x000fca000f8e00ff */
[----:B0-----:R-:W-:-:S13]  /*26680*/  ISETP.LE.AND P6, PT, R5, UR4, PT ;  /* 0x0000000405007c0c */ /* 0x001fda000bfc3270 */
[----:B------:R-:W-:Y:S05]  /*26690*/  @P6 BRA `(.L_x_2422) ;  /* 0x0000000400a86947 */ /* 0x000fea0003800000 */
        /* <DEDUP_REMOVED lines=8> */
.L_x_2424:
[----:B------:R-:W-:Y:S05]  /*26720*/  BSYNC B0 ;  /* 0x0000000000007941 */ /* 0x000fea0003800000 */
.L_x_2423:
[----:B0----5:R-:W0:Y:S02]  /*26730*/  SHFL.UP PT, R2, R4, 0x1, RZ ;  /* 0x0420000004027989 */ /* 0x021e2400000e00ff */
        /* <DEDUP_REMOVED lines=20> */
.L_x_2421:
[----:B------:R-:W-:-:S05]  /*26880*/  IADD3 R6, -R3, R6, RZ ;  /* 0x0000000603067210 */ /* 0x000fca0007ffe1ff */
[----:B------:R-:W-:-:S05]  /*26890*/  IMAD R2, R5, UR5, R6 ;  /* 0x0000000505027c24 */ /* 0x000fca000f8e0206 */
[----:B------:R-:W-:Y:S02]  /*268a0*/  ISETP.GT.AND P0, PT, R2, UR6, PT ;  /* 0x0000000602007c0c */ /* 0x000fe4000bf04270 */
[----:B------:R-:W0:Y:S11]  /*268b0*/  LDC.64 R2, c[0x0][0xc68] ;  /* 0x00031a00ff027b82 */ /* 0x000e360000000a00 */
[----:B------:R-:W-:-:S04]  /*268c0*/  VOTE.ANY R11, PT, !P0 ;  /* 0x00000000000b7806 */ /* 0x000fc800040e0100 */
[----:B------:R-:W1:Y:S02]  /*268d0*/  POPC R7, R11 ;  /* 0x0000000b00077309 */ /* 0x000e640000000000 */
[----:B-1----:R-:W-:-:S04]  /*268e0*/  VIADD R19, R7, UR4 ;  /* 0x0000000407137c36 */ /* 0x002fc80008000000 */
[----:B0-----:R-:W-:-:S05]  /*268f0*/  IMAD.WIDE R2, R19, 0x4, R2 ;  /* 0x0000000413027825 */ /* 0x001fca00078e0202 */
[----:B------:R-:W2:Y:S01]  /*26900*/  LDG.E R9, desc[UR54][R2.64] ;  /* 0x0000003602097981 */ /* 0x000ea2000c1e1900 */
[----:B------:R-:W-:-:S03]  /*26910*/  ISETP.NE.AND P0, PT, R11, RZ, PT ;  /* 0x000000ff0b00720c */ /* 0x000fc60003f05270 */
[----:B------:R-:W2:Y:S02]  /*26920*/  SHFL.IDX PT, R4, R4, R7, 0x1f ;  /* 0x00001f0704047589 */ /* 0x000ea400000e0000 */
[----:B--2---:R-:W-:-:S05]  /*26930*/  IMAD R8, R4, R9, RZ ;  /* 0x0000000904087224 */ /* 0x004fca00078e02ff */
[----:B------:R-:W-:-:S04]  /*26940*/  IABS R10, R8 ;  /* 0x00000008000a7213 */ /* 0x000fc80000000000 */
[----:B------:R-:W0:Y:S08]  /*26950*/  I2F.RP R12, R10 ;  /* 0x0000000a000c7306 */ /* 0x000e300000209400 */
[----:B0-----:R-:W0:Y:S02]  /*26960*/  MUFU.RCP R12, R12 ;  /* 0x0000000c000c7308 */ /* 0x001e240000001000 */
[----:B0-----:R-:W-:-:S06]  /*26970*/  VIADD R13, R12, 0xffffffe ;  /* 0x0ffffffe0c0d7836 */ /* 0x001fcc0000000000 */
[----:B------:R0:W1:Y:S01]  /*26980*/  F2I.FTZ.U32.TRUNC.NTZ R3, R13 ;  /* 0x0000000d00037305 */ /* 0x000062000021f000 */
[----:B------:R-:W-:Y:S05]  /*26990*/  @!P0 BRA `(.L_x_2426) ;  /* 0x0000000000088947 */ /* 0x000fea0003800000 */
[----:B------:R-:W-:-:S06]  /*269a0*/  VIADD R16, R7, 0xffffffff ;  /* 0xffffffff07107836 */ /* 0x000fcc0000000000 */
[----:B------:R2:W3:Y:S02]  /*269b0*/  SHFL.IDX PT, R16, R5, R16, 0x1f ;  /* 0x00001f1005107589 */ /* 0x0004e400000e0000 */
.L_x_2426:
[--C-:B-12---:R-:W-:Y:S02]  /*269c0*/  IMAD.MOV R5, RZ, RZ, -R3.reuse ;  /* 0x000000ffff057224 */ /* 0x106fe400078e0a03 */
[----:B---3--:R-:W-:Y:S01]  /*269d0*/  IMAD R16, R16, UR5, R6 ;  /* 0x0000000510107c24 */ /* 0x008fe2000f8e0206 */
[----:B------:R-:W-:Y:S01]  /*269e0*/  IABS R6, R8 ;  /* 0x0000000800067213 */ /* 0x000fe20000000000 */
[----:B------:R-:W-:Y:S02]  /*269f0*/  IMAD R5, R5, R10, RZ ;  /* 0x0000000a05057224 */ /* 0x000fe400078e02ff */
[----:B------:R-:W-:Y:S02]  /*26a00*/  IMAD.MOV.U32 R2, RZ, RZ, RZ ;  /* 0x000000ffff027224 */ /* 0x000fe400078e00ff */
[----:B------:R-:W-:Y:S02]  /*26a10*/  IMAD.MOV R6, RZ, RZ, -R6 ;  /* 0x000000ffff067224 */ /* 0x000fe400078e0a06 */
[----:B------:R-:W-:Y:S01]  /*26a20*/  IMAD.HI.U32 R2, R3, R5, R2 ;  /* 0x0000000503027227 */ /* 0x000fe200078e0002 */
[----:B------:R-:W-:-:S04]  /*26a30*/  IADD3 R5, -R16, UR6, RZ ;  /* 0x0000000610057c10 */ /* 0x000fc8000fffe1ff */
[----:B------:R-:W-:-:S05]  /*26a40*/  IABS R3, R5 ;  /* 0x0000000500037213 */ /* 0x000fca0000000000 */
[----:B------:R-:W-:-:S04]  /*26a50*/  IMAD.HI.U32 R2, R2, R3, RZ ;  /* 0x0000000302027227 */ /* 0x000fc800078e00ff */
[----:B------:R-:W-:-:S05]  /*26a60*/  IMAD R3, R2, R6, R3 ;  /* 0x0000000602037224 */ /* 0x000fca00078e0203 */
[----:B------:R-:W-:-:S13]  /*26a70*/  ISETP.GT.U32.AND P1, PT, R10, R3, PT ;  /* 0x000000030a00720c */ /* 0x000fda0003f24070 */
[-C--:B------:R-:W-:Y:S01]  /*26a80*/  @!P1 IADD3 R3, R3, -R10.reuse, RZ ;  /* 0x8000000a03039210 */ /* 0x080fe20007ffe0ff */
        /* <DEDUP_REMOVED lines=12> */
[----:B------:R-:W-:-:S04]  /*26b50*/  VIADDMNMX R9, R10, UR5, R9, PT ;  /* 0x000000050a097c46 */ /* 0x000fc8000b800109 */
[-C--:B------:R-:W-:Y:S02]  /*26b60*/  IABS R7, R9.reuse ;  /* 0x0000000900077213 */ /* 0x080fe40000000000 */
[----:B------:R-:W-:Y:S02]  /*26b70*/  IABS R8, R9 ;  /* 0x0000000900087213 */ /* 0x000fe40000000000 */
[----:B------:R-:W1:Y:S03]  /*26b80*/  I2F.RP R10, R7 ;  /* 0x00000007000a7306 */ /* 0x000e660000209400 */
[----:B------:R-:W-:-:S05]  /*26b90*/  IMAD.MOV R8, RZ, RZ, -R8 ;  /* 0x000000ffff087224 */ /* 0x000fca00078e0a08 */
[----:B-1----:R-:W1:Y:S02]  /*26ba0*/  MUFU.RCP R10, R10 ;  /* 0x0000000a000a7308 */ /* 0x002e640000001000 */
[----:B-1----:R-:W-:-:S06]  /*26bb0*/  VIADD R3, R10, 0xffffffe ;  /* 0x0ffffffe0a037836 */ /* 0x002fcc0000000000 */
[----:B------:R-:W1:Y:S02]  /*26bc0*/  F2I.FTZ.U32.TRUNC.NTZ R3, R3 ;  /* 0x0000000300037305 */ /* 0x000e64000021f000 */
[----:B-1----:R-:W-:-:S05]  /*26bd0*/  IADD3 R2, RZ, -R3, RZ ;  /* 0x80000003ff027210 */ /* 0x002fca0007ffe0ff */
[----:B------:R-:W-:Y:S02]  /*26be0*/  IMAD R11, R2, R7, RZ ;  /* 0x00000007020b7224 */ /* 0x000fe400078e02ff */
[----:B------:R-:W-:-:S04]  /*26bf0*/  IMAD.MOV.U32 R2, RZ, RZ, RZ ;  /* 0x000000ffff027224 */ /* 0x000fc800078e00ff */
[----:B------:R-:W-:Y:S01]  /*26c00*/  IMAD.HI.U32 R2, R3, R11, R2 ;  /* 0x0000000b03027227 */ /* 0x000fe200078e0002 */
[----:B------:R-:W-:Y:S02]  /*26c10*/  IABS R11, R5 ;  /* 0x00000005000b7213 */ /* 0x000fe40000000000 */
[C---:B------:R-:W-:Y:S02]  /*26c20*/  LOP3.LUT R3, R5.reuse, R9, RZ, 0x3c, !PT ;  /* 0x0000000905037212 */ /* 0x040fe400078e3cff */
[----:B------:R-:W-:Y:S01]  /*26c30*/  IADD3 R5, R5, R6, RZ ;  /* 0x0000000605057210 */ /* 0x000fe20007ffe0ff */
[----:B------:R-:W-:Y:S01]  /*26c40*/  IMAD.HI.U32 R2, R2, R11, RZ ;  /* 0x0000000b02027227 */ /* 0x000fe200078e00ff */
[----:B------:R-:W-:-:S03]  /*26c50*/  ISETP.GE.AND P2, PT, R3, RZ, PT ;  /* 0x000000ff0300720c */ /* 0x000fc60003f46270 */
[----:B------:R-:W-:-:S05]  /*26c60*/  IMAD R8, R2, R8, R11 ;  /* 0x0000000802087224 */ /* 0x000fca00078e020b */
        /* <DEDUP_REMOVED lines=8> */
[----:B------:R-:W-:-:S03]  /*26cf0*/  IMAD.MOV R9, RZ, RZ, -R9 ;  /* 0x000000ffff097224 */ /* 0x000fc600078e0a09 */
[----:B------:R-:W-:Y:S01]  /*26d00*/  LOP3.LUT R17, RZ, R2, RZ, 0x33, !PT ;  /* 0x00000002ff117212 */ /* 0x000fe200078e33ff */
[----:B------:R-:W-:-:S04]  /*26d10*/  IMAD R18, R2, R9, R5 ;  /* 0x0000000902127224 */ /* 0x000fc800078e0205 */
[----:B------:R-:W-:Y:S01]  /*26d20*/  IMAD.IADD R17, R4, 0x1, R17 ;  /* 0x0000000104117824 */ /* 0x000fe200078e0211 */
[----:B------:R-:W-:Y:S06]  /*26d30*/  BRA `(.L_x_2427) ;  /* 0x00000000000c7947 */ /* 0x000fec0003800000 */
.L_x_2422:
[----:B------:R-:W-:Y:S02]  /*26d40*/  IMAD.MOV.U32 R17, RZ, RZ, RZ ;  /* 0x000000ffff117224 */ /* 0x000fe400078e00ff */
[----:B------:R-:W-:Y:S02]  /*26d50*/  IMAD.U32 R16, RZ, RZ, UR6 ;  /* 0x00000006ff107e24 */ /* 0x000fe4000f8e00ff */
[----:B------:R-:W-:-:S07]  /*26d60*/  IMAD.MOV.U32 R18, RZ, RZ, RZ ;  /* 0x000000ffff127224 */ /* 0x000fce00078e00ff */
.L_x_2427:
[----:B------:R-:W-:-:S13]  /*26d70*/  ISETP.NE.AND P0, PT, R0, RZ, PT ;  /* 0x000000ff0000720c */ /* 0x000fda0003f05270 */
[----:B------:R-:W1:Y:S01]  /*26d80*/  @!P0 S2R R3, SR_CgaCtaId ;  /* 0x0000000000038919 */ /* 0x000e620000008800 */
[----:B------:R-:W-:-:S04]  /*26d90*/  @!P0 MOV R0, 0x400 ;  /* 0x0000040000008802 */ /* 0x000fc80000000f00 */
[----:B-1----:R-:W-:-:S05]  /*26da0*/  @!P0 LEA R0, R3, R0, 0x18 ;  /* 0x0000000003008211 */ /* 0x002fca00078ec0ff */
[----:B------:R2:W-:Y:S01]  /*26db0*/  @!P0 STS.128 [R0+0x334d0], R16 ;  /* 0x0334d01000008388 */ /* 0x0005e20000000c00 */
[----:B------:R-:W-:Y:S06]  /*26dc0*/  BAR.ARV 0x5, 0x180 ;  /* 0x0146000000007b1d */ /* 0x000fec0000002000 */
.L_x_2420:
[----:B--2---:R-:W-:Y:S01]  /*26dd0*/  IMAD.MOV.U32 R0, RZ, RZ, 0x1 ;  /* 0x00000001ff007424 */ /* 0x004fe200078e00ff */
[----:B------:R2:W-:Y:S01]  /*26de0*/  STL [R1], RZ ;  /* 0x000000ff01007387 */ /* 0x0005e20000100800 */
[----:B------:R-:W-:Y:S02]  /*26df0*/  ULDC UR4, c[0x0][0xc14] ;  /* 0x0003050000047ab9 */ /* 0x000fe40000000800 */
[----:B-1----:R-:W-:Y:S01]  /*26e00*/  ISETP.GE.AND P0, PT, R19, UR4, PT ;  /* 0x0000000413007c0c */ /* 0x002fe2000bf06270 */
[----:B------:R2:W-:Y:S04]  /*26e10*/  STL [R1+0x8], R0 ;  /* 0x0000080001007387 */ /* 0x0005e80000100800 */
[----:B------:R2:W-:Y:S08]  /*26e20*/  STL [R1+0x3c], RZ ;  /* 0x00003cff01007387 */ /* 0x0005f00000100800 */
[----:B--2---:R-:W-:Y:S05]  /*26e30*/  @P0 BRA `(.L_x_2428) ;  /* 0x0000005c00d40947 */ /* 0x004fea0003800000 */
[----:B------:R-:W1:Y:S01]  /*26e40*/  S2R R0, SR_TID.X ;  /* 0x0000000000007919 */ /* 0x000e620000002100 */
[----:B------:R-:W-:Y:S01]  /*26e50*/  BSSY B7, `(.L_x_2428) ;  /* 0x00005f3000077945 */ /* 0x000fe20003800000 */
[----:B------:R-:W-:Y:S01]  /*26e60*/  ULDC UR38, c[0x0][0xc] ;  /* 0x0000030000267ab9 */ /* 0x000fe20000000800 */
[----:B------:R-:W-:Y:S01]  /*26e70*/  ULOP3.LUT UR37, UR36, 0x1, URZ, 0xfc, !UPT ;  /* 0x0000000124257892 */ /* 0x000fe2000f8efc3f */
[----:B------:R-:W2:Y:S01]  /*26e80*/  S2R R6, SR_TID.X ;  /* 0x0000000000067919 */ /* 0x000ea20000002100 */
[----:B------:R-:W-:Y:S01]  /*26e90*/  ULOP3.LUT UR39, UR36, 0x2, URZ, 0xfc, !UPT ;  /* 0x0000000224277892 */ /* 0x000fe2000f8efc3f */
[----:B------:R-:W-:Y:S01]  /*26ea0*/  ULDC.64 UR40, c[0x0][0x198] ;  /* 0x0000660000287ab9 */ /* 0x000fe20000000a00 */
[----:B-1----:R-:W-:-:S04]  /*26eb0*/  LOP3.LUT R0, R0, 0x7f, RZ, 0xc0, !PT ;  /* 0x0000007f00007812 */ /* 0x002fc800078ec0ff */
[----:B------:R-:W-:Y:S01]  /*26ec0*/  SHF.L.U32 R0, R0, 0x4, RZ ;  /* 0x0000000400007819 */ /* 0x000fe200000006ff */
[C---:B--2---:R-:W-:Y:S02]  /*26ed0*/  IMAD.SHL.U32 R4, R6.reuse, 0x20, RZ ;  /* 0x0000002006047824 */ /* 0x044fe400078e00ff */
[----:B------:R-:W-:Y:S01]  /*26ee0*/  IMAD.SHL.U32 R7, R6, 0x4, RZ ;  /* 0x0000000406077824 */ /* 0x000fe200078e00ff */
        /* <DEDUP_REMOVED lines=20> */
[----:B------:R1:W-:Y:S04]  /*27030*/  STL [R1], RZ ;  /* 0x000000ff01007387 */ /* 0x0003e80000100800 */
[----:B------:R1:W-:Y:S02]  /*27040*/  STL [R1+0x8], R0 ;  /* 0x0000080001007387 */ /* 0x0003e40000100800 */
.L_x_2539:
[----:B------:R-:W0:Y:S02]  /*27050*/  LDC.64 R2, c[0x0][0xc60] ;  /* 0x00031800ff027b82 */ /* 0x000e240000000a00 */
[----:B0-----:R-:W-:-:S05]  /*27060*/  IMAD.WIDE R2, R19, 0x4, R2 ;  /* 0x0000000413027825 */ /* 0x001fca00078e0202 */
[----:B-1----:R-:W1:Y:S01]  /*27070*/  LDG.E R14, desc[UR54][R2.64] ;  /* 0x00000036020e7981 */ /* 0x002e62000c1e1900 */
[----:B------:R-:W-:Y:S05]  /*27080*/  YIELD ;  /* 0x0000000000007946 */ /* 0x000fea0003800000 */
[----:B------:R-:W-:Y:S01]  /*27090*/  ULDC.64 UR4, c[0x0][0xa28] ;  /* 0x00028a0000047ab9 */ /* 0x000fe20000000a00 */
[----:B------:R-:W-:Y:S01]  /*270a0*/  IMAD.MOV.U32 R8, RZ, RZ, RZ ;  /* 0x000000ffff087224 */ /* 0x000fe200078e00ff */
[----:B------:R-:W-:Y:S02]  /*270b0*/  ISETP.NE.U32.AND P0, PT, RZ, UR4, PT ;  /* 0x00000004ff007c0c */ /* 0x000fe4000bf05070 */
[----:B------:R-:W-:Y:S01]  /*270c0*/  CS2R R10, SRZ ;  /* 0x00000000000a7805 */ /* 0x000fe2000001ff00 */
[----:B------:R-:W-:Y:S01]  /*270d0*/  ULDC.64 UR10, c[0x0][0xa18] ;  /* 0x00028600000a7ab9 */ /* 0x000fe20000000a00 */
[----:B------:R-:W-:Y:S01]  /*270e0*/  ULDC.64 UR6, c[0x0][0xa08] ;  /* 0x0002820000067ab9 */ /* 0x000fe20000000a00 */
[----:B------:R-:W-:Y:S01]  /*270f0*/  ISETP.NE.AND.EX P0, PT, RZ, UR5, PT, P0 ;  /* 0x00000005ff007c0c */ /* 0x000fe2000bf05300 */
[----:B------:R-:W-:Y:S01]  /*27100*/  ULDC.64 UR8, c[0x0][0xa10] ;  /* 0x0002840000087ab9 */ /* 0x000fe20000000a00 */
[----:B-12---:R-:W-:Y:S01]  /*27110*/  SHF.R.S32.HI R0, RZ, 0x1f, R14 ;  /* 0x0000001fff007819 */ /* 0x006fe2000001140e */
[----:B------:R-:W-:Y:S10]  /*27120*/  STL [R1+0x18], R14 ;  /* 0x0000180e01007387 */ /* 0x000ff40000100800 */
[----:B------:R-:W-:-:S04]  /*27130*/  @P0 LEA R2, P1, R14, UR4, 0x2 ;  /* 0x000000040e020c11 */ /* 0x000fc8000f8210ff */
[C-C-:B------:R-:W-:Y:S01]  /*27140*/  @P0 LEA.HI.X R3, R14.reuse, UR5, R0.reuse, 0x2, P1 ;  /* 0x000000050e030c11 */ /* 0x140fe200088f1400 */
[----:B------:R-:W-:Y:S02]  /*27150*/  ULDC.64 UR4, c[0x0][0xa00] ;  /* 0x0002800000047ab9 */ /* 0x000fe40000000a00 */
[----:B------:R-:W-:Y:S02]  /*27160*/  ISETP.NE.U32.AND P2, PT, RZ, UR4, PT ;  /* 0x00000004ff007c0c */ /* 0x000fe4000bf45070 */
[C---:B------:R-:W-:Y:S01]  /*27170*/  SHF.L.U32 R9, R14.reuse, 0x2, RZ ;  /* 0x000000020e097819 */ /* 0x040fe200000006ff */
[----:B------:R0:W5:Y:S01]  /*27180*/  @P0 LDG.E R8, desc[UR54][R2.64] ;  /* 0x0000003602080981 */ /* 0x000162000c1e1900 */
[----:B------:R-:W-:Y:S01]  /*27190*/  ISETP.NE.AND.EX P2, PT, RZ, UR5, PT, P2 ;  /* 0x00000005ff007c0c */ /* 0x000fe2000bf45320 */
[----:B------:R-:W-:Y:S01]  /*271a0*/  IMAD.MOV.U32 R20, RZ, RZ, RZ ;  /* 0x000000ffff147224 */ /* 0x000fe200078e00ff */
[----:B------:R-:W-:Y:S01]  /*271b0*/  SHF.L.U64.HI R15, R14, 0x2, R0 ;  /* 0x000000020e0f7819 */ /* 0x000fe20000010200 */
[----:B------:R-:W-:Y:S01]  /*271c0*/  STL [R1+0x28], R9 ;  /* 0x0000280901007387 */ /* 0x000fe20000100800 */
[----:B------:R-:W-:-:S02]  /*271d0*/  ISETP.NE.U32.AND P3, PT, RZ, UR10, PT ;  /* 0x0000000aff007c0c */ /* 0x000fc4000bf65070 */
[----:B------:R-:W-:Y:S01]  /*271e0*/  ISETP.NE.U32.AND P0, PT, RZ, UR6, PT ;  /* 0x00000006ff007c0c */ /* 0x000fe2000bf05070 */
[----:B------:R-:W-:Y:S01]  /*271f0*/  STL [R1+0x2c], R15 ;  /* 0x00002c0f01007387 */ /* 0x000fe20000100800 */
[----:B------:R-:W-:Y:S02]  /*27200*/  ISETP.NE.AND.EX P3, PT, RZ, UR11, PT, P3 ;  /* 0x0000000bff007c0c */ /* 0x000fe4000bf65330 */
[----:B0-----:R-:W-:Y:S02]  /*27210*/  IADD3 R2, P4, R9, UR4, RZ ;  /* 0x0000000409027c10 */ /* 0x001fe4000ff9e0ff */
[----:B------:R-:W-:Y:S02]  /*27220*/  ISETP.NE.U32.AND P1, PT, RZ, UR8, PT ;  /* 0x00000008ff007c0c */ /* 0x000fe4000bf25070 */
[----:B------:R-:W-:Y:S02]  /*27230*/  IADD3.X R3, R15, UR5, RZ, P4, !PT ;  /* 0x000000050f037c10 */ /* 0x000fe4000a7fe4ff */
[----:B------:R-:W-:-:S02]  /*27240*/  IADD3 R4, P4, R9, UR8, RZ ;  /* 0x0000000809047c10 */ /* 0x000fc4000ff9e0ff */
[----:B------:R-:W-:Y:S01]  /*27250*/  ISETP.NE.AND.EX P0, PT, RZ, UR7, PT, P0 ;  /* 0x00000007ff007c0c */ /* 0x000fe2000bf05300 */
[----:B------:R-:W2:Y:S01]  /*27260*/  @P2 LDG.E R10, desc[UR54][R2.64] ;  /* 0x00000036020a2981 */ /* 0x000ea2000c1e1900 */
[----:B------:R-:W-:Y:S02]  /*27270*/  ISETP.NE.AND.EX P1, PT, RZ, UR9, PT, P1 ;  /* 0x00000009ff007c0c */ /* 0x000fe4000bf25310 */
[----:B------:R-:W-:Y:S01]  /*27280*/  IADD3.X R5, R15, UR9, RZ, P4, !PT ;  /* 0x000000090f057c10 */ /* 0x000fe2000a7fe4ff */
[----:B------:R-:W-:Y:S01]  /*27290*/  ULDC UR4, c[0x0][0x288] ;  /* 0x0000a20000047ab9 */ /* 0x000fe20000000800 */
[C---:B------:R-:W-:Y:S02]  /*272a0*/  IADD3 R6, P5, R9.reuse, UR6, RZ ;  /* 0x0000000609067c10 */ /* 0x040fe4000ffbe0ff */
[----:B------:R-:W-:Y:S02]  /*272b0*/  @P3 IADD3 R12, P4, R9, UR10, RZ ;  /* 0x0000000a090c3c10 */ /* 0x000fe4000ff9e0ff */
[----:B------:R-:W-:-:S02]  /*272c0*/  IADD3.X R7, R15, UR7, RZ, P5, !PT ;  /* 0x000000070f077c10 */ /* 0x000fc4000affe4ff */
[----:B------:R-:W-:-:S03]  /*272d0*/  @P3 IADD3.X R13, R15, UR11, RZ, P4, !PT ;  /* 0x0000000b0f0d3c10 */ /* 0x000fc6000a7fe4ff */
[----:B------:R0:W5:Y:S04]  /*272e0*/  @P0 LDG.E R11, desc[UR54][R6.64] ;  /* 0x00000036060b0981 */ /* 0x000168000c1e1900 */
[----:B------:R0:W5:Y:S04]  /*272f0*/  @P1 LDG.E R20, desc[UR54][R4.64] ;  /* 0x0000003604141981 */ /* 0x000168000c1e1900 */
[----:B--2---:R1:W-:Y:S02]  /*27300*/  STL [R1+0x38], R10 ;  /* 0x0000380a01007387 */ /* 0x0043e40000100800 */
[----:B-1----:R-:W-:Y:S01]  /*27310*/  IMAD.U32 R10, RZ, RZ, UR4 ;  /* 0x00000004ff0a7e24 */ /* 0x002fe2000f8e00ff */
        /* <DEDUP_REMOVED lines=11> */
[----:B0-----:R-:W-:Y:S06]  /*273d0*/  @P3 BRA `(.L_x_2429) ;  /* 0x0000000000103947 */ /* 0x001fec0003800000 */
[----:B------:R-:W-:Y:S05]  /*273e0*/  @!P2 BRA `(.L_x_2429) ;  /* 0x00000000000ca947 */ /* 0x000fea0003800000 */
[----:B-----5:R-:W2:Y:S04]  /*273f0*/  LDG.E R10, desc[UR54][R2.64] ;  /* 0x00000036020a7981 */ /* 0x020ea8000c1e1900 */
[----:B------:R-:W2:Y:S02]  /*27400*/  LDG.E R2, desc[UR54][R2.64+0x4] ;  /* 0x0000043602027981 */ /* 0x000ea4000c1e1900 */
[----:B--2---:R-:W-:-:S07]  /*27410*/  IMAD.IADD R10, R2, 0x1, -R10 ;  /* 0x00000001020a7824 */ /* 0x004fce00078e0a0a */
.L_x_2429:
[----:B-----5:R-:W-:Y:S01]  /*27420*/  IMAD.IADD R2, R11, 0x1, R8 ;  /* 0x000000010b027824 */ /* 0x020fe200078e0208 */
[----:B------:R-:W-:Y:S02]  /*27430*/  ULDC.64 UR4, c[0x0][0xa20] ;  /* 0x0002880000047ab9 */ /* 0x000fe40000000a00 */
[----:B------:R-:W-:Y:S02]  /*27440*/  ISETP.NE.U32.AND P2, PT, RZ, UR4, PT ;  /* 0x00000004ff007c0c */ /* 0x000fe4000bf45070 */
[----:B------:R0:W-:Y:S02]  /*27450*/  STL [R1+0x14], R2 ;  /* 0x0000140201007387 */ /* 0x0001e40000100800 */
[----:B------:R-:W-:-:S13]  /*27460*/  ISETP.NE.AND.EX P2, PT, RZ, UR5, PT, P2 ;  /* 0x00000005ff007c0c */ /* 0x000fda000bf45320 */
[----:B0-----:R-:W-:Y:S05]  /*27470*/  @!P2 BRA `(.L_x_2430) ;  /* 0x000000000014a947 */ /* 0x001fea0003800000 */
[----:B------:R-:W2:Y:S02]  /*27480*/  LDL R2, [R1+0x28] ;  /* 0x0000280001027983 */ /* 0x000ea40000100800 */
[----:B--2---:R-:W-:-:S04]  /*27490*/  IADD3 R2, P0, R2, UR4, RZ ;  /* 0x0000000402027c10 */ /* 0x004fc8000ff1e0ff */
[----:B------:R-:W-:-:S05]  /*274a0*/  IADD3.X R3, R15, UR5, RZ, P0, !PT ;  /* 0x000000050f037c10 */ /* 0x000fca00087fe4ff */
[----:B------:R0:W5:Y:S01]  /*274b0*/  LDG.E R9, desc[UR54][R2.64] ;  /* 0x0000003602097981 */ /* 0x000162000c1e1900 */
[----:B------:R-:W-:Y:S05]  /*274c0*/  BRA `(.L_x_2431) ;  /* 0x0000000000107947 */ /* 0x000fea0003800000 */
.L_x_2430:
[----:B------:R-:W-:Y:S05]  /*274d0*/  @!P0 BRA `(.L_x_2431) ;  /* 0x00000000000c8947 */ /* 0x000fea0003800000 */
[----:B------:R-:W2:Y:S04]  /*274e0*/  LDG.E R9, desc[UR54][R6.64] ;  /* 0x0000003606097981 */ /* 0x000ea8000c1e1900 */
[----:B------:R-:W2:Y:S02]  /*274f0*/  LDG.E R6, desc[UR54][R6.64+0x4] ;  /* 0x0000043606067981 */ /* 0x000ea4000c1e1900 */
[----:B--2---:R-:W-:-:S07]  /*27500*/  IADD3 R9, -R9, R6, RZ ;  /* 0x0000000609097210 */ /* 0x004fce0007ffe1ff */
.L_x_2431:
[----:B0-----:R-:W2:Y:S01]  /*27510*/  @P1 LDG.E R2, desc[UR54][R4.64] ;  /* 0x0000003604021981 */ /* 0x001ea2000c1e1900 */
[----:B-----5:R-:W-:-:S03]  /*27520*/  IMAD.IADD R9, R9, 0x1, -R8 ;  /* 0x0000000109097824 */ /* 0x020fc600078e0a08 */
[----:B------:R-:W2:Y:S01]  /*27530*/  @P1 LDG.E R4, desc[UR54][R4.64+0x4] ;  /* 0x0000043604041981 */ /* 0x000ea2000c1e1900 */
[----:B------:R-:W-:Y:S01]  /*27540*/  LEA R3, R17, 0x11f, 0x7 ;  /* 0x0000011f11037811 */ /* 0x000fe200078e38ff */
[----:B------:R-:W-:Y:S01]  /*27550*/  BSSY B0, `(.L_x_2432) ;  /* 0x0000177000007945 */ /* 0x000fe20003800000 */
[----:B--2---:R-:W-:-:S04]  /*27560*/  @P1 IMAD.IADD R0, R4, 0x1, -R2 ;  /* 0x0000000104001824 */ /* 0x004fc800078e0a02 */
[----:B------:R-:W-:-:S05]  /*27570*/  IMAD.IADD R2, R9, 0x1, R0 ;  /* 0x0000000109027824 */ /* 0x000fca00078e0200 */
        /* <DEDUP_REMOVED lines=8> */
[----:B------:R-:W-:-:S05]  /*27600*/  VIMNMX R6, R4, R2, PT ;  /* 0x0000000204067248 */ /* 0x000fca0003fe0100 */
[--C-:B------:R-:W-:Y:S02]  /*27610*/  IMAD R2, R6, 0xa0, -R9.reuse ;  /* 0x000000a006027824 */ /* 0x100fe400078e0a09 */
[----:B------:R-:W-:-:S03]  /*27620*/  IMAD.MOV R9, RZ, RZ, -R9 ;  /* 0x000000ffff097224 */ /* 0x000fc600078e0a09 */
[----:B------:R-:W-:Y:S02]  /*27630*/  VIMNMX R0, R2, R0, PT ;  /* 0x0000000002007248 */ /* 0x000fe40003fe0100 */
[----:B------:R-:W-:-:S04]  /*27640*/  VIMNMX R2, RZ, R9, !PT ;  /* 0x00000009ff027248 */ /* 0x000fc80007fe0100 */
[----:B------:R-:W-:Y:S01]  /*27650*/  ISETP.GT.AND P0, PT, R0, R2, PT ;  /* 0x000000020000720c */ /* 0x000fe20003f04270 */
[----:B------:R-:W-:-:S12]  /*27660*/  IMAD.WIDE.U32 R2, R2, -0x33333333, RZ ;  /* 0xcccccccd02027825 */ /* 0x000fd800078e00ff */
[----:B------:R-:W-:-:S04]  /*27670*/  @P0 VIADD R0, R0, 0x9f ;  /* 0x0000009f00000836 */ /* 0x000fc80000000000 */
[----:B------:R-:W-:Y:S01]  /*27680*/  @P0 IMAD.HI R0, R0, 0x66666667, RZ ;  /* 0x6666666700000827 */ /* 0x000fe200078e02ff */
[----:B------:R-:W-:Y:S01]  /*27690*/  SHF.R.U32.HI R3, RZ, 0x7, R3 ;  /* 0x00000007ff037819 */ /* 0x000fe20000011603 */
[----:B------:R0:W-:Y:S03]  /*276a0*/  STL [R1+0x30], R6 ;  /* 0x0000300601007387 */ /* 0x0001e60000100800 */
[----:B------:R-:W-:Y:S02]  /*276b0*/  @P0 SHF.R.U32.HI R2, RZ, 0x1f, R0 ;  /* 0x0000001fff020819 */ /* 0x000fe40000011600 */
[----:B------:R-:W-:Y:S02]  /*276c0*/  MOV R4, R3 ;  /* 0x0000000300047202 */ /* 0x000fe40000000f00 */
[----:B------:R-:W-:-:S04]  /*276d0*/  @P0 LEA.HI.SX32 R4, R0, R2, 0x1a ;  /* 0x0000000200040211 */ /* 0x000fc800078fd2ff */
[----:B------:R-:W-:Y:S02]  /*276e0*/  ISETP.GT.AND P2, PT, R4, R3, PT ;  /* 0x000000030400720c */ /* 0x000fe40003f44270 */
[----:B------:R-:W-:-:S11]  /*276f0*/  PLOP3.LUT P0, PT, PT, PT, PT, 0x80, 0x0 ;  /* 0x000000000000781c */ /* 0x000fd60003f0f070 */
[----:B0-----:R-:W-:Y:S05]  /*27700*/  @!P2 BRA `(.L_x_2433) ;  /* 0x00000014006ca947 */ /* 0x001fea0003800000 */
[----:B------:R-:W0:Y:S01]  /*27710*/  LDC R0, c[0x0][0x428] ;  /* 0x00010a00ff007b82 */ /* 0x000e220000000800 */
[----:B------:R-:W-:Y:S01]  /*27720*/  UMOV UR4, 0xffffffff ;  /* 0xffffffff00047882 */ /* 0x000fe20000000000 */
[----:B------:R-:W-:Y:S01]  /*27730*/  IMAD.MOV.U32 R2, RZ, RZ, R18 ;  /* 0x000000ffff027224 */ /* 0x000fe200078e0012 */
        /* <DEDUP_REMOVED lines=11> */
.L_x_2638:
[----:B-1----:R-:W-:Y:S02]  /*277f0*/  ISETP.NE.AND P0, PT, R14, RZ, PT ;  /* 0x000000ff0e00720c */ /* 0x002fe40003f05270 */
[----:B------:R-:W-:-:S11]  /*27800*/  PLOP3.LUT P6, PT, PT, PT, PT, 0x8, 0x0 ;  /* 0x000000000000781c */ /* 0x000fd60003fce170 */
[----:B------:R-:W-:Y:S05]  /*27810*/  @P0 BRA `(.L_x_2435) ;  /* 0x00000000000c0947 */ /* 0x000fea0003800000 */
[----:B------:R-:W-:-:S03]  /*27820*/  UMOV UR4, 0xffffffff ;  /* 0xffffffff00047882 */ /* 0x000fc60000000000 */
[----:B------:R-:W-:Y:S05]  /*27830*/  BRA.DIV UR4, `(.L_x_2436) ;  /* 0x0000007a04fc7947 */ /* 0x000fea000b800000 */
[----:B------:R-:W-:-:S13]  /*27840*/  ELECT P6, URZ, PT ;  /* 0x00000000003f782f */ /* 0x000fda00038c0000 */
.L_x_2435:
        /* <DEDUP_REMOVED lines=12> */
.L_x_2641:
[----:B------:R-:W-:Y:S05]  /*27910*/  BSYNC B1 ;  /* 0x0000000000017941 */ /* 0x000fea0003800000 */
.L_x_2437:
        /* <DEDUP_REMOVED lines=12> */
.L_x_2642:
[----:B------:R-:W-:Y:S05]  /*279e0*/  BSYNC B2 ;  /* 0x0000000000027941 */ /* 0x000fea0003800000 */
.L_x_2441:
        /* <DEDUP_REMOVED lines=9> */
.L_x_2444:
[----:B------:R-:W-:Y:S05]  /*27a80*/  BSYNC B2 ;  /* 0x0000000000027941 */ /* 0x000fea0003800000 */
.L_x_2443:
[----:B0-----:R-:W2:Y:S01]  /*27a90*/  LDL R5, [R1+0x4] ;  /* 0x0000040001057983 */ /* 0x001ea20000100800 */
[----:B------:R-:W-:Y:S01]  /*27aa0*/  IMAD.MOV.U32 R21, RZ, RZ, RZ ;  /* 0x000000ffff157224 */ /* 0x000fe200078e00ff */
[----:B------:R-:W-:Y:S01]  /*27ab0*/  UIADD3 UR4, UP0, UR40, 0x570, URZ ;  /* 0x0000057028047890 */ /* 0x000fe2000ff1e03f */
[----:B------:R-:W-:Y:S01]  /*27ac0*/  IMAD R6, R4, 0xa0, R20 ;  /* 0x000000a004067824 */ /* 0x000fe200078e0214 */
[----:B------:R-:W-:Y:S01]  /*27ad0*/  PLOP3.LUT P0, PT, PT, PT, PT, 0x80, 0x0 ;  /* 0x000000000000781c */ /* 0x000fe20003f0f070 */
[----:B------:R-:W-:Y:S01]  /*27ae0*/  UMOV UR6, 0x0 ;  /* 0x0000000000067882 */ /* 0x000fe20000000000 */
[----:B------:R-:W-:Y:S01]  /*27af0*/  R2UR UR10, R21 ;  /* 0x00000000150a72ca */ /* 0x000fe200000e0000 */
[----:B------:R-:W-:Y:S01]  /*27b00*/  UIADD3.X UR5, URZ, UR41, URZ, UP0, !UPT ;  /* 0x000000293f057290 */ /* 0x000fe200087fe43f */
[----:B------:R-:W-:Y:S01]  /*27b10*/  IADD3 R6, R6, -0xa0, RZ ;  /* 0xffffff6006067810 */ /* 0x000fe20007ffe0ff */
[----:B------:R-:W-:Y:S01]  /*27b20*/  UMOV UR7, 0x12f00000 ;  /* 0x12f0000000077882 */ /* 0x000fe20000000000 */
[----:B--2---:R-:W-:-:S02]  /*27b30*/  IMAD R9, R5, 0x7800, R11 ;  /* 0x0000780005097824 */ /* 0x004fc400078e020b */
[----:B------:R-:W-:Y:S02]  /*27b40*/  VIADD R5, R7, 0x33490 ;  /* 0x0003349007057836 */ /* 0x000fe40000000000 */
[----:B------:R-:W-:-:S07]  /*27b50*/  VIADD R8, R9, 0x24200 ;  /* 0x0002420009087836 */ /* 0x000fce0000000000 */
.L_x_2445:
        /* <DEDUP_REMOVED lines=16> */
.L_x_2446:
        /* <DEDUP_REMOVED lines=16> */
.L_x_2447:
        /* <DEDUP_REMOVED lines=13> */
.L_x_2643:
[----:B------:R-:W-:Y:S05]  /*27e30*/  BSYNC B2 ;  /* 0x0000000000027941 */ /* 0x000fea0003800000 */
.L_x_2448:
[----:B------:R-:W-:Y:S01]  /*27e40*/  BSSY B2, `(.L_x_2450) ;  /* 0x000000b000027945 */ /* 0x000fe20003800000 */
[----:B------:R-:W-:Y:S01]  /*27e50*/  MOV R12, 0x0 ;  /* 0x00000000000c7802 */ /* 0x000fe20000000f00 */
[----:B------:R-:W-:Y:S02]  /*27e60*/  IMAD.MOV.U32 R13, RZ, RZ, 0x12f00000 ;  /* 0x12f00000ff0d7424 */ /* 0x000fe400078e00ff */
        /* <DEDUP_REMOVED lines=8> */
.L_x_2451:
[----:B------:R-:W-:Y:S05]  /*27ef0*/  BSYNC B2 ;  /* 0x0000000000027941 */ /* 0x000fea0003800000 */
.L_x_2450:
        /* <DEDUP_REMOVED lines=8> */
.L_x_2452:
        /* <DEDUP_REMOVED lines=15> */
.L_x_2453:
        /* <DEDUP_REMOVED lines=15> */
.L_x_2454:
        /* <DEDUP_REMOVED lines=10> */
.L_x_2440:
[----:B------:R-:W-:Y:S05]  /*28200*/  BSYNC B1 ;  /* 0x0000000000017941 */ /* 0x000fea0003800000 */
.L_x_2439:
        /* <DEDUP_REMOVED lines=16> */
.L_x_2471:
        /* <DEDUP_REMOVED lines=13> */
.L_x_2644:
[----:B------:R-:W-:Y:S05]  /*283e0*/  BSYNC B2 ;  /* 0x0000000000027941 */ /* 0x000fea0003800000 */
.L_x_2457:
        /* <DEDUP_REMOVED lines=9> */
.L_x_2460:
[----:B------:R-:W-:Y:S05]  /*28480*/  BSYNC B2 ;  /* 0x0000000000027941 */ /* 0x000fea0003800000 */
.L_x_2459:
        /* <DEDUP_REMOVED lines=8> */
[----:B--2---:R-:W-:Y:S01]  /*28510*/  IMAD R5, R4, 0x7800, R11 ;  /* 0x0000780004057824 */ /* 0x004fe200078e020b */
[----:B------:R-:W-:-:S03]  /*28520*/  IADD3 R4, R7, 0x33490, RZ ;  /* 0x0003349007047810 */ /* 0x000fc60007ffe0ff */
[----:B------:R-:W-:-:S09]  /*28530*/  VIADD R10, R5, 0x24200 ;  /* 0x00024200050a7836 */ /* 0x000fd20000000000 */
.L_x_2461:
        /* <DEDUP_REMOVED lines=16> */
.L_x_2462:
        /* <DEDUP_REMOVED lines=16> */
.L_x_2463:
        /* <DEDUP_REMOVED lines=13> */
.L_x_2645:
[----:B------:R-:W-:Y:S05]  /*28810*/  BSYNC B2 ;  /* 0x0000000000027941 */ /* 0x000fea0003800000 */
.L_x_2464:
[----:B------:R-:W-:Y:S01]  /*28820*/  BSSY B2, `(.L_x_2466) ;  /* 0x000000b000027945 */ /* 0x000fe20003800000 */
[----:B------:R-:W-:Y:S01]  /*28830*/  IMAD.MOV.U32 R12, RZ, RZ, 0x0 ;  /* 0x00000000ff0c7424 */ /* 0x000fe200078e00ff */
[----:B------:R-:W-:Y:S02]  /*28840*/  MOV R13, 0x12f00000 ;  /* 0x12f00000000d7802 */ /* 0x000fe40000000f00 */
        /* <DEDUP_REMOVED lines=8> */
.L_x_2467:
[----:B------:R-:W-:Y:S05]  /*288d0*/  BSYNC B2 ;  /* 0x0000000000027941 */ /* 0x000fea0003800000 */
.L_x_2466:
        /* <DEDUP_REMOVED lines=8> */
.L_x_2468:
        /* <DEDUP_REMOVED lines=15> */
.L_x_2469:
        /* <DEDUP_REMOVED lines=15> */
.L_x_2470:
        /* <DEDUP_REMOVED lines=10> */
.L_x_2456:
[----:B------:R-:W-:Y:S05]  /*28be0*/  BSYNC B1 ;  /* 0x0000000000017941 */ /* 0x000fea0003800000 */
.L_x_2455:
[----:B------:R-:W2:Y:S04]  /*28bf0*/  LDL.LU R4, [R1+0x4] ;  /* 0x0000040001047983 */ /* 0x000ea80000300800 */
[----:B------:R-:W3:Y:S01]  /*28c00*/  LDL.LU R6, [R1+0xc] ;  /* 0x00000c0001067983 */ /* 0x000ee20000300800 */
[----:B------:R-:W-:Y:S01]  /*28c10*/  IADD3 R9, R9, -0x1, RZ ;  /* 0xffffffff09097810 */ /* 0x000fe20007ffe0ff */
[----:B------:R-:W-:-:S03]  /*28c20*/  VIADD R8, R8, 0xffffff60 ;  /* 0xffffff6008087836 */ /* 0x000fc60000000000 */
[----:B------:R-:W-:Y:S01]  /*28c30*/  ISETP.GT.AND P2, PT, R9, R3, PT ;  /* 0x000000030900720c */ /* 0x000fe20003f44270 */
[----:B--2---:R-:W-:-:S05]  /*28c40*/  VIADD R4, R4, 0x1 ;  /* 0x0000000104047836 */ /* 0x004fca0000000000 */
[----:B------:R-:W-:-:S04]  /*28c50*/  ISETP.NE.AND P1, PT, R4, 0x2, PT ;  /* 0x000000020400780c */ /* 0x000fc80003f25270 */
[----:B------:R-:W-:Y:S02]  /*28c60*/  SEL R5, RZ, 0x1, P1 ;  /* 0x00000001ff057807 */ /* 0x000fe40000800000 */
[----:B------:R-:W-:Y:S02]  /*28c70*/  SEL R4, R4, RZ, P1 ;  /* 0x000000ff04047207 */ /* 0x000fe40000800000 */
[----:B---3--:R-:W-:-:S03]  /*28c80*/  LOP3.LUT R6, R6, R5, RZ, 0x3c, !PT ;  /* 0x0000000506067212 */ /* 0x008fc600078e3cff */
[----:B------:R0:W-:Y:S04]  /*28c90*/  STL [R1+0x4], R4 ;  /* 0x0000040401007387 */ /* 0x0001e80000100800 */
[----:B------:R0:W-:Y:S01]  /*28ca0*/  STL [R1+0xc], R6 ;  /* 0x00000c0601007387 */ /* 0x0001e20000100800 */
[----:B------:R-:W-:Y:S05]  /*28cb0*/  @P2 BRA `(.L_x_2471) ;  /* 0xfffffff400942947 */ /* 0x000fea000383ffff */
.L_x_2433:
[----:B------:R-:W-:Y:S05]  /*28cc0*/  BSYNC B0 ;  /* 0x0000000000007941 */ /* 0x000fea0003800000 */
.L_x_2432:
        /* <DEDUP_REMOVED lines=23> */
.L_x_2473:
        /* <DEDUP_REMOVED lines=14> */
[----:B------:R-:W-:Y:S02]  /*28f20*/  IMAD.U32 R5, RZ, RZ, UR7 ;  /* 0x00000007ff057e24 */ /* 0x000fe4000f8e00ff */
[----:B------:R-:W-:Y:S02]  /*28f30*/  IMAD.U32 R6, RZ, RZ, UR8 ;  /* 0x00000008ff067e24 */ /* 0x000fe4000f8e00ff */
[----:B------:R-:W-:-:S02]  /*28f40*/  IMAD.U32 R7, RZ, RZ, UR9 ;  /* 0x00000009ff077e24 */ /* 0x000fc4000f8e00ff */
[----:B------:R-:W-:Y:S02]  /*28f50*/  IMAD.U32 R11, RZ, RZ, UR5 ;  /* 0x00000005ff0b7e24 */ /* 0x000fe4000f8e00ff */
[----:B------:R-:W-:Y:S02]  /*28f60*/  IMAD.MOV.U32 R8, RZ, RZ, 0x70 ;  /* 0x00000070ff087424 */ /* 0x000fe400078e00ff */
[----:B------:R-:W-:Y:S02]  /*28f70*/  IMAD.MOV.U32 R12, RZ, RZ, 0x1 ;  /* 0x00000001ff0c7424 */ /* 0x000fe400078e00ff */
[----:B------:R-:W-:-:S07]  /*28f80*/  IMAD.MOV.U32 R13, RZ, RZ, RZ ;  /* 0x000000ffff0d7224 */ /* 0x000fce00078e00ff */
[----:B------:R-:W-:-:S07]  /*28f90*/  LEPC R20, `(.L_x_2475) ;  /* 0x000000001014794e */ /* 0x000fce0000000000 */
[----:B0-----:R-:W-:Y:S05]  /*28fa0*/  CALL.ABS.NOINC R2 ;  /* 0x0000000002007343 */ /* 0x001fea0003c00000 */
.L_x_2475:
[----:B------:R-:W2:Y:S01]  /*28fb0*/  LDL.LU R2, [R1+0x10] ;  /* 0x0000100001027983 */ /* 0x000ea20000300800 */
        /* <DEDUP_REMOVED lines=18> */
[----:B------:R-:W-:Y:S01]  /*290e0*/  MOV R13, RZ ;  /* 0x000000ff000d7202 */ /* 0x000fe20000000f00 */
[----:B------:R-:W-:Y:S02]  /*290f0*/  IMAD.U32 R7, RZ, RZ, UR9 ;  /* 0x00000009ff077e24 */ /* 0x000fe4000f8e00ff */
[----:B------:R-:W-:-:S02]  /*29100*/  IMAD.U32 R10, RZ, RZ, UR4 ;  /* 0x00000004ff0a7e24 */ /* 0x000fc4000f8e00ff */
[----:B------:R-:W-:Y:S02]  /*29110*/  IMAD.U32 R11, RZ, RZ, UR5 ;  /* 0x00000005ff0b7e24 */ /* 0x000fe4000f8e00ff */
[----:B------:R-:W-:Y:S02]  /*29120*/  IMAD.MOV.U32 R8, RZ, RZ, 0x70 ;  /* 0x00000070ff087424 */ /* 0x000fe400078e00ff */
[----:B------:R-:W-:-:S07]  /*29130*/  IMAD.MOV.U32 R12, RZ, RZ, 0x1 ;  /* 0x00000001ff0c7424 */ /* 0x000fce00078e00ff */
[----:B------:R-:W-:-:S07]  /*29140*/  LEPC R20, `(.L_x_2476) ;  /* 0x000000001014794e */ /* 0x000fce0000000000 */
[----:B0-----:R-:W-:Y:S05]  /*29150*/  CALL.ABS.NOINC R2 ;  /* 0x0000000002007343 */ /* 0x001fea0003c00000 */
.L_x_2476:
        /* <DEDUP_REMOVED lines=20> */
.L_x_2477:
        /* <DEDUP_REMOVED lines=19> */
.L_x_2478:
        /* <DEDUP_REMOVED lines=15> */
[----:B------:R-:W-:Y:S02]  /*294c0*/  PLOP3.LUT P3, PT, P1, PT, PT, 0x8, 0x0 ;  /* 0x000000000000781c */ /* 0x000fe40000f6e170 */
[----:B0-----:R-:W-:Y:S02]  /*294d0*/  LEA R3, R17, R0, 0x7 ;  /* 0x0000000011037211 */ /* 0x001fe400078e38ff */
[----:B------:R-:W0:Y:S05]  /*294e0*/  LDC R0, c[0x0][0x428] ;  /* 0x00010a00ff007b82 */ /* 0x000e2a0000000800 */
        /* <DEDUP_REMOVED lines=13> */
.L_x_2479:
        /* <DEDUP_REMOVED lines=13> */
.L_x_2480:
        /* <DEDUP_REMOVED lines=12> */
.L_x_2481:
        /* <DEDUP_REMOVED lines=21> */
.L_x_2648:
[----:B-1----:R-:W-:Y:S02]  /*298a0*/  ISETP.NE.AND P0, PT, R14, RZ, PT ;  /* 0x000000ff0e00720c */ /* 0x002fe40003f05270 */
[----:B------:R-:W-:-:S11]  /*298b0*/  PLOP3.LUT P6, PT, PT, PT, PT, 0x8, 0x0 ;  /* 0x000000000000781c */ /* 0x000fd60003fce170 */
[----:B------:R-:W-:Y:S05]  /*298c0*/  @P0 BRA `(.L_x_2483) ;  /* 0x0000000800540947 */ /* 0x000fea0003800000 */
[----:B------:R-:W-:-:S03]  /*298d0*/  UMOV UR4, 0xffffffff ;  /* 0xffffffff00047882 */ /* 0x000fc60000000000 */
[----:B------:R-:W-:Y:S05]  /*298e0*/  BRA.DIV UR4, `(.L_x_2484) ;  /* 0x0000005e04887947 */ /* 0x000fea000b800000 */
[----:B------:R-:W-:-:S13]  /*298f0*/  ELECT P6, URZ, PT ;  /* 0x00000000003f782f */ /* 0x000fda00038c0000 */
.L_x_2651:
        /* <DEDUP_REMOVED lines=24> */
.L_x_2486:
[----:B0-----:R-:W2:Y:S01]  /*29a80*/  LDL R4, [R1] ;  /* 0x0000000001047983 */ /* 0x001ea20000100800 */
        /* <DEDUP_REMOVED lines=11> */
.L_x_2652:
        /* <DEDUP_REMOVED lines=8> */
.L_x_2488:
[----:B------:R-:W2:Y:S01]  /*29bc0*/  LDL R5, [R1] ;  /* 0x0000000001057983 */ /* 0x000ea20000100800 */
        /* <DEDUP_REMOVED lines=31> */
.L_x_2653:
        /* <DEDUP_REMOVED lines=8> */
.L_x_2490:
        /* <DEDUP_REMOVED lines=24> */
.L_x_2485:
        /* <DEDUP_REMOVED lines=38> */
.L_x_2483:
        /* <DEDUP_REMOVED lines=8> */
[----:B------:R-:W-:-:S05]  /*2a2a0*/  LOP3.LUT R3, R3, 0xfffffffe, RZ, 0xc0, !PT ;  /* 0xfffffffe03037812 */ /* 0x000fca00078ec0ff */
[----:B------:R-:W-:-:S05]  /*2a2b0*/  IMAD.IADD R3, R6, 0x1, -R3 ;  /* 0x0000000106037824 */ /* 0x000fca00078e0a03 */
[----:B------:R-:W-:-:S04]  /*2a2c0*/  SHF.L.U32 R3, R3, 0x1f, RZ ;  /* 0x0000001f03037819 */ /* 0x000fc800000006ff */
[----:B------:R-:W2:Y:S02]  /*2a2d0*/  SYNCS.PHASECHK.TRANS64.TRYWAIT P0, [R4+URZ+0x33420], R3 ;  /* 0x03342003040075a7 */ /* 0x000ea4000800017f */
[----:B-12---:R-:W-:Y:S05]  /*2a2e0*/  @!P0 BRA `(.L_x_2492) ;  /* 0x0000005400508947 */ /* 0x006fea0003800000 */
.L_x_2654:
[----:B------:R-:W-:Y:S05]  /*2a2f0*/  BSYNC B0 ;  /* 0x0000000000007941 */ /* 0x000fea0003800000 */
.L_x_2491:
[----:B-1----:R-:W2:Y:S02]  /*2a300*/  LDL R4, [R1+0x30] ;  /* 0x0000300001047983 */ /* 0x002ea40000100800 */
[----:B--2---:R-:W-:-:S13]  /*2a310*/  ISETP.GE.AND P0, PT, R4, 0x2, PT ;  /* 0x000000020400780c */ /* 0x004fda0003f06270 */
[----:B------:R-:W-:Y:S05]  /*2a320*/  @!P0 BRA `(.L_x_2493) ;  /* 0x0000001400008947 */ /* 0x000fea0003800000 */
[----:B------:R1:W5:Y:S01]  /*2a330*/  LDL.LU R6, [R1] ;  /* 0x0000000001067983 */ /* 0x0003620000300800 */
[----:B------:R-:W-:-:S03]  /*2a340*/  VIADD R12, R4, 0xfffffffe ;  /* 0xfffffffe040c7836 */ /* 0x000fc60000000000 */
[----:B0-----:R1:W5:Y:S04]  /*2a350*/  LDL.LU R7, [R1+0x8] ;  /* 0x0000080001077983 */ /* 0x0013680000300800 */
.L_x_2517:
[----:B-----5:R-:W-:Y:S01]  /*2a360*/  IADD3 R4, R6, 0x1, RZ ;  /* 0x0000000106047810 */ /* 0x020fe20007ffe0ff */
[----:B------:R-:W-:Y:S05]  /*2a370*/  YIELD ;  /* 0x0000000000007946 */ /* 0x000fea0003800000 */
[----:B------:R-:W-:Y:S01]  /*2a380*/  ISETP.NE.AND P0, PT, R4, 0x2, PT ;  /* 0x000000020400780c */ /* 0x000fe20003f05270 */
[----:B------:R-:W-:Y:S03]  /*2a390*/  BSSY B0, `(.L_x_2494) ;  /* 0x00000ad000007945 */ /* 0x000fe60003800000 */
[----:B------:R-:W-:-:S02]  /*2a3a0*/  SEL R3, RZ, 0x1, P0 ;  /* 0x00000001ff037807 */ /* 0x000fc40000000000 */
[----:B0-----:R-:W-:Y:S02]  /*2a3b0*/  SEL R10, R4, RZ, P0 ;  /* 0x000000ff040a7207 */ /* 0x001fe40000000000 */
[----:B------:R-:W-:-:S05]  /*2a3c0*/  LOP3.LUT R9, R7, R3, RZ, 0x3c, !PT ;  /* 0x0000000307097212 */ /* 0x000fca00078e3cff */
[----:B------:R0:W-:Y:S04]  /*2a3d0*/  STL [R1+0x8], R9 ;  /* 0x0000080901007387 */ /* 0x0001e80000100800 */
[----:B------:R0:W-:Y:S01]  /*2a3e0*/  STL [R1], R10 ;  /* 0x0000000a01007387 */ /* 0x0001e20000100800 */
[----:B---3--:R-:W-:Y:S05]  /*2a3f0*/  @!P6 BRA `(.L_x_2495) ;  /* 0x000000080098e947 */ /* 0x008fea0003800000 */
[----:B------:R-:W-:Y:S01]  /*2a400*/  ULDC.64 UR4, c[0x0][0x3f8] ;  /* 0x0000fe0000047ab9 */ /* 0x000fe20000000a00 */
[----:B------:R-:W-:Y:S01]  /*2a410*/  IMAD.MOV.U32 R8, RZ, RZ, R12 ;  /* 0x000000ffff087224 */ /* 0x000fe200078e000c */
[----:B------:R-:W-:-:S04]  /*2a420*/  ISETP.NE.U32.AND P0, PT, RZ, UR4, PT ;  /* 0x00000004ff007c0c */ /* 0x000fc8000bf05070 */
[----:B------:R-:W-:-:S13]  /*2a430*/  ISETP.NE.AND.EX P0, PT, RZ, UR5, PT, P0 ;  /* 0x00000005ff007c0c */ /* 0x000fda000bf05300 */
[----:B------:R-:W-:Y:S05]  /*2a440*/  @!P0 BRA `(.L_x_2496) ;  /* 0x0000000000448947 */ /* 0x000fea0003800000 */
[----:B------:R-:W2:Y:S01]  /*2a450*/  LDC R5, c[0x0][0x41c] ;  /* 0x00010700ff057b82 */ /* 0x000ea20000000800 */
[----:B------:R-:W-:Y:S01]  /*2a460*/  ULDC.64 UR6, c[0x0][0x408] ;  /* 0x0001020000067ab9 */ /* 0x000fe20000000a00 */
[----:B--2---:R-:W-:-:S13]  /*2a470*/  ISETP.NE.AND P0, PT, R5, 0x1, PT ;  /* 0x000000010500780c */ /* 0x004fda0003f05270 */
[----:B------:R-:W2:Y:S02]  /*2a480*/  @P0 LDC.64 R2, c[0x0][0x420] ;  /* 0x00010800ff020b82 */ /* 0x000ea40000000a00 */
[----:B--2---:R-:W-:-:S04]  /*2a490*/  @P0 IMAD.HI.U32 R4, R12, R2, RZ ;  /* 0x000000020c040227 */ /* 0x004fc800078e00ff */
        /* <DEDUP_REMOVED lines=12> */
.L_x_2496:
[----:B--2---:R-:W2:Y:S01]  /*2a560*/  S2R R5, SR_CgaCtaId ;  /* 0x0000000000057919 */ /* 0x004ea20000008800 */
[----:B------:R-:W-:Y:S01]  /*2a570*/  MOV R4, 0x400 ;  /* 0x0000040000047802 */ /* 0x000fe20000000f00 */
[----:B------:R-:W-:Y:S01]  /*2a580*/  BSSY B1, `(.L_x_2497) ;  /* 0x0000009000017945 */ /* 0x000fe20003800000 */
[----:B------:R-:W3:Y:S02]  /*2a590*/  S2R R3, SR_TID.X ;  /* 0x0000000000037919 */ /* 0x000ee40000002100 */
[----:B--2---:R-:W-:Y:S02]  /*2a5a0*/  LEA R4, R5, R4, 0x18 ;  /* 0x0000000405047211 */ /* 0x004fe400078ec0ff */
[----:B---3--:R-:W-:-:S03]  /*2a5b0*/  LOP3.LUT R3, R3, 0x7f, RZ, 0xc0, !PT ;  /* 0x0000007f03037812 */ /* 0x008fc600078ec0ff */
[----:B------:R-:W-:Y:S01]  /*2a5c0*/  IMAD R5, R10, 0x8, R4 ;  /* 0x000000080a057824 */ /* 0x000fe200078e0204 */
[----:B------:R-:W-:Y:S02]  /*2a5d0*/  SHF.L.U32 R4, R9, 0x1f, RZ ;  /* 0x0000001f09047819 */ /* 0x000fe400000006ff */
[----:B------:R-:W-:Y:S02]  /*2a5e0*/  ISETP.NE.AND P2, PT, R3, RZ, PT ;  /* 0x000000ff0300720c */ /* 0x000fe40003f45270 */
[----:B------:R-:W2:Y:S02]  /*2a5f0*/  SYNCS.PHASECHK.TRANS64.TRYWAIT P0, [R5+URZ+0x33480], R4 ;  /* 0x03348004050075a7 */ /* 0x000ea4000800017f */
[----:B--2---:R-:W-:Y:S09]  /*2a600*/  @!P0 BRA `(.L_x_2498) ;  /* 0x0000005000a88947 */ /* 0x004ff20003800000 */
.L_x_2655:
[----:B------:R-:W-:Y:S05]  /*2a610*/  BSYNC B1 ;  /* 0x0000000000017941 */ /* 0x000fea0003800000 */
.L_x_2497:
[----:B------:R-:W-:Y:S04]  /*2a620*/  BSSY B1, `(.L_x_2499) ;  /* 0x0000009000017945 */ /* 0x000fe80003800000 */
[----:B------:R-:W-:Y:S05]  /*2a630*/  @P2 BRA `(.L_x_2500) ;  /* 0x00000000001c2947 */ /* 0x000fea0003800000 */
[----:B------:R-:W0:Y:S02]  /*2a640*/  S2R R3, SR_TID.X ;  /* 0x0000000000037919 */ /* 0x000e240000002100 */
[----:B0-----:R-:W-:Y:S02]  /*2a650*/  LOP3.LUT R9, R3, 0x1f, RZ, 0xc0, !PT ;  /* 0x0000001f03097812 */ /* 0x001fe400078ec0ff */
[----:B------:R-:W-:Y:S02]  /*2a660*/  MOV R3, 0x7800 ;  /* 0x0000780000037802 */ /* 0x000fe40000000f00 */
[----:B------:R-:W-:Y:S02]  /*2a670*/  ISETP.NE.AND P0, PT, R9, RZ, PT ;  /* 0x000000ff0900720c */ /* 0x000fe40003f05270 */
[----:B------:R3:W-:Y:S11]  /*2a680*/  SYNCS.ARRIVE.TRANS64 RZ, [R5+URZ+0x33470], R3 ;  /* 0x0334700305ff79a7 */ /* 0x0007f6000800003f */
[----:B---3--:R-:W-:Y:S05]  /*2a690*/  @!P0 BRA `(.L_x_2500) ;  /* 0x0000000000048947 */ /* 0x008fea0003800000 */
[----:B------:R-:W-:Y:S01]  /*2a6a0*/  BPT.TRAP 0x1 ;  /* 0x000000040000795c */ /* 0x000fe20000300000 */
.L_x_2500:
[----:B------:R-:W-:Y:S05]  /*2a6b0*/  BSYNC B1 ;  /* 0x0000000000017941 */ /* 0x000fea0003800000 */
.L_x_2499:
[----:B------:R-:W3:Y:S04]  /*2a6c0*/  LDL R3, [R1] ;  /* 0x0000000001037983 */ /* 0x000ee80000100800 */
[----:B0-----:R-:W4:Y:S01]  /*2a6d0*/  LDL R9, [R1+0x14] ;  /* 0x0000140001097983 */ /* 0x001f220000100800 */
        /* <DEDUP_REMOVED lines=10> */
[----:B---3--:R-:W-:Y:S02]  /*2a780*/  IMAD R3, R3, 0x7800, R10 ;  /* 0x0000780003037824 */ /* 0x008fe400078e020a */
[----:B----4-:R-:W-:Y:S02]  /*2a790*/  IMAD R9, R8, 0xa0, R9 ;  /* 0x000000a008097824 */ /* 0x010fe400078e0209 */
[----:B------:R-:W-:Y:S02]  /*2a7a0*/  VIADD R8, R5, 0x33470 ;  /* 0x0003347005087836 */ /* 0x000fe40000000000 */
[----:B------:R-:W-:-:S07]  /*2a7b0*/  VIADD R10, R3, 0xf200 ;  /* 0x0000f200030a7836 */ /* 0x000fce0000000000 */
.L_x_2501:
        /* <DEDUP_REMOVED lines=16> */
.L_x_2502:
        /* <DEDUP_REMOVED lines=10> */
[----:B------:R-:W-:Y:S01]  /*2a960*/  MOV R13, 0x80 ;  /* 0x00000080000d7802 */ /* 0x000fe20000000f00 */
[----:B------:R-:W-:Y:S01]  /*2a970*/  VIADD R10, R3, 0x14200 ;  /* 0x00014200030a7836 */ /* 0x000fe20000000000 */
[----:B------:R-:W-:Y:S01]  /*2a980*/  PLOP3.LUT P0, PT, PT, PT, PT, 0x80, 0x0 ;  /* 0x000000000000781c */ /* 0x000fe20003f0f070 */
[----:B------:R-:W-:Y:S01]  /*2a990*/  UMOV UR6, 0x0 ;  /* 0x0000000000067882 */ /* 0x000fe20000000000 */
[----:B------:R-:W-:Y:S01]  /*2a9a0*/  R2UR UR10, R13 ;  /* 0x000000000d0a72ca */ /* 0x000fe200000e0000 */
[----:B------:R-:W-:-:S14]  /*2a9b0*/  UMOV UR7, 0x14f00000 ;  /* 0x14f0000000077882 */ /* 0x000fdc0000000000 */
.L_x_2503:
        /* <DEDUP_REMOVED lines=13> */
.L_x_2656:
[----:B------:R-:W-:Y:S05]  /*2aa90*/  BSYNC B1 ;  /* 0x0000000000017941 */ /* 0x000fea0003800000 */
.L_x_2504:
[----:B------:R-:W-:Y:S01]  /*2aaa0*/  BSSY B1, `(.L_x_2506) ;  /* 0x000000b000017945 */ /* 0x000fe20003800000 */
[----:B------:R-:W-:Y:S02]  /*2aab0*/  IMAD.MOV.U32 R10, RZ, RZ, 0x0 ;  /* 0x00000000ff0a7424 */ /* 0x000fe400078e00ff */
[----:B------:R-:W-:Y:S01]  /*2aac0*/  IMAD.MOV.U32 R11, RZ, RZ, 0x14f00000 ;  /* 0x14f00000ff0b7424 */ /* 0x000fe200078e00ff */
[----:B------:R-:W-:Y:S06]  /*2aad0*/  @P2 BRA `(.L_x_2507) ;  /* 0x00000000001c2947 */ /* 0x000fec0003800000 */
[----:B------:R-:W3:Y:S01]  /*2aae0*/  S2R R8, SR_TID.X ;  /* 0x0000000000087919 */ /* 0x000ee20000002100 */
[----:B0-2---:R-:W-:-:S04]  /*2aaf0*/  IMAD.MOV.U32 R4, RZ, RZ, 0x7800 ;  /* 0x00007800ff047424 */ /* 0x005fc800078e00ff */
[----:B------:R4:W-:Y:S01]  /*2ab00*/  SYNCS.ARRIVE.TRANS64 RZ, [R5+URZ+0x33430], R4 ;  /* 0x0334300405ff79a7 */ /* 0x0009e2000800003f */
[----:B---3--:R-:W-:-:S04]  /*2ab10*/  LOP3.LUT R8, R8, 0x1f, RZ, 0xc0, !PT ;  /* 0x0000001f08087812 */ /* 0x008fc800078ec0ff */
[----:B------:R-:W-:-:S13]  /*2ab20*/  ISETP.NE.AND P0, PT, R8, RZ, PT ;  /* 0x000000ff0800720c */ /* 0x000fda0003f05270 */
[----:B----4-:R-:W-:Y:S05]  /*2ab30*/  @!P0 BRA `(.L_x_2507) ;  /* 0x0000000000048947 */ /* 0x010fea0003800000 */
[----:B------:R-:W-:Y:S01]  /*2ab40*/  BPT.TRAP 0x1 ;  /* 0x000000040000795c */ /* 0x000fe20000300000 */
.L_x_2507:
[----:B------:R-:W-:Y:S05]  /*2ab50*/  BSYNC B1 ;  /* 0x0000000000017941 */ /* 0x000fea0003800000 */
.L_x_2506:
[----:B------:R-:W-:Y:S01]  /*2ab60*/  R2UR UR10, R15 ;  /* 0x000000000f0a72ca */ /* 0x000fe200000e0000 */
[----:B------:R-:W-:Y:S01]  /*2ab70*/  UIADD3 UR4, UP0, UR40, 0x370, URZ ;  /* 0x0000037028047890 */ /* 0x000fe2000ff1e03f */
[----:B------:R-:W-:Y:S01]  /*2ab80*/  R2UR UR6, R10 ;  /* 0x000000000a0672ca */ /* 0x000fe200000e0000 */
[----:B0-2---:R-:W-:Y:S01]  /*2ab90*/  VIADD R5, R5, 0x33430 ;  /* 0x0003343005057836 */ /* 0x005fe20000000000 */
[----:B------:R-:W-:Y:S01]  /*2aba0*/  R2UR UR7, R11 ;  /* 0x000000000b0772ca */ /* 0x000fe200000e0000 */
[----:B------:R-:W-:Y:S01]  /*2abb0*/  UIADD3.X UR5, URZ, UR41, URZ, UP0, !UPT ;  /* 0x000000293f057290 */ /* 0x000fe200087fe43f */
[----:B------:R-:W-:Y:S02]  /*2abc0*/  PLOP3.LUT P0, PT, PT, PT, PT, 0x80, 0x0 ;  /* 0x000000000000781c */ /* 0x000fe40003f0f070 */
[----:B------:R-:W-:-:S11]  /*2abd0*/  IADD3 R4, R3, 0x24200, RZ ;  /* 0x0002420003047810 */ /* 0x000fd60007ffe0ff */
.L_x_2508:
        /* <DEDUP_REMOVED lines=15> */
.L_x_2509:
        /* <DEDUP_REMOVED lines=15> */
.L_x_2510:
        /* <DEDUP_REMOVED lines=9> */
[----:B--2---:R-:W-:Y:S05]  /*2ae50*/  @P0 BRA.U.ANY `(.L_x_2510) ;  /* 0xfffffffd00d80947 */ /* 0x004fea000393ffff */
.L_x_2495:
[----:B------:R-:W-:Y:S05]  /*2ae60*/  BSYNC B0 ;  /* 0x0000000000007941 */ /* 0x000fea0003800000 */
.L_x_2494:
[----:B------:R-:W-:-:S06]  /*2ae70*/  UISETP.NE.AND UP0, UPT, UR37, 0x3, UPT ;  /* 0x000000032500788c */ /* 0x000fcc000bf05270 */
[----:B------:R-:W-:-:S13]  /*2ae80*/  PLOP3.LUT P0, PT, PT, PT, UP0, 0x80, 0x0 ;  /* 0x000000000000781c */ /* 0x000fda0003f0f008 */
[----:B------:R-:W-:Y:S05]  /*2ae90*/  @!P0 BRA `(.L_x_2511) ;  /* 0x0000000000048947 */ /* 0x000fea0003800000 */
[----:B------:R-:W-:Y:S01]  /*2aea0*/  BPT.TRAP 0x1 ;  /* 0x000000040000795c */ /* 0x000fe20000300000 */
.L_x_2511:
[----:B------:R-:W2:Y:S01]  /*2aeb0*/  S2R R5, SR_CgaCtaId ;  /* 0x0000000000057919 */ /* 0x000ea20000008800 */
[----:B------:R-:W-:Y:S01]  /*2aec0*/  IMAD.U32 R3, RZ, RZ, UR39 ;  /* 0x00000027ff037e24 */ /* 0x000fe2000f8e00ff */
[----:B------:R-:W-:Y:S01]  /*2aed0*/  MOV R4, 0x400 ;  /* 0x0000040000047802 */ /* 0x000fe20000000f00 */
[----:B------:R-:W-:Y:S03]  /*2aee0*/  BSSY B0, `(.L_x_2512) ;  /* 0x0000008000007945 */ /* 0x000fe60003800000 */
[----:B------:R-:W-:Y:S02]  /*2aef0*/  ISETP.NE.AND P0, PT, R3, 0x3, PT ;  /* 0x000000030300780c */ /* 0x000fe40003f05270 */
[----:B------:R-:W-:-:S04]  /*2af00*/  LOP3.LUT R3, R7, 0x1, RZ, 0x3c, !PT ;  /* 0x0000000107037812 */ /* 0x000fc800078e3cff */
[----:B------:R-:W-:Y:S02]  /*2af10*/  SHF.L.U32 R3, R3, 0x1f, RZ ;  /* 0x0000001f03037819 */ /* 0x000fe400000006ff */
[----:B--2---:R-:W-:-:S05]  /*2af20*/  LEA R4, R5, R4, 0x18 ;  /* 0x0000000405047211 */ /* 0x004fca00078ec0ff */
[----:B------:R-:W-:-:S04]  /*2af30*/  IMAD R14, R6, 0x8, R4 ;  /* 0x00000008060e7824 */ /* 0x000fc800078e0204 */
[----:B------:R-:W2:Y:S02]  /*2af40*/  SYNCS.PHASECHK.TRANS64.TRYWAIT P2, [R14+URZ+0x33470], R3 ;  /* 0x033470030e0075a7 */ /* 0x000ea4000804017f */
[----:B--2---:R-:W-:Y:S05]  /*2af50*/  @!P2 BRA `(.L_x_2513) ;  /* 0x00000048007ca947 */ /* 0x004fea0003800000 */
.L_x_2657:
[----:B------:R-:W-:Y:S05]  /*2af60*/  BSYNC B0 ;  /* 0x0000000000007941 */ /* 0x000fea0003800000 */
.L_x_2512:
[----:B------:R-:W-:Y:S05]  /*2af70*/  @!P0 BRA `(.L_x_2514) ;  /* 0x0000000000048947 */ /* 0x000fea0003800000 */
[----:B------:R-:W-:Y:S01]  /*2af80*/  BPT.TRAP 0x1 ;  /* 0x000000040000795c */ /* 0x000fe20000300000 */
.L_x_2514:
[----:B--2---:R-:W-:Y:S01]  /*2af90*/  SHF.L.U32 R3, R7, 0x1f, RZ ;  /* 0x0000001f07037819 */ /* 0x004fe200000006ff */
[----:B0-----:R-:W-:-:S03]  /*2afa0*/  IMAD R10, R6, 0x7800, RZ ;  /* 0x00007800060a7824 */ /* 0x001fc600078e02ff */
[----:B------:R-:W0:Y:S02]  /*2afb0*/  SYNCS.PHASECHK.TRANS64.TRYWAIT P2, [R14+URZ+0x33460], R3 ;  /* 0x033460030e0075a7 */ /* 0x000e24000804017f */
[----:B0-----:R-:W-:Y:S05]  /*2afc0*/  @!P2 BRA `(.L_x_2515) ;  /* 0x000000480074a947 */ /* 0x001fea0003800000 */
.L_x_2658:
[----:B------:R-:W0:Y:S04]  /*2afd0*/  LDL R4, [R1+0x20] ;  /* 0x0000200001047983 */ /* 0x000e280000100800 */
[----:B------:R-:W2:Y:S01]  /*2afe0*/  LDL R11, [R1+0x1c] ;  /* 0x00001c00010b7983 */ /* 0x000ea20000100800 */
[----:B------:R-:W-:Y:S01]  /*2aff0*/  MOV R15, 0x400 ;  /* 0x00000400000f7802 */ /* 0x000fe20000000f00 */
[----:B------:R-:W-:Y:S05]  /*2b000*/  WARPSYNC.ALL ;  /* 0x0000000000007948 */ /* 0x000fea0003800000 */
[----:B------:R-:W3:Y:S02]  /*2b010*/  S2R R18, SR_CgaCtaId ;  /* 0x0000000000127919 */ /* 0x000ee40000008800 */
[----:B---3--:R-:W-:-:S02]  /*2b020*/  LEA R15, R18, R15, 0x18 ;  /* 0x0000000f120f7211 */ /* 0x008fc400078ec0ff */
[C---:B0-----:R-:W-:Y:S02]  /*2b030*/  LOP3.LUT R3, R10.reuse, R4, RZ, 0xfc, !PT ;  /* 0x000000040a037212 */ /* 0x041fe400078efcff */
[----:B--2---:R-:W-:-:S03]  /*2b040*/  LOP3.LUT R13, R10, R11, RZ, 0xfc, !PT ;  /* 0x0000000b0a0d7212 */ /* 0x004fc600078efcff */
[C---:B------:R-:W-:Y:S01]  /*2b050*/  IMAD.IADD R3, R15.reuse, 0x1, R3 ;  /* 0x000000010f037824 */ /* 0x040fe200078e0203 */
[----:B------:R-:W-:-:S04]  /*2b060*/  IADD3 R13, R15, R13, RZ ;  /* 0x0000000d0f0d7210 */ /* 0x000fc80007ffe0ff */
[----:B------:R-:W0:Y:S02]  /*2b070*/  LDSM.16.MT88.4 R4, [R3+0xf200] ;  /* 0x00f200000304783b */ /* 0x000e240000004200 */
        /* <DEDUP_REMOVED lines=97> */
.L_x_2516:
[----:B------:R3:W5:Y:S01]  /*2b690*/  LDL R6, [R1] ;  /* 0x0000000001067983 */ /* 0x0007620000100800 */
[----:B--2---:R2:W-:Y:S01]  /*2b6a0*/  SYNCS.ARRIVE.TRANS64.A1T0 RZ, [R14+URZ+0x33450], RZ ;  /* 0x033450ff0eff79a7 */ /* 0x0045e2000810003f */
[----:B------:R-:W-:Y:S01]  /*2b6b0*/  BAR.SYNC.DEFER_BLOCKING 0x2, 0x80 ;  /* 0x0082000000007b1d */ /* 0x000fe20000010000 */
[C---:B------:R-:W-:Y:S01]  /*2b6c0*/  ISETP.GT.AND P0, PT, R12.reuse, RZ, PT ;  /* 0x000000ff0c00720c */ /* 0x040fe20003f04270 */
[----:B------:R-:W-:Y:S02]  /*2b6d0*/  VIADD R12, R12, 0xffffffff ;  /* 0xffffffff0c0c7836 */ /* 0x000fe40000000000 */
[----:B--2---:R-:W-:Y:S02]  /*2b6e0*/  @!P1 VIADD R14, R14, 0x33480 ;  /* 0x000334800e0e9836 */ /* 0x004fe40000000000 */
[----:B------:R3:W5:Y:S03]  /*2b6f0*/  LDL R7, [R1+0x8] ;  /* 0x0000080001077983 */ /* 0x0007660000100800 */
[----:B------:R-:W-:-:S04]  /*2b700*/  @!P1 PRMT R14, RZ, 0x654, R14 ;  /* 0x00000654ff0e9816 */ /* 0x000fc8000000000e */
[----:B------:R3:W-:Y:S01]  /*2b710*/  @!P1 SYNCS.ARRIVE.TRANS64.RED.A1T0 RZ, [R14+URZ], RZ ;  /* 0x000000ff0eff99a7 */ /* 0x0007e2000810043f */
[----:B------:R-:W-:Y:S05]  /*2b720*/  @P0 BRA `(.L_x_2517) ;  /* 0xffffffec000c0947 */ /* 0x000fea000383ffff */
.L_x_2493:
[----:B------:R-:W-:Y:S04]  /*2b730*/  BSSY B0, `(.L_x_2518) ;  /* 0x000000e000007945 */ /* 0x000fe80003800000 */
[----:B------:R-:W-:Y:S05]  /*2b740*/  @P1 BRA `(.L_x_2519) ;  /* 0x0000000000301947 */ /* 0x000fea0003800000 */
[----:B------:R-:W2:Y:S01]  /*2b750*/  S2R R5, SR_LANEID ;  /* 0x0000000000057919 */ /* 0x000ea20000000000 */
[----:B------:R-:W-:Y:S01]  /*2b760*/  VOTEU.ANY UR4, UPT, PT ;  /* 0x0000000000047886 */ /* 0x000fe200038e0100 */
[----:B------:R-:W4:Y:S01]  /*2b770*/  LDC.64 R2, c[0x0][0xc38] ;  /* 0x00030e00ff027b82 */ /* 0x000f220000000a00 */
[----:B------:R-:W2:Y:S02]  /*2b780*/  FLO.U32 R0, UR4 ;  /* 0x0000000400007d00 */ /* 0x000ea400080e0000 */
[----:B--2---:R-:W-:-:S06]  /*2b790*/  ISETP.EQ.U32.AND P0, PT, R0, R5, PT ;  /* 0x000000050000720c */ /* 0x004fcc0003f02070 */
[----:B------:R-:W4:Y:S07]  /*2b7a0*/  POPC R5, UR4 ;  /* 0x0000000400057d09 */ /* 0x000f2e0008000000 */
[----:B----4-:R-:W2:Y:S01]  /*2b7b0*/  @P0 ATOMG.E.ADD.STRONG.GPU PT, R3, desc[UR54][R2.64], R5 ;  /* 0x00000005020309a8 */ /* 0x010ea200081ee1f6 */
[----:B------:R-:W4:Y:S02]  /*2b7c0*/  S2R R4, SR_LTMASK ;  /* 0x0000000000047919 */ /* 0x000f240000003900 */
[----:B----4-:R-:W-:-:S04]  /*2b7d0*/  LOP3.LUT R4, R4, UR4, RZ, 0xc0, !PT ;  /* 0x0000000404047c12 */ /* 0x010fc8000f8ec0ff */
[----:B0----5:R-:W0:Y:S01]  /*2b7e0*/  POPC R7, R4 ;  /* 0x0000000400077309 */ /* 0x021e220000000000 */
[----:B--2---:R-:W0:Y:S02]  /*2b7f0*/  SHFL.IDX PT, R0, R3, R0, 0x1f ;  /* 0x00001f0003007589 */ /* 0x004e2400000e0000 */
[----:B0-----:R-:W-:-:S07]  /*2b800*/  IADD3 R16, R0, UR38, R7 ;  /* 0x0000002600107c10 */ /* 0x001fce000fffe007 */
.L_x_2519:
[----:B------:R-:W-:Y:S05]  /*2b810*/  BSYNC B0 ;  /* 0x0000000000007941 */ /* 0x000fea0003800000 */
.L_x_2518:
[----:B------:R-:W-:-:S06]  /*2b820*/  UISETP.NE.AND UP0, UPT, UR37, 0x3, UPT ;  /* 0x000000032500788c */ /* 0x000fcc000bf05270 */
[----:B------:R-:W-:-:S13]  /*2b830*/  PLOP3.LUT P0, PT, PT, PT, UP0, 0x80, 0x0 ;  /* 0x000000000000781c */ /* 0x000fda0003f0f008 */
[----:B------:R-:W-:Y:S05]  /*2b840*/  @!P0 BRA `(.L_x_2520) ;  /* 0x0000000000048947 */ /* 0x000fea0003800000 */
[----:B------:R-:W-:Y:S01]  /*2b850*/  BPT.TRAP 0x1 ;  /* 0x000000040000795c */ /* 0x000fe20000300000 */
.L_x_2520:
[----:B------:R-:W2:Y:S04]  /*2b860*/  LDL R0, [R1+0x8] ;  /* 0x0000080001007983 */ /* 0x000ea80000100800 */
[----:B------:R-:W4:Y:S01]  /*2b870*/  LDL R2, [R1] ;  /* 0x0000000001027983 */ /* 0x000f220000100800 */
[----:B------:R-:W0:Y:S01]  /*2b880*/  S2R R4, SR_CgaCtaId ;  /* 0x0000000000047919 */ /* 0x000e220000008800 */
[----:B------:R-:W-:-:S04]  /*2b890*/  MOV R3, 0x400 ;  /* 0x0000040000037802 */ /* 0x000fc80000000f00 */
[----:B0-----:R-:W-:Y:S01]  /*2b8a0*/  LEA R3, R4, R3, 0x18 ;  /* 0x0000000304037211 */ /* 0x001fe200078ec0ff */
[----:B------:R-:W-:Y:S01]  /*2b8b0*/  BSSY B0, `(.L_x_2521) ;  /* 0x0000008000007945 */ /* 0x000fe20003800000 */
[----:B--2---:R-:W-:-:S04]  /*2b8c0*/  LOP3.LUT R0, R0, 0x1, RZ, 0x3c, !PT ;  /* 0x0000000100007812 */ /* 0x004fc800078e3cff */
[----:B------:R-:W-:Y:S01]  /*2b8d0*/  SHF.L.U32 R0, R0, 0x1f, RZ ;  /* 0x0000001f00007819 */ /* 0x000fe200000006ff */
[----:B----4-:R-:W-:-:S04]  /*2b8e0*/  IMAD R3, R2, 0x8, R3 ;  /* 0x0000000802037824 */ /* 0x010fc800078e0203 */
[----:B------:R-:W0:Y:S01]  /*2b8f0*/  SYNCS.PHASECHK.TRANS64.TRYWAIT P0, [R3+URZ+0x33470], R0 ;  /* 0x03347000030075a7 */ /* 0x000e22000800017f */
[----:B------:R-:W-:-:S05]  /*2b900*/  IMAD.U32 R2, RZ, RZ, UR39 ;  /* 0x00000027ff027e24 */ /* 0x000fca000f8e00ff */
[----:B------:R-:W-:Y:S01]  /*2b910*/  ISETP.NE.AND P2, PT, R2, 0x3, PT ;  /* 0x000000030200780c */ /* 0x000fe20003f45270 */
[----:B0-----:R-:W-:-:S12]  /*2b920*/  @!P0 BRA `(.L_x_2522) ;  /* 0x0000004000308947 */ /* 0x001fd80003800000 */
.L_x_2659:
[----:B------:R-:W-:Y:S05]  /*2b930*/  BSYNC B0 ;  /* 0x0000000000007941 */ /* 0x000fea0003800000 */
.L_x_2521:
[----:B------:R-:W-:Y:S05]  /*2b940*/  @!P2 BRA `(.L_x_2523) ;  /* 0x000000000004a947 */ /* 0x000fea0003800000 */
[----:B------:R-:W-:Y:S01]  /*2b950*/  BPT.TRAP 0x1 ;  /* 0x000000040000795c */ /* 0x000fe20000300000 */
.L_x_2523:
[----:B------:R-:W2:Y:S04]  /*2b960*/  LDL R5, [R1+0x8] ;  /* 0x0000080001057983 */ /* 0x000ea80000100800 */
[----:B0-----:R-:W4:Y:S04]  /*2b970*/  LDL R0, [R1] ;  /* 0x0000000001007983 */ /* 0x001f280000100800 */
[----:B------:R-:W3:Y:S04]  /*2b980*/  LDL R2, [R1+0x20] ;  /* 0x0000200001027983 */ /* 0x000ee80000100800 */
[----:B------:R-:W3:Y:S01]  /*2b990*/  LDL R4, [R1+0x1c] ;  /* 0x00001c0001047983 */ /* 0x000ee20000100800 */
[----:B-----5:R-:W0:Y:S01]  /*2b9a0*/  S2R R7, SR_CgaCtaId ;  /* 0x0000000000077919 */ /* 0x020e220000008800 */
[----:B--2---:R-:W-:-:S02]  /*2b9b0*/  SHF.L.U32 R6, R5, 0x1f, RZ ;  /* 0x0000001f05067819 */ /* 0x004fc400000006ff */
[----:B------:R-:W-:Y:S02]  /*2b9c0*/  MOV R5, 0x400 ;  /* 0x0000040000057802 */ /* 0x000fe40000000f00 */
[----:B------:R-:W2:Y:S01]  /*2b9d0*/  SYNCS.PHASECHK.TRANS64.TRYWAIT P0, [R3+URZ+0x33460], R6 ;  /* 0x03346006030075a7 */ /* 0x000ea2000800017f */
[----:B----4-:R-:W-:Y:S01]  /*2b9e0*/  IMAD R0, R0, 0x7800, RZ ;  /* 0x0000780000007824 */ /* 0x010fe200078e02ff */
[----:B0-----:R-:W-:-:S04]  /*2b9f0*/  LEA R5, R7, R5, 0x18 ;  /* 0x0000000507057211 */ /* 0x001fc800078ec0ff */
[C---:B---3--:R-:W-:Y:S02]  /*2ba00*/  LOP3.LUT R2, R0.reuse, R2, RZ, 0xfc, !PT ;  /* 0x0000000200027212 */ /* 0x048fe400078efcff */
[----:B------:R-:W-:-:S03]  /*2ba10*/  LOP3.LUT R4, R0, R4, RZ, 0xfc, !PT ;  /* 0x0000000400047212 */ /* 0x000fc600078efcff */
[C---:B------:R-:W-:Y:S01]  /*2ba20*/  IMAD.IADD R0, R5.reuse, 0x1, R2 ;  /* 0x0000000105007824 */ /* 0x040fe200078e0202 */
[----:B------:R-:W-:Y:S01]  /*2ba30*/  IADD3 R2, R5, R4, RZ ;  /* 0x0000000405027210 */ /* 0x000fe20007ffe0ff */
[----:B--2---:R-:W-:Y:S06]  /*2ba40*/  @!P0 BRA `(.L_x_2524) ;  /* 0x0000003c00fc8947 */ /* 0x004fec0003800000 */
.L_x_2660:
        /* <DEDUP_REMOVED lines=99> */
.L_x_2525:
[----:B0-----:R-:W3:Y:S01]  /*2c080*/  LDL.LU R2, [R1] ;  /* 0x0000000001027983 */ /* 0x001ee20000300800 */
[----:B--2---:R-:W-:Y:S03]  /*2c090*/  SYNCS.ARRIVE.TRANS64.A1T0 RZ, [R3+URZ+0x33450], RZ ;  /* 0x033450ff03ff79a7 */ /* 0x004fe6000810003f */
[----:B------:R-:W2:Y:S01]  /*2c0a0*/  LDL.LU R4, [R1+0x8] ;  /* 0x0000080001047983 */ /* 0x000ea20000300800 */
[----:B------:R-:W-:-:S05]  /*2c0b0*/  @!P1 VIADD R0, R3, 0x33480 ;  /* 0x0003348003009836 */ /* 0x000fca0000000000 */
[----:B------:R-:W-:Y:S01]  /*2c0c0*/  @!P1 PRMT R0, RZ, 0x654, R0 ;  /* 0x00000654ff009816 */ /* 0x000fe20000000000 */
[----:B------:R-:W-:Y:S06]  /*2c0d0*/  BAR.SYNC.DEFER_BLOCKING 0x2, 0x80 ;  /* 0x0082000000007b1d */ /* 0x000fec0000010000 */
[----:B------:R3:W-:Y:S02]  /*2c0e0*/  @!P1 SYNCS.ARRIVE.TRANS64.RED.A1T0 RZ, [R0+URZ], RZ ;  /* 0x000000ff00ff99a7 */ /* 0x0007e4000810043f */
[----:B---3--:R-:W-:-:S05]  /*2c0f0*/  VIADD R0, R2, 0x1 ;  /* 0x0000000102007836 */ /* 0x008fca0000000000 */
[----:B------:R-:W-:-:S04]  /*2c100*/  ISETP.NE.AND P0, PT, R0, 0x2, PT ;  /* 0x000000020000780c */ /* 0x000fc80003f05270 */
[----:B------:R-:W-:Y:S02]  /*2c110*/  SEL R2, RZ, 0x1, P0 ;  /* 0x00000001ff027807 */ /* 0x000fe40000000000 */
[----:B------:R-:W-:Y:S02]  /*2c120*/  SEL R0, R0, RZ, P0 ;  /* 0x000000ff00007207 */ /* 0x000fe40000000000 */
[----:B--2---:R-:W-:-:S03]  /*2c130*/  LOP3.LUT R4, R4, R2, RZ, 0x3c, !PT ;  /* 0x0000000204047212 */ /* 0x004fc600078e3cff */
[----:B------:R0:W-:Y:S04]  /*2c140*/  STL [R1], R0 ;  /* 0x0000000001007387 */ /* 0x0001e80000100800 */
[----:B------:R0:W-:Y:S02]  /*2c150*/  STL [R1+0x8], R4 ;  /* 0x0000080401007387 */ /* 0x0001e40000100800 */
.L_x_2474:
[----:B------:R-:W-:Y:S05]  /*2c160*/  BSYNC B6 ;  /* 0x0000000000067941 */ /* 0x000fea0003800000 */
.L_x_2472:
[----:B0-----:R-:W2:Y:S02]  /*2c170*/  LDL R0, [R1+0x10] ;  /* 0x0000100001007983 */ /* 0x001ea40000100800 */
[----:B--2---:R-:W-:-:S13]  /*2c180*/  LOP3.LUT P0, RZ, R0, 0x2, RZ, 0xc0, !PT ;  /* 0x0000000200ff7812 */ /* 0x004fda000780c0ff */
[----:B------:R-:W-:Y:S05]  /*2c190*/  @!P0 BRA `(.L_x_2526) ;  /* 0x0000000000208947 */ /* 0x000fea0003800000 */
[----:B------:R-:W-:Y:S05]  /*2c1a0*/  WARPSYNC.ALL ;  /* 0x0000000000007948 */ /* 0x000fea0003800000 */
[----:B------:R-:W0:Y:S08]  /*2c1b0*/  S2UR UR5, SR_CgaCtaId ;  /* 0x00000000000579c3 */ /* 0x000e300000008800 */
[----:B------:R-:W-:Y:S06]  /*2c1c0*/  BAR.SYNC.DEFER_BLOCKING 0x5, 0x180 ;  /* 0x0146000000007b1d */ /* 0x000fec0000010000 */
[----:B------:R-:W-:-:S02]  /*2c1d0*/  UMOV UR4, 0x400 ;  /* 0x0000040000047882 */ /* 0x000fc40000000000 */
[----:B0-----:R-:W-:-:S09]  /*2c1e0*/  ULEA UR4, UR5, UR4, 0x18 ;  /* 0x0000000405047291 */ /* 0x001fd2000f8ec03f */
[----:B------:R-:W0:Y:S01]  /*2c1f0*/  LDS.128 R16, [UR4+0x334d0] ;  /* 0x0334d004ff107984 */ /* 0x000e220008000c00 */
[----:B------:R-:W-:Y:S06]  /*2c200*/  BAR.ARV 0x4, 0x180 ;  /* 0x0106000000007b1d */ /* 0x000fec0000002000 */
[----:B------:R-:W-:Y:S05]  /*2c210*/  BRA `(.L_x_2527) ;  /* 0x0000000800cc7947 */ /* 0x000fea0003800000 */
.L_x_2526:
[----:B------:R-:W0:Y:S01]  /*2c220*/  S2R R0, SR_TID.X ;  /* 0x0000000000007919 */ /* 0x000e220000002100 */
[----:B------:R-:W-:Y:S01]  /*2c230*/  UMOV UR4, 0xffffffff ;  /* 0xffffffff00047882 */ /* 0x000fe20000000000 */
[----:B0-----:R-:W-:-:S04]  /*2c240*/  LOP3.LUT R8, R0, 0x1f, RZ, 0xc0, !PT ;  /* 0x0000001f00087812 */ /* 0x001fc800078ec0ff */
[----:B------:R-:W-:Y:S01]  /*2c250*/  ISETP.NE.AND P0, PT, R8, 0x1f, PT ;  /* 0x0000001f0800780c */ /* 0x000fe20003f05270 */
[----:B------:R-:W-:-:S12]  /*2c260*/  BRA.DIV UR4, `(.L_x_2528) ;  /* 0x0000003a04087947 */ /* 0x000fd8000b800000 */
[----:B------:R-:W-:Y:S01]  /*2c270*/  IMAD.IADD R5, R19, 0x1, R8 ;  /* 0x0000000113057824 */ /* 0x000fe200078e0208 */
[----:B------:R-:W-:-:S04]  /*2c280*/  ULDC UR4, c[0x0][0xc14] ;  /* 0x0003050000047ab9 */ /* 0x000fc80000000800 */
        /* <DEDUP_REMOVED lines=28> */
[----:B------:R0:W2:Y:S02]  /*2c450*/  SHFL.IDX PT, R14, R3, 0x1f, 0x1f ;  /* 0x03e01f00030e7f89 */ /* 0x0000a400000e0000 */
.L_x_2670:
[----:B------:R-:W-:Y:S02]  /*2c460*/  ULDC UR4, c[0x0][0xc10] ;  /* 0x0003040000047ab9 */ /* 0x000fe40000000800 */
[----:B------:R-:W-:-:S04]  /*2c470*/  IMAD.U32 R5, RZ, RZ, UR4 ;  /* 0x00000004ff057e24 */ /* 0x000fc8000f8e00ff */
[----:B--2---:R-:W-:-:S05]  /*2c480*/  IMAD R7, R14, R5, RZ ;  /* 0x000000050e077224 */ /* 0x004fca00078e02ff */
[----:B------:R-:W-:-:S04]  /*2c490*/  IADD3 R4, R4, R7, RZ ;  /* 0x0000000704047210 */ /* 0x000fc80007ffe0ff */
[----:B------:R-:W-:-:S13]  /*2c4a0*/  ISETP.GT.AND P6, PT, R4, R0, PT ;  /* 0x000000000400720c */ /* 0x000fda0003fc4270 */
[----:B------:R-:W-:Y:S05]  /*2c4b0*/  @P6 BRA `(.L_x_2529) ;  /* 0x00000000009c6947 */ /* 0x000fea0003800000 */
.L_x_2534:
[----:B------:R-:W2:Y:S01]  /*2c4c0*/  LDC R6, c[0x0][0xc14] ;  /* 0x00030500ff067b82 */ /* 0x000ea20000000800 */
[----:B------:R-:W-:-:S05]  /*2c4d0*/  VIADD R19, R19, 0x1f ;  /* 0x0000001f13137836 */ /* 0x000fca0000000000 */
[----:B--2---:R-:W-:-:S13]  /*2c4e0*/  ISETP.GE.AND P6, PT, R19, R6, PT ;  /* 0x000000061300720c */ /* 0x004fda0003fc6270 */
[----:B------:R-:W-:Y:S05]  /*2c4f0*/  @P6 BRA `(.L_x_2530) ;  /* 0x0000000400d06947 */ /* 0x000fea0003800000 */
[----:B------:R-:W2:Y:S01]  /*2c500*/  S2R R2, SR_TID.X ;  /* 0x0000000000027919 */ /* 0x000ea20000002100 */
[----:B------:R-:W-:Y:S01]  /*2c510*/  BSSY B0, `(.L_x_2531) ;  /* 0x0000009000007945 */ /* 0x000fe20003800000 */
[----:B--2---:R-:W-:-:S05]  /*2c520*/  LOP3.LUT R2, R2, 0x1f, RZ, 0xc0, !PT ;  /* 0x0000001f02027812 */ /* 0x004fca00078ec0ff */
[----:B------:R-:W-:Y:S02]  /*2c530*/  IMAD.IADD R5, R19, 0x1, R2 ;  /* 0x0000000113057824 */ /* 0x000fe400078e0202 */
[----:B------:R-:W-:-:S03]  /*2c540*/  IMAD.MOV.U32 R2, RZ, RZ, RZ ;  /* 0x000000ffff027224 */ /* 0x000fc600078e00ff */
[----:B------:R-:W-:-:S13]  /*2c550*/  ISETP.GE.OR P6, PT, R5, R6, !P0 ;  /* 0x000000060500720c */ /* 0x000fda00047c6670 */
[----:B------:R-:W-:Y:S05]  /*2c560*/  @P6 BRA `(.L_x_2532) ;  /* 0x00000000000c6947 */ /* 0x000fea0003800000 */
[----:B0-----:R-:W0:Y:S02]  /*2c570*/  LDC.64 R2, c[0x0][0xc58] ;  /* 0x00031600ff027b82 */ /* 0x001e240000000a00 */
[----:B0-----:R-:W-:-:S06]  /*2c580*/  IMAD.WIDE R2, R5, 0x4, R2 ;  /* 0x0000000405027825 */ /* 0x001fcc00078e0202 */
[----:B------:R2:W5:Y:S02]  /*2c590*/  LDG.E R2, desc[UR54][R2.64] ;  /* 0x0000003602027981 */ /* 0x000564000c1e1900 */
.L_x_2532:
[----:B------:R-:W-:Y:S05]  /*2c5a0*/  BSYNC B0 ;  /* 0x0000000000007941 */ /* 0x000fea0003800000 */
.L_x_2531:
[----:B------:R-:W-:-:S03]  /*2c5b0*/  UMOV UR4, 0xffffffff ;  /* 0xffffffff00047882 */ /* 0x000fc60000000000 */
[----:B------:R-:W-:Y:S05]  /*2c5c0*/  BRA.DIV UR4, `(.L_x_2533) ;  /* 0x0000003a04547947 */ /* 0x000fea000b800000 */
[----:B-----5:R-:W3:Y:S02]  /*2c5d0*/  SHFL.UP PT, R14, R2, 0x1, RZ ;  /* 0x04200000020e7989 */ /* 0x020ee400000e00ff */
[----:B---3--:R-:W-:-:S05]  /*2c5e0*/  SEL R13, R14, RZ, P1 ;  /* 0x000000ff0e0d7207 */ /* 0x008fca0000800000 */
[----:B------:R-:W-:-:S05]  /*2c5f0*/  IMAD.IADD R13, R2, 0x1, R13 ;  /* 0x00000001020d7824 */ /* 0x000fca00078e020d */
[----:B------:R-:W3:Y:S02]  /*2c600*/  SHFL.UP PT, R14, R13, 0x2, RZ ;  /* 0x044000000d0e7989 */ /* 0x000ee400000e00ff */
[----:B---3--:R-:W-:-:S05]  /*2c610*/  SEL R14, R14, RZ, P2 ;  /* 0x000000ff0e0e7207 */ /* 0x008fca0001000000 */
[----:B------:R-:W-:-:S05]  /*2c620*/  IMAD.IADD R5, R13, 0x1, R14 ;  /* 0x000000010d057824 */ /* 0x000fca00078e020e */
[----:B------:R-:W3:Y:S02]  /*2c630*/  SHFL.UP PT, R14, R5, 0x4, RZ ;  /* 0x04800000050e7989 */ /* 0x000ee400000e00ff */
[----:B---3--:R-:W-:-:S04]  /*2c640*/  SEL R6, R14, RZ, P3 ;  /* 0x000000ff0e067207 */ /* 0x008fc80001800000 */
[----:B------:R-:W-:-:S05]  /*2c650*/  IADD3 R6, R5, R6, RZ ;  /* 0x0000000605067210 */ /* 0x000fca0007ffe0ff */
[----:B------:R-:W3:Y:S02]  /*2c660*/  SHFL.UP PT, R14, R6, 0x8, RZ ;  /* 0x05000000060e7989 */ /* 0x000ee400000e00ff */
[----:B---3--:R-:W-:-:S05]  /*2c670*/  SEL R7, R14, RZ, P4 ;  /* 0x000000ff0e077207 */ /* 0x008fca0002000000 */
[----:B------:R-:W-:-:S05]  /*2c680*/  IMAD.IADD R7, R6, 0x1, R7 ;  /* 0x0000000106077824 */ /* 0x000fca00078e0207 */
[----:B------:R-:W3:Y:S02]  /*2c690*/  SHFL.UP PT, R14, R7, 0x10, RZ ;  /* 0x06000000070e7989 */ /* 0x000ee400000e00ff */
[----:B---3--:R-:W-:-:S05]  /*2c6a0*/  SEL R14, R14, RZ, P5 ;  /* 0x000000ff0e0e7207 */ /* 0x008fca0002800000 */
[----:B0-2---:R-:W-:-:S05]  /*2c6b0*/  IMAD.IADD R3, R7, 0x1, R14 ;  /* 0x0000000107037824 */ /* 0x005fca00078e020e */
[----:B------:R0:W2:Y:S02]  /*2c6c0*/  SHFL.IDX PT, R14, R3, 0x1f, 0x1f ;  /* 0x03e01f00030e7f89 */ /* 0x0000a400000e0000 */
.L_x_2678:
[----:B------:R-:W-:Y:S02]  /*2c6d0*/  ULDC UR4, c[0x0][0xc10] ;  /* 0x0003040000047ab9 */ /* 0x000fe40000000800 */
[----:B------:R-:W-:-:S04]  /*2c6e0*/  IMAD.U32 R5, RZ, RZ, UR4 ;  /* 0x00000004ff057e24 */ /* 0x000fc8000f8e00ff */
[----:B--2---:R-:W-:-:S04]  /*2c6f0*/  IMAD R7, R14, R5, RZ ;  /* 0x000000050e077224 */ /* 0x004fc800078e02ff */
[----:B------:R-:W-:-:S05]  /*2c700*/  IMAD.IADD R4, R7, 0x1, R4 ;  /* 0x0000000107047824 */ /* 0x000fca00078e0204 */
[----:B------:R-:W-:-:S13]  /*2c710*/  ISETP.GT.AND P6, PT, R4, R0, PT ;  /* 0x000000000400720c */ /* 0x000fda0003fc4270 */
[----:B------:R-:W-:Y:S05]  /*2c720*/  @!P6 BRA `(.L_x_2534) ;  /* 0xfffffffc0064e947 */ /* 0x000fea000383ffff */
.L_x_2529:
[----:B------:R-:W-:Y:S01]  /*2c730*/  IMAD.IADD R16, R4, 0x1, -R7 ;  /* 0x0000000104107824 */ /* 0x000fe200078e0a07 */
[----:B------:R-:W-:-:S03]  /*2c740*/  UMOV UR4, 0xffffffff ;  /* 0xffffffff00047882 */ /* 0x000fc60000000000 */
[----:B------:R-:W-:-:S05]  /*2c750*/  IMAD R7, R3, R5, R16 ;  /* 0x0000000503077224 */ /* 0x000fca00078e0210 */
[----:B------:R-:W-:Y:S01]  /*2c760*/  ISETP.GT.AND P6, PT, R7, R0, PT ;  /* 0x000000000700720c */ /* 0x000fe20003fc4270 */
[----:B------:R-:W-:-:S12]  /*2c770*/  BRA.DIV UR4, `(.L_x_2535) ;  /* 0x0000003a04a47947 */ /* 0x000fd8000b800000 */
[----:B------:R-:W-:-:S04]  /*2c780*/  VOTE.ANY R4, PT, !P6 ;  /* 0x0000000000047806 */ /* 0x000fc800070e0100 */
[----:B------:R-:W2:Y:S02]  /*2c790*/  POPC R6, R4 ;  /* 0x0000000400067309 */ /* 0x000ea40000000000 */
[----:B--2---:R2:W3:Y:S02]  /*2c7a0*/  SHFL.IDX PT, R17, R2, R6, 0x1f ;  /* 0x00001f0602117589 */ /* 0x0044e400000e0000 */
.L_x_2682:
[----:B------:R-:W-:Y:S02]  /*2c7b0*/  ISETP.NE.AND P0, PT, R4, RZ, PT ;  /* 0x000000ff0400720c */ /* 0x000fe40003f05270 */
[----:B------:R-:W-:-:S11]  /*2c7c0*/  MOV R4, RZ ;  /* 0x000000ff00047202 */ /* 0x000fd60000000f00 */
[----:B------:R-:W-:Y:S05]  /*2c7d0*/  @!P0 BRA `(.L_x_2536) ;  /* 0x0000000000108947 */ /* 0x000fea0003800000 */
[----:B------:R-:W-:Y:S01]  /*2c7e0*/  UMOV UR4, 0xffffffff ;  /* 0xffffffff00047882 */ /* 0x000fe20000000000 */
[----:B------:R-:W-:Y:S02]  /*2c7f0*/  VIADD R12, R6, 0xffffffff ;  /* 0xffffffff060c7836 */ /* 0x000fe40000000000 */
[----:B------:R-:W-:Y:S05]  /*2c800*/  BRA.DIV UR4, `(.L_x_2537) ;  /* 0x0000003a04c87947 */ /* 0x000fea000b800000 */
[----:B------:R4:W0:Y:S02]  /*2c810*/  SHFL.IDX PT, R4, R3, R12, 0x1f ;  /* 0x00001f0c03047589 */ /* 0x00082400000e0000 */
.L_x_2536:
[----:B0-2-4-:R-:W0:Y:S01]  /*2c820*/  LDC.64 R2, c[0x0][0xc68] ;  /* 0x00031a00ff027b82 */ /* 0x015e220000000a00 */
[----:B------:R-:W-:-:S04]  /*2c830*/  IMAD.IADD R19, R6, 0x1, R19 ;  /* 0x0000000106137824 */ /* 0x000fc800078e0213 */
[----:B0-----:R-:W-:-:S05]  /*2c840*/  IMAD.WIDE R2, R19, 0x4, R2 ;  /* 0x0000000413027825 */ /* 0x001fca00078e0202 */
[----:B------:R-:W3:Y:S01]  /*2c850*/  LDG.E R7, desc[UR54][R2.64] ;  /* 0x0000003602077981 */ /* 0x000ee2000c1e1900 */
[----:B------:R-:W-:-:S05]  /*2c860*/  IMAD R16, R4, R5, R16 ;  /* 0x0000000504107224 */ /* 0x000fca00078e0210 */
[----:B------:R-:W-:Y:S01]  /*2c870*/  IADD3 R0, R0, -R16, RZ ;  /* 0x8000001000007210 */ /* 0x000fe20007ffe0ff */
[----:B---3--:R-:W-:-:S05]  /*2c880*/  IMAD R6, R17, R7, RZ ;  /* 0x0000000711067224 */ /* 0x008fca00078e02ff */
[----:B------:R-:W-:-:S04]  /*2c890*/  IABS R8, R6 ;  /* 0x0000000600087213 */ /* 0x000fc80000000000 */
        /* <DEDUP_REMOVED lines=24> */
[----:B------:R-:W-:-:S03]  /*2ca20*/  IMAD.MOV R2, RZ, RZ, -R2 ;  /* 0x000000ffff027224 */ /* 0x000fc600078e0a02 */
[----:B------:R-:W-:Y:S01]  /*2ca30*/  IADD3 R8, -R4, RZ, RZ ;  /* 0x000000ff04087210 */ /* 0x000fe20007ffe1ff */
[----:B------:R-:W-:-:S03]  /*2ca40*/  IMAD R0, R6, R2, R0 ;  /* 0x0000000206007224 */ /* 0x000fc600078e0200 */
[----:B------:R-:W-:-:S04]  /*2ca50*/  VIADDMNMX R5, R8, R5, R7, PT ;  /* 0x0000000508057246 */ /* 0x000fc80003800107 */
        /* <DEDUP_REMOVED lines=15> */
[-C--:B------:R-:W-:Y:S01]  /*2cb50*/  @!P1 IADD3 R2, R2, -R7.reuse, RZ ;  /* 0x8000000702029210 */ /* 0x080fe20007ffe0ff */
        /* <DEDUP_REMOVED lines=12> */
[----:B------:R-:W-:Y:S01]  /*2cc20*/  IADD3 R17, R17, R0, RZ ;  /* 0x0000000011117210 */ /* 0x000fe20007ffe0ff */
[----:B------:R-:W-:Y:S06]  /*2cc30*/  BRA `(.L_x_2538) ;  /* 0x00000000001c7947 */ /* 0x000fec0003800000 */
.L_x_2530:
[----:B------:R-:W-:Y:S01]  /*2cc40*/  UMOV UR4, URZ ;  /* 0x0000003f00047c82 */ /* 0x000fe20008000000 */
[----:B------:R-:W-:Y:S01]  /*2cc50*/  UMOV UR5, URZ ;  /* 0x0000003f00057c82 */ /* 0x000fe20008000000 */
[----:B------:R-:W-:Y:S01]  /*2cc60*/  ULDC UR6, c[0x0][0xc14] ;  /* 0x0003050000067ab9 */ /* 0x000fe20000000800 */
[----:B------:R-:W-:Y:S02]  /*2cc70*/  IMAD.MOV.U32 R16, RZ, RZ, R0 ;  /* 0x000000ffff107224 */ /* 0x000fe400078e0000 */
[----:B------:R-:W-:Y:S02]  /*2cc80*/  IMAD.U32 R17, RZ, RZ, UR4 ;  /* 0x00000004ff117e24 */ /* 0x000fe4000f8e00ff */
[----:B------:R-:W-:Y:S02]  /*2cc90*/  IMAD.U32 R18, RZ, RZ, UR5 ;  /* 0x00000005ff127e24 */ /* 0x000fe4000f8e00ff */
[----:B------:R-:W-:-:S07]  /*2cca0*/  IMAD.U32 R19, RZ, RZ, UR6 ;  /* 0x00000006ff137e24 */ /* 0x000fce000f8e00ff */
.L_x_2538:
[----:B------:R-:W2:Y:S01]  /*2ccb0*/  S2R R0, SR_TID.X ;  /* 0x0000000000007919 */ /* 0x000ea20000002100 */
[----:B------:R-:W-:Y:S05]  /*2ccc0*/  WARPSYNC.ALL ;  /* 0x0000000000007948 */ /* 0x000fea0003800000 */
[----:B------:R-:W-:Y:S01]  /*2ccd0*/  BAR.SYNC.DEFER_BLOCKING 0x4, 0x180 ;  /* 0x0106000000007b1d */ /* 0x000fe20000010000 */
[----:B--2---:R-:W-:-:S04]  /*2cce0*/  LOP3.LUT R0, R0, 0x1f, RZ, 0xc0, !PT ;  /* 0x0000001f00007812 */ /* 0x004fc800078ec0ff */
[----:B------:R-:W-:-:S13]  /*2ccf0*/  ISETP.NE.AND P0, PT, R0, RZ, PT ;  /* 0x000000ff0000720c */ /* 0x000fda0003f05270 */
[----:B0-----:R-:W0:Y:S01]  /*2cd00*/  @!P0 S2R R3, SR_CgaCtaId ;  /* 0x0000000000038919 */ /* 0x001e220000008800 */
[----:B------:R-:W-:-:S04]  /*2cd10*/  @!P0 MOV R0, 0x400 ;  /* 0x0000040000008802 */ /* 0x000fc80000000f00 */
[----:B0-----:R-:W-:-:S05]  /*2cd20*/  @!P0 LEA R0, R3, R0, 0x18 ;  /* 0x0000000003008211 */ /* 0x001fca00078ec0ff */
[----:B------:R2:W-:Y:S01]  /*2cd30*/  @!P0 STS.128 [R0+0x334d0], R16 ;  /* 0x0334d01000008388 */ /* 0x0005e20000000c00 */
[----:B------:R-:W-:Y:S06]  /*2cd40*/  BAR.ARV 0x5, 0x180 ;  /* 0x0146000000007b1d */ /* 0x000fec0000002000 */
.L_x_2527:
[----:B------:R-:W-:Y:S02]  /*2cd50*/  ULDC UR4, c[0x0][0xc14] ;  /* 0x0003050000047ab9 */ /* 0x000fe40000000800 */
[----:B0-----:R-:W-:-:S13]  /*2cd60*/  ISETP.GE.AND P0, PT, R19, UR4, PT ;  /* 0x0000000413007c0c */ /* 0x001fda000bf06270 */
[----:B------:R-:W-:Y:S05]  /*2cd70*/  @!P0 BRA `(.L_x_2539) ;  /* 0xffffffa000b48947 */ /* 0x000fea000383ffff */
[----:B------:R-:W-:Y:S05]  /*2cd80*/  BSYNC B7 ;  /* 0x0000000000077941 */ /* 0x000fea0003800000 */
.L_x_2428:
[----:B--2---:R-:W2:Y:S01]  /*2cd90*/  LDL.LU R0, [R1+0x3c] ;  /* 0x00003c0001007983 */ /* 0x004ea20000300800 */
[----:B------:R-:W-:Y:S01]  /*2cda0*/  BSSY B0, `(.L_x_2540) ;  /* 0x000000b000007945 */ /* 0x000fe20003800000 */
[----:B------:R-:W3:Y:S01]  /*2cdb0*/  S2R R5, SR_CgaCtaId ;  /* 0x0000000000057919 */ /* 0x000ee20000008800 */
[----:B--2---:R-:W-:-:S05]  /*2cdc0*/  VIADD R0, R0, 0x1 ;  /* 0x0000000100007836 */ /* 0x004fca0000000000 */
[----:B0-----:R-:W-:-:S04]  /*2cdd0*/  LEA.HI R2, R0, R0, RZ, 0x1 ;  /* 0x0000000000027211 */ /* 0x001fc800078f08ff */
[----:B------:R-:W-:-:S04]  /*2cde0*/  LOP3.LUT R3, R2, 0xfffffffe, RZ, 0xc0, !PT ;  /* 0xfffffffe02037812 */ /* 0x000fc800078ec0ff */
[----:B------:R-:W-:Y:S02]  /*2cdf0*/  IADD3 R3, R0, -R3, RZ ;  /* 0x8000000300037210 */ /* 0x000fe40007ffe0ff */
[----:B------:R-:W-:Y:S02]  /*2ce00*/  MOV R0, 0x400 ;  /* 0x0000040000007802 */ /* 0x000fe40000000f00 */
[----:B------:R-:W-:Y:S02]  /*2ce10*/  SHF.L.U32 R3, R3, 0x1f, RZ ;  /* 0x0000001f03037819 */ /* 0x000fe400000006ff */
[----:B---3--:R-:W-:-:S04]  /*2ce20*/  LEA R0, R5, R0, 0x18 ;  /* 0x0000000005007211 */ /* 0x008fc800078ec0ff */
[----:B------:R-:W0:Y:S02]  /*2ce30*/  SYNCS.PHASECHK.TRANS64.TRYWAIT P0, [R0+URZ+0x33420], R3 ;  /* 0x03342003000075a7 */ /* 0x000e24000800017f */
[----:B0-----:R-:W-:Y:S05]  /*2ce40*/  @!P0 BRA `(.L_x_2541) ;  /* 0x0000003400608947 */ /* 0x001fea0003800000 */
.L_x_2685:
[----:B------:R-:W-:Y:S05]  /*2ce50*/  BSYNC B0 ;  /* 0x0000000000007941 */ /* 0x000fea0003800000 */
.L_x_2540:
[----:B------:R-:W-:-:S03]  /*2ce60*/  UMOV UR4, 0xffffffff ;  /* 0xffffffff00047882 */ /* 0x000fc60000000000 */
[----:B------:R-:W-:Y:S05]  /*2ce70*/  BRA.DIV UR4, `(.L_x_2542) ;  /* 0x0000003604687947 */ /* 0x000fea000b800000 */
[----:B------:R-:W2:Y:S02]  /*2ce80*/  S2R R2, SR_TID.X ;  /* 0x0000000000027919 */ /* 0x000ea40000002100 */
[----:B--2---:R-:W-:-:S04]  /*2ce90*/  SHF.R.U32.HI R2, RZ, 0x5, R2 ;  /* 0x00000005ff027819 */ /* 0x004fc80000011602 */
[----:B------:R-:W-:-:S05]  /*2cea0*/  LOP3.LUT R2, R2, 0x3, RZ, 0xc0, !PT ;  /* 0x0000000302027812 */ /* 0x000fca00078ec0ff */
[----:B------:R2:W3:Y:S02]  /*2ceb0*/  SHFL.IDX PT, R14, R2, RZ, 0x1f ;  /* 0x00001fff020e7589 */ /* 0x0004e400000e0000 */
.L_x_2688:
[----:B---3--:R-:W-:-:S13]  /*2cec0*/  ISETP.NE.AND P0, PT, R14, RZ, PT ;  /* 0x000000ff0e00720c */ /* 0x008fda0003f05270 */
[----:B------:R-:W-:Y:S05]  /*2ced0*/  @P0 BRA `(.L_x_2213) ;  /* 0x0000000000b00947 */ /* 0x000fea0003800000 */
[----:B------:R-:W-:-:S03]  /*2cee0*/  UMOV UR4, 0xffffffff ;  /* 0xffffffff00047882 */ /* 0x000fc60000000000 */
[----:B------:R-:W-:Y:S05]  /*2cef0*/  BRA.DIV UR4, `(.L_x_2543) ;  /* 0x00000036047c7947 */ /* 0x000fea000b800000 */
[----:B------:R-:W-:-:S13]  /*2cf00*/  ELECT P6, URZ, PT ;  /* 0x00000000003f782f */ /* 0x000fda00038c0000 */
.L_x_2691:
[----:B------:R-:W-:Y:S05]  /*2cf10*/  @!P6 BRA `(.L_x_2213) ;  /* 0x0000000000a0e947 */ /* 0x000fea0003800000 */
[----:B------:R-:W-:-:S06]  /*2cf20*/  ULOP3.LUT UR4, UR36, 0x2, URZ, 0xfc, !UPT ;  /* 0x0000000224047892 */ /* 0x000fcc000f8efc3f */
[----:B--2---:R-:W-:-:S05]  /*2cf30*/  IMAD.U32 R2, RZ, RZ, UR4 ;  /* 0x00000004ff027e24 */ /* 0x004fca000f8e00ff */
[----:B------:R-:W-:-:S13]  /*2cf40*/  ISETP.NE.AND P0, PT, R2, 0x3, PT ;  /* 0x000000030200780c */ /* 0x000fda0003f05270 */
[----:B------:R-:W-:Y:S05]  /*2cf50*/  @!P0 BRA `(.L_x_2544) ;  /* 0x0000000000048947 */ /* 0x000fea0003800000 */
[----:B------:R-:W-:Y:S01]  /*2cf60*/  BPT.TRAP 0x1 ;  /* 0x000000040000795c */ /* 0x000fe20000300000 */
.L_x_2544:
[----:B0-----:R-:W2:Y:S04]  /*2cf70*/  LDL R3, [R1] ;  /* 0x0000000001037983 */ /* 0x001ea80000100800 */
        /* <DEDUP_REMOVED lines=13> */
.L_x_2692:
[----:B------:R-:W2:Y:S02]  /*2d050*/  SYNCS.PHASECHK.TRANS64.TRYWAIT P1, [R7+URZ], R2 ;  /* 0x00000002070075a7 */ /* 0x000ea4000802017f */
[----:B--2---:R-:W-:Y:S05]  /*2d060*/  @!P1 BRA `(.L_x_2546) ;  /* 0x0000003400549947 */ /* 0x004fea0003800000 */
.L_x_2693:
[----:B------:R-:W-:Y:S05]  /*2d070*/  @!P0 BRA `(.L_x_2547) ;  /* 0x0000000000048947 */ /* 0x000fea0003800000 */
[----:B------:R-:W-:Y:S01]  /*2d080*/  BPT.TRAP 0x1 ;  /* 0x000000040000795c */ /* 0x000fe20000300000 */
.L_x_2547:
[----:B------:R-:W3:Y:S02]  /*2d090*/  LDL.LU R4, [R1] ;  /* 0x0000000001047983 */ /* 0x000ee40000300800 */
[----:B---3--:R-:W-:-:S04]  /*2d0a0*/  LEA R4, R4, R0, 0x3 ;  /* 0x0000000004047211 */ /* 0x008fc800078e18ff */
[----:B------:R-:W3:Y:S02]  /*2d0b0*/  SYNCS.PHASECHK.TRANS64.TRYWAIT P1, [R4+URZ+0x33460], R5 ;  /* 0x03346005040075a7 */ /* 0x000ee4000802017f */
[----:B---3--:R-:W-:Y:S05]  /*2d0c0*/  @!P1 BRA `(.L_x_2548) ;  /* 0x0000003400509947 */ /* 0x008fea0003800000 */
.L_x_2694:
[----:B------:R-:W-:Y:S05]  /*2d0d0*/  @!P0 BRA `(.L_x_2549) ;  /* 0x0000000000048947 */ /* 0x000fea0003800000 */
[----:B------:R-:W-:Y:S01]  /*2d0e0*/  BPT.TRAP 0x1 ;  /* 0x000000040000795c */ /* 0x000fe20000300000 */
.L_x_2549:
[----:B------:R-:W-:-:S04]  /*2d0f0*/  IMAD R3, R3, 0x8, R0 ;  /* 0x0000000803037824 */ /* 0x000fc800078e0200 */
[----:B------:R-:W4:Y:S02]  /*2d100*/  SYNCS.PHASECHK.TRANS64.TRYWAIT P1, [R3+URZ+0x33460], R2 ;  /* 0x03346002030075a7 */ /* 0x000f24000802017f */
[----:B----4-:R-:W-:Y:S05]  /*2d110*/  @!P1 BRA `(.L_x_2550) ;  /* 0x0000003400509947 */ /* 0x010fea0003800000 */
.L_x_2695:
[----:B------:R-:W-:Y:S05]  /*2d120*/  @!P0 BRA `(.L_x_2551) ;  /* 0x0000000000048947 */ /* 0x000fea0003800000 */
[----:B------:R-:W-:Y:S01]  /*2d130*/  BPT.TRAP 0x1 ;  /* 0x000000040000795c */ /* 0x000fe20000300000 */
.L_x_2551:
[----:B------:R-:W5:Y:S02]  /*2d140*/  SYNCS.PHASECHK.TRANS64.TRYWAIT P0, [R4+URZ+0x33480], R5 ;  /* 0x03348005040075a7 */ /* 0x000f64000800017f */
[----:B-----5:R-:W-:Y:S05]  /*2d150*/  @!P0 BRA `(.L_x_2552) ;  /* 0x0000003400548947 */ /* 0x020fea0003800000 */
.L_x_2553:
[----:B------:R0:W0:Y:S02]  /*2d160*/  SYNCS.PHASECHK.TRANS64.TRYWAIT P0, [R3+URZ+0x33480], R2 ;  /* 0x03348002030075a7 */ /* 0x000024000800017f */
[----:B0-----:R-:W-:Y:S05]  /*2d170*/  @!P0 NANOSLEEP.SYNCS 0x989680 ;  /* 0x009896800000895d */ /* 0x001fea0003900000 */
[----:B------:R-:W0:Y:S02]  /*2d180*/  @!P0 SYNCS.PHASECHK.TRANS64 P0, [R3+URZ+0x33480], R2 ;  /* 0x03348002030085a7 */ /* 0x000e24000800007f */
[----:B0-----:R-:W-:Y:S05]  /*2d190*/  @!P0 BRA `(.L_x_2553) ;  /* 0xfffffffc00f08947 */ /* 0x001fea000383ffff */
.L_x_2213:
[----:B------:R-:W-:Y:S05]  /*2d1a0*/  BSYNC B8 ;  /* 0x0000000000087941 */ /* 0x000fea0003800000 */
.L_x_2210:
[----:B------:R-:W-:Y:S05]  /*2d1b0*/  EXIT ;  /* 0x000000000000794d */ /* 0x000fea0003800000 */
.L_x_2231:
[----:B0-----:R0:W1:Y:S02]  /*2d1c0*/  SYNCS.PHASECHK.TRANS64.TRYWAIT P5, [R42+URZ+0x33490], R43 ;  /* 0x0334902b2a0075a7 */ /* 0x00106400080a017f */
[----:B-1----:R-:W-:Y:S05]  /*2d1d0*/  @!P5 NANOSLEEP.SYNCS 0x989680 ;  /* 0x009896800000d95d */ /* 0x002fea0003900000 */
[----:B------:R-:W1:Y:S02]  /*2d1e0*/  @!P5 SYNCS.PHASECHK.TRANS64 P5, [R42+URZ+0x33490], R43 ;  /* 0x0334902b2a00d5a7 */ /* 0x000e6400080a007f */
[----:B-1----:R-:W-:Y:S05]  /*2d1f0*/  @!P5 BRA `(.L_x_2231) ;  /* 0xfffffffc00f0d947 */ /* 0x002fea000383ffff */
[----:B------:R-:W-:Y:S05]  /*2d200*/  BRA `(.L_x_2554) ;  /* 0xfffffd6000c47947 */ /* 0x000fea000383ffff */
.L_x_2285:
[----:B-1----:R1:W3:Y:S02]  /*2d210*/  SYNCS.PHASECHK.TRANS64.TRYWAIT P5, [R42+URZ+0x33490], R43 ;  /* 0x0334902b2a0075a7 */ /* 0x0022e400080a017f */
[----:B---3--:R-:W-:Y:S05]  /*2d220*/  @!P5 NANOSLEEP.SYNCS 0x989680 ;  /* 0x009896800000d95d */ /* 0x008fea0003900000 */
[----:B------:R-:W3:Y:S02]  /*2d230*/  @!P5 SYNCS.PHASECHK.TRANS64 P5, [R42+URZ+0x33490], R43 ;  /* 0x0334902b2a00d5a7 */ /* 0x000ee400080a007f */
[----:B---3--:R-:W-:Y:S05]  /*2d240*/  @!P5 BRA `(.L_x_2285) ;  /* 0xfffffffc00f0d947 */ /* 0x008fea000383ffff */
[----:B------:R-:W-:Y:S05]  /*2d250*/  BRA `(.L_x_2555) ;  /* 0xfffffdc000347947 */ /* 0x000fea000383ffff */
.L_x_2310:
[----:B0-----:R0:W1:Y:S02]  /*2d260*/  SYNCS.PHASECHK.TRANS64.TRYWAIT P3, [R42+URZ+0x33490], R43 ;  /* 0x0334902b2a0075a7 */ /* 0x001064000806017f */
[----:B-1----:R-:W-:Y:S05]  /*2d270*/  @!P3 NANOSLEEP.SYNCS 0x989680 ;  /* 0x009896800000b95d */ /* 0x002fea0003900000 */
[----:B------:R-:W1:Y:S02]  /*2d280*/  @!P3 SYNCS.PHASECHK.TRANS64 P3, [R42+URZ+0x33490], R43 ;  /* 0x0334902b2a00b5a7 */ /* 0x000e64000806007f */
[----:B-1----:R-:W-:Y:S05]  /*2d290*/  @!P3 BRA `(.L_x_2310) ;  /* 0xfffffffc00f0b947 */ /* 0x002fea000383ffff */
[----:B------:R-:W-:Y:S05]  /*2d2a0*/  BRA `(.L_x_2556) ;  /* 0xfffffe1c00e07947 */ /* 0x000fea000383ffff */
.L_x_2316:
[----:B-1----:R1:W2:Y:S02]  /*2d2b0*/  SYNCS.PHASECHK.TRANS64.TRYWAIT P2, [R42+URZ+0x334b0], R43 ;  /* 0x0334b02b2a0075a7 */ /* 0x0022a4000804017f */
[----:B--2---:R-:W-:Y:S05]  /*2d2c0*/  @!P2 NANOSLEEP.SYNCS 0x989680 ;  /* 0x009896800000a95d */ /* 0x004fea0003900000 */
[----:B------:R-:W2:Y:S02]  /*2d2d0*/  @!P2 SYNCS.PHASECHK.TRANS64 P2, [R42+URZ+0x334b0], R43 ;  /* 0x0334b02b2a00a5a7 */ /* 0x000ea4000804007f */
[----:B--2---:R-:W-:Y:S05]  /*2d2e0*/  @!P2 BRA `(.L_x_2316) ;  /* 0xfffffffc00f0a947 */ /* 0x004fea000383ffff */
[----:B------:R-:W-:Y:S05]  /*2d2f0*/  BRA `(.L_x_2557) ;  /* 0xfffffe2000e47947 */ /* 0x000fea000383ffff */
.L_x_2324:
[----:B------:R-:W0:Y:S01]  /*2d300*/  S2R R47, SR_TID.X ;  /* 0x00000000002f7919 */ /* 0x000e220000002100 */
[----:B------:R-:W-:Y:S01]  /*2d310*/  BSSY B0, `(.L_x_2558) ;  /* 0x000000d000007945 */ /* 0x000fe20003800000 */
[----:B------:R-:W-:Y:S01]  /*2d320*/  IMAD.MOV.U32 R12, RZ, RZ, RZ ;  /* 0x000000ffff0c7224 */ /* 0x000fe200078e00ff */
[----:B------:R-:W-:Y:S01]  /*2d330*/  MOV R11, 0x1f ;  /* 0x0000001f000b7802 */ /* 0x000fe20000000f00 */
[----:B------:R-:W-:Y:S02]  /*2d340*/  IMAD.MOV.U32 R15, RZ, RZ, -0x1 ;  /* 0xffffffffff0f7424 */ /* 0x000fe400078e00ff */
[C---:B0-----:R-:W-:Y:S02]  /*2d350*/  VIADD R51, R47.reuse, 0xffffff80 ;  /* 0xffffff802f337836 */ /* 0x041fe40000000000 */
[----:B------:R-:W-:-:S05]  /*2d360*/  VIADD R47, R47, 0xffffff80 ;  /* 0xffffff802f2f7836 */ /* 0x000fca0000000000 */
[----:B------:R-:W-:-:S04]  /*2d370*/  SHF.R.S32.HI R47, RZ, 0x1f, R47 ;  /* 0x0000001fff2f7819 */ /* 0x000fc8000001142f */
[----:B------:R-:W-:-:S04]  /*2d380*/  LEA.HI R47, R47, R51, RZ, 0x7 ;  /* 0x000000332f2f7211 */ /* 0x000fc800078f38ff */
[----:B------:R-:W-:-:S05]  /*2d390*/  SHF.R.S32.HI R47, RZ, 0x7, R47 ;  /* 0x00000007ff2f7819 */ /* 0x000fca000001142f */
[----:B------:R-:W-:-:S07]  /*2d3a0*/  IMAD.MOV.U32 R13, RZ, RZ, R47 ;  /* 0x000000ffff0d7224 */ /* 0x000fce00078e002f */
[----:B-----5:R-:W-:Y:S05]  /*2d3b0*/  WARPSYNC.COLLECTIVE R15, `(.L_x_2559) ;  /* 0x000000000f087348 */ /* 0x020fea0003c00000 */
[----:B------:R0:W1:Y:S02]  /*2d3c0*/  SHFL.IDX P6, R14, R13, R12, R11 ;  /* 0x0000000c0d0e7389 */ /* 0x00006400000c000b */
[----:B01---5:R-:W-:Y:S01]  /*2d3d0*/  ENDCOLLECTIVE ;  /* 0x000000000000791b */ /* 0x023fe20003800000 */
.L_x_2559:
[----:B------:R-:W-:Y:S05]  /*2d3e0*/  BSYNC B0 ;  /* 0x0000000000007941 */ /* 0x000fea0003800000 */
.L_x_2558:
[----:B------:R-:W-:Y:S01]  /*2d3f0*/  IMAD.MOV.U32 R224, RZ, RZ, R14 ;  /* 0x000000ffffe07224 */ /* 0x000fe200078e000e */
[----:B------:R-:W-:Y:S06]  /*2d400*/  BRA `(.L_x_2560) ;  /* 0xfffffe2c00f07947 */ /* 0x000fec000383ffff */
.L_x_2336:
[----:B------:R-:W-:Y:S01]  /*2d410*/  BSSY B1, `(.L_x_2561) ;  /* 0x0000007000017945 */ /* 0x000fe20003800000 */
[----:B------:R-:W-:Y:S02]  /*2d420*/  IMAD.MOV.U32 R12, RZ, RZ, RZ ;  /* 0x000000ffff0c7224 */ /* 0x000fe400078e00ff */
[----:B------:R-:W-:Y:S02]  /*2d430*/  IMAD.MOV.U32 R11, RZ, RZ, 0x1e1f ;  /* 0x00001e1fff0b7424 */ /* 0x000fe400078e00ff */
[----:B0-----:R-:W-:-:S07]  /*2d440*/  IMAD.MOV.U32 R15, RZ, RZ, -0x1 ;  /* 0xffffffffff0f7424 */ /* 0x001fce00078e00ff */
[----:B-----5:R-:W-:Y:S05]  /*2d450*/  WARPSYNC.COLLECTIVE R15, `(.L_x_2562) ;  /* 0x000000000f087348 */ /* 0x020fea0003c00000 */
[----:B------:R0:W1:Y:S02]  /*2d460*/  SHFL.IDX P6, R14, R13, R12, R11 ;  /* 0x0000000c0d0e7389 */ /* 0x00006400000c000b */
[----:B01---5:R-:W-:Y:S01]  /*2d470*/  ENDCOLLECTIVE ;  /* 0x000000000000791b */ /* 0x023fe20003800000 */
.L_x_2562:
[----:B------:R-:W-:Y:S05]  /*2d480*/  BSYNC B1 ;  /* 0x0000000000017941 */ /* 0x000fea0003800000 */
.L_x_2561:
[----:B------:R-:W-:Y:S05]  /*2d490*/  BRA `(.L_x_2563) ;  /* 0xfffffe3800dc7947 */ /* 0x000fea000383ffff */
.L_x_2337:
[----:B------:R-:W-:Y:S01]  /*2d4a0*/  BSSY B1, `(.L_x_2564) ;  /* 0x0000008000017945 */ /* 0x000fe20003800000 */
[----:B------:R-:W-:Y:S01]  /*2d4b0*/  MOV R13, R4 ;  /* 0x00000004000d7202 */ /* 0x000fe20000000f00 */
[----:B------:R-:W-:Y:S02]  /*2d4c0*/  IMAD.MOV.U32 R12, RZ, RZ, RZ ;  /* 0x000000ffff0c7224 */ /* 0x000fe400078e00ff */
[----:B------:R-:W-:Y:S02]  /*2d4d0*/  IMAD.MOV.U32 R11, RZ, RZ, 0x1e1f ;  /* 0x00001e1fff0b7424 */ /* 0x000fe400078e00ff */
[----:B0-----:R-:W-:-:S07]  /*2d4e0*/  IMAD.MOV.U32 R15, RZ, RZ, -0x1 ;  /* 0xffffffffff0f7424 */ /* 0x001fce00078e00ff */
[----:B-----5:R-:W-:Y:S05]  /*2d4f0*/  WARPSYNC.COLLECTIVE R15, `(.L_x_2565) ;  /* 0x000000000f087348 */ /* 0x020fea0003c00000 */
[----:B------:R0:W1:Y:S02]  /*2d500*/  SHFL.IDX P6, R14, R13, R12, R11 ;  /* 0x0000000c0d0e7389 */ /* 0x00006400000c000b */
[----:B01---5:R-:W-:Y:S01]  /*2d510*/  ENDCOLLECTIVE ;  /* 0x000000000000791b */ /* 0x023fe20003800000 */
.L_x_2565:
[----:B------:R-:W-:Y:S05]  /*2d520*/  BSYNC B1 ;  /* 0x0000000000017941 */ /* 0x000fea0003800000 */
.L_x_2564:
[----:B------:R-:W-:Y:S05]  /*2d530*/  BRA `(.L_x_2566) ;  /* 0xfffffe3800bc7947 */ /* 0x000fea000383ffff */
.L_x_2338:
[----:B------:R-:W-:Y:S01]  /*2d540*/  BSSY B1, `(.L_x_2567) ;  /* 0x0000008000017945 */ /* 0x000fe20003800000 */
[----:B------:R-:W-:Y:S01]  /*2d550*/  IMAD.MOV.U32 R13, RZ, RZ, R3 ;  /* 0x000000ffff0d7224 */ /* 0x000fe200078e0003 */
[----:B------:R-:W-:Y:S01]  /*2d560*/  MOV R11, 0x1e1f ;  /* 0x00001e1f000b7802 */ /* 0x000fe20000000f00 */
[----:B------:R-:W-:Y:S02]  /*2d570*/  IMAD.MOV.U32 R12, RZ, RZ, RZ ;  /* 0x000000ffff0c7224 */ /* 0x000fe400078e00ff */
[----:B0-----:R-:W-:-:S07]  /*2d580*/  IMAD.MOV.U32 R15, RZ, RZ, -0x1 ;  /* 0xffffffffff0f7424 */ /* 0x001fce00078e00ff */
[----:B-----5:R-:W-:Y:S05]  /*2d590*/  WARPSYNC.COLLECTIVE R15, `(.L_x_2568) ;  /* 0x000000000f087348 */ /* 0x020fea0003c00000 */
[----:B------:R0:W1:Y:S02]  /*2d5a0*/  SHFL.IDX P6, R14, R13, R12, R11 ;  /* 0x0000000c0d0e7389 */ /* 0x00006400000c000b */
[----:B01---5:R-:W-:Y:S01]  /*2d5b0*/  ENDCOLLECTIVE ;  /* 0x000000000000791b */ /* 0x023fe20003800000 */
.L_x_2568:
[----:B------:R-:W-:Y:S05]  /*2d5c0*/  BSYNC B1 ;  /* 0x0000000000017941 */ /* 0x000fea0003800000 */
.L_x_2567:
[----:B------:R-:W-:Y:S05]  /*2d5d0*/  BRA `(.L_x_2569) ;  /* 0xfffffe38009c7947 */ /* 0x000fea000383ffff */
.L_x_2339:
[----:B------:R-:W-:Y:S01]  /*2d5e0*/  BSSY B1, `(.L_x_2570) ;  /* 0x0000008000017945 */ /* 0x000fe20003800000 */
[----:B------:R-:W-:Y:S02]  /*2d5f0*/  IMAD.MOV.U32 R13, RZ, RZ, R0 ;  /* 0x000000ffff0d7224 */ /* 0x000fe400078e0000 */
[----:B------:R-:W-:Y:S02]  /*2d600*/  IMAD.MOV.U32 R12, RZ, RZ, RZ ;  /* 0x000000ffff0c7224 */ /* 0x000fe400078e00ff */
[----:B------:R-:W-:Y:S02]  /*2d610*/  IMAD.MOV.U32 R11, RZ, RZ, 0x1e1f ;  /* 0x00001e1fff0b7424 */ /* 0x000fe400078e00ff */
[----:B0-----:R-:W-:-:S07]  /*2d620*/  IMAD.MOV.U32 R15, RZ, RZ, -0x1 ;  /* 0xffffffffff0f7424 */ /* 0x001fce00078e00ff */
[----:B-----5:R-:W-:Y:S05]  /*2d630*/  WARPSYNC.COLLECTIVE R15, `(.L_x_2571) ;  /* 0x000000000f087348 */ /* 0x020fea0003c00000 */
[----:B------:R0:W1:Y:S02]  /*2d640*/  SHFL.IDX P6, R14, R13, R12, R11 ;  /* 0x0000000c0d0e7389 */ /* 0x00006400000c000b */
[----:B01---5:R-:W-:Y:S01]  /*2d650*/  ENDCOLLECTIVE ;  /* 0x000000000000791b */ /* 0x023fe20003800000 */
.L_x_2571:
[----:B------:R-:W-:Y:S05]  /*2d660*/  BSYNC B1 ;  /* 0x0000000000017941 */ /* 0x000fea0003800000 */
.L_x_2570:
[----:B------:R-:W-:Y:S05]  /*2d670*/  BRA `(.L_x_2572) ;  /* 0xfffffe38007c7947 */ /* 0x000fea000383ffff */
.L_x_2341:
[----:B-1----:R1:W2:Y:S02]  /*2d680*/  SYNCS.PHASECHK.TRANS64.TRYWAIT P1, [R16+URZ+0x33400], R3 ;  /* 0x03340003100075a7 */ /* 0x0022a4000802017f */
[----:B--2---:R-:W-:Y:S05]  /*2d690*/  @!P1 NANOSLEEP.SYNCS 0x989680 ;  /* 0x009896800000995d */ /* 0x004fea0003900000 */
[----:B------:R-:W2:Y:S02]  /*2d6a0*/  @!P1 SYNCS.PHASECHK.TRANS64 P1, [R16+URZ+0x33400], R3 ;  /* 0x03340003100095a7 */ /* 0x000ea4000802007f */
[----:B--2---:R-:W-:Y:S05]  /*2d6b0*/  @!P1 BRA `(.L_x_2341) ;  /* 0xfffffffc00f09947 */ /* 0x004fea000383ffff */
[----:B------:R-:W-:Y:S05]  /*2d6c0*/  BRA `(.L_x_2573) ;  /* 0xfffffe3800887947 */ /* 0x000fea000383ffff */
.L_x_2355:
[----:B------:R-:W-:Y:S01]  /*2d6d0*/  BSSY B1, `(.L_x_2574) ;  /* 0x0000007000017945 */ /* 0x000fe20003800000 */
[----:B------:R-:W-:Y:S01]  /*2d6e0*/  MOV R12, RZ ;  /* 0x000000ff000c7202 */ /* 0x000fe20000000f00 */
[----:B------:R-:W-:Y:S02]  /*2d6f0*/  IMAD.MOV.U32 R11, RZ, RZ, 0x1e1f ;  /* 0x00001e1fff0b7424 */ /* 0x000fe400078e00ff */
[----:B------:R-:W-:-:S07]  /*2d700*/  IMAD.MOV.U32 R15, RZ, RZ, -0x1 ;  /* 0xffffffffff0f7424 */ /* 0x000fce00078e00ff */
[----:B-----5:R-:W-:Y:S05]  /*2d710*/  WARPSYNC.COLLECTIVE R15, `(.L_x_2575) ;  /* 0x000000000f087348 */ /* 0x020fea0003c00000 */
[----:B------:R0:W1:Y:S02]  /*2d720*/  SHFL.IDX P6, R14, R13, R12, R11 ;  /* 0x0000000c0d0e7389 */ /* 0x00006400000c000b */
[----:B01---5:R-:W-:Y:S01]  /*2d730*/  ENDCOLLECTIVE ;  /* 0x000000000000791b */ /* 0x023fe20003800000 */
.L_x_2575:
[----:B------:R-:W-:Y:S05]  /*2d740*/  BSYNC B1 ;  /* 0x0000000000017941 */ /* 0x000fea0003800000 */
.L_x_2574:
[----:B------:R-:W-:Y:S05]  /*2d750*/  BRA `(.L_x_2576) ;  /* 0xfffffe6c008c7947 */ /* 0x000fea000383ffff */
.L_x_2356:
[----:B------:R-:W-:Y:S01]  /*2d760*/  BSSY B1, `(.L_x_2577) ;  /* 0x0000008000017945 */ /* 0x000fe20003800000 */
[----:B------:R-:W-:Y:S01]  /*2d770*/  IMAD.MOV.U32 R13, RZ, RZ, R8 ;  /* 0x000000ffff0d7224 */ /* 0x000fe200078e0008 */
[----:B------:R-:W-:Y:S01]  /*2d780*/  MOV R15, 0xffffffff ;  /* 0xffffffff000f7802 */ /* 0x000fe20000000f00 */
[----:B------:R-:W-:Y:S02]  /*2d790*/  IMAD.MOV.U32 R12, RZ, RZ, RZ ;  /* 0x000000ffff0c7224 */ /* 0x000fe400078e00ff */
[----:B------:R-:W-:-:S07]  /*2d7a0*/  IMAD.MOV.U32 R11, RZ, RZ, 0x1e1f ;  /* 0x00001e1fff0b7424 */ /* 0x000fce00078e00ff */
[----:B-----5:R-:W-:Y:S05]  /*2d7b0*/  WARPSYNC.COLLECTIVE R15, `(.L_x_2578) ;  /* 0x000000000f087348 */ /* 0x020fea0003c00000 */
[----:B------:R0:W1:Y:S02]  /*2d7c0*/  SHFL.IDX P6, R14, R13, R12, R11 ;  /* 0x0000000c0d0e7389 */ /* 0x00006400000c000b */
[----:B01---5:R-:W-:Y:S01]  /*2d7d0*/  ENDCOLLECTIVE ;  /* 0x000000000000791b */ /* 0x023fe20003800000 */
.L_x_2578:
[----:B------:R-:W-:Y:S05]  /*2d7e0*/  BSYNC B1 ;  /* 0x0000000000017941 */ /* 0x000fea0003800000 */
.L_x_2577:
[----:B------:R-:W-:Y:S05]  /*2d7f0*/  BRA `(.L_x_2579) ;  /* 0xfffffe6c006c7947 */ /* 0x000fea000383ffff */
.L_x_2357:
        /* <DEDUP_REMOVED lines=8> */
.L_x_2581:
[----:B------:R-:W-:Y:S05]  /*2d880*/  BSYNC B1 ;  /* 0x0000000000017941 */ /* 0x000fea0003800000 */
.L_x_2580:
[----:B------:R-:W-:Y:S05]  /*2d890*/  BRA `(.L_x_2582) ;  /* 0xfffffe6c004c7947 */ /* 0x000fea000383ffff */
.L_x_2358:
[----:B------:R-:W-:Y:S01]  /*2d8a0*/  BSSY B1, `(.L_x_2583) ;  /* 0x0000008000017945 */ /* 0x000fe20003800000 */
[----:B------:R-:W-:Y:S01]  /*2d8b0*/  IMAD.MOV.U32 R13, RZ, RZ, R0 ;  /* 0x000000ffff0d7224 */ /* 0x000fe200078e0000 */
[----:B------:R-:W-:Y:S01]  /*2d8c0*/  MOV R12, RZ ;  /* 0x000000ff000c7202 */ /* 0x000fe20000000f00 */
[----:B------:R-:W-:Y:S02]  /*2d8d0*/  IMAD.MOV.U32 R11, RZ, RZ, 0x1e1f ;  /* 0x00001e1fff0b7424 */ /* 0x000fe400078e00ff */
[----:B------:R-:W-:-:S07]  /*2d8e0*/  IMAD.MOV.U32 R15, RZ, RZ, -0x1 ;  /* 0xffffffffff0f7424 */ /* 0x000fce00078e00ff */
[----:B-----5:R-:W-:Y:S05]  /*2d8f0*/  WARPSYNC.COLLECTIVE R15, `(.L_x_2584) ;  /* 0x000000000f087348 */ /* 0x020fea0003c00000 */
[----:B------:R0:W1:Y:S02]  /*2d900*/  SHFL.IDX P6, R14, R13, R12, R11 ;  /* 0x0000000c0d0e7389 */ /* 0x00006400000c000b */
[----:B01---5:R-:W-:Y:S01]  /*2d910*/  ENDCOLLECTIVE ;  /* 0x000000000000791b */ /* 0x023fe20003800000 */
.L_x_2584:
[----:B------:R-:W-:Y:S05]  /*2d920*/  BSYNC B1 ;  /* 0x0000000000017941 */ /* 0x000fea0003800000 */
.L_x_2583:
[----:B------:R-:W-:Y:S05]  /*2d930*/  BRA `(.L_x_2585) ;  /* 0xfffffe6c002c7947 */ /* 0x000fea000383ffff */
.L_x_2360:
[----:B0-----:R0:W1:Y:S02]  /*2d940*/  SYNCS.PHASECHK.TRANS64.TRYWAIT P1, [R16+URZ+0x33400], R3 ;  /* 0x03340003100075a7 */ /* 0x001064000802017f */
[----:B-1----:R-:W-:Y:S05]  /*2d950*/  @!P1 NANOSLEEP.SYNCS 0x989680 ;  /* 0x009896800000995d */ /* 0x002fea0003900000 */
[----:B------:R-:W1:Y:S02]  /*2d960*/  @!P1 SYNCS.PHASECHK.TRANS64 P1, [R16+URZ+0x33400], R3 ;  /* 0x03340003100095a7 */ /* 0x000e64000802007f */
[----:B-1----:R-:W-:Y:S05]  /*2d970*/  @!P1 BRA `(.L_x_2360) ;  /* 0xfffffffc00f09947 */ /* 0x002fea000383ffff */
[----:B------:R-:W-:Y:S05]  /*2d980*/  BRA `(.L_x_2586) ;  /* 0xfffffe6c00387947 */ /* 0x000fea000383ffff */
.L_x_2368:
[----:B-1----:R1:W2:Y:S02]  /*2d990*/  SYNCS.PHASECHK.TRANS64.TRYWAIT P2, [R3+URZ+0x33430], R0 ;  /* 0x03343000030075a7 */ /* 0x0022a4000804017f */
[----:B--2---:R-:W-:Y:S05]  /*2d9a0*/  @!P2 NANOSLEEP.SYNCS 0x989680 ;  /* 0x009896800000a95d */ /* 0x004fea0003900000 */
[----:B------:R-:W2:Y:S02]  /*2d9b0*/  @!P2 SYNCS.PHASECHK.TRANS64 P2, [R3+URZ+0x33430], R0 ;  /* 0x033430000300a5a7 */ /* 0x000ea4000804007f */
[----:B--2---:R-:W-:Y:S05]  /*2d9c0*/  @!P2 BRA `(.L_x_2368) ;  /* 0xfffffffc00f0a947 */ /* 0x004fea000383ffff */
[----:B------:R-:W-:Y:S05]  /*2d9d0*/  BRA `(.L_x_2367) ;  /* 0xfffffe9c00887947 */ /* 0x000fea000383ffff */
.L_x_2374:
[----:B-1----:R1:W2:Y:S02]  /*2d9e0*/  SYNCS.PHASECHK.TRANS64.TRYWAIT P2, [R13+URZ+0x33430], R0 ;  /* 0x033430000d0075a7 */ /* 0x0022a4000804017f */
[----:B--2---:R-:W-:Y:S05]  /*2d9f0*/  @!P2 NANOSLEEP.SYNCS 0x989680 ;  /* 0x009896800000a95d */ /* 0x004fea0003900000 */
[----:B------:R-:W2:Y:S02]  /*2da00*/  @!P2 SYNCS.PHASECHK.TRANS64 P2, [R13+URZ+0x33430], R0 ;  /* 0x033430000d00a5a7 */ /* 0x000ea4000804007f */
[----:B--2---:R-:W-:Y:S05]  /*2da10*/  @!P2 BRA `(.L_x_2374) ;  /* 0xfffffffc00f0a947 */ /* 0x004fea000383ffff */
[----:B------:R-:W-:Y:S05]  /*2da20*/  BRA `(.L_x_2373) ;  /* 0xfffffed800a47947 */ /* 0x000fea000383ffff */
.L_x_2378:
[----:B-1----:R1:W2:Y:S02]  /*2da30*/  SYNCS.PHASECHK.TRANS64.TRYWAIT P0, [R8+URZ+0x33450], R0 ;  /* 0x03345000080075a7 */ /* 0x0022a4000800017f */
[----:B--2---:R-:W-:Y:S05]  /*2da40*/  @!P0 NANOSLEEP.SYNCS 0x989680 ;  /* 0x009896800000895d */ /* 0x004fea0003900000 */
[----:B------:R-:W2:Y:S02]  /*2da50*/  @!P0 SYNCS.PHASECHK.TRANS64 P0, [R8+URZ+0x33450], R0 ;  /* 0x03345000080085a7 */ /* 0x000ea4000800007f */
[----:B--2---:R-:W-:Y:S05]  /*2da60*/  @!P0 BRA `(.L_x_2378) ;  /* 0xfffffffc00f08947 */ /* 0x004fea000383ffff */
[----:B------:R-:W-:Y:S05]  /*2da70*/  BRA `(.L_x_2375) ;  /* 0xfffffee800e07947 */ /* 0x000fea000383ffff */
.L_x_2386:
[----:B-1----:R1:W2:Y:S02]  /*2da80*/  SYNCS.PHASECHK.TRANS64.TRYWAIT P2, [R13+URZ+0x33430], R0 ;  /* 0x033430000d0075a7 */ /* 0x0022a4000804017f */
[----:B--2---:R-:W-:Y:S05]  /*2da90*/  @!P2 NANOSLEEP.SYNCS 0x989680 ;  /* 0x009896800000a95d */ /* 0x004fea0003900000 */
[----:B------:R-:W2:Y:S02]  /*2daa0*/  @!P2 SYNCS.PHASECHK.TRANS64 P2, [R13+URZ+0x33430], R0 ;  /* 0x033430000d00a5a7 */ /* 0x000ea4000804007f */
[----:B--2---:R-:W-:Y:S05]  /*2dab0*/  @!P2 BRA `(.L_x_2386) ;  /* 0xfffffffc00f0a947 */ /* 0x004fea000383ffff */
[----:B------:R-:W-:Y:S05]  /*2dac0*/  BRA `(.L_x_2385) ;  /* 0xffffff1800587947 */ /* 0x000fea000383ffff */
.L_x_2390:
[----:B-1----:R1:W2:Y:S02]  /*2dad0*/  SYNCS.PHASECHK.TRANS64.TRYWAIT P0, [R8+URZ+0x33450], R0 ;  /* 0x03345000080075a7 */ /* 0x0022a4000800017f */
[----:B--2---:R-:W-:Y:S05]  /*2dae0*/  @!P0 NANOSLEEP.SYNCS 0x989680 ;  /* 0x009896800000895d */ /* 0x004fea0003900000 */
[----:B------:R-:W2:Y:S02]  /*2daf0*/  @!P0 SYNCS.PHASECHK.TRANS64 P0, [R8+URZ+0x33450], R0 ;  /* 0x03345000080085a7 */ /* 0x000ea4000800007f */
[----:B--2---:R-:W-:Y:S05]  /*2db00*/  @!P0 BRA `(.L_x_2390) ;  /* 0xfffffffc00f08947 */ /* 0x004fea000383ffff */
[----:B------:R-:W-:Y:S05]  /*2db10*/  BRA `(.L_x_2387) ;  /* 0xffffff2800947947 */ /* 0x000fea000383ffff */
.L_x_2396:
[----:B-1----:R1:W2:Y:S02]  /*2db20*/  SYNCS.PHASECHK.TRANS64.TRYWAIT P0, [R20+URZ+0x33450], R5 ;  /* 0x03345005140075a7 */ /* 0x0022a4000800017f */
[----:B--2---:R-:W-:Y:S05]  /*2db30*/  @!P0 NANOSLEEP.SYNCS 0x989680 ;  /* 0x009896800000895d */ /* 0x004fea0003900000 */
[----:B------:R-:W2:Y:S02]  /*2db40*/  @!P0 SYNCS.PHASECHK.TRANS64 P0, [R20+URZ+0x33450], R5 ;  /* 0x03345005140085a7 */ /* 0x000ea4000800007f */
[----:B--2---:R-:W-:Y:S05]  /*2db50*/  @!P0 BRA `(.L_x_2396) ;  /* 0xfffffffc00f08947 */ /* 0x004fea000383ffff */
[----:B------:R-:W-:Y:S05]  /*2db60*/  BRA `(.L_x_2395) ;  /* 0xffffff4c00287947 */ /* 0x000fea000383ffff */
.L_x_2400:
[----:B------:R-:W-:Y:S01]  /*2db70*/  SEL R21, R11, R46, P0 ;  /* 0x0000002e0b157207 */ /* 0x000fe20000000000 */
[----:B------:R-:W-:Y:S01]  /*2db80*/  IMAD.MOV.U32 R15, RZ, RZ, -0x1 ;  /* 0xffffffffff0f7424 */ /* 0x000fe200078e00ff */
[----:B------:R-:W-:Y:S01]  /*2db90*/  SEL R24, R46, R11, P0 ;  /* 0x0000000b2e187207 */ /* 0x000fe20000000000 */
[----:B------:R-:W-:Y:S01]  /*2dba0*/  IMAD.MOV.U32 R11, RZ, RZ, 0x1c1f ;  /* 0x00001c1fff0b7424 */ /* 0x000fe200078e00ff */
[----:B------:R-:W-:Y:S02]  /*2dbb0*/  SEL R25, R12, R43, P0 ;  /* 0x0000002b0c197207 */ /* 0x000fe40000000000 */
[----:B------:R-:W-:Y:S01]  /*2dbc0*/  SEL R28, R43, R12, P0 ;  /* 0x0000000c2b1c7207 */ /* 0x000fe20000000000 */
[----:B------:R-:W-:Y:S01]  /*2dbd0*/  IMAD.MOV.U32 R12, RZ, RZ, R0 ;  /* 0x000000ffff0c7224 */ /* 0x000fe200078e0000 */
[----:B------:R-:W-:Y:S02]  /*2dbe0*/  SEL R7, R122, R27, P0 ;  /* 0x0000001b7a077207 */ /* 0x000fe40000000000 */
[----:B------:R-:W-:-:S07]  /*2dbf0*/  SEL R8, R27, R122, P0 ;  /* 0x0000007a1b087207 */ /* 0x000fce0000000000 */
[----:B01---5:R-:W-:Y:S05]  /*2dc00*/  WARPSYNC.COLLECTIVE R15, `(.L_x_2587) ;  /* 0x000000000f087348 */ /* 0x023fea0003c00000 */
[----:B------:R2:W3:Y:S02]  /*2dc10*/  SHFL.IDX P6, R14, R13, R12, R11 ;  /* 0x0000000c0d0e7389 */ /* 0x0004e400000c000b */
[----:B0123-5:R-:W-:Y:S01]  /*2dc20*/  ENDCOLLECTIVE ;  /* 0x000000000000791b */ /* 0x02ffe20003800000 */
.L_x_2587:
        /* <DEDUP_REMOVED lines=18> */
.L_x_2588:
        /* <DEDUP_REMOVED lines=19> */
.L_x_2589:
        /* <DEDUP_REMOVED lines=18> */
.L_x_2590:
[----:B------:R-:W-:Y:S02]  /*2dfa0*/  SEL R78, R65, R78, P0 ;  /* 0x0000004e414e7207 */ /* 0x000fe40000000000 */
[----:B------:R-:W-:Y:S02]  /*2dfb0*/  SEL R65, R82, R119, P0 ;  /* 0x0000007752417207 */ /* 0x000fe40000000000 */
[----:B------:R-:W-:Y:S02]  /*2dfc0*/  SEL R82, R119, R82, P0 ;  /* 0x0000005277527207 */ /* 0x000fe40000000000 */
[----:B------:R-:W-:Y:S02]  /*2dfd0*/  SEL R4, R6, R5, P0 ;  /* 0x0000000506047207 */ /* 0x000fe40000000000 */
[----:B------:R-:W-:Y:S01]  /*2dfe0*/  SEL R6, R5, R6, P0 ;  /* 0x0000000605067207 */ /* 0x000fe20000000000 */
[----:B------:R-:W-:Y:S02]  /*2dff0*/  IMAD.MOV.U32 R13, RZ, RZ, R9 ;  /* 0x000000ffff0d7224 */ /* 0x000fe400078e0009 */
[----:B------:R-:W-:-:S02]  /*2e000*/  IMAD.MOV.U32 R12, RZ, RZ, R0 ;  /* 0x000000ffff0c7224 */ /* 0x000fc400078e0000 */
[----:B------:R-:W-:-:S07]  /*2e010*/  IMAD.MOV.U32 R7, RZ, RZ, R14 ;  /* 0x000000ffff077224 */ /* 0x000fce00078e000e */
[----:B------:R-:W-:Y:S05]  /*2e020*/  WARPSYNC.COLLECTIVE R15, `(.L_x_2591) ;  /* 0x000000000f087348 */ /* 0x000fea0003c00000 */
[----:B------:R0:W1:Y:S02]  /*2e030*/  SHFL.IDX P6, R14, R13, R12, R11 ;  /* 0x0000000c0d0e7389 */ /* 0x00006400000c000b */
[----:B01----:R-:W-:Y:S01]  /*2e040*/  ENDCOLLECTIVE ;  /* 0x000000000000791b */ /* 0x003fe20003800000 */
.L_x_2591:
        /* <DEDUP_REMOVED lines=8> */
.L_x_2592:
[----:B------:R-:W-:Y:S02]  /*2e0d0*/  IMAD.MOV.U32 R13, RZ, RZ, R21 ;  /* 0x000000ffff0d7224 */ /* 0x000fe400078e0015 */
[----:B------:R-:W-:Y:S02]  /*2e0e0*/  IMAD.MOV.U32 R12, RZ, RZ, R0 ;  /* 0x000000ffff0c7224 */ /* 0x000fe400078e0000 */
[----:B------:R-:W-:-:S07]  /*2e0f0*/  IMAD.MOV.U32 R9, RZ, RZ, R14 ;  /* 0x000000ffff097224 */ /* 0x000fce00078e000e */
[----:B------:R-:W-:Y:S05]  /*2e100*/  WARPSYNC.COLLECTIVE R15, `(.L_x_2593) ;  /* 0x000000000f087348 */ /* 0x000fea0003c00000 */
[----:B------:R0:W1:Y:S02]  /*2e110*/  SHFL.IDX P6, R14, R13, R12, R11 ;  /* 0x0000000c0d0e7389 */ /* 0x00006400000c000b */
[----:B01----:R-:W-:Y:S01]  /*2e120*/  ENDCOLLECTIVE ;  /* 0x000000000000791b */ /* 0x003fe20003800000 */
.L_x_2593:
        /* <DEDUP_REMOVED lines=8> */
.L_x_2594:
[----:B------:R-:W-:Y:S02]  /*2e1b0*/  IMAD.MOV.U32 R13, RZ, RZ, R25 ;  /* 0x000000ffff0d7224 */ /* 0x000fe400078e0019 */
[----:B------:R-:W-:Y:S02]  /*2e1c0*/  IMAD.MOV.U32 R12, RZ, RZ, R0 ;  /* 0x000000ffff0c7224 */ /* 0x000fe400078e0000 */
[----:B------:R-:W-:-:S07]  /*2e1d0*/  IMAD.MOV.U32 R21, RZ, RZ, R14 ;  /* 0x000000ffff157224 */ /* 0x000fce00078e000e */
[----:B------:R-:W-:Y:S05]  /*2e1e0*/  WARPSYNC.COLLECTIVE R15, `(.L_x_2595) ;  /* 0x000000000f087348 */ /* 0x000fea0003c00000 */
[----:B------:R0:W1:Y:S02]  /*2e1f0*/  SHFL.IDX P6, R14, R13, R12, R11 ;  /* 0x0000000c0d0e7389 */ /* 0x00006400000c000b */
[----:B01----:R-:W-:Y:S01]  /*2e200*/  ENDCOLLECTIVE ;  /* 0x000000000000791b */ /* 0x003fe20003800000 */
.L_x_2595:
        /* <DEDUP_REMOVED lines=8> */
.L_x_2596:
[----:B------:R-:W-:Y:S02]  /*2e290*/  IMAD.MOV.U32 R13, RZ, RZ, R27 ;  /* 0x000000ffff0d7224 */ /* 0x000fe400078e001b */
[----:B------:R-:W-:Y:S02]  /*2e2a0*/  IMAD.MOV.U32 R12, RZ, RZ, R0 ;  /* 0x000000ffff0c7224 */ /* 0x000fe400078e0000 */
[----:B------:R-:W-:-:S07]  /*2e2b0*/  IMAD.MOV.U32 R25, RZ, RZ, R14 ;  /* 0x000000ffff197224 */ /* 0x000fce00078e000e */
[----:B------:R-:W-:Y:S05]  /*2e2c0*/  WARPSYNC.COLLECTIVE R15, `(.L_x_2597) ;  /* 0x000000000f087348 */ /* 0x000fea0003c00000 */
[----:B------:R0:W1:Y:S02]  /*2e2d0*/  SHFL.IDX P6, R14, R13, R12, R11 ;  /* 0x0000000c0d0e7389 */ /* 0x00006400000c000b */
[----:B01----:R-:W-:Y:S01]  /*2e2e0*/  ENDCOLLECTIVE ;  /* 0x000000000000791b */ /* 0x003fe20003800000 */
.L_x_2597:
        /* <DEDUP_REMOVED lines=8> */
.L_x_2598:
[----:B------:R-:W-:Y:S02]  /*2e370*/  IMAD.MOV.U32 R13, RZ, RZ, R29 ;  /* 0x000000ffff0d7224 */ /* 0x000fe400078e001d */
[----:B------:R-:W-:Y:S02]  /*2e380*/  IMAD.MOV.U32 R12, RZ, RZ, R0 ;  /* 0x000000ffff0c7224 */ /* 0x000fe400078e0000 */
[----:B------:R-:W-:-:S07]  /*2e390*/  IMAD.MOV.U32 R27, RZ, RZ, R14 ;  /* 0x000000ffff1b7224 */ /* 0x000fce00078e000e */
[----:B------:R-:W-:Y:S05]  /*2e3a0*/  WARPSYNC.COLLECTIVE R15, `(.L_x_2599) ;  /* 0x000000000f087348 */ /* 0x000fea0003c00000 */
[----:B------:R0:W1:Y:S02]  /*2e3b0*/  SHFL.IDX P6, R14, R13, R12, R11 ;  /* 0x0000000c0d0e7389 */ /* 0x00006400000c000b */
[----:B01----:R-:W-:Y:S01]  /*2e3c0*/  ENDCOLLECTIVE ;  /* 0x000000000000791b */ /* 0x003fe20003800000 */
.L_x_2599:
        /* <DEDUP_REMOVED lines=8> */
.L_x_2600:
[----:B------:R-:W-:Y:S02]  /*2e450*/  IMAD.MOV.U32 R13, RZ, RZ, R31 ;  /* 0x000000ffff0d7224 */ /* 0x000fe400078e001f */
[----:B------:R-:W-:Y:S02]  /*2e460*/  IMAD.MOV.U32 R12, RZ, RZ, R0 ;  /* 0x000000ffff0c7224 */ /* 0x000fe400078e0000 */
[----:B------:R-:W-:-:S07]  /*2e470*/  IMAD.MOV.U32 R40, RZ, RZ, R14 ;  /* 0x000000ffff287224 */ /* 0x000fce00078e000e */
[----:B------:R-:W-:Y:S05]  /*2e480*/  WARPSYNC.COLLECTIVE R15, `(.L_x_2601) ;  /* 0x000000000f087348 */ /* 0x000fea0003c00000 */
[----:B------:R0:W1:Y:S02]  /*2e490*/  SHFL.IDX P6, R14, R13, R12, R11 ;  /* 0x0000000c0d0e7389 */ /* 0x00006400000c000b */
[----:B01----:R-:W-:Y:S01]  /*2e4a0*/  ENDCOLLECTIVE ;  /* 0x000000000000791b */ /* 0x003fe20003800000 */
.L_x_2601:
[----:B------:R-:W-:Y:S02]  /*2e4b0*/  IMAD.MOV.U32 R13, RZ, RZ, R42 ;  /* 0x000000ffff0d7224 */ /* 0x000fe400078e002a */
[----:B------:R-:W-:Y:S01]  /*2e4c0*/  IMAD.MOV.U32 R12, RZ, RZ, R3 ;  /* 0x000000ffff0c7224 */ /* 0x000fe200078e0003 */
[----:B------:R-:W-:-:S07]  /*2e4d0*/  MOV R31, R14 ;  /* 0x0000000e001f7202 */ /* 0x000fce0000000f00 */
[----:B------:R-:W-:Y:S05]  /*2e4e0*/  WARPSYNC.COLLECTIVE R15, `(.L_x_2602) ;  /* 0x000000000f087348 */ /* 0x000fea0003c00000 */
[----:B------:R0:W1:Y:S02]  /*2e4f0*/  SHFL.IDX P6, R14, R13, R12, R11 ;  /* 0x0000000c0d0e7389 */ /* 0x00006400000c000b */
[----:B01----:R-:W-:Y:S01]  /*2e500*/  ENDCOLLECTIVE ;  /* 0x000000000000791b */ /* 0x003fe20003800000 */
.L_x_2602:
[----:B------:R-:W-:Y:S02]  /*2e510*/  IMAD.MOV.U32 R13, RZ, RZ, R33 ;  /* 0x000000ffff0d7224 */ /* 0x000fe400078e0021 */
[----:B------:R-:W-:Y:S02]  /*2e520*/  IMAD.MOV.U32 R12, RZ, RZ, R0 ;  /* 0x000000ffff0c7224 */ /* 0x000fe400078e0000 */
[----:B------:R-:W-:-:S07]  /*2e530*/  IMAD.MOV.U32 R42, RZ, RZ, R14 ;  /* 0x000000ffff2a7224 */ /* 0x000fce00078e000e */
[----:B------:R-:W-:Y:S05]  /*2e540*/  WARPSYNC.COLLECTIVE R15, `(.L_x_2603) ;  /* 0x000000000f087348 */ /* 0x000fea0003c00000 */
[----:B------:R0:W1:Y:S02]  /*2e550*/  SHFL.IDX P6, R14, R13, R12, R11 ;  /* 0x0000000c0d0e7389 */ /* 0x00006400000c000b */
[----:B01----:R-:W-:Y:S01]  /*2e560*/  ENDCOLLECTIVE ;  /* 0x000000000000791b */ /* 0x003fe20003800000 */
.L_x_2603:
[----:B------:R-:W-:Y:S02]  /*2e570*/  IMAD.MOV.U32 R13, RZ, RZ, R44 ;  /* 0x000000ffff0d7224 */ /* 0x000fe400078e002c */
[----:B------:R-:W-:Y:S01]  /*2e580*/  IMAD.MOV.U32 R12, RZ, RZ, R3 ;  /* 0x000000ffff0c7224 */ /* 0x000fe200078e0003 */
[----:B------:R-:W-:-:S07]  /*2e590*/  MOV R33, R14 ;  /* 0x0000000e00217202 */ /* 0x000fce0000000f00 */
[----:B------:R-:W-:Y:S05]  /*2e5a0*/  WARPSYNC.COLLECTIVE R15, `(.L_x_2604) ;  /* 0x000000000f087348 */ /* 0x000fea0003c00000 */
[----:B------:R0:W1:Y:S02]  /*2e5b0*/  SHFL.IDX P6, R14, R13, R12, R11 ;  /* 0x0000000c0d0e7389 */ /* 0x00006400000c000b */
[----:B01----:R-:W-:Y:S01]  /*2e5c0*/  ENDCOLLECTIVE ;  /* 0x000000000000791b */ /* 0x003fe20003800000 */
.L_x_2604:
[----:B------:R-:W-:Y:S02]  /*2e5d0*/  IMAD.MOV.U32 R13, RZ, RZ, R35 ;  /* 0x000000ffff0d7224 */ /* 0x000fe400078e0023 */
[----:B------:R-:W-:Y:S02]  /*2e5e0*/  IMAD.MOV.U32 R12, RZ, RZ, R0 ;  /* 0x000000ffff0c7224 */ /* 0x000fe400078e0000 */
[----:B------:R-:W-:-:S07]  /*2e5f0*/  IMAD.MOV.U32 R44, RZ, RZ, R14 ;  /* 0x000000ffff2c7224 */ /* 0x000fce00078e000e */
[----:B------:R-:W-:Y:S05]  /*2e600*/  WARPSYNC.COLLECTIVE R15, `(.L_x_2605) ;  /* 0x000000000f087348 */ /* 0x000fea0003c00000 */
[----:B------:R0:W1:Y:S02]  /*2e610*/  SHFL.IDX P6, R14, R13, R12, R11 ;  /* 0x0000000c0d0e7389 */ /* 0x00006400000c000b */
[----:B01----:R-:W-:Y:S01]  /*2e620*/  ENDCOLLECTIVE ;  /* 0x000000000000791b */ /* 0x003fe20003800000 */
.L_x_2605:
[----:B------:R-:W-:Y:S02]  /*2e630*/  IMAD.MOV.U32 R13, RZ, RZ, R46 ;  /* 0x000000ffff0d7224 */ /* 0x000fe400078e002e */
[----:B------:R-:W-:Y:S01]  /*2e640*/  IMAD.MOV.U32 R12, RZ, RZ, R3 ;  /* 0x000000ffff0c7224 */ /* 0x000fe200078e0003 */
[----:B------:R-:W-:-:S07]  /*2e650*/  MOV R35, R14 ;  /* 0x0000000e00237202 */ /* 0x000fce0000000f00 */
[----:B------:R-:W-:Y:S05]  /*2e660*/  WARPSYNC.COLLECTIVE R15, `(.L_x_2606) ;  /* 0x000000000f087348 */ /* 0x000fea0003c00000 */
[----:B------:R0:W1:Y:S02]  /*2e670*/  SHFL.IDX P6, R14, R13, R12, R11 ;  /* 0x0000000c0d0e7389 */ /* 0x00006400000c000b */
[----:B01----:R-:W-:Y:S01]  /*2e680*/  ENDCOLLECTIVE ;  /* 0x000000000000791b */ /* 0x003fe20003800000 */
.L_x_2606:
[----:B------:R-:W-:Y:S02]  /*2e690*/  IMAD.MOV.U32 R13, RZ, RZ, R37 ;  /* 0x000000ffff0d7224 */ /* 0x000fe400078e0025 */
[----:B------:R-:W-:Y:S02]  /*2e6a0*/  IMAD.MOV.U32 R12, RZ, RZ, R0 ;  /* 0x000000ffff0c7224 */ /* 0x000fe400078e0000 */
[----:B------:R-:W-:-:S07]  /*2e6b0*/  IMAD.MOV.U32 R46, RZ, RZ, R14 ;  /* 0x000000ffff2e7224 */ /* 0x000fce00078e000e */
[----:B------:R-:W-:Y:S05]  /*2e6c0*/  WARPSYNC.COLLECTIVE R15, `(.L_x_2607) ;  /* 0x000000000f087348 */ /* 0x000fea0003c00000 */
[----:B------:R0:W1:Y:S02]  /*2e6d0*/  SHFL.IDX P6, R14, R13, R12, R11 ;  /* 0x0000000c0d0e7389 */ /* 0x00006400000c000b */
[----:B01----:R-:W-:Y:S01]  /*2e6e0*/  ENDCOLLECTIVE ;  /* 0x000000000000791b */ /* 0x003fe20003800000 */
.L_x_2607:
[----:B------:R-:W-:Y:S01]  /*2e6f0*/  IMAD.MOV.U32 R13, RZ, RZ, R48 ;  /* 0x000000ffff0d7224 */ /* 0x000fe200078e0030 */
[----:B------:R-:W-:Y:S01]  /*2e700*/  SEL R48, R33, R44, P0 ;  /* 0x0000002c21307207 */ /* 0x000fe20000000000 */
[----:B------:R-:W-:Y:S01]  /*2e710*/  IMAD.MOV.U32 R12, RZ, RZ, R3 ;  /* 0x000000ffff0c7224 */ /* 0x000fe200078e0003 */
[----:B------:R-:W-:-:S07]  /*2e720*/  MOV R37, R14 ;  /* 0x0000000e00257202 */ /* 0x000fce0000000f00 */
[----:B------:R-:W-:Y:S05]  /*2e730*/  WARPSYNC.COLLECTIVE R15, `(.L_x_2608) ;  /* 0x000000000f087348 */ /* 0x000fea0003c00000 */
[----:B------:R0:W1:Y:S02]  /*2e740*/  SHFL.IDX P6, R14, R13, R12, R11 ;  /* 0x0000000c0d0e7389 */ /* 0x00006400000c000b */
[----:B01----:R-:W-:Y:S01]  /*2e750*/  ENDCOLLECTIVE ;  /* 0x000000000000791b */ /* 0x003fe20003800000 */
.L_x_2608:
[----:B------:R-:W-:Y:S02]  /*2e760*/  IMAD.MOV.U32 R13, RZ, RZ, R39 ;  /* 0x000000ffff0d7224 */ /* 0x000fe400078e0027 */
[----:B------:R-:W-:Y:S02]  /*2e770*/  IMAD.MOV.U32 R12, RZ, RZ, R0 ;  /* 0x000000ffff0c7224 */ /* 0x000fe400078e0000 */
[----:B------:R-:W-:-:S07]  /*2e780*/  IMAD.MOV.U32 R52, RZ, RZ, R14 ;  /* 0x000000ffff347224 */ /* 0x000fce00078e000e */
[----:B------:R-:W-:Y:S05]  /*2e790*/  WARPSYNC.COLLECTIVE R15, `(.L_x_2609) ;  /* 0x000000000f087348 */ /* 0x000fea0003c00000 */
[----:B------:R0:W1:Y:S02]  /*2e7a0*/  SHFL.IDX P6, R14, R13, R12, R11 ;  /* 0x0000000c0d0e7389 */ /* 0x00006400000c000b */
[----:B01----:R-:W-:Y:S01]  /*2e7b0*/  ENDCOLLECTIVE ;  /* 0x000000000000791b */ /* 0x003fe20003800000 */
.L_x_2609:
        /* <DEDUP_REMOVED lines=9> */
.L_x_2610:
[----:B------:R-:W-:Y:S02]  /*2e850*/  IMAD.MOV.U32 R13, RZ, RZ, R41 ;  /* 0x000000ffff0d7224 */ /* 0x000fe400078e0029 */
[----:B------:R-:W-:Y:S02]  /*2e860*/  IMAD.MOV.U32 R12, RZ, RZ, R0 ;  /* 0x000000ffff0c7224 */ /* 0x000fe400078e0000 */
[----:B------:R-:W-:-:S07]  /*2e870*/  IMAD.MOV.U32 R62, RZ, RZ, R14 ;  /* 0x000000ffff3e7224 */ /* 0x000fce00078e000e */
[----:B------:R-:W-:Y:S05]  /*2e880*/  WARPSYNC.COLLECTIVE R15, `(.L_x_2611) ;  /* 0x000000000f087348 */ /* 0x000fea0003c00000 */
[----:B------:R0:W1:Y:S02]  /*2e890*/  SHFL.IDX P6, R14, R13, R12, R11 ;  /* 0x0000000c0d0e7389 */ /* 0x00006400000c000b */
[----:B01----:R-:W-:Y:S01]  /*2e8a0*/  ENDCOLLECTIVE ;  /* 0x000000000000791b */ /* 0x003fe20003800000 */
.L_x_2611:
[----:B------:R-:W-:Y:S01]  /*2e8b0*/  IMAD.MOV.U32 R13, RZ, RZ, R56 ;  /* 0x000000ffff0d7224 */ /* 0x000fe200078e0038 */
[----:B------:R-:W-:Y:S01]  /*2e8c0*/  SEL R56, R37, R52, P0 ;  /* 0x0000003425387207 */ /* 0x000fe20000000000 */
[----:B------:R-:W-:Y:S01]  /*2e8d0*/  IMAD.MOV.U32 R12, RZ, RZ, R3 ;  /* 0x000000ffff0c7224 */ /* 0x000fe200078e0003 */
[----:B------:R-:W-:-:S07]  /*2e8e0*/  MOV R41, R14 ;  /* 0x0000000e00297202 */ /* 0x000fce0000000f00 */
[----:B------:R-:W-:Y:S05]  /*2e8f0*/  WARPSYNC.COLLECTIVE R15, `(.L_x_2612) ;  /* 0x000000000f087348 */ /* 0x000fea0003c00000 */
[----:B------:R0:W1:Y:S02]  /*2e900*/  SHFL.IDX P6, R14, R13, R12, R11 ;  /* 0x0000000c0d0e7389 */ /* 0x00006400000c000b */
[----:B01----:R-:W-:Y:S01]  /*2e910*/  ENDCOLLECTIVE ;  /* 0x000000000000791b */ /* 0x003fe20003800000 */
.L_x_2612:
[----:B------:R-:W-:Y:S02]  /*2e920*/  IMAD.MOV.U32 R13, RZ, RZ, R43 ;  /* 0x000000ffff0d7224 */ /* 0x000fe400078e002b */
[----:B------:R-:W-:Y:S02]  /*2e930*/  IMAD.MOV.U32 R12, RZ, RZ, R0 ;  /* 0x000000ffff0c7224 */ /* 0x000fe400078e0000 */
[----:B------:R-:W-:-:S07]  /*2e940*/  IMAD.MOV.U32 R2, RZ, RZ, R14 ;  /* 0x000000ffff027224 */ /* 0x000fce00078e000e */
[----:B------:R-:W-:Y:S05]  /*2e950*/  WARPSYNC.COLLECTIVE R15, `(.L_x_2613) ;  /* 0x000000000f087348 */ /* 0x000fea0003c00000 */
[----:B------:R0:W1:Y:S02]  /*2e960*/  SHFL.IDX P6, R14, R13, R12, R11 ;  /* 0x0000000c0d0e7389 */ /* 0x00006400000c000b */
[----:B01----:R-:W-:Y:S01]  /*2e970*/  ENDCOLLECTIVE ;  /* 0x000000000000791b */ /* 0x003fe20003800000 */
.L_x_2613:
[----:B------:R-:W-:Y:S02]  /*2e980*/  SEL R5, R41, R2, P0 ;  /* 0x0000000229057207 */ /* 0x000fe40000000000 */
[----:B------:R-:W-:Y:S01]  /*2e990*/  SEL R7, R2, R41, P0 ;  /* 0x0000002902077207 */ /* 0x000fe20000000000 */
[----:B------:R-:W-:Y:S01]  /*2e9a0*/  IMAD.MOV.U32 R13, RZ, RZ, R58 ;  /* 0x000000ffff0d7224 */ /* 0x000fe200078e003a */
[----:B------:R-:W-:Y:S01]  /*2e9b0*/  SEL R58, R52, R37, P0 ;  /* 0x00000025343a7207 */ /* 0x000fe20000000000 */
[----:B------:R-:W-:Y:S01]  /*2e9c0*/  IMAD.MOV.U32 R12, RZ, RZ, R3 ;  /* 0x000000ffff0c7224 */ /* 0x000fe200078e0003 */
[----:B------:R-:W-:-:S07]  /*2e9d0*/  MOV R43, R14 ;  /* 0x0000000e002b7202 */ /* 0x000fce0000000f00 */
[----:B------:R-:W-:Y:S05]  /*2e9e0*/  WARPSYNC.COLLECTIVE R15, `(.L_x_2614) ;  /* 0x000000000f087348 */ /* 0x000fea0003c00000 */
[----:B------:R0:W1:Y:S02]  /*2e9f0*/  SHFL.IDX P6, R14, R13, R12, R11 ;  /* 0x0000000c0d0e7389 */ /* 0x00006400000c000b */
[----:B01----:R-:W-:Y:S01]  /*2ea00*/  ENDCOLLECTIVE ;  /* 0x000000000000791b */ /* 0x003fe20003800000 */
.L_x_2614:
[----:B------:R-:W-:Y:S02]  /*2ea10*/  IMAD.MOV.U32 R13, RZ, RZ, R45 ;  /* 0x000000ffff0d7224 */ /* 0x000fe400078e002d */
[----:B------:R-:W-:Y:S02]  /*2ea20*/  IMAD.MOV.U32 R12, RZ, RZ, R0 ;  /* 0x000000ffff0c7224 */ /* 0x000fe400078e0000 */
[----:B------:R-:W-:-:S07]  /*2ea30*/  IMAD.MOV.U32 R20, RZ, RZ, R14 ;  /* 0x000000ffff147224 */ /* 0x000fce00078e000e */
[----:B------:R-:W-:Y:S05]  /*2ea40*/  WARPSYNC.COLLECTIVE R15, `(.L_x_2615) ;  /* 0x000000000f087348 */ /* 0x000fea0003c00000 */
[----:B------:R0:W1:Y:S02]  /*2ea50*/  SHFL.IDX P6, R14, R13, R12, R11 ;  /* 0x0000000c0d0e7389 */ /* 0x00006400000c000b */
[----:B01----:R-:W-:Y:S01]  /*2ea60*/  ENDCOLLECTIVE ;  /* 0x000000000000791b */ /* 0x003fe20003800000 */
.L_x_2615:
[----:B------:R-:W-:Y:S01]  /*2ea70*/  SEL R9, R43, R20, P0 ;  /* 0x000000142b097207 */ /* 0x000fe20000000000 */
        /* <DEDUP_REMOVED lines=8> */
.L_x_2616:
[----:B------:R-:W-:Y:S02]  /*2eb00*/  IMAD.MOV.U32 R13, RZ, RZ, R47 ;  /* 0x000000ffff0d7224 */ /* 0x000fe400078e002f */
[----:B------:R-:W-:Y:S02]  /*2eb10*/  IMAD.MOV.U32 R12, RZ, RZ, R0 ;  /* 0x000000ffff0c7224 */ /* 0x000fe400078e0000 */
[----:B------:R-:W-:-:S07]  /*2eb20*/  IMAD.MOV.U32 R64, RZ, RZ, R14 ;  /* 0x000000ffff407224 */ /* 0x000fce00078e000e */
[----:B------:R-:W-:Y:S05]  /*2eb30*/  WARPSYNC.COLLECTIVE R15, `(.L_x_2617) ;  /* 0x000000000f087348 */ /* 0x000fea0003c00000 */
[----:B------:R0:W1:Y:S02]  /*2eb40*/  SHFL.IDX P6, R14, R13, R12, R11 ;  /* 0x0000000c0d0e7389 */ /* 0x00006400000c000b */
[----:B01----:R-:W-:Y:S01]  /*2eb50*/  ENDCOLLECTIVE ;  /* 0x000000000000791b */ /* 0x003fe20003800000 */
.L_x_2617:
        /* <DEDUP_REMOVED lines=8> */
.L_x_2618:
[----:B------:R-:W-:Y:S02]  /*2ebe0*/  IMAD.MOV.U32 R13, RZ, RZ, R49 ;  /* 0x000000ffff0d7224 */ /* 0x000fe400078e0031 */
[----:B------:R-:W-:Y:S02]  /*2ebf0*/  IMAD.MOV.U32 R12, RZ, RZ, R0 ;  /* 0x000000ffff0c7224 */ /* 0x000fe400078e0000 */
[----:B------:R-:W-:-:S07]  /*2ec00*/  IMAD.MOV.U32 R66, RZ, RZ, R14 ;  /* 0x000000ffff427224 */ /* 0x000fce00078e000e */
[----:B------:R-:W-:Y:S05]  /*2ec10*/  WARPSYNC.COLLECTIVE R15, `(.L_x_2619) ;  /* 0x000000000f087348 */ /* 0x000fea0003c00000 */
[----:B------:R0:W1:Y:S02]  /*2ec20*/  SHFL.IDX P6, R14, R13, R12, R11 ;  /* 0x0000000c0d0e7389 */ /* 0x00006400000c000b */
[----:B01----:R-:W-:Y:S01]  /*2ec30*/  ENDCOLLECTIVE ;  /* 0x000000000000791b */ /* 0x003fe20003800000 */
.L_x_2619:
[----:B------:R-:W-:Y:S02]  /*2ec40*/  IMAD.MOV.U32 R13, RZ, RZ, R68 ;  /* 0x000000ffff0d7224 */ /* 0x000fe400078e0044 */
[----:B------:R-:W-:Y:S01]  /*2ec50*/  IMAD.MOV.U32 R12, RZ, RZ, R3 ;  /* 0x000000ffff0c7224 */ /* 0x000fe200078e0003 */
[----:B------:R-:W-:-:S07]  /*2ec60*/  MOV R49, R14 ;  /* 0x0000000e00317202 */ /* 0x000fce0000000f00 */
[----:B------:R-:W-:Y:S05]  /*2ec70*/  WARPSYNC.COLLECTIVE R15, `(.L_x_2620) ;  /* 0x000000000f087348 */ /* 0x000fea0003c00000 */
[----:B------:R0:W1:Y:S02]  /*2ec80*/  SHFL.IDX P6, R14, R13, R12, R11 ;  /* 0x0000000c0d0e7389 */ /* 0x00006400000c000b */
[----:B01----:R-:W-:Y:S01]  /*2ec90*/  ENDCOLLECTIVE ;  /* 0x000000000000791b */ /* 0x003fe20003800000 */
.L_x_2620:
[----:B------:R-:W-:Y:S02]  /*2eca0*/  IMAD.MOV.U32 R13, RZ, RZ, R51 ;  /* 0x000000ffff0d7224 */ /* 0x000fe400078e0033 */
[----:B------:R-:W-:Y:S02]  /*2ecb0*/  IMAD.MOV.U32 R12, RZ, RZ, R0 ;  /* 0x000000ffff0c7224 */ /* 0x000fe400078e0000 */
[----:B------:R-:W-:-:S07]  /*2ecc0*/  IMAD.MOV.U32 R68, RZ, RZ, R14 ;  /* 0x000000ffff447224 */ /* 0x000fce00078e000e */
[----:B------:R-:W-:Y:S05]  /*2ecd0*/  WARPSYNC.COLLECTIVE R15, `(.L_x_2621) ;  /* 0x000000000f087348 */ /* 0x000fea0003c00000 */
[----:B------:R0:W1:Y:S02]  /*2ece0*/  SHFL.IDX P6, R14, R13, R12, R11 ;  /* 0x0000000c0d0e7389 */ /* 0x00006400000c000b */
[----:B01----:R-:W-:Y:S01]  /*2ecf0*/  ENDCOLLECTIVE ;  /* 0x000000000000791b */ /* 0x003fe20003800000 */
.L_x_2621:
        /* <DEDUP_REMOVED lines=8> */
.L_x_2622:
[----:B------:R-:W-:Y:S02]  /*2ed80*/  IMAD.MOV.U32 R13, RZ, RZ, R53 ;  /* 0x000000ffff0d7224 */ /* 0x000fe400078e0035 */
[----:B------:R-:W-:Y:S02]  /*2ed90*/  IMAD.MOV.U32 R12, RZ, RZ, R0 ;  /* 0x000000ffff0c7224 */ /* 0x000fe400078e0000 */
[----:B------:R-:W-:-:S07]  /*2eda0*/  IMAD.MOV.U32 R70, RZ, RZ, R14 ;  /* 0x000000ffff467224 */ /* 0x000fce00078e000e */
[----:B------:R-:W-:Y:S05]  /*2edb0*/  WARPSYNC.COLLECTIVE R15, `(.L_x_2623) ;  /* 0x000000000f087348 */ /* 0x000fea0003c00000 */
[----:B------:R0:W1:Y:S02]  /*2edc0*/  SHFL.IDX P6, R14, R13, R12, R11 ;  /* 0x0000000c0d0e7389 */ /* 0x00006400000c000b */
[----:B01----:R-:W-:Y:S01]  /*2edd0*/  ENDCOLLECTIVE ;  /* 0x000000000000791b */ /* 0x003fe20003800000 */
.L_x_2623:
        /* <DEDUP_REMOVED lines=8> */
.L_x_2624:
[----:B------:R-:W-:Y:S02]  /*2ee60*/  IMAD.MOV.U32 R13, RZ, RZ, R57 ;  /* 0x000000ffff0d7224 */ /* 0x000fe400078e0039 */
[----:B------:R-:W-:Y:S02]  /*2ee70*/  IMAD.MOV.U32 R12, RZ, RZ, R0 ;  /* 0x000000ffff0c7224 */ /* 0x000fe400078e0000 */
[----:B------:R-:W-:-:S07]  /*2ee80*/  IMAD.MOV.U32 R72, RZ, RZ, R14 ;  /* 0x000000ffff487224 */ /* 0x000fce00078e000e */
[----:B------:R-:W-:Y:S05]  /*2ee90*/  WARPSYNC.COLLECTIVE R15, `(.L_x_2625) ;  /* 0x000000000f087348 */ /* 0x000fea0003c00000 */
[----:B------:R0:W1:Y:S02]  /*2eea0*/  SHFL.IDX P6, R14, R13, R12, R11 ;  /* 0x0000000c0d0e7389 */ /* 0x00006400000c000b */
[----:B01----:R-:W-:Y:S01]  /*2eeb0*/  ENDCOLLECTIVE ;  /* 0x000000000000791b */ /* 0x003fe20003800000 */
.L_x_2625:
[----:B------:R-:W-:Y:S02]  /*2eec0*/  IMAD.MOV.U32 R13, RZ, RZ, R74 ;  /* 0x000000ffff0d7224 */ /* 0x000fe400078e004a */
[----:B------:R-:W-:Y:S01]  /*2eed0*/  IMAD.MOV.U32 R12, RZ, RZ, R3 ;  /* 0x000000ffff0c7224 */ /* 0x000fe200078e0003 */
[----:B------:R-:W-:-:S07]  /*2eee0*/  MOV R57, R14 ;  /* 0x0000000e00397202 */ /* 0x000fce0000000f00 */
[----:B------:R-:W-:Y:S05]  /*2eef0*/  WARPSYNC.COLLECTIVE R15, `(.L_x_2626) ;  /* 0x000000000f087348 */ /* 0x000fea0003c00000 */
[----:B------:R0:W1:Y:S02]  /*2ef00*/  SHFL.IDX P6, R14, R13, R12, R11 ;  /* 0x0000000c0d0e7389 */ /* 0x00006400000c000b */
[----:B01----:R-:W-:Y:S01]  /*2ef10*/  ENDCOLLECTIVE ;  /* 0x000000000000791b */ /* 0x003fe20003800000 */
.L_x_2626:
[----:B------:R-:W-:Y:S02]  /*2ef20*/  IMAD.MOV.U32 R13, RZ, RZ, R59 ;  /* 0x000000ffff0d7224 */ /* 0x000fe400078e003b */
[----:B------:R-:W-:Y:S02]  /*2ef30*/  IMAD.MOV.U32 R12, RZ, RZ, R0 ;  /* 0x000000ffff0c7224 */ /* 0x000fe400078e0000 */
[----:B------:R-:W-:-:S07]  /*2ef40*/  IMAD.MOV.U32 R74, RZ, RZ, R14 ;  /* 0x000000ffff4a7224 */ /* 0x000fce00078e000e */
[----:B------:R-:W-:Y:S05]  /*2ef50*/  WARPSYNC.COLLECTIVE R15, `(.L_x_2627) ;  /* 0x000000000f087348 */ /* 0x000fea0003c00000 */
[----:B------:R0:W1:Y:S02]  /*2ef60*/  SHFL.IDX P6, R14, R13, R12, R11 ;  /* 0x0000000c0d0e7389 */ /* 0x00006400000c000b */
[----:B01----:R-:W-:Y:S01]  /*2ef70*/  ENDCOLLECTIVE ;  /* 0x000000000000791b */ /* 0x003fe20003800000 */
.L_x_2627:
[----:B------:R-:W-:Y:S01]  /*2ef80*/  SEL R41, R57, R74, P0 ;  /* 0x0000004a39297207 */ /* 0x000fe20000000000 */
[----:B------:R-:W-:Y:S02]  /*2ef90*/  IMAD.MOV.U32 R13, RZ, RZ, R76 ;  /* 0x000000ffff0d7224 */ /* 0x000fe400078e004c */
[----:B------:R-:W-:Y:S01]  /*2efa0*/  IMAD.MOV.U32 R12, RZ, RZ, R3 ;  /* 0x000000ffff0c7224 */ /* 0x000fe200078e0003 */
[----:B------:R-:W-:-:S07]  /*2efb0*/  MOV R59, R14 ;  /* 0x0000000e003b7202 */ /* 0x000fce0000000f00 */
[----:B------:R-:W-:Y:S05]  /*2efc0*/  WARPSYNC.COLLECTIVE R15, `(.L_x_2628) ;  /* 0x000000000f087348 */ /* 0x000fea0003c00000 */
[----:B------:R0:W1:Y:S02]  /*2efd0*/  SHFL.IDX P6, R14, R13, R12, R11 ;  /* 0x0000000c0d0e7389 */ /* 0x00006400000c000b */
[----:B01----:R-:W-:Y:S01]  /*2efe0*/  ENDCOLLECTIVE ;  /* 0x000000000000791b */ /* 0x003fe20003800000 */
.L_x_2628:
[----:B------:R-:W-:Y:S02]  /*2eff0*/  IMAD.MOV.U32 R13, RZ, RZ, R61 ;  /* 0x000000ffff0d7224 */ /* 0x000fe400078e003d */
[----:B------:R-:W-:Y:S02]  /*2f000*/  IMAD.MOV.U32 R12, RZ, RZ, R0 ;  /* 0x000000ffff0c7224 */ /* 0x000fe400078e0000 */
[----:B------:R-:W-:-:S07]  /*2f010*/  IMAD.MOV.U32 R76, RZ, RZ, R14 ;  /* 0x000000ffff4c7224 */ /* 0x000fce00078e000e */
[----:B------:R-:W-:Y:S05]  /*2f020*/  WARPSYNC.COLLECTIVE R15, `(.L_x_2629) ;  /* 0x000000000f087348 */ /* 0x000fea0003c00000 */
[----:B------:R0:W1:Y:S02]  /*2f030*/  SHFL.IDX P6, R14, R13, R12, R11 ;  /* 0x0000000c0d0e7389 */ /* 0x00006400000c000b */
[----:B01----:R-:W-:Y:S01]  /*2f040*/  ENDCOLLECTIVE ;  /* 0x000000000000791b */ /* 0x003fe20003800000 */
.L_x_2629:
        /* <DEDUP_REMOVED lines=8> */
.L_x_2630:
[----:B------:R-:W-:Y:S02]  /*2f0d0*/  IMAD.MOV.U32 R13, RZ, RZ, R63 ;  /* 0x000000ffff0d7224 */ /* 0x000fe400078e003f */
[----:B------:R-:W-:Y:S02]  /*2f0e0*/  IMAD.MOV.U32 R12, RZ, RZ, R0 ;  /* 0x000000ffff0c7224 */ /* 0x000fe400078e0000 */
[----:B------:R-:W-:-:S07]  /*2f0f0*/  IMAD.MOV.U32 R78, RZ, RZ, R14 ;  /* 0x000000ffff4e7224 */ /* 0x000fce00078e000e */
[----:B------:R-:W-:Y:S05]  /*2f100*/  WARPSYNC.COLLECTIVE R15, `(.L_x_2631) ;  /* 0x000000000f087348 */ /* 0x000fea0003c00000 */
[----:B------:R0:W1:Y:S02]  /*2f110*/  SHFL.IDX P6, R14, R13, R12, R11 ;  /* 0x0000000c0d0e7389 */ /* 0x00006400000c000b */
[----:B01----:R-:W-:Y:S01]  /*2f120*/  ENDCOLLECTIVE ;  /* 0x000000000000791b */ /* 0x003fe20003800000 */
.L_x_2631:
[----:B------:R-:W-:Y:S01]  /*2f130*/  SEL R45, R61, R78, P0 ;  /* 0x0000004e3d2d7207 */ /* 0x000fe20000000000 */
[----:B------:R-:W-:Y:S02]  /*2f140*/  IMAD.MOV.U32 R13, RZ, RZ, R80 ;  /* 0x000000ffff0d7224 */ /* 0x000fe400078e0050 */
[----:B------:R-:W-:Y:S01]  /*2f150*/  IMAD.MOV.U32 R12, RZ, RZ, R3 ;  /* 0x000000ffff0c7224 */ /* 0x000fe200078e0003 */
[----:B------:R-:W-:-:S07]  /*2f160*/  MOV R63, R14 ;  /* 0x0000000e003f7202 */ /* 0x000fce0000000f00 */
[----:B------:R-:W-:Y:S05]  /*2f170*/  WARPSYNC.COLLECTIVE R15, `(.L_x_2632) ;  /* 0x000000000f087348 */ /* 0x000fea0003c00000 */
[----:B------:R0:W1:Y:S02]  /*2f180*/  SHFL.IDX P6, R14, R13, R12, R11 ;  /* 0x0000000c0d0e7389 */ /* 0x00006400000c000b */
[----:B01----:R-:W-:Y:S01]  /*2f190*/  ENDCOLLECTIVE ;  /* 0x000000000000791b */ /* 0x003fe20003800000 */
.L_x_2632:
[----:B------:R-:W-:Y:S02]  /*2f1a0*/  IMAD.MOV.U32 R13, RZ, RZ, R65 ;  /* 0x000000ffff0d7224 */ /* 0x000fe400078e0041 */
[----:B------:R-:W-:Y:S02]  /*2f1b0*/  IMAD.MOV.U32 R12, RZ, RZ, R0 ;  /* 0x000000ffff0c7224 */ /* 0x000fe400078e0000 */
[----:B------:R-:W-:Y:S02]  /*2f1c0*/  IMAD.MOV.U32 R0, RZ, RZ, RZ ;  /* 0x000000ffff007224 */ /* 0x000fe400078e00ff */
[----:B------:R-:W-:-:S07]  /*2f1d0*/  IMAD.MOV.U32 R80, RZ, RZ, R14 ;  /* 0x000000ffff507224 */ /* 0x000fce00078e000e */
[----:B------:R-:W-:Y:S05]  /*2f1e0*/  WARPSYNC.COLLECTIVE R15, `(.L_x_2633) ;  /* 0x000000000f087348 */ /* 0x000fea0003c00000 */
[----:B------:R0:W1:Y:S02]  /*2f1f0*/  SHFL.IDX P6, R14, R13, R12, R11 ;  /* 0x0000000c0d0e7389 */ /* 0x00006400000c000b */
[----:B01----:R-:W-:Y:S01]  /*2f200*/  ENDCOLLECTIVE ;  /* 0x000000000000791b */ /* 0x003fe20003800000 */
.L_x_2633:
[----:B------:R-:W-:Y:S01]  /*2f210*/  SEL R59, R80, R63, P0 ;  /* 0x0000003f503b7207 */ /* 0x000fe20000000000 */
[----:B------:R-:W-:Y:S02]  /*2f220*/  IMAD.MOV.U32 R13, RZ, RZ, R82 ;  /* 0x000000ffff0d7224 */ /* 0x000fe400078e0052 */
[----:B------:R-:W-:Y:S01]  /*2f230*/  IMAD.MOV.U32 R12, RZ, RZ, R3 ;  /* 0x000000ffff0c7224 */ /* 0x000fe200078e0003 */
[----:B------:R-:W-:-:S07]  /*2f240*/  MOV R65, R14 ;  /* 0x0000000e00417202 */ /* 0x000fce0000000f00 */
[----:B------:R-:W-:Y:S05]  /*2f250*/  WARPSYNC.COLLECTIVE R15, `(.L_x_2634) ;  /* 0x000000000f087348 */ /* 0x000fea0003c00000 */
[----:B------:R0:W1:Y:S02]  /*2f260*/  SHFL.IDX P6, R14, R13, R12, R11 ;  /* 0x0000000c0d0e7389 */ /* 0x00006400000c000b */
[----:B01----:R-:W-:Y:S01]  /*2f270*/  ENDCOLLECTIVE ;  /* 0x000000000000791b */ /* 0x003fe20003800000 */
.L_x_2634:
[----:B------:R-:W-:Y:S02]  /*2f280*/  SEL R12, R29, R40, P0 ;  /* 0x000000281d0c7207 */ /* 0x000fe40000000000 */
[----:B------:R-:W-:Y:S02]  /*2f290*/  SEL R11, R20, R43, P0 ;  /* 0x0000002b140b7207 */ /* 0x000fe40000000000 */
[----:B------:R-:W-:Y:S02]  /*2f2a0*/  SEL R43, R74, R57, P0 ;  /* 0x000000394a2b7207 */ /* 0x000fe40000000000 */
[----:B------:R-:W-:Y:S02]  /*2f2b0*/  SEL R13, R53, R72, P0 ;  /* 0x00000048350d7207 */ /* 0x000fe40000000000 */
[----:B------:R-:W-:Y:S01]  /*2f2c0*/  SEL R15, R72, R53, P0 ;  /* 0x00000035480f7207 */ /* 0x000fe20000000000 */
[----:B------:R-:W-:Y:S01]  /*2f2d0*/  IMAD.MOV.U32 R82, RZ, RZ, R14 ;  /* 0x000000ffff527224 */ /* 0x000fe200078e000e */
[----:B------:R-:W-:-:S02]  /*2f2e0*/  SEL R14, R40, R29, P0 ;  /* 0x0000001d280e7207 */ /* 0x000fc40000000000 */
[----:B------:R-:W-:Y:S02]  /*2f2f0*/  SEL R40, R31, R42, P0 ;  /* 0x0000002a1f287207 */ /* 0x000fe40000000000 */
[----:B------:R-:W-:Y:S02]  /*2f300*/  SEL R42, R42, R31, P0 ;  /* 0x0000001f2a2a7207 */ /* 0x000fe40000000000 */
[----:B------:R-:W-:Y:S02]  /*2f310*/  SEL R29, R47, R66, P0 ;  /* 0x000000422f1d7207 */ /* 0x000fe40000000000 */
[----:B------:R-:W-:Y:S02]  /*2f320*/  SEL R31, R66, R47, P0 ;  /* 0x0000002f421f7207 */ /* 0x000fe40000000000 */
[----:B------:R-:W-:Y:S02]  /*2f330*/  SEL R47, R78, R61, P0 ;  /* 0x0000003d4e2f7207 */ /* 0x000fe40000000000 */
[----:B------:R-:W-:Y:S01]  /*2f340*/  SEL R57, R63, R80, P0 ;  /* 0x000000503f397207 */ /* 0x000fe20000000000 */
[----:B------:R-:W-:Y:S06]  /*2f350*/  BRA `(.L_x_2635) ;  /* 0xffffff5000c47947 */ /* 0x000fec000383ffff */
.L_x_2434:
[----:B------:R-:W0:Y:S01]  /*2f360*/  S2R R6, SR_TID.X ;  /* 0x0000000000067919 */ /* 0x000e220000002100 */
[----:B------:R-:W-:Y:S01]  /*2f370*/  BSSY B1, `(.L_x_2636) ;  /* 0x000000a000017945 */ /* 0x000fe20003800000 */
[----:B------:R-:W-:Y:S01]  /*2f380*/  MOV R12, RZ ;  /* 0x000000ff000c7202 */ /* 0x000fe20000000f00 */
        /* <DEDUP_REMOVED lines=8> */
.L_x_2637:
[----:B------:R-:W-:Y:S05]  /*2f410*/  BSYNC B1 ;  /* 0x0000000000017941 */ /* 0x000fea0003800000 */
.L_x_2636:
[----:B------:R-:W-:Y:S05]  /*2f420*/  BRA `(.L_x_2638) ;  /* 0xffffff8000f07947 */ /* 0x000fea000383ffff */
.L_x_2436:
[----:B------:R-:W-:Y:S01]  /*2f430*/  BSSY B1, `(.L_x_2639) ;  /* 0x0000006000017945 */ /* 0x000fe20003800000 */
[----:B------:R-:W-:-:S07]  /*2f440*/  IMAD.MOV.U32 R15, RZ, RZ, -0x1 ;  /* 0xffffffffff0f7424 */ /* 0x000fce00078e00ff */
[----:B0-----:R-:W-:Y:S05]  /*2f450*/  WARPSYNC.COLLECTIVE R15, `(.L_x_2640) ;  /* 0x000000000f0c7348 */ /* 0x001fea0003c00000 */
[----:B------:R-:W-:Y:S02]  /*2f460*/  ELECT P6, UR62, PT ;  /* 0x00000000003e782f */ /* 0x000fe400038c0000 */
[----:B------:R-:W-:Y:S01]  /*2f470*/  MOV R14, UR62 ;  /* 0x0000003e000e7c02 */ /* 0x000fe20008000f00 */
[----:B0-----:R-:W-:Y:S10]  /*2f480*/  ENDCOLLECTIVE ;  /* 0x000000000000791b */ /* 0x001ff40003800000 */
.L_x_2640:
[----:B------:R-:W-:Y:S05]  /*2f490*/  BSYNC B1 ;  /* 0x0000000000017941 */ /* 0x000fea0003800000 */
.L_x_2639:
[----:B------:R-:W-:Y:S05]  /*2f4a0*/  BRA `(.L_x_2435) ;  /* 0xffffff8000e87947 */ /* 0x000fea000383ffff */
.L_x_2438:
[----:B0-----:R0:W1:Y:S02]  /*2f4b0*/  SYNCS.PHASECHK.TRANS64.TRYWAIT P0, [R11+URZ+0x33420], R5 ;  /* 0x033420050b0075a7 */ /* 0x001064000800017f */
[----:B-1----:R-:W-:Y:S05]  /*2f4c0*/  @!P0 NANOSLEEP.SYNCS 0x989680 ;  /* 0x009896800000895d */ /* 0x002fea0003900000 */
[----:B------:R-:W1:Y:S02]  /*2f4d0*/  @!P0 SYNCS.PHASECHK.TRANS64 P0, [R11+URZ+0x33420], R5 ;  /* 0x033420050b0085a7 */ /* 0x000e64000800007f */
[----:B-1----:R-:W-:Y:S05]  /*2f4e0*/  @!P0 BRA `(.L_x_2438) ;  /* 0xfffffffc00f08947 */ /* 0x002fea000383ffff */
[----:B------:R-:W-:Y:S05]  /*2f4f0*/  BRA `(.L_x_2641) ;  /* 0xffffff8400047947 */ /* 0x000fea000383ffff */
.L_x_2442:
[----:B-1----:R1:W2:Y:S02]  /*2f500*/  SYNCS.PHASECHK.TRANS64.TRYWAIT P0, [R7+URZ+0x334a0], R10 ;  /* 0x0334a00a070075a7 */ /* 0x0022a4000800017f */
[----:B--2---:R-:W-:Y:S05]  /*2f510*/  @!P0 NANOSLEEP.SYNCS 0x989680 ;  /* 0x009896800000895d */ /* 0x004fea0003900000 */
[----:B------:R-:W2:Y:S02]  /*2f520*/  @!P0 SYNCS.PHASECHK.TRANS64 P0, [R7+URZ+0x334a0], R10 ;  /* 0x0334a00a070085a7 */ /* 0x000ea4000800007f */
[----:B--2---:R-:W-:Y:S05]  /*2f530*/  @!P0 BRA `(.L_x_2442) ;  /* 0xfffffffc00f08947 */ /* 0x004fea000383ffff */
[----:B------:R-:W-:Y:S05]  /*2f540*/  BRA `(.L_x_2642) ;  /* 0xffffff8400247947 */ /* 0x000fea000383ffff */
.L_x_2449:
[----:B0-----:R0:W2:Y:S02]  /*2f550*/  SYNCS.PHASECHK.TRANS64.TRYWAIT P0, [R7+URZ+0x334c0], R10 ;  /* 0x0334c00a070075a7 */ /* 0x0010a4000800017f */
[----:B--2---:R-:W-:Y:S05]  /*2f560*/  @!P0 NANOSLEEP.SYNCS 0x989680 ;  /* 0x009896800000895d */ /* 0x004fea0003900000 */
[----:B------:R-:W2:Y:S02]  /*2f570*/  @!P0 SYNCS.PHASECHK.TRANS64 P0, [R7+URZ+0x334c0], R10 ;  /* 0x0334c00a070085a7 */ /* 0x000ea4000800007f */
[----:B--2---:R-:W-:Y:S05]  /*2f580*/  @!P0 BRA `(.L_x_2449) ;  /* 0xfffffffc00f08947 */ /* 0x004fea000383ffff */
[----:B------:R-:W-:Y:S05]  /*2f590*/  BRA `(.L_x_2643) ;  /* 0xffffff8800247947 */ /* 0x000fea000383ffff */
.L_x_2458:
[----:B0-----:R0:W1:Y:S02]  /*2f5a0*/  SYNCS.PHASECHK.TRANS64.TRYWAIT P1, [R7+URZ+0x334a0], R6 ;  /* 0x0334a006070075a7 */ /* 0x001064000802017f */
[----:B-1----:R-:W-:Y:S05]  /*2f5b0*/  @!P1 NANOSLEEP.SYNCS 0x989680 ;  /* 0x009896800000995d */ /* 0x002fea0003900000 */
[----:B------:R-:W1:Y:S02]  /*2f5c0*/  @!P1 SYNCS.PHASECHK.TRANS64 P1, [R7+URZ+0x334a0], R6 ;  /* 0x0334a006070095a7 */ /* 0x000e64000802007f */
[----:B-1----:R-:W-:Y:S05]  /*2f5d0*/  @!P1 BRA `(.L_x_2458) ;  /* 0xfffffffc00f09947 */ /* 0x002fea000383ffff */
[----:B------:R-:W-:Y:S05]  /*2f5e0*/  BRA `(.L_x_2644) ;  /* 0xffffff8c007c7947 */ /* 0x000fea000383ffff */
.L_x_2465:
[----:B-1----:R1:W2:Y:S02]  /*2f5f0*/  SYNCS.PHASECHK.TRANS64.TRYWAIT P1, [R7+URZ+0x334c0], R6 ;  /* 0x0334c006070075a7 */ /* 0x0022a4000802017f */
[----:B--2---:R-:W-:Y:S05]  /*2f600*/  @!P1 NANOSLEEP.SYNCS 0x989680 ;  /* 0x009896800000995d */ /* 0x004fea0003900000 */
[----:B------:R-:W2:Y:S02]  /*2f610*/  @!P1 SYNCS.PHASECHK.TRANS64 P1, [R7+URZ+0x334c0], R6 ;  /* 0x0334c006070095a7 */ /* 0x000ea4000802007f */
[----:B--2---:R-:W-:Y:S05]  /*2f620*/  @!P1 BRA `(.L_x_2465) ;  /* 0xfffffffc00f09947 */ /* 0x004fea000383ffff */
[----:B------:R-:W-:Y:S05]  /*2f630*/  BRA `(.L_x_2645) ;  /* 0xffffff9000747947 */ /* 0x000fea000383ffff */
.L_x_2482:
[----:B------:R-:W0:Y:S01]  /*2f640*/  S2R R7, SR_TID.X ;  /* 0x0000000000077919 */ /* 0x000e220000002100 */
[----:B------:R-:W-:Y:S01]  /*2f650*/  BSSY B0, `(.L_x_2646) ;  /* 0x000000a000007945 */ /* 0x000fe20003800000 */
[----:B------:R-:W-:Y:S01]  /*2f660*/  IMAD.MOV.U32 R12, RZ, RZ, RZ ;  /* 0x000000ffff0c7224 */ /* 0x000fe200078e00ff */
[----:B------:R-:W-:Y:S01]  /*2f670*/  MOV R11, 0x1f ;  /* 0x0000001f000b7802 */ /* 0x000fe20000000f00 */
[----:B------:R-:W-:Y:S01]  /*2f680*/  IMAD.MOV.U32 R15, RZ, RZ, -0x1 ;  /* 0xffffffffff0f7424 */ /* 0x000fe200078e00ff */
[----:B0-----:R-:W-:-:S04]  /*2f690*/  SHF.R.U32.HI R7, RZ, 0x5, R7 ;  /* 0x00000005ff077819 */ /* 0x001fc80000011607 */
[----:B------:R-:W-:-:S05]  /*2f6a0*/  LOP3.LUT R7, R7, 0x3, RZ, 0xc0, !PT ;  /* 0x0000000307077812 */ /* 0x000fca00078ec0ff */
[----:B------:R-:W-:-:S07]  /*2f6b0*/  IMAD.MOV.U32 R13, RZ, RZ, R7 ;  /* 0x000000ffff0d7224 */ /* 0x000fce00078e0007 */
[----:B------:R-:W-:Y:S05]  /*2f6c0*/  WARPSYNC.COLLECTIVE R15, `(.L_x_2647) ;  /* 0x000000000f087348 */ /* 0x000fea0003c00000 */
[----:B------:R0:W1:Y:S02]  /*2f6d0*/  SHFL.IDX P6, R14, R13, R12, R11 ;  /* 0x0000000c0d0e7389 */ /* 0x00006400000c000b */
[----:B01----:R-:W-:Y:S01]  /*2f6e0*/  ENDCOLLECTIVE ;  /* 0x000000000000791b */ /* 0x003fe20003800000 */
.L_x_2647:
[----:B------:R-:W-:Y:S05]  /*2f6f0*/  BSYNC B0 ;  /* 0x0000000000007941 */ /* 0x000fea0003800000 */
.L_x_2646:
[----:B------:R-:W-:Y:S05]  /*2f700*/  BRA `(.L_x_2648) ;  /* 0xffffffa000647947 */ /* 0x000fea000383ffff */
.L_x_2484:
[----:B------:R-:W-:Y:S01]  /*2f710*/  BSSY B0, `(.L_x_2649) ;  /* 0x0000006000007945 */ /* 0x000fe20003800000 */
[----:B------:R-:W-:-:S07]  /*2f720*/  IMAD.MOV.U32 R15, RZ, RZ, -0x1 ;  /* 0xffffffffff0f7424 */ /* 0x000fce00078e00ff */
[----:B0-----:R-:W-:Y:S05]  /*2f730*/  WARPSYNC.COLLECTIVE R15, `(.L_x_2650) ;  /* 0x000000000f0c7348 */ /* 0x001fea0003c00000 */
[----:B------:R-:W-:Y:S02]  /*2f740*/  ELECT P6, UR62, PT ;  /* 0x00000000003e782f */ /* 0x000fe400038c0000 */
[----:B------:R-:W-:Y:S01]  /*2f750*/  MOV R14, UR62 ;  /* 0x0000003e000e7c02 */ /* 0x000fe20008000f00 */
[----:B0-----:R-:W-:Y:S10]  /*2f760*/  ENDCOLLECTIVE ;  /* 0x000000000000791b */ /* 0x001ff40003800000 */
.L_x_2650:
[----:B------:R-:W-:Y:S05]  /*2f770*/  BSYNC B0 ;  /* 0x0000000000007941 */ /* 0x000fea0003800000 */
.L_x_2649:
[----:B------:R-:W-:Y:S05]  /*2f780*/  BRA `(.L_x_2651) ;  /* 0xffffffa0005c7947 */ /* 0x000fea000383ffff */
.L_x_2487:
[----:B0-----:R0:W1:Y:S02]  /*2f790*/  SYNCS.PHASECHK.TRANS64.TRYWAIT P2, [R4+URZ+0x33480], R8 ;  /* 0x03348008040075a7 */ /* 0x001064000804017f */
[----:B-1----:R-:W-:Y:S05]  /*2f7a0*/  @!P2 NANOSLEEP.SYNCS 0x989680 ;  /* 0x009896800000a95d */ /* 0x002fea0003900000 */
[----:B------:R-:W1:Y:S02]  /*2f7b0*/  @!P2 SYNCS.PHASECHK.TRANS64 P2, [R4+URZ+0x33480], R8 ;  /* 0x033480080400a5a7 */ /* 0x000e64000804007f */
[----:B-1----:R-:W-:Y:S05]  /*2f7c0*/  @!P2 BRA `(.L_x_2487) ;  /* 0xfffffffc00f0a947 */ /* 0x002fea000383ffff */
[----:B------:R-:W-:Y:S05]  /*2f7d0*/  BRA `(.L_x_2652) ;  /* 0xffffffa000d87947 */ /* 0x000fea000383ffff */
.L_x_2489:
[----:B-1----:R1:W2:Y:S02]  /*2f7e0*/  SYNCS.PHASECHK.TRANS64.TRYWAIT P2, [R4+URZ+0x33440], R8 ;  /* 0x03344008040075a7 */ /* 0x0022a4000804017f */
[----:B--2---:R-:W-:Y:S05]  /*2f7f0*/  @!P2 NANOSLEEP.SYNCS 0x989680 ;  /* 0x009896800000a95d */ /* 0x004fea0003900000 */
[----:B------:R-:W2:Y:S02]  /*2f800*/  @!P2 SYNCS.PHASECHK.TRANS64 P2, [R4+URZ+0x33440], R8 ;  /* 0x033440080400a5a7 */ /* 0x000ea4000804007f */
[----:B--2---:R-:W-:Y:S05]  /*2f810*/  @!P2 BRA `(.L_x_2489) ;  /* 0xfffffffc00f0a947 */ /* 0x004fea000383ffff */
[----:B------:R-:W-:Y:S05]  /*2f820*/  BRA `(.L_x_2653) ;  /* 0xffffffa400647947 */ /* 0x000fea000383ffff */
.L_x_2492:
        /* <DEDUP_REMOVED lines=8> */
.L_x_2498:
[----:B--2---:R2:W3:Y:S02]  /*2f8b0*/  SYNCS.PHASECHK.TRANS64.TRYWAIT P0, [R5+URZ+0x33480], R4 ;  /* 0x03348004050075a7 */ /* 0x0044e4000800017f */
[----:B---3--:R-:W-:Y:S05]  /*2f8c0*/  @!P0 NANOSLEEP.SYNCS 0x989680 ;  /* 0x009896800000895d */ /* 0x008fea0003900000 */
[----:B------:R-:W3:Y:S02]  /*2f8d0*/  @!P0 SYNCS.PHASECHK.TRANS64 P0, [R5+URZ+0x33480], R4 ;  /* 0x03348004050085a7 */ /* 0x000ee4000800007f */
[----:B---3--:R-:W-:Y:S05]  /*2f8e0*/  @!P0 BRA `(.L_x_2498) ;  /* 0xfffffffc00f08947 */ /* 0x008fea000383ffff */
[----:B------:R-:W-:Y:S05]  /*2f8f0*/  BRA `(.L_x_2655) ;  /* 0xffffffac00447947 */ /* 0x000fea000383ffff */
.L_x_2505:
[----:B0-----:R0:W3:Y:S02]  /*2f900*/  SYNCS.PHASECHK.TRANS64.TRYWAIT P0, [R5+URZ+0x33440], R4 ;  /* 0x03344004050075a7 */ /* 0x0010e4000800017f */
[----:B---3--:R-:W-:Y:S05]  /*2f910*/  @!P0 NANOSLEEP.SYNCS 0x989680 ;  /* 0x009896800000895d */ /* 0x008fea0003900000 */
[----:B------:R-:W3:Y:S02]  /*2f920*/  @!P0 SYNCS.PHASECHK.TRANS64 P0, [R5+URZ+0x33440], R4 ;  /* 0x03344004050085a7 */ /* 0x000ee4000800007f */
[----:B---3--:R-:W-:Y:S05]  /*2f930*/  @!P0 BRA `(.L_x_2505) ;  /* 0xfffffffc00f08947 */ /* 0x008fea000383ffff */
[----:B------:R-:W-:Y:S05]  /*2f940*/  BRA `(.L_x_2656) ;  /* 0xffffffb000507947 */ /* 0x000fea000383ffff */
.L_x_2513:
[----:B--2---:R2:W3:Y:S02]  /*2f950*/  SYNCS.PHASECHK.TRANS64.TRYWAIT P2, [R14+URZ+0x33470], R3 ;  /* 0x033470030e0075a7 */ /* 0x0044e4000804017f */
[----:B---3--:R-:W-:Y:S05]  /*2f960*/  @!P2 NANOSLEEP.SYNCS 0x989680 ;  /* 0x009896800000a95d */ /* 0x008fea0003900000 */
[----:B------:R-:W3:Y:S02]  /*2f970*/  @!P2 SYNCS.PHASECHK.TRANS64 P2, [R14+URZ+0x33470], R3 ;  /* 0x033470030e00a5a7 */ /* 0x000ee4000804007f */
[----:B---3--:R-:W-:Y:S05]  /*2f980*/  @!P2 BRA `(.L_x_2513) ;  /* 0xfffffffc00f0a947 */ /* 0x008fea000383ffff */
[----:B------:R-:W-:Y:S05]  /*2f990*/  BRA `(.L_x_2657) ;  /* 0xffffffb400707947 */ /* 0x000fea000383ffff */
.L_x_2515:
[----:B0-----:R0:W2:Y:S02]  /*2f9a0*/  SYNCS.PHASECHK.TRANS64.TRYWAIT P2, [R14+URZ+0x33460], R3 ;  /* 0x033460030e0075a7 */ /* 0x0010a4000804017f */
[----:B--2---:R-:W-:Y:S05]  /*2f9b0*/  @!P2 NANOSLEEP.SYNCS 0x989680 ;  /* 0x009896800000a95d */ /* 0x004fea0003900000 */
[----:B------:R-:W2:Y:S02]  /*2f9c0*/  @!P2 SYNCS.PHASECHK.TRANS64 P2, [R14+URZ+0x33460], R3 ;  /* 0x033460030e00a5a7 */ /* 0x000ea4000804007f */
[----:B--2---:R-:W-:Y:S05]  /*2f9d0*/  @!P2 BRA `(.L_x_2515) ;  /* 0xfffffffc00f0a947 */ /* 0x004fea000383ffff */
[----:B------:R-:W-:Y:S05]  /*2f9e0*/  BRA `(.L_x_2658) ;  /* 0xffffffb400787947 */ /* 0x000fea000383ffff */
.L_x_2522:
[----:B0-----:R0:W2:Y:S02]  /*2f9f0*/  SYNCS.PHASECHK.TRANS64.TRYWAIT P0, [R3+URZ+0x33470], R0 ;  /* 0x03347000030075a7 */ /* 0x0010a4000800017f */
[----:B--2---:R-:W-:Y:S05]  /*2fa00*/  @!P0 NANOSLEEP.SYNCS 0x989680 ;  /* 0x009896800000895d */ /* 0x004fea0003900000 */
[----:B------:R-:W2:Y:S02]  /*2fa10*/  @!P0 SYNCS.PHASECHK.TRANS64 P0, [R3+URZ+0x33470], R0 ;  /* 0x03347000030085a7 */ /* 0x000ea4000800007f */
[----:B--2---:R-:W-:Y:S05]  /*2fa20*/  @!P0 BRA `(.L_x_2522) ;  /* 0xfffffffc00f08947 */ /* 0x004fea000383ffff */
[----:B------:R-:W-:Y:S05]  /*2fa30*/  BRA `(.L_x_2659) ;  /* 0xffffffbc00bc7947 */ /* 0x000fea000383ffff */
.L_x_2524:
[----:B0-----:R0:W2:Y:S02]  /*2fa40*/  SYNCS.PHASECHK.TRANS64.TRYWAIT P0, [R3+URZ+0x33460], R6 ;  /* 0x03346006030075a7 */ /* 0x0010a4000800017f */
[----:B--2---:R-:W-:Y:S05]  /*2fa50*/  @!P0 NANOSLEEP.SYNCS 0x989680 ;  /* 0x009896800000895d */ /* 0x004fea0003900000 */
[----:B------:R-:W2:Y:S02]  /*2fa60*/  @!P0 SYNCS.PHASECHK.TRANS64 P0, [R3+URZ+0x33460], R6 ;  /* 0x03346006030085a7 */ /* 0x000ea4000800007f */
[----:B--2---:R-:W-:Y:S05]  /*2fa70*/  @!P0 BRA `(.L_x_2524) ;  /* 0xfffffffc00f08947 */ /* 0x004fea000383ffff */
[----:B------:R-:W-:Y:S05]  /*2fa80*/  BRA `(.L_x_2660) ;  /* 0xffffffbc00f07947 */ /* 0x000fea000383ffff */
.L_x_2528:
[----:B------:R-:W-:Y:S01]  /*2fa90*/  BSSY B0, `(.L_x_2661) ;  /* 0x0000008000007945 */ /* 0x000fe20003800000 */
[----:B------:R-:W-:Y:S01]  /*2faa0*/  IMAD.MOV.U32 R13, RZ, RZ, R16 ;  /* 0x000000ffff0d7224 */ /* 0x000fe200078e0010 */
[----:B------:R-:W-:Y:S01]  /*2fab0*/  MOV R15, 0xffffffff ;  /* 0xffffffff000f7802 */ /* 0x000fe20000000f00 */
[----:B------:R-:W-:Y:S02]  /*2fac0*/  IMAD.MOV.U32 R12, RZ, RZ, RZ ;  /* 0x000000ffff0c7224 */ /* 0x000fe400078e00ff */
[----:B------:R-:W-:-:S07]  /*2fad0*/  IMAD.MOV.U32 R11, RZ, RZ, 0x1f ;  /* 0x0000001fff0b7424 */ /* 0x000fce00078e00ff */
[----:B-1----:R-:W-:Y:S05]  /*2fae0*/  WARPSYNC.COLLECTIVE R15, `(.L_x_2662) ;  /* 0x000000000f087348 */ /* 0x002fea0003c00000 */
[----:B------:R0:W2:Y:S02]  /*2faf0*/  SHFL.IDX P6, R14, R13, R12, R11 ;  /* 0x0000000c0d0e7389 */ /* 0x0000a400000c000b */
[----:B012---:R-:W-:Y:S01]  /*2fb00*/  ENDCOLLECTIVE ;  /* 0x000000000000791b */ /* 0x007fe20003800000 */
.L_x_2662:
[----:B------:R-:W-:Y:S05]  /*2fb10*/  BSYNC B0 ;  /* 0x0000000000007941 */ /* 0x000fea0003800000 */
.L_x_2661:
[----:B------:R-:W-:Y:S02]  /*2fb20*/  IMAD.MOV.U32 R13, RZ, RZ, R16 ;  /* 0x000000ffff0d7224 */ /* 0x000fe400078e0010 */
[----:B------:R-:W-:Y:S02]  /*2fb30*/  IMAD.MOV.U32 R12, RZ, RZ, 0x1 ;  /* 0x00000001ff0c7424 */ /* 0x000fe400078e00ff */
[----:B------:R-:W-:Y:S02]  /*2fb40*/  IMAD.MOV.U32 R11, RZ, RZ, 0x1f ;  /* 0x0000001fff0b7424 */ /* 0x000fe400078e00ff */
[----:B------:R-:W-:Y:S02]  /*2fb50*/  IMAD.MOV.U32 R15, RZ, RZ, -0x1 ;  /* 0xffffffffff0f7424 */ /* 0x000fe400078e00ff */
[----:B------:R-:W-:Y:S02]  /*2fb60*/  IMAD.IADD R5, R19, 0x1, R8 ;  /* 0x0000000113057824 */ /* 0x000fe400078e0208 */
[----:B------:R-:W-:-:S07]  /*2fb70*/  IMAD.MOV.U32 R0, RZ, RZ, R14 ;  /* 0x000000ffff007224 */ /* 0x000fce00078e000e */
[----:B------:R-:W-:Y:S05]  /*2fb80*/  WARPSYNC.COLLECTIVE R15, `(.L_x_2663) ;  /* 0x000000000f087348 */ /* 0x000fea0003c00000 */
[----:B------:R0:W1:Y:S02]  /*2fb90*/  SHFL.IDX P6, R14, R13, R12, R11 ;  /* 0x0000000c0d0e7389 */ /* 0x00006400000c000b */
[----:B01----:R-:W-:Y:S01]  /*2fba0*/  ENDCOLLECTIVE ;  /* 0x000000000000791b */ /* 0x003fe20003800000 */
.L_x_2663:
[----:B------:R-:W-:Y:S02]  /*2fbb0*/  ULDC UR4, c[0x0][0xc14] ;  /* 0x0003050000047ab9 */ /* 0x000fe40000000800 */
[----:B------:R-:W-:-:S13]  /*2fbc0*/  ISETP.GE.OR P1, PT, R5, UR4, !P0 ;  /* 0x0000000405007c0c */ /* 0x000fda000c726670 */
[----:B------:R-:W0:Y:S01]  /*2fbd0*/  @!P1 LDC.64 R2, c[0x0][0xc58] ;  /* 0x00031600ff029b82 */ /* 0x000e220000000a00 */
[----:B------:R-:W-:Y:S01]  /*2fbe0*/  IMAD.MOV.U32 R11, RZ, RZ, RZ ;  /* 0x000000ffff0b7224 */ /* 0x000fe200078e00ff */
[----:B------:R-:W-:Y:S01]  /*2fbf0*/  MOV R4, R14 ;  /* 0x0000000e00047202 */ /* 0x000fe20000000f00 */
        /* <DEDUP_REMOVED lines=13> */
.L_x_2664:
[----:B------:R-:W-:Y:S01]  /*2fcd0*/  IMAD.MOV.U32 R12, RZ, RZ, 0x2 ;  /* 0x00000002ff0c7424 */ /* 0x000fe200078e00ff */
[----:B------:R-:W-:-:S04]  /*2fce0*/  SEL R5, R14, RZ, P1 ;  /* 0x000000ff0e057207 */ /* 0x000fc80000800000 */
[----:B------:R-:W-:-:S05]  /*2fcf0*/  IADD3 R5, R2, R5, RZ ;  /* 0x0000000502057210 */ /* 0x000fca0007ffe0ff */
[----:B------:R-:W-:-:S07]  /*2fd00*/  IMAD.MOV.U32 R13, RZ, RZ, R5 ;  /* 0x000000ffff0d7224 */ /* 0x000fce00078e0005 */
[----:B------:R-:W-:Y:S05]  /*2fd10*/  WARPSYNC.COLLECTIVE R15, `(.L_x_2665) ;  /* 0x000000000f087348 */ /* 0x000fea0003c00000 */
[----:B------:R0:W1:Y:S02]  /*2fd20*/  SHFL.UP P6, R14, R13, R12, R11 ;  /* 0x0400000c0d0e7389 */ /* 0x00006400000c000b */
[----:B01----:R-:W-:Y:S01]  /*2fd30*/  ENDCOLLECTIVE ;  /* 0x000000000000791b */ /* 0x003fe20003800000 */
.L_x_2665:
[----:B------:R-:W-:Y:S01]  /*2fd40*/  IMAD.MOV.U32 R12, RZ, RZ, 0x4 ;  /* 0x00000004ff0c7424 */ /* 0x000fe200078e00ff */
[----:B------:R-:W-:-:S05]  /*2fd50*/  SEL R6, R14, RZ, P2 ;  /* 0x000000ff0e067207 */ /* 0x000fca0001000000 */
[----:B------:R-:W-:-:S04]  /*2fd60*/  IMAD.IADD R6, R5, 0x1, R6 ;  /* 0x0000000105067824 */ /* 0x000fc800078e0206 */
[----:B------:R-:W-:-:S07]  /*2fd70*/  IMAD.MOV.U32 R13, RZ, RZ, R6 ;  /* 0x000000ffff0d7224 */ /* 0x000fce00078e0006 */
[----:B------:R-:W-:Y:S05]  /*2fd80*/  WARPSYNC.COLLECTIVE R15, `(.L_x_2666) ;  /* 0x000000000f087348 */ /* 0x000fea0003c00000 */
[----:B------:R0:W1:Y:S02]  /*2fd90*/  SHFL.UP P6, R14, R13, R12, R11 ;  /* 0x0400000c0d0e7389 */ /* 0x00006400000c000b */
[----:B01----:R-:W-:Y:S01]  /*2fda0*/  ENDCOLLECTIVE ;  /* 0x000000000000791b */ /* 0x003fe20003800000 */
.L_x_2666:
[----:B------:R-:W-:Y:S01]  /*2fdb0*/  IMAD.MOV.U32 R12, RZ, RZ, 0x8 ;  /* 0x00000008ff0c7424 */ /* 0x000fe200078e00ff */
[----:B------:R-:W-:-:S04]  /*2fdc0*/  SEL R7, R14, RZ, P3 ;  /* 0x000000ff0e077207 */ /* 0x000fc80001800000 */
[----:B------:R-:W-:-:S05]  /*2fdd0*/  IADD3 R7, R6, R7, RZ ;  /* 0x0000000706077210 */ /* 0x000fca0007ffe0ff */
[----:B------:R-:W-:-:S07]  /*2fde0*/  IMAD.MOV.U32 R13, RZ, RZ, R7 ;  /* 0x000000ffff0d7224 */ /* 0x000fce00078e0007 */
[----:B------:R-:W-:Y:S05]  /*2fdf0*/  WARPSYNC.COLLECTIVE R15, `(.L_x_2667) ;  /* 0x000000000f087348 */ /* 0x000fea0003c00000 */
[----:B------:R0:W1:Y:S02]  /*2fe00*/  SHFL.UP P6, R14, R13, R12, R11 ;  /* 0x0400000c0d0e7389 */ /* 0x00006400000c000b */
[----:B01----:R-:W-:Y:S01]  /*2fe10*/  ENDCOLLECTIVE ;  /* 0x000000000000791b */ /* 0x003fe20003800000 */
.L_x_2667:
[----:B------:R-:W-:Y:S01]  /*2fe20*/  IMAD.MOV.U32 R12, RZ, RZ, 0x10 ;  /* 0x00000010ff0c7424 */ /* 0x000fe200078e00ff */
[----:B------:R-:W-:-:S05]  /*2fe30*/  SEL R14, R14, RZ, P4 ;  /* 0x000000ff0e0e7207 */ /* 0x000fca0002000000 */
[----:B------:R-:W-:-:S04]  /*2fe40*/  IMAD.IADD R5, R7, 0x1, R14 ;  /* 0x0000000107057824 */ /* 0x000fc800078e020e */
[----:B------:R-:W-:-:S07]  /*2fe50*/  IMAD.MOV.U32 R13, RZ, RZ, R5 ;  /* 0x000000ffff0d7224 */ /* 0x000fce00078e0005 */
[----:B------:R-:W-:Y:S05]  /*2fe60*/  WARPSYNC.COLLECTIVE R15, `(.L_x_2668) ;  /* 0x000000000f087348 */ /* 0x000fea0003c00000 */
[----:B------:R0:W1:Y:S02]  /*2fe70*/  SHFL.UP P6, R14, R13, R12, R11 ;  /* 0x0400000c0d0e7389 */ /* 0x00006400000c000b */
[----:B01----:R-:W-:Y:S01]  /*2fe80*/  ENDCOLLECTIVE ;  /* 0x000000000000791b */ /* 0x003fe20003800000 */
.L_x_2668:
        /* <DEDUP_REMOVED lines=8> */
.L_x_2669:
[----:B------:R-:W-:Y:S05]  /*2ff10*/  BRA `(.L_x_2670) ;  /* 0xffffffc400507947 */ /* 0x000fea000383ffff */
.L_x_2533:
[----:B------:R-:W-:Y:S01]  /*2ff20*/  BSSY B0, `(.L_x_2671) ;  /* 0x0000008000007945 */ /* 0x000fe20003800000 */
[----:B-----5:R-:W-:Y:S01]  /*2ff30*/  IMAD.MOV.U32 R13, RZ, RZ, R2 ;  /* 0x000000ffff0d7224 */ /* 0x020fe200078e0002 */
[----:B------:R-:W-:Y:S01]  /*2ff40*/  MOV R11, RZ ;  /* 0x000000ff000b7202 */ /* 0x000fe20000000f00 */
[----:B------:R-:W-:Y:S02]  /*2ff50*/  IMAD.MOV.U32 R12, RZ, RZ, 0x1 ;  /* 0x00000001ff0c7424 */ /* 0x000fe400078e00ff */
[----:B------:R-:W-:-:S07]  /*2ff60*/  IMAD.MOV.U32 R15, RZ, RZ, -0x1 ;  /* 0xffffffffff0f7424 */ /* 0x000fce00078e00ff */
[----:B012---:R-:W-:Y:S05]  /*2ff70*/  WARPSYNC.COLLECTIVE R15, `(.L_x_2672) ;  /* 0x000000000f087348 */ /* 0x007fea0003c00000 */
[----:B------:R3:W4:Y:S02]  /*2ff80*/  SHFL.UP P6, R14, R13, R12, R11 ;  /* 0x0400000c0d0e7389 */ /* 0x00072400000c000b */
[----:B01234-:R-:W-:Y:S01]  /*2ff90*/  ENDCOLLECTIVE ;  /* 0x000000000000791b */ /* 0x01ffe20003800000 */
.L_x_2672:
[----:B------:R-:W-:Y:S05]  /*2ffa0*/  BSYNC B0 ;  /* 0x0000000000007941 */ /* 0x000fea0003800000 */
.L_x_2671:
        /* <DEDUP_REMOVED lines=8> */
.L_x_2673:
[----:B------:R-:W-:Y:S01]  /*30030*/  IMAD.MOV.U32 R12, RZ, RZ, 0x4 ;  /* 0x00000004ff0c7424 */ /* 0x000fe200078e00ff */
[----:B------:R-:W-:-:S04]  /*30040*/  SEL R14, R14, RZ, P2 ;  /* 0x000000ff0e0e7207 */ /* 0x000fc80001000000 */
[----:B------:R-:W-:-:S05]  /*30050*/  IADD3 R5, R13, R14, RZ ;  /* 0x0000000e0d057210 */ /* 0x000fca0007ffe0ff */
[----:B------:R-:W-:-:S07]  /*30060*/  IMAD.MOV.U32 R13, RZ, RZ, R5 ;  /* 0x000000ffff0d7224 */ /* 0x000fce00078e0005 */
[----:B------:R-:W-:Y:S05]  /*30070*/  WARPSYNC.COLLECTIVE R15, `(.L_x_2674) ;  /* 0x000000000f087348 */ /* 0x000fea0003c00000 */
[----:B------:R0:W1:Y:S02]  /*30080*/  SHFL.UP P6, R14, R13, R12, R11 ;  /* 0x0400000c0d0e7389 */ /* 0x00006400000c000b */
[----:B01----:R-:W-:Y:S01]  /*30090*/  ENDCOLLECTIVE ;  /* 0x000000000000791b */ /* 0x003fe20003800000 */
.L_x_2674:
[----:B------:R-:W-:Y:S01]  /*300a0*/  IMAD.MOV.U32 R12, RZ, RZ, 0x8 ;  /* 0x00000008ff0c7424 */ /* 0x000fe200078e00ff */
[----:B------:R-:W-:-:S05]  /*300b0*/  SEL R6, R14, RZ, P3 ;  /* 0x000000ff0e067207 */ /* 0x000fca0001800000 */
[----:B------:R-:W-:-:S04]  /*300c0*/  IMAD.IADD R6, R5, 0x1, R6 ;  /* 0x0000000105067824 */ /* 0x000fc800078e0206 */
[----:B------:R-:W-:-:S07]  /*300d0*/  IMAD.MOV.U32 R13, RZ, RZ, R6 ;  /* 0x000000ffff0d7224 */ /* 0x000fce00078e0006 */
[----:B------:R-:W-:Y:S05]  /*300e0*/  WARPSYNC.COLLECTIVE R15, `(.L_x_2675) ;  /* 0x000000000f087348 */ /* 0x000fea0003c00000 */
[----:B------:R0:W1:Y:S02]  /*300f0*/  SHFL.UP P6, R14, R13, R12, R11 ;  /* 0x0400000c0d0e7389 */ /* 0x00006400000c000b */
[----:B01----:R-:W-:Y:S01]  /*30100*/  ENDCOLLECTIVE ;  /* 0x000000000000791b */ /* 0x003fe20003800000 */
.L_x_2675:
[----:B------:R-:W-:Y:S01]  /*30110*/  IMAD.MOV.U32 R12, RZ, RZ, 0x10 ;  /* 0x00000010ff0c7424 */ /* 0x000fe200078e00ff */
[----:B------:R-:W-:-:S04]  /*30120*/  SEL R7, R14, RZ, P4 ;  /* 0x000000ff0e077207 */ /* 0x000fc80002000000 */
[----:B------:R-:W-:-:S05]  /*30130*/  IADD3 R7, R6, R7, RZ ;  /* 0x0000000706077210 */ /* 0x000fca0007ffe0ff */
[----:B------:R-:W-:-:S07]  /*30140*/  IMAD.MOV.U32 R13, RZ, RZ, R7 ;  /* 0x000000ffff0d7224 */ /* 0x000fce00078e0007 */
[----:B------:R-:W-:Y:S05]  /*30150*/  WARPSYNC.COLLECTIVE R15, `(.L_x_2676) ;  /* 0x000000000f087348 */ /* 0x000fea0003c00000 */
[----:B------:R0:W1:Y:S02]  /*30160*/  SHFL.UP P6, R14, R13, R12, R11 ;  /* 0x0400000c0d0e7389 */ /* 0x00006400000c000b */
[----:B01----:R-:W-:Y:S01]  /*30170*/  ENDCOLLECTIVE ;  /* 0x000000000000791b */ /* 0x003fe20003800000 */
.L_x_2676:
[----:B------:R-:W-:Y:S01]  /*30180*/  IMAD.MOV.U32 R12, RZ, RZ, 0x1f ;  /* 0x0000001fff0c7424 */ /* 0x000fe200078e00ff */
[----:B------:R-:W-:Y:S02]  /*30190*/  MOV R11, 0x1f ;  /* 0x0000001f000b7802 */ /* 0x000fe40000000f00 */
[----:B------:R-:W-:-:S05]  /*301a0*/  SEL R14, R14, RZ, P5 ;  /* 0x000000ff0e0e7207 */ /* 0x000fca0002800000 */
[----:B------:R-:W-:-:S04]  /*301b0*/  IMAD.IADD R3, R7, 0x1, R14 ;  /* 0x0000000107037824 */ /* 0x000fc800078e020e */
[----:B------:R-:W-:-:S07]  /*301c0*/  IMAD.MOV.U32 R13, RZ, RZ, R3 ;  /* 0x000000ffff0d7224 */ /* 0x000fce00078e0003 */
[----:B------:R-:W-:Y:S05]  /*301d0*/  WARPSYNC.COLLECTIVE R15, `(.L_x_2677) ;  /* 0x000000000f087348 */ /* 0x000fea0003c00000 */
[----:B------:R0:W1:Y:S02]  /*301e0*/  SHFL.IDX P6, R14, R13, R12, R11 ;  /* 0x0000000c0d0e7389 */ /* 0x00006400000c000b */
[----:B01----:R-:W-:Y:S01]  /*301f0*/  ENDCOLLECTIVE ;  /* 0x000000000000791b */ /* 0x003fe20003800000 */
.L_x_2677:
[----:B------:R-:W-:Y:S05]  /*30200*/  BRA `(.L_x_2678) ;  /* 0xffffffc400307947 */ /* 0x000fea000383ffff */
.L_x_2535:
[----:B------:R-:W-:Y:S01]  /*30210*/  BSSY B0, `(.L_x_2679) ;  /* 0x0000006000007945 */ /* 0x000fe20003800000 */
[----:B------:R-:W-:Y:S01]  /*30220*/  PLOP3.LUT P6, PT, P6, PT, PT, 0x8, 0x0 ;  /* 0x000000000000781c */ /* 0x000fe200037ce170 */
[----:B------:R-:W-:-:S12]  /*30230*/  IMAD.MOV.U32 R15, RZ, RZ, -0x1 ;  /* 0xffffffffff0f7424 */ /* 0x000fd800078e00ff */
[----:B01----:R-:W-:Y:S05]  /*30240*/  WARPSYNC.COLLECTIVE R15, `(.L_x_2680) ;  /* 0x000000000f087348 */ /* 0x003fea0003c00000 */
[----:B------:R-:W-:Y:S01]  /*30250*/  VOTE.ANY R14, PT, P6 ;  /* 0x00000000000e7806 */ /* 0x000fe200030e0100 */
[----:B01----:R-:W-:Y:S06]  /*30260*/  ENDCOLLECTIVE ;  /* 0x000000000000791b */ /* 0x003fec0003800000 */
.L_x_2680:
[----:B------:R-:W-:Y:S05]  /*30270*/  BSYNC B0 ;  /* 0x0000000000007941 */ /* 0x000fea0003800000 */
.L_x_2679:
[----:B------:R-:W-:Y:S01]  /*30280*/  IMAD.MOV.U32 R4, RZ, RZ, R14 ;  /* 0x000000ffff047224 */ /* 0x000fe200078e000e */
[----:B------:R-:W-:Y:S01]  /*30290*/  MOV R15, 0xffffffff ;  /* 0xffffffff000f7802 */ /* 0x000fe20000000f00 */
[----:B------:R-:W-:Y:S02]  /*302a0*/  IMAD.MOV.U32 R13, RZ, RZ, R2 ;  /* 0x000000ffff0d7224 */ /* 0x000fe400078e0002 */
[----:B------:R-:W0:Y:S01]  /*302b0*/  POPC R6, R4 ;  /* 0x0000000400067309 */ /* 0x000e220000000000 */
[----:B------:R-:W-:Y:S02]  /*302c0*/  IMAD.MOV.U32 R11, RZ, RZ, 0x1f ;  /* 0x0000001fff0b7424 */ /* 0x000fe400078e00ff */
[----:B0-----:R-:W-:-:S07]  /*302d0*/  IMAD.MOV.U32 R12, RZ, RZ, R6 ;  /* 0x000000ffff0c7224 */ /* 0x001fce00078e0006 */
[----:B------:R-:W-:Y:S05]  /*302e0*/  WARPSYNC.COLLECTIVE R15, `(.L_x_2681) ;  /* 0x000000000f087348 */ /* 0x000fea0003c00000 */
[----:B------:R0:W1:Y:S02]  /*302f0*/  SHFL.IDX P6, R14, R13, R12, R11 ;  /* 0x0000000c0d0e7389 */ /* 0x00006400000c000b */
[----:B01----:R-:W-:Y:S01]  /*30300*/  ENDCOLLECTIVE ;  /* 0x000000000000791b */ /* 0x003fe20003800000 */
.L_x_2681:
[----:B------:R-:W-:Y:S01]  /*30310*/  IMAD.MOV.U32 R17, RZ, RZ, R14 ;  /* 0x000000ffff117224 */ /* 0x000fe200078e000e */
[----:B------:R-:W-:Y:S06]  /*30320*/  BRA `(.L_x_2682) ;  /* 0xffffffc400207947 */ /* 0x000fec000383ffff */
.L_x_2537:
[----:B------:R-:W-:Y:S01]  /*30330*/  BSSY B0, `(.L_x_2683) ;  /* 0x0000007000007945 */ /* 0x000fe20003800000 */
[----:B------:R-:W-:Y:S02]  /*30340*/  IMAD.MOV.U32 R13, RZ, RZ, R3 ;  /* 0x000000ffff0d7224 */ /* 0x000fe400078e0003 */
[----:B------:R-:W-:Y:S02]  /*30350*/  IMAD.MOV.U32 R11, RZ, RZ, 0x1f ;  /* 0x0000001fff0b7424 */ /* 0x000fe400078e00ff */
[----:B------:R-:W-:-:S07]  /*30360*/  IMAD.MOV.U32 R15, RZ, RZ, -0x1 ;  /* 0xffffffffff0f7424 */ /* 0x000fce00078e00ff */
[----:B0123--:R-:W-:Y:S05]  /*30370*/  WARPSYNC.COLLECTIVE R15, `(.L_x_2684) ;  /* 0x000000000f087348 */ /* 0x00ffea0003c00000 */
[----:B------:R4:W0:Y:S02]  /*30380*/  SHFL.IDX P6, R14, R13, R12, R11 ;  /* 0x0000000c0d0e7389 */ /* 0x00082400000c000b */
[----:B01234-:R-:W-:Y:S01]  /*30390*/  ENDCOLLECTIVE ;  /* 0x000000000000791b */ /* 0x01ffe20003800000 */
.L_x_2684:
[----:B------:R-:W-:Y:S05]  /*303a0*/  BSYNC B0 ;  /* 0x0000000000007941 */ /* 0x000fea0003800000 */
.L_x_2683:
[----:B------:R-:W-:Y:S01]  /*303b0*/  IMAD.MOV.U32 R4, RZ, RZ, R14 ;  /* 0x000000ffff047224 */ /* 0x000fe200078e000e */
[----:B------:R-:W-:Y:S06]  /*303c0*/  BRA `(.L_x_2536) ;  /* 0xffffffc400147947 */ /* 0x000fec000383ffff */
.L_x_2541:
[----:B0-----:R0:W2:Y:S02]  /*303d0*/  SYNCS.PHASECHK.TRANS64.TRYWAIT P0, [R0+URZ+0x33420], R3 ;  /* 0x03342003000075a7 */ /* 0x0010a4000800017f */
[----:B--2---:R-:W-:Y:S05]  /*303e0*/  @!P0 NANOSLEEP.SYNCS 0x989680 ;  /* 0x009896800000895d */ /* 0x004fea0003900000 */
[----:B------:R-:W2:Y:S02]  /*303f0*/  @!P0 SYNCS.PHASECHK.TRANS64 P0, [R0+URZ+0x33420], R3 ;  /* 0x03342003000085a7 */ /* 0x000ea4000800007f */
[----:B--2---:R-:W-:Y:S05]  /*30400*/  @!P0 BRA `(.L_x_2541) ;  /* 0xfffffffc00f08947 */ /* 0x004fea000383ffff */
[----:B------:R-:W-:Y:S05]  /*30410*/  BRA `(.L_x_2685) ;  /* 0xffffffc8008c7947 */ /* 0x000fea000383ffff */
.L_x_2542:
[----:B------:R-:W2:Y:S01]  /*30420*/  S2R R2, SR_TID.X ;  /* 0x0000000000027919 */ /* 0x000ea20000002100 */
[----:B------:R-:W-:Y:S01]  /*30430*/  BSSY B0, `(.L_x_2686) ;  /* 0x000000a000007945 */ /* 0x000fe20003800000 */
[----:B------:R-:W-:Y:S02]  /*30440*/  IMAD.MOV.U32 R12, RZ, RZ, RZ ;  /* 0x000000ffff0c7224 */ /* 0x000fe400078e00ff */
[----:B------:R-:W-:Y:S02]  /*30450*/  IMAD.MOV.U32 R11, RZ, RZ, 0x1f ;  /* 0x0000001fff0b7424 */ /* 0x000fe400078e00ff */
[----:B------:R-:W-:Y:S01]  /*30460*/  IMAD.MOV.U32 R15, RZ, RZ, -0x1 ;  /* 0xffffffffff0f7424 */ /* 0x000fe200078e00ff */
[----:B--2---:R-:W-:-:S04]  /*30470*/  SHF.R.U32.HI R2, RZ, 0x5, R2 ;  /* 0x00000005ff027819 */ /* 0x004fc80000011602 */
[----:B------:R-:W-:-:S04]  /*30480*/  LOP3.LUT R2, R2, 0x3, RZ, 0xc0, !PT ;  /* 0x0000000302027812 */ /* 0x000fc800078ec0ff */
[----:B------:R-:W-:-:S07]  /*30490*/  MOV R13, R2 ;  /* 0x00000002000d7202 */ /* 0x000fce0000000f00 */
[----:B01----:R-:W-:Y:S05]  /*304a0*/  WARPSYNC.COLLECTIVE R15, `(.L_x_2687) ;  /* 0x000000000f087348 */ /* 0x003fea0003c00000 */
[----:B------:R2:W3:Y:S02]  /*304b0*/  SHFL.IDX P6, R14, R13, R12, R11 ;  /* 0x0000000c0d0e7389 */ /* 0x0004e400000c000b */
[----:B0123--:R-:W-:Y:S01]  /*304c0*/  ENDCOLLECTIVE ;  /* 0x000000000000791b */ /* 0x00ffe20003800000 */
.L_x_2687:
[----:B------:R-:W-:Y:S05]  /*304d0*/  BSYNC B0 ;  /* 0x0000000000007941 */ /* 0x000fea0003800000 */
.L_x_2686:
[----:B------:R-:W-:Y:S05]  /*304e0*/  BRA `(.L_x_2688) ;  /* 0xffffffc800747947 */ /* 0x000fea000383ffff */
.L_x_2543:
[----:B------:R-:W-:Y:S01]  /*304f0*/  BSSY B0, `(.L_x_2689) ;  /* 0x0000006000007945 */ /* 0x000fe20003800000 */
[----:B------:R-:W-:-:S07]  /*30500*/  IMAD.MOV.U32 R15, RZ, RZ, -0x1 ;  /* 0xffffffffff0f7424 */ /* 0x000fce00078e00ff */
[----:B012---:R-:W-:Y:S05]  /*30510*/  WARPSYNC.COLLECTIVE R15, `(.L_x_2690) ;  /* 0x000000000f0c7348 */ /* 0x007fea0003c00000 */
[----:B------:R-:W-:Y:S02]  /*30520*/  ELECT P6, UR62, PT ;  /* 0x00000000003e782f */ /* 0x000fe400038c0000 */
[----:B------:R-:W-:Y:S01]  /*30530*/  MOV R14, UR62 ;  /* 0x0000003e000e7c02 */ /* 0x000fe20008000f00 */
[----:B012---:R-:W-:Y:S10]  /*30540*/  ENDCOLLECTIVE ;  /* 0x000000000000791b */ /* 0x007ff40003800000 */
.L_x_2690:
[----:B------:R-:W-:Y:S05]  /*30550*/  BSYNC B0 ;  /* 0x0000000000007941 */ /* 0x000fea0003800000 */
.L_x_2689:
[----:B------:R-:W-:Y:S05]  /*30560*/  BRA `(.L_x_2691) ;  /* 0xffffffc800687947 */ /* 0x000fea000383ffff */
.L_x_2545:
[----:B0-----:R0:W2:Y:S02]  /*30570*/  SYNCS.PHASECHK.TRANS64.TRYWAIT P1, [R6+URZ], R5 ;  /* 0x00000005060075a7 */ /* 0x0010a4000802017f */
[----:B--2---:R-:W-:Y:S05]  /*30580*/  @!P1 NANOSLEEP.SYNCS 0x989680 ;  /* 0x009896800000995d */ /* 0x004fea0003900000 */
[----:B------:R-:W2:Y:S02]  /*30590*/  @!P1 SYNCS.PHASECHK.TRANS64 P1, [R6+URZ], R5 ;  /* 0x00000005060095a7 */ /* 0x000ea4000802007f */
[----:B--2---:R-:W-:Y:S05]  /*305a0*/  @!P1 BRA `(.L_x_2545) ;  /* 0xfffffffc00f09947 */ /* 0x004fea000383ffff */
[----:B------:R-:W-:Y:S05]  /*305b0*/  BRA `(.L_x_2692) ;  /* 0xffffffc800a47947 */ /* 0x000fea000383ffff */
.L_x_2546:
[----:B--2---:R2:W3:Y:S02]  /*305c0*/  SYNCS.PHASECHK.TRANS64.TRYWAIT P1, [R7+URZ], R2 ;  /* 0x00000002070075a7 */ /* 0x0044e4000802017f */
[----:B---3--:R-:W-:Y:S05]  /*305d0*/  @!P1 NANOSLEEP.SYNCS 0x989680 ;  /* 0x009896800000995d */ /* 0x008fea0003900000 */
[----:B------:R-:W3:Y:S02]  /*305e0*/  @!P1 SYNCS.PHASECHK.TRANS64 P1, [R7+URZ], R2 ;  /* 0x00000002070095a7 */ /* 0x000ee4000802007f */
[----:B---3--:R-:W-:Y:S05]  /*305f0*/  @!P1 BRA `(.L_x_2546) ;  /* 0xfffffffc00f09947 */ /* 0x008fea000383ffff */
[----:B------:R-:W-:Y:S05]  /*30600*/  BRA `(.L_x_2693) ;  /* 0xffffffc800987947 */ /* 0x000fea000383ffff */
.L_x_2548:
[----:B---3--:R3:W4:Y:S02]  /*30610*/  SYNCS.PHASECHK.TRANS64.TRYWAIT P1, [R4+URZ+0x33460], R5 ;  /* 0x03346005040075a7 */ /* 0x008724000802017f */
[----:B----4-:R-:W-:Y:S05]  /*30620*/  @!P1 NANOSLEEP.SYNCS 0x989680 ;  /* 0x009896800000995d */ /* 0x010fea0003900000 */
[----:B------:R-:W4:Y:S02]  /*30630*/  @!P1 SYNCS.PHASECHK.TRANS64 P1, [R4+URZ+0x33460], R5 ;  /* 0x03346005040095a7 */ /* 0x000f24000802007f */
[----:B----4-:R-:W-:Y:S05]  /*30640*/  @!P1 BRA `(.L_x_2548) ;  /* 0xfffffffc00f09947 */ /* 0x010fea000383ffff */
[----:B------:R-:W-:Y:S05]  /*30650*/  BRA `(.L_x_2694) ;  /* 0xffffffc8009c7947 */ /* 0x000fea000383ffff */
.L_x_2550:
[----:B----4-:R4:W0:Y:S02]  /*30660*/  SYNCS.PHASECHK.TRANS64.TRYWAIT P1, [R3+URZ+0x33460], R2 ;  /* 0x03346002030075a7 */ /* 0x010824000802017f */
[----:B0-----:R-:W-:Y:S05]  /*30670*/  @!P1 NANOSLEEP.SYNCS 0x989680 ;  /* 0x009896800000995d */ /* 0x001fea0003900000 */
[----:B------:R-:W0:Y:S02]  /*30680*/  @!P1 SYNCS.PHASECHK.TRANS64 P1, [R3+URZ+0x33460], R2 ;  /* 0x03346002030095a7 */ /* 0x000e24000802007f */
[----:B0-----:R-:W-:Y:S05]  /*30690*/  @!P1 BRA `(.L_x_2550) ;  /* 0xfffffffc00f09947 */ /* 0x001fea000383ffff */
[----:B------:R-:W-:Y:S05]  /*306a0*/  BRA `(.L_x_2695) ;  /* 0xffffffc8009c7947 */ /* 0x000fea000383ffff */
.L_x_2552:
[----:B------:R0:W0:Y:S02]  /*306b0*/  SYNCS.PHASECHK.TRANS64.TRYWAIT P0, [R4+URZ+0x33480], R5 ;  /* 0x03348005040075a7 */ /* 0x000024000800017f */
[----:B0-----:R-:W-:Y:S05]  /*306c0*/  @!P0 NANOSLEEP.SYNCS 0x989680 ;  /* 0x009896800000895d */ /* 0x001fea0003900000 */
[----:B------:R-:W0:Y:S02]  /*306d0*/  @!P0 SYNCS.PHASECHK.TRANS64 P0, [R4+URZ+0x33480], R5 ;  /* 0x03348005040085a7 */ /* 0x000e24000800007f */
[----:B0-----:R-:W-:Y:S05]  /*306e0*/  @!P0 BRA `(.L_x_2552) ;  /* 0xfffffffc00f08947 */ /* 0x001fea000383ffff */
[----:B------:R-:W-:Y:S05]  /*306f0*/  BRA `(.L_x_2553) ;  /* 0xffffffc800987947 */ /* 0x000fea000383ffff */
.L_x_2696:
        /* <DEDUP_REMOVED lines=16> */
.L_x_2707:


//--------------------- .nv.global.init           --------------------------
	.section	.nv.global.init,"aw",@progbits
	.align	4
.nv.global.init:
	.type		_ZZN5flash28permute_output_fp8_VcolmajorIN4cute6TensorINS1_11ArrayEngineIN7cutlass10bfloat16_tELm96EEENS1_6LayoutINS1_5tupleIJNS8_IJNS1_1CILi2EEESA_NS9_ILi24EEEEEENS9_ILi1EEESD_EEENS8_IJNS8_IJSD_SA_NS9_ILi4EEEEEENS9_ILi0EEESH_EEEEEEEEEvRT_E9upper_map,@object
	.size		_ZZN5flash28permute_output_fp8_VcolmajorIN4cute6TensorINS1_11ArrayEngineIN7cutlass10bfloat16_tELm96EEENS1_6LayoutINS1_5tupleIJNS8_IJNS1_1CILi2EEESA_NS9_ILi24EEEEEENS9_ILi1EEESD_EEENS8_IJNS8_IJSD_SA_NS9_ILi4EEEEEENS9_ILi0EEESH_EEEEEEEEEvRT_E9upper_map,($str$25 - _ZZN5flash28permute_output_fp8_VcolmajorIN4cute6TensorINS1_11ArrayEngineIN7cutlass10bfloat16_tELm96EEENS1_6LayoutINS1_5tupleIJNS8_IJNS1_1CILi2EEESA_NS9_ILi24EEEEEENS9_ILi1EEESD_EEENS8_IJNS8_IJSD_SA_NS9_ILi4EEEEEENS9_ILi0EEESH_EEEEEEEEEvRT_E9upper_map)
_ZZN5flash28permute_output_fp8_VcolmajorIN4cute6TensorINS1_11ArrayEngineIN7cutlass10bfloat16_tELm96EEENS1_6LayoutINS1_5tupleIJNS8_IJNS1_1CILi2EEESA_NS9_ILi24EEEEEENS9_ILi1EEESD_EEENS8_IJNS8_IJSD_SA_NS9_ILi4EEEEEENS9_ILi0EEESH_EEEEEEEEEvRT_E9upper_map:
        /*0000*/ 	.byte	0x00, 0x00, 0x00, 0x00, 0x02, 0x00, 0x00, 0x00, 0x03, 0x00, 0x00, 0x00, 0x01, 0x00, 0x00, 0x00
	.type		$str$25,@object
	.size		$str$25,($str$26 - $str$25)
$str$25:
        /*0010*/ 	.byte	0x28, 0x61, 0x64, 0x64, 0x72, 0x65, 0x73, 0x73, 0x20, 0x26, 0x20, 0x6d, 0x61, 0x73, 0x6b, 0x29
        /*0020*/ 	.byte	0x20, 0x3d, 0x3d, 0x20, 0x30, 0x00
	.type		$str$26,@object
	.size		$str$26,(__unnamed_5 - $str$26)
$str$26:
        /*0026*/ 	.byte	0x2f, 0x74, 0x6d, 0x70, 0x2f, 0x6f, 0x73, 0x73, 0x5f, 0x6b, 0x65, 0x72, 0x6e, 0x65, 0x6c, 0x73
        /*0036*/ 	.byte	0x5f, 0x73, 0x72, 0x63, 0x2f, 0x66, 0x6c, 0x61, 0x73, 0x68, 0x5f, 0x61, 0x74, 0x74, 0x65, 0x6e
        /*0046*/ 	.byte	0x74, 0x69, 0x6f, 0x6e, 0x2f, 0x63, 0x73, 0x72, 0x63, 0x2f, 0x63, 0x75, 0x74, 0x6c, 0x61, 0x73
        /*0056*/ 	.byte	0x73, 0x2f, 0x69, 0x6e, 0x63, 0x6c, 0x75, 0x64, 0x65, 0x2f, 0x63, 0x75, 0x74, 0x65, 0x2f, 0x70
        /*0066*/ 	.byte	0x6f, 0x69, 0x6e, 0x74, 0x65, 0x72, 0x5f, 0x66, 0x6c, 0x61, 0x67, 0x67, 0x65, 0x64, 0x2e, 0x68
        /*0076*/ 	.byte	0x70, 0x70, 0x00
	.type		__unnamed_5,@object
	.size		__unnamed_5,(__unnamed_6 - __unnamed_5)
__unnamed_5:
        /* <DEDUP_REMOVED lines=24> */
        /*01f9*/ 	.byte	0x3e, 0x3e, 0x20, 0x26, 0x5d, 0x00
	.type		__unnamed_6,@object
	.size		__unnamed_6,(__unnamed_3 - __unnamed_6)
__unnamed_6:
        /* <DEDUP_REMOVED lines=25> */
	.type		__unnamed_3,@object
	.size		__unnamed_3,(__unnamed_4 - __unnamed_3)
__unnamed_3:
        /* <DEDUP_REMOVED lines=29> */
        /*0555*/ 	.byte	0x5d, 0x00
	.type		__unnamed_4,@object
	.size		__unnamed_4,(__unnamed_2 - __unnamed_4)
__unnamed_4:
        /* <DEDUP_REMOVED lines=29> */
        /*0727*/ 	.byte	0x3e, 0x5d, 0x00
	.type		__unnamed_2,@object
	.size		__unnamed_2,(__unnamed_1 - __unnamed_2)
__unnamed_2:
        /* <DEDUP_REMOVED lines=30> */
	.type		__unnamed_1,@object
	.size		__unnamed_1,(.L_0 - __unnamed_1)
__unnamed_1:
        /* <DEDUP_REMOVED lines=29> */
        /*0acd*/ 	.byte	0x3e, 0x20, 0x26, 0x5d, 0x00
.L_0:


//--------------------- .nv.shared._ZN7cutlass13device_kernelIN5flash11enable_sm90INS1_16FlashAttnFwdSm90INS1_25CollectiveMainloopFwdSm90ILi2EN4cute5tupleIJNS5_1CILi1EEES8_S8_EEENS6_IJNS7_ILi128EEENS7_ILi160EEENS7_ILi192EEEEEELi192ENS_12float_e4m3_tEfNS_4arch4Sm90ELb0ELb0ELb0ELb0ELb0ELb0ELb0ELb1ELb1ELb0ELb0ELb0EEENS1_21CollectiveEpilogueFwdINS6_IJSA_SC_SB_EEES9_NS_10bfloat16_tESG_Li256ELb0ELb0ELb0ELb1EEENS1_29StaticPersistentTileSchedulerILb0EEEEEEEEEvNT_6ParamsE --------------------------
	.section	.nv.shared._ZN7cutlass13device_kernelIN5flash11enable_sm90INS1_16FlashAttnFwdSm90INS1_25CollectiveMainloopFwdSm90ILi2EN4cute5tupleIJNS5_1CILi1EEES8_S8_EEENS6_IJNS7_ILi128EEENS7_ILi160EEENS7_ILi192EEEEEELi192ENS_12float_e4m3_tEfNS_4arch4Sm90ELb0ELb0ELb0ELb0ELb0ELb0ELb0ELb1ELb1ELb0ELb0ELb0EEENS1_21CollectiveEpilogueFwdINS6_IJSA_SC_SB_EEES9_NS_10bfloat16_tESG_Li256ELb0ELb0ELb0ELb1EEENS1_29StaticPersistentTileSchedulerILb0EEEEEEEEEvNT_6ParamsE,"aw",@nobits
	.sectionflags	@""
	.align	16
	.zero		1024


//--------------------- .nv.shared.reserved.0     --------------------------
	.section	.nv.shared.reserved.0,"aw",@nobits
	.weak		__nv_reservedSMEM_offset_0_alias
	.size		__nv_reservedSMEM_offset_0_alias, 0, 0
	.other		__nv_reservedSMEM_offset_0_alias,@"STO_CUDA_RESERVED_SHARED STV_DEFAULT"
__nv_reservedSMEM_offset_0_alias:
	.zero		0


//--------------------- .nv.global                --------------------------
	.section	.nv.global,"aw",@nobits
.nv.global:
	.type		_ZN66_INTERNAL_cfa2b61c_30_flash_fwd_hdim192_e4m3_sm90_cu_2acf44d3_29714cute1_E,@object
	.size		_ZN66_INTERNAL_cfa2b61c_30_flash_fwd_hdim192_e4m3_sm90_cu_2acf44d3_29714cute1_E,(_ZN66_INTERNAL_cfa2b61c_30_flash_fwd_hdim192_e4m3_sm90_cu_2acf44d3_29714cuda3std3__45__cpo6cbeginE - _ZN66_INTERNAL_cfa2b61c_30_flash_fwd_hdim192_e4m3_sm90_cu_2acf44d3_29714cute1_E)
_ZN66_INTERNAL_cfa2b61c_30_flash_fwd_hdim192_e4m3_sm90_cu_2acf44d3_29714cute1_E:
	.zero		1
	.type		_ZN66_INTERNAL_cfa2b61c_30_flash_fwd_hdim192_e4m3_sm90_cu_2acf44d3_29714cuda3std3__45__cpo6cbeginE,@object
	.size		_ZN66_INTERNAL_cfa2b61c_30_flash_fwd_hdim192_e4m3_sm90_cu_2acf44d3_29714cuda3std3__45__cpo6cbeginE,(_ZN66_INTERNAL_cfa2b61c_30_flash_fwd_hdim192_e4m3_sm90_cu_2acf44d3_29714cuda3std3__48in_placeE - _ZN66_INTERNAL_cfa2b61c_30_flash_fwd_hdim192_e4m3_sm90_cu_2acf44d3_29714cuda3std3__45__cpo6cbeginE)
_ZN66_INTERNAL_cfa2b61c_30_flash_fwd_hdim192_e4m3_sm90_cu_2acf44d3_29714cuda3std3__45__cpo6cbeginE:
	.zero		1
	.type		_ZN66_INTERNAL_cfa2b61c_30_flash_fwd_hdim192_e4m3_sm90_cu_2acf44d3_29714cuda3std3__48in_placeE,@object
	.size		_ZN66_INTERNAL_cfa2b61c_30_flash_fwd_hdim192_e4m3_sm90_cu_2acf44d3_29714cuda3std3__48in_placeE,(_ZN66_INTERNAL_cfa2b61c_30_flash_fwd_hdim192_e4m3_sm90_cu_2acf44d3_29714cuda3std6ranges3__45__cpo9iter_moveE - _ZN66_INTERNAL_cfa2b61c_30_flash_fwd_hdim192_e4m3_sm90_cu_2acf44d3_29714cuda3std3__48in_placeE)
_ZN66_INTERNAL_cfa2b61c_30_flash_fwd_hdim192_e4m3_sm90_cu_2acf44d3_29714cuda3std3__48in_placeE:
	.zero		1
	.type		_ZN66_INTERNAL_cfa2b61c_30_flash_fwd_hdim192_e4m3_sm90_cu_2acf44d3_29714cuda3std6ranges3__45__cpo9iter_moveE,@object
	.size		_ZN66_INTERNAL_cfa2b61c_30_flash_fwd_hdim192_e4m3_sm90_cu_2acf44d3_29714cuda3std6ranges3__45__cpo9iter_moveE,(_ZN66_INTERNAL_cfa2b61c_30_flash_fwd_hdim192_e4m3_sm90_cu_2acf44d3_29714cuda3std3__45__cpo5beginE - _ZN66_INTERNAL_cfa2b61c_30_flash_fwd_hdim192_e4m3_sm90_cu_2acf44d3_29714cuda3std6ranges3__45__cpo9iter_moveE)
_ZN66_INTERNAL_cfa2b61c_30_flash_fwd_hdim192_e4m3_sm90_cu_2acf44d3_29714cuda3std6ranges3__45__cpo9iter_moveE:
	.zero		1
	.type		_ZN66_INTERNAL_cfa2b61c_30_flash_fwd_hdim192_e4m3_sm90_cu_2acf44d3_29714cuda3std3__45__cpo5beginE,@object
	.size		_ZN66_INTERNAL_cfa2b61c_30_flash_fwd_hdim192_e4m3_sm90_cu_2acf44d3_29714cuda3std3__45__cpo5beginE,(_ZN66_INTERNAL_cfa2b61c_30_flash_fwd_hdim192_e4m3_sm90_cu_2acf44d3_29714cuda3std3__468_GLOBAL__N__cfa2b61c_30_flash_fwd_hdim192_e4m3_sm90_cu_2acf44d3_29716ignoreE - _ZN66_INTERNAL_cfa2b61c_30_flash_fwd_hdim192_e4m3_sm90_cu_2acf44d3_29714cuda3std3__45__cpo5beginE)
_ZN66_INTERNAL_cfa2b61c_30_flash_fwd_hdim192_e4m3_sm90_cu_2acf44d3_29714cuda3std3__45__cpo5beginE:
	.zero		1
	.type		_ZN66_INTERNAL_cfa2b61c_30_flash_fwd_hdim192_e4m3_sm90_cu_2acf44d3_29714cuda3std3__468_GLOBAL__N__cfa2b61c_30_flash_fwd_hdim192_e4m3_sm90_cu_2acf44d3_29716ignoreE,@object
	.size		_ZN66_INTERNAL_cfa2b61c_30_flash_fwd_hdim192_e4m3_sm90_cu_2acf44d3_29714cuda3std3__468_GLOBAL__N__cfa2b61c_30_flash_fwd_hdim192_e4m3_sm90_cu_2acf44d3_29716ignoreE,(_ZN66_INTERNAL_cfa2b61c_30_flash_fwd_hdim192_e4m3_sm90_cu_2acf44d3_29714cute7productE - _ZN66_INTERNAL_cfa2b61c_30_flash_fwd_hdim192_e4m3_sm90_cu_2acf44d3_29714cuda3std3__468_GLOBAL__N__cfa2b61c_30_flash_fwd_hdim192_e4m3_sm90_cu_2acf44d3_29716ignoreE)
_ZN66_INTERNAL_cfa2b61c_30_flash_fwd_hdim192_e4m3_sm90_cu_2acf44d3_29714cuda3std3__468_GLOBAL__N__cfa2b61c_30_flash_fwd_hdim192_e4m3_sm90_cu_2acf44d3_29716ignoreE:
	.zero		1
	.type		_ZN66_INTERNAL_cfa2b61c_30_flash_fwd_hdim192_e4m3_sm90_cu_2acf44d3_29714cute7productE,@object
	.size		_ZN66_INTERNAL_cfa2b61c_30_flash_fwd_hdim192_e4m3_sm90_cu_2acf44d3_29714cute7productE,(_ZN66_INTERNAL_cfa2b61c_30_flash_fwd_hdim192_e4m3_sm90_cu_2acf44d3_29714cuda3std3__45__cpo3endE - _ZN66_INTERNAL_cfa2b61c_30_flash_fwd_hdim192_e4m3_sm90_cu_2acf44d3_29714cute7productE)
_ZN66_INTERNAL_cfa2b61c_30_flash_fwd_hdim192_e4m3_sm90_cu_2acf44d3_29714cute7productE:
	.zero		1
	.type		_ZN66_INTERNAL_cfa2b61c_30_flash_fwd_hdim192_e4m3_sm90_cu_2acf44d3_29714cuda3std3__45__cpo3endE,@object
	.size		_ZN66_INTERNAL_cfa2b61c_30_flash_fwd_hdim192_e4m3_sm90_cu_2acf44d3_29714cuda3std3__45__cpo3endE,(_ZN66_INTERNAL_cfa2b61c_30_flash_fwd_hdim192_e4m3_sm90_cu_2acf44d3_29714cuda3std3__419piecewise_constructE - _ZN66_INTERNAL_cfa2b61c_30_flash_fwd_hdim192_e4m3_sm90_cu_2acf44d3_29714cuda3std3__45__cpo3endE)
_ZN66_INTERNAL_cfa2b61c_30_flash_fwd_hdim192_e4m3_sm90_cu_2acf44d3_29714cuda3std3__45__cpo3endE:
	.zero		1
	.type		_ZN66_INTERNAL_cfa2b61c_30_flash_fwd_hdim192_e4m3_sm90_cu_2acf44d3_29714cuda3std3__419piecewise_constructE,@object
	.size		_ZN66_INTERNAL_cfa2b61c_30_flash_fwd_hdim192_e4m3_sm90_cu_2acf44d3_29714cuda3std3__419piecewise_constructE,(_ZN66_INTERNAL_cfa2b61c_30_flash_fwd_hdim192_e4m3_sm90_cu_2acf44d3_29714cuda3std3__45__cpo4cendE - _ZN66_INTERNAL_cfa2b61c_30_flash_fwd_hdim192_e4m3_sm90_cu_2acf44d3_29714cuda3std3__419piecewise_constructE)
_ZN66_INTERNAL_cfa2b61c_30_flash_fwd_hdim192_e4m3_sm90_cu_2acf44d3_29714cuda3std3__419piecewise_constructE:
	.zero		1
	.type		_ZN66_INTERNAL_cfa2b61c_30_flash_fwd_hdim192_e4m3_sm90_cu_2acf44d3_29714cuda3std3__45__cpo4cendE,@object
	.size		_ZN66_INTERNAL_cfa2b61c_30_flash_fwd_hdim192_e4m3_sm90_cu_2acf44d3_29714cuda3std3__45__cpo4cendE,(_ZN66_INTERNAL_cfa2b61c_30_flash_fwd_hdim192_e4m3_sm90_cu_2acf44d3_29714cuda3std6ranges3__45__cpo4swapE - _ZN66_INTERNAL_cfa2b61c_30_flash_fwd_hdim192_e4m3_sm90_cu_2acf44d3_29714cuda3std3__45__cpo4cendE)
_ZN66_INTERNAL_cfa2b61c_30_flash_fwd_hdim192_e4m3_sm90_cu_2acf44d3_29714cuda3std3__45__cpo4cendE:
	.zero		1
	.type		_ZN66_INTERNAL_cfa2b61c_30_flash_fwd_hdim192_e4m3_sm90_cu_2acf44d3_29714cuda3std6ranges3__45__cpo4swapE,@object
	.size		_ZN66_INTERNAL_cfa2b61c_30_flash_fwd_hdim192_e4m3_sm90_cu_2acf44d3_29714cuda3std6ranges3__45__cpo4swapE,(.L_14 - _ZN66_INTERNAL_cfa2b61c_30_flash_fwd_hdim192_e4m3_sm90_cu_2acf44d3_29714cuda3std6ranges3__45__cpo4swapE)
_ZN66_INTERNAL_cfa2b61c_30_flash_fwd_hdim192_e4m3_sm90_cu_2acf44d3_29714cuda3std6ranges3__45__cpo4swapE:
	.zero		1
.L_14:


//--------------------- .nv.shared._ZN7cutlass13device_kernelIN5flash11enable_sm90INS1_16FlashAttnFwdSm90INS1_25CollectiveMainloopFwdSm90ILi2EN4cute5tupleIJNS5_1CILi2EEENS7_ILi1EEES9_EEENS6_IJNS7_ILi128EEENS7_ILi160EEENS7_ILi192EEEEEELi192ENS_12float_e4m3_tEfNS_4arch4Sm90ELb0ELb0ELb0ELb0ELb0ELb0ELb0ELb1ELb1ELb0ELb0ELb0EEENS1_21CollectiveEpilogueFwdINS6_IJSB_SD_SC_EEESA_NS_10bfloat16_tESH_Li256ELb0ELb0ELb0ELb1EEENS1_29StaticPersistentTileSchedulerILb0EEEEEEEEEvNT_6ParamsE --------------------------
	.section	.nv.shared._ZN7cutlass13device_kernelIN5flash11enable_sm90INS1_16FlashAttnFwdSm90INS1_25CollectiveMainloopFwdSm90ILi2EN4cute5tupleIJNS5_1CILi2EEENS7_ILi1EEES9_EEENS6_IJNS7_ILi128EEENS7_ILi160EEENS7_ILi192EEEEEELi192ENS_12float_e4m3_tEfNS_4arch4Sm90ELb0ELb0ELb0ELb0ELb0ELb0ELb0ELb1ELb1ELb0ELb0ELb0EEENS1_21CollectiveEpilogueFwdINS6_IJSB_SD_SC_EEESA_NS_10bfloat16_tESH_Li256ELb0ELb0ELb0ELb1EEENS1_29StaticPersistentTileSchedulerILb0EEEEEEEEEvNT_6ParamsE,"aw",@nobits
	.sectionflags	@""
	.align	16
	.zero		1024


//--------------------- .nv.shared._ZN7cutlass13device_kernelIN5flash11enable_sm90INS1_16FlashAttnFwdSm90INS1_25CollectiveMainloopFwdSm90ILi2EN4cute5tupleIJNS5_1CILi1EEES8_S8_EEENS6_IJNS7_ILi128EEENS7_ILi160EEENS7_ILi192EEEEEELi192ENS_12float_e4m3_tEfNS_4arch4Sm90ELb0ELb0ELb0ELb1ELb0ELb0ELb0ELb1ELb1ELb0ELb0ELb0EEENS1_21CollectiveEpilogueFwdINS6_IJSA_SC_SB_EEES9_NS_10bfloat16_tESG_Li256ELb1ELb0ELb0ELb1EEENS1_36VarlenDynamicPersistentTileSchedulerILi128ELi160ELi256ELi128ELb0ELb0ELb1ELb0ELb1ELb1EEEEEEEEEvNT_6ParamsE --------------------------
	.section	.nv.shared._ZN7cutlass13device_kernelIN5flash11enable_sm90INS1_16FlashAttnFwdSm90INS1_25CollectiveMainloopFwdSm90ILi2EN4cute5tupleIJNS5_1CILi1EEES8_S8_EEENS6_IJNS7_ILi128EEENS7_ILi160EEENS7_ILi192EEEEEELi192ENS_12float_e4m3_tEfNS_4arch4Sm90ELb0ELb0ELb0ELb1ELb0ELb0ELb0ELb1ELb1ELb0ELb0ELb0EEENS1_21CollectiveEpilogueFwdINS6_IJSA_SC_SB_EEES9_NS_10bfloat16_tESG_Li256ELb1ELb0ELb0ELb1EEENS1_36VarlenDynamicPersistentTileSchedulerILi128ELi160ELi256ELi128ELb0ELb0ELb1ELb0ELb1ELb1EEEEEEEEEvNT_6ParamsE,"aw",@nobits
	.sectionflags	@""
	.align	16
	.zero		1024


//--------------------- .nv.shared._ZN7cutlass13device_kernelIN5flash11enable_sm90INS1_16FlashAttnFwdSm90INS1_25CollectiveMainloopFwdSm90ILi2EN4cute5tupleIJNS5_1CILi1EEES8_S8_EEENS6_IJNS7_ILi128EEENS7_ILi160EEENS7_ILi192EEEEEELi192ENS_12float_e4m3_tEfNS_4arch4Sm90ELb0ELb0ELb0ELb1ELb0ELb1ELb0ELb1ELb1ELb0ELb0ELb0EEENS1_21CollectiveEpilogueFwdINS6_IJSA_SC_SB_EEES9_NS_10bfloat16_tESG_Li256ELb1ELb0ELb0ELb1EEENS1_36VarlenDynamicPersistentTileSchedulerILi128ELi160ELi256ELi128ELb0ELb0ELb1ELb0ELb1ELb1EEEEEEEEEvNT_6ParamsE --------------------------
	.section	.nv.shared._ZN7cutlass13device_kernelIN5flash11enable_sm90INS1_16FlashAttnFwdSm90INS1_25CollectiveMainloopFwdSm90ILi2EN4cute5tupleIJNS5_1CILi1EEES8_S8_EEENS6_IJNS7_ILi128EEENS7_ILi160EEENS7_ILi192EEEEEELi192ENS_12float_e4m3_tEfNS_4arch4Sm90ELb0ELb0ELb0ELb1ELb0ELb1ELb0ELb1ELb1ELb0ELb0ELb0EEENS1_21CollectiveEpilogueFwdINS6_IJSA_SC_SB_EEES9_NS_10bfloat16_tESG_Li256ELb1ELb0ELb0ELb1EEENS1_36VarlenDynamicPersistentTileSchedulerILi128ELi160ELi256ELi128ELb0ELb0ELb1ELb0ELb1ELb1EEEEEEEEEvNT_6ParamsE,"aw",@nobits
	.sectionflags	@""
	.align	16
	.zero		1024


//--------------------- .nv.shared._ZN7cutlass13device_kernelIN5flash11enable_sm90INS1_16FlashAttnFwdSm90INS1_25CollectiveMainloopFwdSm90ILi2EN4cute5tupleIJNS5_1CILi1EEES8_S8_EEENS6_IJNS7_ILi128EEENS7_ILi160EEENS7_ILi192EEEEEELi192ENS_12float_e4m3_tEfNS_4arch4Sm90ELb0ELb1ELb0ELb0ELb0ELb0ELb0ELb1ELb1ELb0ELb0ELb0EEENS1_21CollectiveEpilogueFwdINS6_IJSA_SC_SB_EEES9_NS_10bfloat16_tESG_Li256ELb0ELb0ELb0ELb1EEENS1_30DynamicPersistentTileSchedulerILi256ELi128ELb0ELb0ELb1EEEEEEEEEvNT_6ParamsE --------------------------
	.section	.nv.shared._ZN7cutlass13device_kernelIN5flash11enable_sm90INS1_16FlashAttnFwdSm90INS1_25CollectiveMainloopFwdSm90ILi2EN4cute5tupleIJNS5_1CILi1EEES8_S8_EEENS6_IJNS7_ILi128EEENS7_ILi160EEENS7_ILi192EEEEEELi192ENS_12float_e4m3_tEfNS_4arch4Sm90ELb0ELb1ELb0ELb0ELb0ELb0ELb0ELb1ELb1ELb0ELb0ELb0EEENS1_21CollectiveEpilogueFwdINS6_IJSA_SC_SB_EEES9_NS_10bfloat16_tESG_Li256ELb0ELb0ELb0ELb1EEENS1_30DynamicPersistentTileSchedulerILi256ELi128ELb0ELb0ELb1EEEEEEEEEvNT_6ParamsE,"aw",@nobits
	.sectionflags	@""
	.align	16
	.zero		1024


//--------------------- .nv.shared._ZN7cutlass13device_kernelIN5flash11enable_sm90INS1_16FlashAttnFwdSm90INS1_25CollectiveMainloopFwdSm90ILi2EN4cute5tupleIJNS5_1CILi1EEES8_S8_EEENS6_IJNS7_ILi128EEENS7_ILi160EEENS7_ILi192EEEEEELi192ENS_12float_e4m3_tEfNS_4arch4Sm90ELb0ELb1ELb0ELb1ELb0ELb0ELb0ELb1ELb1ELb0ELb0ELb0EEENS1_21CollectiveEpilogueFwdINS6_IJSA_SC_SB_EEES9_NS_10bfloat16_tESG_Li256ELb1ELb0ELb0ELb1EEENS1_36VarlenDynamicPersistentTileSchedulerILi128ELi160ELi256ELi128ELb0ELb0ELb1ELb1ELb0ELb1EEEEEEEEEvNT_6ParamsE --------------------------
	.section	.nv.shared._ZN7cutlass13device_kernelIN5flash11enable_sm90INS1_16FlashAttnFwdSm90INS1_25CollectiveMainloopFwdSm90ILi2EN4cute5tupleIJNS5_1CILi1EEES8_S8_EEENS6_IJNS7_ILi128EEENS7_ILi160EEENS7_ILi192EEEEEELi192ENS_12float_e4m3_tEfNS_4arch4Sm90ELb0ELb1ELb0ELb1ELb0ELb0ELb0ELb1ELb1ELb0ELb0ELb0EEENS1_21CollectiveEpilogueFwdINS6_IJSA_SC_SB_EEES9_NS_10bfloat16_tESG_Li256ELb1ELb0ELb0ELb1EEENS1_36VarlenDynamicPersistentTileSchedulerILi128ELi160ELi256ELi128ELb0ELb0ELb1ELb1ELb0ELb1EEEEEEEEEvNT_6ParamsE,"aw",@nobits
	.sectionflags	@""
	.align	16
	.zero		1024


//--------------------- .nv.shared._ZN7cutlass13device_kernelIN5flash11enable_sm90INS1_16FlashAttnFwdSm90INS1_25CollectiveMainloopFwdSm90ILi2EN4cute5tupleIJNS5_1CILi1EEES8_S8_EEENS6_IJNS7_ILi128EEENS7_ILi160EEENS7_ILi192EEEEEELi192ENS_12float_e4m3_tEfNS_4arch4Sm90ELb0ELb1ELb0ELb1ELb0ELb1ELb0ELb1ELb1ELb0ELb0ELb0EEENS1_21CollectiveEpilogueFwdINS6_IJSA_SC_SB_EEES9_NS_10bfloat16_tESG_Li256ELb1ELb0ELb0ELb1EEENS1_36VarlenDynamicPersistentTileSchedulerILi128ELi160ELi256ELi128ELb0ELb0ELb1ELb1ELb0ELb1EEEEEEEEEvNT_6ParamsE --------------------------
	.section	.nv.shared._ZN7cutlass13device_kernelIN5flash11enable_sm90INS1_16FlashAttnFwdSm90INS1_25CollectiveMainloopFwdSm90ILi2EN4cute5tupleIJNS5_1CILi1EEES8_S8_EEENS6_IJNS7_ILi128EEENS7_ILi160EEENS7_ILi192EEEEEELi192ENS_12float_e4m3_tEfNS_4arch4Sm90ELb0ELb1ELb0ELb1ELb0ELb1ELb0ELb1ELb1ELb0ELb0ELb0EEENS1_21CollectiveEpilogueFwdINS6_IJSA_SC_SB_EEES9_NS_10bfloat16_tESG_Li256ELb1ELb0ELb0ELb1EEENS1_36VarlenDynamicPersistentTileSchedulerILi128ELi160ELi256ELi128ELb0ELb0ELb1ELb1ELb0ELb1EEEEEEEEEvNT_6ParamsE,"aw",@nobits
	.sectionflags	@""
	.align	16
	.zero		1024


//--------------------- .nv.shared._ZN7cutlass13device_kernelIN5flash11enable_sm90INS1_16FlashAttnFwdSm90INS1_25CollectiveMainloopFwdSm90ILi2EN4cute5tupleIJNS5_1CILi1EEES8_S8_EEENS6_IJNS7_ILi128EEENS7_ILi160EEENS7_ILi192EEEEEELi192ENS_12float_e4m3_tEfNS_4arch4Sm90ELb1ELb0ELb0ELb0ELb0ELb0ELb0ELb1ELb1ELb0ELb0ELb0EEENS1_21CollectiveEpilogueFwdINS6_IJSA_SC_SB_EEES9_NS_10bfloat16_tESG_Li256ELb0ELb0ELb0ELb1EEENS1_30DynamicPersistentTileSchedulerILi256ELi128ELb0ELb0ELb1EEEEEEEEEvNT_6ParamsE --------------------------
	.section	.nv.shared._ZN7cutlass13device_kernelIN5flash11enable_sm90INS1_16FlashAttnFwdSm90INS1_25CollectiveMainloopFwdSm90ILi2EN4cute5tupleIJNS5_1CILi1EEES8_S8_EEENS6_IJNS7_ILi128EEENS7_ILi160EEENS7_ILi192EEEEEELi192ENS_12float_e4m3_tEfNS_4arch4Sm90ELb1ELb0ELb0ELb0ELb0ELb0ELb0ELb1ELb1ELb0ELb0ELb0EEENS1_21CollectiveEpilogueFwdINS6_IJSA_SC_SB_EEES9_NS_10bfloat16_tESG_Li256ELb0ELb0ELb0ELb1EEENS1_30DynamicPersistentTileSchedulerILi256ELi128ELb0ELb0ELb1EEEEEEEEEvNT_6ParamsE,"aw",@nobits
	.sectionflags	@""
	.align	16
	.zero		1024


//--------------------- .nv.shared._ZN7cutlass13device_kernelIN5flash11enable_sm90INS1_16FlashAttnFwdSm90INS1_25CollectiveMainloopFwdSm90ILi2EN4cute5tupleIJNS5_1CILi1EEES8_S8_EEENS6_IJNS7_ILi128EEENS7_ILi160EEENS7_ILi192EEEEEELi192ENS_12float_e4m3_tEfNS_4arch4Sm90ELb1ELb0ELb0ELb1ELb0ELb0ELb0ELb1ELb1ELb0ELb0ELb0EEENS1_21CollectiveEpilogueFwdINS6_IJSA_SC_SB_EEES9_NS_10bfloat16_tESG_Li256ELb1ELb0ELb0ELb1EEENS1_36VarlenDynamicPersistentTileSchedulerILi128ELi160ELi256ELi128ELb0ELb0ELb1ELb1ELb1ELb1EEEEEEEEEvNT_6ParamsE --------------------------
	.section	.nv.shared._ZN7cutlass13device_kernelIN5flash11enable_sm90INS1_16FlashAttnFwdSm90INS1_25CollectiveMainloopFwdSm90ILi2EN4cute5tupleIJNS5_1CILi1EEES8_S8_EEENS6_IJNS7_ILi128EEENS7_ILi160EEENS7_ILi192EEEEEELi192ENS_12float_e4m3_tEfNS_4arch4Sm90ELb1ELb0ELb0ELb1ELb0ELb0ELb0ELb1ELb1ELb0ELb0ELb0EEENS1_21CollectiveEpilogueFwdINS6_IJSA_SC_SB_EEES9_NS_10bfloat16_tESG_Li256ELb1ELb0ELb0ELb1EEENS1_36VarlenDynamicPersistentTileSchedulerILi128ELi160ELi256ELi128ELb0ELb0ELb1ELb1ELb1ELb1EEEEEEEEEvNT_6ParamsE,"aw",@nobits
	.sectionflags	@""
	.align	16
	.zero		1024


//--------------------- .nv.shared._ZN7cutlass13device_kernelIN5flash11enable_sm90INS1_16FlashAttnFwdSm90INS1_25CollectiveMainloopFwdSm90ILi2EN4cute5tupleIJNS5_1CILi1EEES8_S8_EEENS6_IJNS7_ILi128EEENS7_ILi160EEENS7_ILi192EEEEEELi192ENS_12float_e4m3_tEfNS_4arch4Sm90ELb1ELb0ELb0ELb1ELb0ELb1ELb0ELb1ELb1ELb0ELb0ELb0EEENS1_21CollectiveEpilogueFwdINS6_IJSA_SC_SB_EEES9_NS_10bfloat16_tESG_Li256ELb1ELb0ELb0ELb1EEENS1_36VarlenDynamicPersistentTileSchedulerILi128ELi160ELi256ELi128ELb0ELb0ELb1ELb1ELb1ELb1EEEEEEEEEvNT_6ParamsE --------------------------
	.section	.nv.shared._ZN7cutlass13device_kernelIN5flash11enable_sm90INS1_16FlashAttnFwdSm90INS1_25CollectiveMainloopFwdSm90ILi2EN4cute5tupleIJNS5_1CILi1EEES8_S8_EEENS6_IJNS7_ILi128EEENS7_ILi160EEENS7_ILi192EEEEEELi192ENS_12float_e4m3_tEfNS_4arch4Sm90ELb1ELb0ELb0ELb1ELb0ELb1ELb0ELb1ELb1ELb0ELb0ELb0EEENS1_21CollectiveEpilogueFwdINS6_IJSA_SC_SB_EEES9_NS_10bfloat16_tESG_Li256ELb1ELb0ELb0ELb1EEENS1_36VarlenDynamicPersistentTileSchedulerILi128ELi160ELi256ELi128ELb0ELb0ELb1ELb1ELb1ELb1EEEEEEEEEvNT_6ParamsE,"aw",@nobits
	.sectionflags	@""
	.align	16
	.zero		1024


//--------------------- .nv.constant0._ZN7cutlass13device_kernelIN5flash11enable_sm90INS1_16FlashAttnFwdSm90INS1_25CollectiveMainloopFwdSm90ILi2EN4cute5tupleIJNS5_1CILi1EEES8_S8_EEENS6_IJNS7_ILi128EEENS7_ILi160EEENS7_ILi192EEEEEELi192ENS_12float_e4m3_tEfNS_4arch4Sm90ELb0ELb0ELb0ELb0ELb0ELb0ELb0ELb1ELb1ELb0ELb0ELb0EEENS1_21CollectiveEpilogueFwdINS6_IJSA_SC_SB_EEES9_NS_10bfloat16_tESG_Li256ELb0ELb0ELb0ELb1EEENS1_29StaticPersistentTileSchedulerILb0EEEEEEEEEvNT_6ParamsE --------------------------
	.section	.nv.constant0._ZN7cutlass13device_kernelIN5flash11enable_sm90INS1_16FlashAttnFwdSm90INS1_25CollectiveMainloopFwdSm90ILi2EN4cute5tupleIJNS5_1CILi1EEES8_S8_EEENS6_IJNS7_ILi128EEENS7_ILi160EEENS7_ILi192EEEEEELi192ENS_12float_e4m3_tEfNS_4arch4Sm90ELb0ELb0ELb0ELb0ELb0ELb0ELb0ELb1ELb1ELb0ELb0ELb0EEENS1_21CollectiveEpilogueFwdINS6_IJSA_SC_SB_EEES9_NS_10bfloat16_tESG_Li256ELb0ELb0ELb0ELb1EEENS1_29StaticPersistentTileSchedulerILb0EEEEEEEEEvNT_6ParamsE,"a",@progbits
	.sectionflags	@""
	.align	4
.nv.constant0._ZN7cutlass13device_kernelIN5flash11enable_sm90INS1_16FlashAttnFwdSm90INS1_25CollectiveMainloopFwdSm90ILi2EN4cute5tupleIJNS5_1CILi1EEES8_S8_EEENS6_IJNS7_ILi128EEENS7_ILi160EEENS7_ILi192EEEEEELi192ENS_12float_e4m3_tEfNS_4arch4Sm90ELb0ELb0ELb0ELb0ELb0ELb0ELb0ELb1ELb1ELb0ELb0ELb0EEENS1_21CollectiveEpilogueFwdINS6_IJSA_SC_SB_EEES9_NS_10bfloat16_tESG_Li256ELb0ELb0ELb0ELb1EEENS1_29StaticPersistentTileSchedulerILb0EEEEEEEEEvNT_6ParamsE:
	.zero		3584


//--------------------- .nv.constant0._ZN7cutlass13device_kernelIN5flash11enable_sm90INS1_16FlashAttnFwdSm90INS1_25CollectiveMainloopFwdSm90ILi2EN4cute5tupleIJNS5_1CILi2EEENS7_ILi1EEES9_EEENS6_IJNS7_ILi128EEENS7_ILi160EEENS7_ILi192EEEEEELi192ENS_12float_e4m3_tEfNS_4arch4Sm90ELb0ELb0ELb0ELb0ELb0ELb0ELb0ELb1ELb1ELb0ELb0ELb0EEENS1_21CollectiveEpilogueFwdINS6_IJSB_SD_SC_EEESA_NS_10bfloat16_tESH_Li256ELb0ELb0ELb0ELb1EEENS1_29StaticPersistentTileSchedulerILb0EEEEEEEEEvNT_6ParamsE --------------------------
	.section	.nv.constant0._ZN7cutlass13device_kernelIN5flash11enable_sm90INS1_16FlashAttnFwdSm90INS1_25CollectiveMainloopFwdSm90ILi2EN4cute5tupleIJNS5_1CILi2EEENS7_ILi1EEES9_EEENS6_IJNS7_ILi128EEENS7_ILi160EEENS7_ILi192EEEEEELi192ENS_12float_e4m3_tEfNS_4arch4Sm90ELb0ELb0ELb0ELb0ELb0ELb0ELb0ELb1ELb1ELb0ELb0ELb0EEENS1_21CollectiveEpilogueFwdINS6_IJSB_SD_SC_EEESA_NS_10bfloat16_tESH_Li256ELb0ELb0ELb0ELb1EEENS1_29StaticPersistentTileSchedulerILb0EEEEEEEEEvNT_6ParamsE,"a",@progbits
	.sectionflags	@""
	.align	4
.nv.constant0._ZN7cutlass13device_kernelIN5flash11enable_sm90INS1_16FlashAttnFwdSm90INS1_25CollectiveMainloopFwdSm90ILi2EN4cute5tupleIJNS5_1CILi2EEENS7_ILi1EEES9_EEENS6_IJNS7_ILi128EEENS7_ILi160EEENS7_ILi192EEEEEELi192ENS_12float_e4m3_tEfNS_4arch4Sm90ELb0ELb0ELb0ELb0ELb0ELb0ELb0ELb1ELb1ELb0ELb0ELb0EEENS1_21CollectiveEpilogueFwdINS6_IJSB_SD_SC_EEESA_NS_10bfloat16_tESH_Li256ELb0ELb0ELb0ELb1EEENS1_29StaticPersistentTileSchedulerILb0EEEEEEEEEvNT_6ParamsE:
	.zero		3584


//--------------------- .nv.constant0._ZN7cutlass13device_kernelIN5flash11enable_sm90INS1_16FlashAttnFwdSm90INS1_25CollectiveMainloopFwdSm90ILi2EN4cute5tupleIJNS5_1CILi1EEES8_S8_EEENS6_IJNS7_ILi128EEENS7_ILi160EEENS7_ILi192EEEEEELi192ENS_12float_e4m3_tEfNS_4arch4Sm90ELb0ELb0ELb0ELb1ELb0ELb0ELb0ELb1ELb1ELb0ELb0ELb0EEENS1_21CollectiveEpilogueFwdINS6_IJSA_SC_SB_EEES9_NS_10bfloat16_tESG_Li256ELb1ELb0ELb0ELb1EEENS1_36VarlenDynamicPersistentTileSchedulerILi128ELi160ELi256ELi128ELb0ELb0ELb1ELb0ELb1ELb1EEEEEEEEEvNT_6ParamsE --------------------------
	.section	.nv.constant0._ZN7cutlass13device_kernelIN5flash11enable_sm90INS1_16FlashAttnFwdSm90INS1_25CollectiveMainloopFwdSm90ILi2EN4cute5tupleIJNS5_1CILi1EEES8_S8_EEENS6_IJNS7_ILi128EEENS7_ILi160EEENS7_ILi192EEEEEELi192ENS_12float_e4m3_tEfNS_4arch4Sm90ELb0ELb0ELb0ELb1ELb0ELb0ELb0ELb1ELb1ELb0ELb0ELb0EEENS1_21CollectiveEpilogueFwdINS6_IJSA_SC_SB_EEES9_NS_10bfloat16_tESG_Li256ELb1ELb0ELb0ELb1EEENS1_36VarlenDynamicPersistentTileSchedulerILi128ELi160ELi256ELi128ELb0ELb0ELb1ELb0ELb1ELb1EEEEEEEEEvNT_6ParamsE,"a",@progbits
	.sectionflags	@""
	.align	4
.nv.constant0._ZN7cutlass13device_kernelIN5flash11enable_sm90INS1_16FlashAttnFwdSm90INS1_25CollectiveMainloopFwdSm90ILi2EN4cute5tupleIJNS5_1CILi1EEES8_S8_EEENS6_IJNS7_ILi128EEENS7_ILi160EEENS7_ILi192EEEEEELi192ENS_12float_e4m3_tEfNS_4arch4Sm90ELb0ELb0ELb0ELb1ELb0ELb0ELb0ELb1ELb1ELb0ELb0ELb0EEENS1_21CollectiveEpilogueFwdINS6_IJSA_SC_SB_EEES9_NS_10bfloat16_tESG_Li256ELb1ELb0ELb0ELb1EEENS1_36VarlenDynamicPersistentTileSchedulerILi128ELi160ELi256ELi128ELb0ELb0ELb1ELb0ELb1ELb1EEEEEEEEEvNT_6ParamsE:
	.zero		3200


//--------------------- .nv.constant0._ZN7cutlass13device_kernelIN5flash11enable_sm90INS1_16FlashAttnFwdSm90INS1_25CollectiveMainloopFwdSm90ILi2EN4cute5tupleIJNS5_1CILi1EEES8_S8_EEENS6_IJNS7_ILi128EEENS7_ILi160EEENS7_ILi192EEEEEELi192ENS_12float_e4m3_tEfNS_4arch4Sm90ELb0ELb0ELb0ELb1ELb0ELb1ELb0ELb1ELb1ELb0ELb0ELb0EEENS1_21CollectiveEpilogueFwdINS6_IJSA_SC_SB_EEES9_NS_10bfloat16_tESG_Li256ELb1ELb0ELb0ELb1EEENS1_36VarlenDynamicPersistentTileSchedulerILi128ELi160ELi256ELi128ELb0ELb0ELb1ELb0ELb1ELb1EEEEEEEEEvNT_6ParamsE --------------------------
	.section	.nv.constant0._ZN7cutlass13device_kernelIN5flash11enable_sm90INS1_16FlashAttnFwdSm90INS1_25CollectiveMainloopFwdSm90ILi2EN4cute5tupleIJNS5_1CILi1EEES8_S8_EEENS6_IJNS7_ILi128EEENS7_ILi160EEENS7_ILi192EEEEEELi192ENS_12float_e4m3_tEfNS_4arch4Sm90ELb0ELb0ELb0ELb1ELb0ELb1ELb0ELb1ELb1ELb0ELb0ELb0EEENS1_21CollectiveEpilogueFwdINS6_IJSA_SC_SB_EEES9_NS_10bfloat16_tESG_Li256ELb1ELb0ELb0ELb1EEENS1_36VarlenDynamicPersistentTileSchedulerILi128ELi160ELi256ELi128ELb0ELb0ELb1ELb0ELb1ELb1EEEEEEEEEvNT_6ParamsE,"a",@progbits
	.sectionflags	@""
	.align	4
.nv.constant0._ZN7cutlass13device_kernelIN5flash11enable_sm90INS1_16FlashAttnFwdSm90INS1_25CollectiveMainloopFwdSm90ILi2EN4cute5tupleIJNS5_1CILi1EEES8_S8_EEENS6_IJNS7_ILi128EEENS7_ILi160EEENS7_ILi192EEEEEELi192ENS_12float_e4m3_tEfNS_4arch4Sm90ELb0ELb0ELb0ELb1ELb0ELb1ELb0ELb1ELb1ELb0ELb0ELb0EEENS1_21CollectiveEpilogueFwdINS6_IJSA_SC_SB_EEES9_NS_10bfloat16_tESG_Li256ELb1ELb0ELb0ELb1EEENS1_36VarlenDynamicPersistentTileSchedulerILi128ELi160ELi256ELi128ELb0ELb0ELb1ELb0ELb1ELb1EEEEEEEEEvNT_6ParamsE:
	.zero		3200


//--------------------- .nv.constant0._ZN7cutlass13device_kernelIN5flash11enable_sm90INS1_16FlashAttnFwdSm90INS1_25CollectiveMainloopFwdSm90ILi2EN4cute5tupleIJNS5_1CILi1EEES8_S8_EEENS6_IJNS7_ILi128EEENS7_ILi160EEENS7_ILi192EEEEEELi192ENS_12float_e4m3_tEfNS_4arch4Sm90ELb0ELb1ELb0ELb0ELb0ELb0ELb0ELb1ELb1ELb0ELb0ELb0EEENS1_21CollectiveEpilogueFwdINS6_IJSA_SC_SB_EEES9_NS_10bfloat16_tESG_Li256ELb0ELb0ELb0ELb1EEENS1_30DynamicPersistentTileSchedulerILi256ELi128ELb0ELb0ELb1EEEEEEEEEvNT_6ParamsE --------------------------
	.section	.nv.constant0._ZN7cutlass13device_kernelIN5flash11enable_sm90INS1_16FlashAttnFwdSm90INS1_25CollectiveMainloopFwdSm90ILi2EN4cute5tupleIJNS5_1CILi1EEES8_S8_EEENS6_IJNS7_ILi128EEENS7_ILi160EEENS7_ILi192EEEEEELi192ENS_12float_e4m3_tEfNS_4arch4Sm90ELb0ELb1ELb0ELb0ELb0ELb0ELb0ELb1ELb1ELb0ELb0ELb0EEENS1_21CollectiveEpilogueFwdINS6_IJSA_SC_SB_EEES9_NS_10bfloat16_tESG_Li256ELb0ELb0ELb0ELb1EEENS1_30DynamicPersistentTileSchedulerILi256ELi128ELb0ELb0ELb1EEEEEEEEEvNT_6ParamsE,"a",@progbits
	.sectionflags	@""
	.align	4
.nv.constant0._ZN7cutlass13device_kernelIN5flash11enable_sm90INS1_16FlashAttnFwdSm90INS1_25CollectiveMainloopFwdSm90ILi2EN4cute5tupleIJNS5_1CILi1EEES8_S8_EEENS6_IJNS7_ILi128EEENS7_ILi160EEENS7_ILi192EEEEEELi192ENS_12float_e4m3_tEfNS_4arch4Sm90ELb0ELb1ELb0ELb0ELb0ELb0ELb0ELb1ELb1ELb0ELb0ELb0EEENS1_21CollectiveEpilogueFwdINS6_IJSA_SC_SB_EEES9_NS_10bfloat16_tESG_Li256ELb0ELb0ELb0ELb1EEENS1_30DynamicPersistentTileSchedulerILi256ELi128ELb0ELb0ELb1EEEEEEEEEvNT_6ParamsE:
	.zero		3584


//--------------------- .nv.constant0._ZN7cutlass13device_kernelIN5flash11enable_sm90INS1_16FlashAttnFwdSm90INS1_25CollectiveMainloopFwdSm90ILi2EN4cute5tupleIJNS5_1CILi1EEES8_S8_EEENS6_IJNS7_ILi128EEENS7_ILi160EEENS7_ILi192EEEEEELi192ENS_12float_e4m3_tEfNS_4arch4Sm90ELb0ELb1ELb0ELb1ELb0ELb0ELb0ELb1ELb1ELb0ELb0ELb0EEENS1_21CollectiveEpilogueFwdINS6_IJSA_SC_SB_EEES9_NS_10bfloat16_tESG_Li256ELb1ELb0ELb0ELb1EEENS1_36VarlenDynamicPersistentTileSchedulerILi128ELi160ELi256ELi128ELb0ELb0ELb1ELb1ELb0ELb1EEEEEEEEEvNT_6ParamsE --------------------------
	.section	.nv.constant0._ZN7cutlass13device_kernelIN5flash11enable_sm90INS1_16FlashAttnFwdSm90INS1_25CollectiveMainloopFwdSm90ILi2EN4cute5tupleIJNS5_1CILi1EEES8_S8_EEENS6_IJNS7_ILi128EEENS7_ILi160EEENS7_ILi192EEEEEELi192ENS_12float_e4m3_tEfNS_4arch4Sm90ELb0ELb1ELb0ELb1ELb0ELb0ELb0ELb1ELb1ELb0ELb0ELb0EEENS1_21CollectiveEpilogueFwdINS6_IJSA_SC_SB_EEES9_NS_10bfloat16_tESG_Li256ELb1ELb0ELb0ELb1EEENS1_36VarlenDynamicPersistentTileSchedulerILi128ELi160ELi256ELi128ELb0ELb0ELb1ELb1ELb0ELb1EEEEEEEEEvNT_6ParamsE,"a",@progbits
	.sectionflags	@""
	.align	4
.nv.constant0._ZN7cutlass13device_kernelIN5flash11enable_sm90INS1_16FlashAttnFwdSm90INS1_25CollectiveMainloopFwdSm90ILi2EN4cute5tupleIJNS5_1CILi1EEES8_S8_EEENS6_IJNS7_ILi128EEENS7_ILi160EEENS7_ILi192EEEEEELi192ENS_12float_e4m3_tEfNS_4arch4Sm90ELb0ELb1ELb0ELb1ELb0ELb0ELb0ELb1ELb1ELb0ELb0ELb0EEENS1_21CollectiveEpilogueFwdINS6_IJSA_SC_SB_EEES9_NS_10bfloat16_tESG_Li256ELb1ELb0ELb0ELb1EEENS1_36VarlenDynamicPersistentTileSchedulerILi128ELi160ELi256ELi128ELb0ELb0ELb1ELb1ELb0ELb1EEEEEEEEEvNT_6ParamsE:
	.zero		3200


//--------------------- .nv.constant0._ZN7cutlass13device_kernelIN5flash11enable_sm90INS1_16FlashAttnFwdSm90INS1_25CollectiveMainloopFwdSm90ILi2EN4cute5tupleIJNS5_1CILi1EEES8_S8_EEENS6_IJNS7_ILi128EEENS7_ILi160EEENS7_ILi192EEEEEELi192ENS_12float_e4m3_tEfNS_4arch4Sm90ELb0ELb1ELb0ELb1ELb0ELb1ELb0ELb1ELb1ELb0ELb0ELb0EEENS1_21CollectiveEpilogueFwdINS6_IJSA_SC_SB_EEES9_NS_10bfloat16_tESG_Li256ELb1ELb0ELb0ELb1EEENS1_36VarlenDynamicPersistentTileSchedulerILi128ELi160ELi256ELi128ELb0ELb0ELb1ELb1ELb0ELb1EEEEEEEEEvNT_6ParamsE --------------------------
	.section	.nv.constant0._ZN7cutlass13device_kernelIN5flash11enable_sm90INS1_16FlashAttnFwdSm90INS1_25CollectiveMainloopFwdSm90ILi2EN4cute5tupleIJNS5_1CILi1EEES8_S8_EEENS6_IJNS7_ILi128EEENS7_ILi160EEENS7_ILi192EEEEEELi192ENS_12float_e4m3_tEfNS_4arch4Sm90ELb0ELb1ELb0ELb1ELb0ELb1ELb0ELb1ELb1ELb0ELb0ELb0EEENS1_21CollectiveEpilogueFwdINS6_IJSA_SC_SB_EEES9_NS_10bfloat16_tESG_Li256ELb1ELb0ELb0ELb1EEENS1_36VarlenDynamicPersistentTileSchedulerILi128ELi160ELi256ELi128ELb0ELb0ELb1ELb1ELb0ELb1EEEEEEEEEvNT_6ParamsE,"a",@progbits
	.sectionflags	@""
	.align	4
.nv.constant0._ZN7cutlass13device_kernelIN5flash11enable_sm90INS1_16FlashAttnFwdSm90INS1_25CollectiveMainloopFwdSm90ILi2EN4cute5tupleIJNS5_1CILi1EEES8_S8_EEENS6_IJNS7_ILi128EEENS7_ILi160EEENS7_ILi192EEEEEELi192ENS_12float_e4m3_tEfNS_4arch4Sm90ELb0ELb1ELb0ELb1ELb0ELb1ELb0ELb1ELb1ELb0ELb0ELb0EEENS1_21CollectiveEpilogueFwdINS6_IJSA_SC_SB_EEES9_NS_10bfloat16_tESG_Li256ELb1ELb0ELb0ELb1EEENS1_36VarlenDynamicPersistentTileSchedulerILi128ELi160ELi256ELi128ELb0ELb0ELb1ELb1ELb0ELb1EEEEEEEEEvNT_6ParamsE:
	.zero		3200


//--------------------- .nv.constant0._ZN7cutlass13device_kernelIN5flash11enable_sm90INS1_16FlashAttnFwdSm90INS1_25CollectiveMainloopFwdSm90ILi2EN4cute5tupleIJNS5_1CILi1EEES8_S8_EEENS6_IJNS7_ILi128EEENS7_ILi160EEENS7_ILi192EEEEEELi192ENS_12float_e4m3_tEfNS_4arch4Sm90ELb1ELb0ELb0ELb0ELb0ELb0ELb0ELb1ELb1ELb0ELb0ELb0EEENS1_21CollectiveEpilogueFwdINS6_IJSA_SC_SB_EEES9_NS_10bfloat16_tESG_Li256ELb0ELb0ELb0ELb1EEENS1_30DynamicPersistentTileSchedulerILi256ELi128ELb0ELb0ELb1EEEEEEEEEvNT_6ParamsE --------------------------
	.section	.nv.constant0._ZN7cutlass13device_kernelIN5flash11enable_sm90INS1_16FlashAttnFwdSm90INS1_25CollectiveMainloopFwdSm90ILi2EN4cute5tupleIJNS5_1CILi1EEES8_S8_EEENS6_IJNS7_ILi128EEENS7_ILi160EEENS7_ILi192EEEEEELi192ENS_12float_e4m3_tEfNS_4arch4Sm90ELb1ELb0ELb0ELb0ELb0ELb0ELb0ELb1ELb1ELb0ELb0ELb0EEENS1_21CollectiveEpilogueFwdINS6_IJSA_SC_SB_EEES9_NS_10bfloat16_tESG_Li256ELb0ELb0ELb0ELb1EEENS1_30DynamicPersistentTileSchedulerILi256ELi128ELb0ELb0ELb1EEEEEEEEEvNT_6ParamsE,"a",@progbits
	.sectionflags	@""
	.align	4
.nv.constant0._ZN7cutlass13device_kernelIN5flash11enable_sm90INS1_16FlashAttnFwdSm90INS1_25CollectiveMainloopFwdSm90ILi2EN4cute5tupleIJNS5_1CILi1EEES8_S8_EEENS6_IJNS7_ILi128EEENS7_ILi160EEENS7_ILi192EEEEEELi192ENS_12float_e4m3_tEfNS_4arch4Sm90ELb1ELb0ELb0ELb0ELb0ELb0ELb0ELb1ELb1ELb0ELb0ELb0EEENS1_21CollectiveEpilogueFwdINS6_IJSA_SC_SB_EEES9_NS_10bfloat16_tESG_Li256ELb0ELb0ELb0ELb1EEENS1_30DynamicPersistentTileSchedulerILi256ELi128ELb0ELb0ELb1EEEEEEEEEvNT_6ParamsE:
	.zero		3584


//--------------------- .nv.constant0._ZN7cutlass13device_kernelIN5flash11enable_sm90INS1_16FlashAttnFwdSm90INS1_25CollectiveMainloopFwdSm90ILi2EN4cute5tupleIJNS5_1CILi1EEES8_S8_EEENS6_IJNS7_ILi128EEENS7_ILi160EEENS7_ILi192EEEEEELi192ENS_12float_e4m3_tEfNS_4arch4Sm90ELb1ELb0ELb0ELb1ELb0ELb0ELb0ELb1ELb1ELb0ELb0ELb0EEENS1_21CollectiveEpilogueFwdINS6_IJSA_SC_SB_EEES9_NS_10bfloat16_tESG_Li256ELb1ELb0ELb0ELb1EEENS1_36VarlenDynamicPersistentTileSchedulerILi128ELi160ELi256ELi128ELb0ELb0ELb1ELb1ELb1ELb1EEEEEEEEEvNT_6ParamsE --------------------------
	.section	.nv.constant0._ZN7cutlass13device_kernelIN5flash11enable_sm90INS1_16FlashAttnFwdSm90INS1_25CollectiveMainloopFwdSm90ILi2EN4cute5tupleIJNS5_1CILi1EEES8_S8_EEENS6_IJNS7_ILi128EEENS7_ILi160EEENS7_ILi192EEEEEELi192ENS_12float_e4m3_tEfNS_4arch4Sm90ELb1ELb0ELb0ELb1ELb0ELb0ELb0ELb1ELb1ELb0ELb0ELb0EEENS1_21CollectiveEpilogueFwdINS6_IJSA_SC_SB_EEES9_NS_10bfloat16_tESG_Li256ELb1ELb0ELb0ELb1EEENS1_36VarlenDynamicPersistentTileSchedulerILi128ELi160ELi256ELi128ELb0ELb0ELb1ELb1ELb1ELb1EEEEEEEEEvNT_6ParamsE,"a",@progbits
	.sectionflags	@""
	.align	4
.nv.constant0._ZN7cutlass13device_kernelIN5flash11enable_sm90INS1_16FlashAttnFwdSm90INS1_25CollectiveMainloopFwdSm90ILi2EN4cute5tupleIJNS5_1CILi1EEES8_S8_EEENS6_IJNS7_ILi128EEENS7_ILi160EEENS7_ILi192EEEEEELi192ENS_12float_e4m3_tEfNS_4arch4Sm90ELb1ELb0ELb0ELb1ELb0ELb0ELb0ELb1ELb1ELb0ELb0ELb0EEENS1_21CollectiveEpilogueFwdINS6_IJSA_SC_SB_EEES9_NS_10bfloat16_tESG_Li256ELb1ELb0ELb0ELb1EEENS1_36VarlenDynamicPersistentTileSchedulerILi128ELi160ELi256ELi128ELb0ELb0ELb1ELb1ELb1ELb1EEEEEEEEEvNT_6ParamsE:
	.zero		3200


//--------------------- .nv.constant0._ZN7cutlass13device_kernelIN5flash11enable_sm90INS1_16FlashAttnFwdSm90INS1_25CollectiveMainloopFwdSm90ILi2EN4cute5tupleIJNS5_1CILi1EEES8_S8_EEENS6_IJNS7_ILi128EEENS7_ILi160EEENS7_ILi192EEEEEELi192ENS_12float_e4m3_tEfNS_4arch4Sm90ELb1ELb0ELb0ELb1ELb0ELb1ELb0ELb1ELb1ELb0ELb0ELb0EEENS1_21CollectiveEpilogueFwdINS6_IJSA_SC_SB_EEES9_NS_10bfloat16_tESG_Li256ELb1ELb0ELb0ELb1EEENS1_36VarlenDynamicPersistentTileSchedulerILi128ELi160ELi256ELi128ELb0ELb0ELb1ELb1ELb1ELb1EEEEEEEEEvNT_6ParamsE --------------------------
	.section	.nv.constant0._ZN7cutlass13device_kernelIN5flash11enable_sm90INS1_16FlashAttnFwdSm90INS1_25CollectiveMainloopFwdSm90ILi2EN4cute5tupleIJNS5_1CILi1EEES8_S8_EEENS6_IJNS7_ILi128EEENS7_ILi160EEENS7_ILi192EEEEEELi192ENS_12float_e4m3_tEfNS_4arch4Sm90ELb1ELb0ELb0ELb1ELb0ELb1ELb0ELb1ELb1ELb0ELb0ELb0EEENS1_21CollectiveEpilogueFwdINS6_IJSA_SC_SB_EEES9_NS_10bfloat16_tESG_Li256ELb1ELb0ELb0ELb1EEENS1_36VarlenDynamicPersistentTileSchedulerILi128ELi160ELi256ELi128ELb0ELb0ELb1ELb1ELb1ELb1EEEEEEEEEvNT_6ParamsE,"a",@progbits
	.sectionflags	@""
	.align	4
.nv.constant0._ZN7cutlass13device_kernelIN5flash11enable_sm90INS1_16FlashAttnFwdSm90INS1_25CollectiveMainloopFwdSm90ILi2EN4cute5tupleIJNS5_1CILi1EEES8_S8_EEENS6_IJNS7_ILi128EEENS7_ILi160EEENS7_ILi192EEEEEELi192ENS_12float_e4m3_tEfNS_4arch4Sm90ELb1ELb0ELb0ELb1ELb0ELb1ELb0ELb1ELb1ELb0ELb0ELb0EEENS1_21CollectiveEpilogueFwdINS6_IJSA_SC_SB_EEES9_NS_10bfloat16_tESG_Li256ELb1ELb0ELb0ELb1EEENS1_36VarlenDynamicPersistentTileSchedulerILi128ELi160ELi256ELi128ELb0ELb0ELb1ELb1ELb1ELb1EEEEEEEEEvNT_6ParamsE:
	.zero		3200


//--------------------- SYMBOLS --------------------------

	.type		.nv.reservedSmem.offset0,@object
	.size		.nv.reservedSmem.offset0,0x4
	.type		__assertfail,@function
